// Copyright (c) 2024, Jay Shah, Ganesh Bikshandi, Ying Zhang, Vijay Thakkar, Pradeep Ramani, Tri Dao.
// Splitting the different template instantiations to different files to speed up compilation.
// This file is auto-generated. See "generate_kernels.py"

#include "flash_fwd_launch_template.h"

#ifndef FLASHATTENTION_DISABLE_HDIM256
template void run_mha_fwd_<90, cutlass::half_t, 256, 256, false, false, false, false>(Flash_fwd_params &params, cudaStream_t stream);
#endif


// ===== COMPILED SASS (sm_90a) =====

	.target	sm_90a

	.elftype	@"ET_EXEC"


//--------------------- .note.nv.tkinfo           --------------------------
	.section	.note.nv.tkinfo,"",@"SHT_NOTE"
	.sectionflags	@"SHF_NOTE_NV_TKINFO"
	.tkinfo
        /*0018*/ 	.word	0x00000002
        /*0030*/ 	.string	""
        /*0030*/ 	.string	"ptxas"
        /*0030*/ 	.string	"Cuda compilation tools, release 13.0, V13.0.88"
        /*0030*/ 	.string	"Build cuda_13.0.r13.0/compiler.36424714_0"
        /*0030*/ 	.string	"-arch sm_90a -m 64 "



//--------------------- .note.nv.cuinfo           --------------------------
	.section	.note.nv.cuinfo,"",@"SHT_NOTE"
	.sectionflags	@"SHF_NOTE_NV_CUINFO"
        /*0018*/ 	.short	0x0002
        /*001a*/ 	.short	0x005a
        /*001c*/ 	.short	0x0082
	.zero		2


//--------------------- .nv.info                  --------------------------
	.section	.nv.info,"",@"SHT_CUDA_INFO"
	.align	4


	//----- nvinfo : EIATTR_REGCOUNT
	.align		4
        /*0000*/ 	.byte	0x04, 0x2f
        /*0002*/ 	.short	(.L_23 - .L_22)
	.align		4
.L_22:
        /*0004*/ 	.word	index@(_ZN7cutlass13device_kernelIN5flash11enable_sm90INS1_16FlashAttnFwdSm90INS1_25CollectiveMainloopFwdSm90ILi2EN4cute5tupleIJNS5_1CILi1EEES8_S8_EEENS6_IJNS7_ILi128EEENS7_ILi80EEENS7_ILi256EEEEEELi256ENS_6half_tEfNS_4arch4Sm90ELb1ELb0ELb0ELb1ELb0ELb1ELb0ELb1ELb1ELb0ELb0ELb0EEENS1_21CollectiveEpilogueFwdINS6_IJSA_SC_SB_EEES9_SE_SG_Li256ELb1ELb0ELb0ELb0EEENS1_36VarlenDynamicPersistentTileSchedulerILi128ELi80ELi256ELi32ELb0ELb0ELb1ELb1ELb1ELb1EEEEEEEEEvNT_6ParamsE)
        /*0008*/ 	.word	0x000000a8


	//----- nvinfo : EIATTR_FRAME_SIZE
	.align		4
.L_23:
        /*000c*/ 	.byte	0x04, 0x11
        /*000e*/ 	.short	(.L_25 - .L_24)
	.align		4
.L_24:
        /*0010*/ 	.word	index@(_ZN7cutlass13device_kernelIN5flash11enable_sm90INS1_16FlashAttnFwdSm90INS1_25CollectiveMainloopFwdSm90ILi2EN4cute5tupleIJNS5_1CILi1EEES8_S8_EEENS6_IJNS7_ILi128EEENS7_ILi80EEENS7_ILi256EEEEEELi256ENS_6half_tEfNS_4arch4Sm90ELb1ELb0ELb0ELb1ELb0ELb1ELb0ELb1ELb1ELb0ELb0ELb0EEENS1_21CollectiveEpilogueFwdINS6_IJSA_SC_SB_EEES9_SE_SG_Li256ELb1ELb0ELb0ELb0EEENS1_36VarlenDynamicPersistentTileSchedulerILi128ELi80ELi256ELi32ELb0ELb0ELb1ELb1ELb1ELb1EEEEEEEEEvNT_6ParamsE)
        /*0014*/ 	.word	0x00000098


	//----- nvinfo : EIATTR_REGCOUNT
	.align		4
.L_25:
        /*0018*/ 	.byte	0x04, 0x2f
        /*001a*/ 	.short	(.L_27 - .L_26)
	.align		4
.L_26:
        /*001c*/ 	.word	index@(_ZN7cutlass13device_kernelIN5flash11enable_sm90INS1_16FlashAttnFwdSm90INS1_25CollectiveMainloopFwdSm90ILi2EN4cute5tupleIJNS5_1CILi1EEES8_S8_EEENS6_IJNS7_ILi128EEENS7_ILi80EEENS7_ILi256EEEEEELi256ENS_6half_tEfNS_4arch4Sm90ELb1ELb0ELb0ELb1ELb0ELb0ELb0ELb1ELb1ELb0ELb0ELb0EEENS1_21CollectiveEpilogueFwdINS6_IJSA_SC_SB_EEES9_SE_SG_Li256ELb1ELb0ELb0ELb0EEENS1_36VarlenDynamicPersistentTileSchedulerILi128ELi80ELi256ELi32ELb0ELb0ELb1ELb1ELb1ELb1EEEEEEEEEvNT_6ParamsE)
        /*0020*/ 	.word	0x000000a8


	//----- nvinfo : EIATTR_FRAME_SIZE
	.align		4
.L_27:
        /*0024*/ 	.byte	0x04, 0x11
        /*0026*/ 	.short	(.L_29 - .L_28)
	.align		4
.L_28:
        /*0028*/ 	.word	index@(_ZN7cutlass13device_kernelIN5flash11enable_sm90INS1_16FlashAttnFwdSm90INS1_25CollectiveMainloopFwdSm90ILi2EN4cute5tupleIJNS5_1CILi1EEES8_S8_EEENS6_IJNS7_ILi128EEENS7_ILi80EEENS7_ILi256EEEEEELi256ENS_6half_tEfNS_4arch4Sm90ELb1ELb0ELb0ELb1ELb0ELb0ELb0ELb1ELb1ELb0ELb0ELb0EEENS1_21CollectiveEpilogueFwdINS6_IJSA_SC_SB_EEES9_SE_SG_Li256ELb1ELb0ELb0ELb0EEENS1_36VarlenDynamicPersistentTileSchedulerILi128ELi80ELi256ELi32ELb0ELb0ELb1ELb1ELb1ELb1EEEEEEEEEvNT_6ParamsE)
        /*002c*/ 	.word	0x00000030


	//----- nvinfo : EIATTR_REGCOUNT
	.align		4
.L_29:
        /*0030*/ 	.byte	0x04, 0x2f
        /*0032*/ 	.short	(.L_31 - .L_30)
	.align		4
.L_30:
        /*0034*/ 	.word	index@(_ZN7cutlass13device_kernelIN5flash11enable_sm90INS1_16FlashAttnFwdSm90INS1_25CollectiveMainloopFwdSm90ILi2EN4cute5tupleIJNS5_1CILi1EEES8_S8_EEENS6_IJNS7_ILi128EEENS7_ILi80EEENS7_ILi256EEEEEELi256ENS_6half_tEfNS_4arch4Sm90ELb1ELb0ELb0ELb0ELb0ELb0ELb0ELb1ELb1ELb0ELb0ELb0EEENS1_21CollectiveEpilogueFwdINS6_IJSA_SC_SB_EEES9_SE_SG_Li256ELb0ELb0ELb0ELb0EEENS1_30DynamicPersistentTileSchedulerILi256ELi32ELb0ELb0ELb1EEEEEEEEEvNT_6ParamsE)
        /*0038*/ 	.word	0x000000a8


	//----- nvinfo : EIATTR_FRAME_SIZE
	.align		4
.L_31:
        /*003c*/ 	.byte	0x04, 0x11
        /*003e*/ 	.short	(.L_33 - .L_32)
	.align		4
.L_32:
        /*0040*/ 	.word	index@(_ZN7cutlass13device_kernelIN5flash11enable_sm90INS1_16FlashAttnFwdSm90INS1_25CollectiveMainloopFwdSm90ILi2EN4cute5tupleIJNS5_1CILi1EEES8_S8_EEENS6_IJNS7_ILi128EEENS7_ILi80EEENS7_ILi256EEEEEELi256ENS_6half_tEfNS_4arch4Sm90ELb1ELb0ELb0ELb0ELb0ELb0ELb0ELb1ELb1ELb0ELb0ELb0EEENS1_21CollectiveEpilogueFwdINS6_IJSA_SC_SB_EEES9_SE_SG_Li256ELb0ELb0ELb0ELb0EEENS1_30DynamicPersistentTileSchedulerILi256ELi32ELb0ELb0ELb1EEEEEEEEEvNT_6ParamsE)
        /*0044*/ 	.word	0x00000008


	//----- nvinfo : EIATTR_REGCOUNT
	.align		4
.L_33:
        /*0048*/ 	.byte	0x04, 0x2f
        /*004a*/ 	.short	(.L_35 - .L_34)
	.align		4
.L_34:
        /*004c*/ 	.word	index@(_ZN7cutlass13device_kernelIN5flash11enable_sm90INS1_16FlashAttnFwdSm90INS1_25CollectiveMainloopFwdSm90ILi2EN4cute5tupleIJNS5_1CILi1EEES8_S8_EEENS6_IJNS7_ILi128EEENS7_ILi64EEENS7_ILi256EEEEEELi256ENS_6half_tEfNS_4arch4Sm90ELb0ELb1ELb0ELb1ELb0ELb1ELb0ELb1ELb1ELb0ELb0ELb0EEENS1_21CollectiveEpilogueFwdINS6_IJSA_SC_SB_EEES9_SE_SG_Li256ELb1ELb0ELb0ELb0EEENS1_36VarlenDynamicPersistentTileSchedulerILi128ELi64ELi256ELi32ELb0ELb0ELb1ELb1ELb0ELb1EEEEEEEEEvNT_6ParamsE)
        /*0050*/ 	.word	0x000000a8


	//----- nvinfo : EIATTR_FRAME_SIZE
	.align		4
.L_35:
        /*0054*/ 	.byte	0x04, 0x11
        /*0056*/ 	.short	(.L_37 - .L_36)
	.align		4
.L_36:
        /*0058*/ 	.word	index@(_ZN7cutlass13device_kernelIN5flash11enable_sm90INS1_16FlashAttnFwdSm90INS1_25CollectiveMainloopFwdSm90ILi2EN4cute5tupleIJNS5_1CILi1EEES8_S8_EEENS6_IJNS7_ILi128EEENS7_ILi64EEENS7_ILi256EEEEEELi256ENS_6half_tEfNS_4arch4Sm90ELb0ELb1ELb0ELb1ELb0ELb1ELb0ELb1ELb1ELb0ELb0ELb0EEENS1_21CollectiveEpilogueFwdINS6_IJSA_SC_SB_EEES9_SE_SG_Li256ELb1ELb0ELb0ELb0EEENS1_36VarlenDynamicPersistentTileSchedulerILi128ELi64ELi256ELi32ELb0ELb0ELb1ELb1ELb0ELb1EEEEEEEEEvNT_6ParamsE)
        /*005c*/ 	.word	0x000000a0


	//----- nvinfo : EIATTR_REGCOUNT
	.align		4
.L_37:
        /*0060*/ 	.byte	0x04, 0x2f
        /*0062*/ 	.short	(.L_39 - .L_38)
	.align		4
.L_38:
        /*0064*/ 	.word	index@(_ZN7cutlass13device_kernelIN5flash11enable_sm90INS1_16FlashAttnFwdSm90INS1_25CollectiveMainloopFwdSm90ILi2EN4cute5tupleIJNS5_1CILi1EEES8_S8_EEENS6_IJNS7_ILi128EEENS7_ILi64EEENS7_ILi256EEEEEELi256ENS_6half_tEfNS_4arch4Sm90ELb0ELb1ELb0ELb1ELb0ELb0ELb0ELb1ELb1ELb0ELb0ELb0EEENS1_21CollectiveEpilogueFwdINS6_IJSA_SC_SB_EEES9_SE_SG_Li256ELb1ELb0ELb0ELb0EEENS1_36VarlenDynamicPersistentTileSchedulerILi128ELi64ELi256ELi32ELb0ELb0ELb1ELb1ELb0ELb1EEEEEEEEEvNT_6ParamsE)
        /*0068*/ 	.word	0x000000a8


	//----- nvinfo : EIATTR_FRAME_SIZE
	.align		4
.L_39:
        /*006c*/ 	.byte	0x04, 0x11
        /*006e*/ 	.short	(.L_41 - .L_40)
	.align		4
.L_40:
        /*0070*/ 	.word	index@(_ZN7cutlass13device_kernelIN5flash11enable_sm90INS1_16FlashAttnFwdSm90INS1_25CollectiveMainloopFwdSm90ILi2EN4cute5tupleIJNS5_1CILi1EEES8_S8_EEENS6_IJNS7_ILi128EEENS7_ILi64EEENS7_ILi256EEEEEELi256ENS_6half_tEfNS_4arch4Sm90ELb0ELb1ELb0ELb1ELb0ELb0ELb0ELb1ELb1ELb0ELb0ELb0EEENS1_21CollectiveEpilogueFwdINS6_IJSA_SC_SB_EEES9_SE_SG_Li256ELb1ELb0ELb0ELb0EEENS1_36VarlenDynamicPersistentTileSchedulerILi128ELi64ELi256ELi32ELb0ELb0ELb1ELb1ELb0ELb1EEEEEEEEEvNT_6ParamsE)
        /*0074*/ 	.word	0x00000028


	//----- nvinfo : EIATTR_REGCOUNT
	.align		4
.L_41:
        /*0078*/ 	.byte	0x04, 0x2f
        /*007a*/ 	.short	(.L_43 - .L_42)
	.align		4
.L_42:
        /*007c*/ 	.word	index@(_ZN7cutlass13device_kernelIN5flash11enable_sm90INS1_16FlashAttnFwdSm90INS1_25CollectiveMainloopFwdSm90ILi2EN4cute5tupleIJNS5_1CILi1EEES8_S8_EEENS6_IJNS7_ILi128EEENS7_ILi64EEENS7_ILi256EEEEEELi256ENS_6half_tEfNS_4arch4Sm90ELb0ELb1ELb0ELb0ELb0ELb0ELb0ELb1ELb1ELb0ELb0ELb0EEENS1_21CollectiveEpilogueFwdINS6_IJSA_SC_SB_EEES9_SE_SG_Li256ELb0ELb0ELb0ELb0EEENS1_30DynamicPersistentTileSchedulerILi256ELi32ELb0ELb0ELb1EEEEEEEEEvNT_6ParamsE)
        /*0080*/ 	.word	0x000000a8


	//----- nvinfo : EIATTR_FRAME_SIZE
	.align		4
.L_43:
        /*0084*/ 	.byte	0x04, 0x11
        /*0086*/ 	.short	(.L_45 - .L_44)
	.align		4
.L_44:
        /*0088*/ 	.word	index@(_ZN7cutlass13device_kernelIN5flash11enable_sm90INS1_16FlashAttnFwdSm90INS1_25CollectiveMainloopFwdSm90ILi2EN4cute5tupleIJNS5_1CILi1EEES8_S8_EEENS6_IJNS7_ILi128EEENS7_ILi64EEENS7_ILi256EEEEEELi256ENS_6half_tEfNS_4arch4Sm90ELb0ELb1ELb0ELb0ELb0ELb0ELb0ELb1ELb1ELb0ELb0ELb0EEENS1_21CollectiveEpilogueFwdINS6_IJSA_SC_SB_EEES9_SE_SG_Li256ELb0ELb0ELb0ELb0EEENS1_30DynamicPersistentTileSchedulerILi256ELi32ELb0ELb0ELb1EEEEEEEEEvNT_6ParamsE)
        /*008c*/ 	.word	0x00000008


	//----- nvinfo : EIATTR_REGCOUNT
	.align		4
.L_45:
        /*0090*/ 	.byte	0x04, 0x2f
        /*0092*/ 	.short	(.L_47 - .L_46)
	.align		4
.L_46:
        /*0094*/ 	.word	index@(_ZN7cutlass13device_kernelIN5flash11enable_sm90INS1_16FlashAttnFwdSm90INS1_25CollectiveMainloopFwdSm90ILi2EN4cute5tupleIJNS5_1CILi1EEES8_S8_EEENS6_IJNS7_ILi128EEENS7_ILi80EEENS7_ILi256EEEEEELi256ENS_6half_tEfNS_4arch4Sm90ELb0ELb0ELb0ELb1ELb0ELb1ELb0ELb1ELb1ELb0ELb0ELb0EEENS1_21CollectiveEpilogueFwdINS6_IJSA_SC_SB_EEES9_SE_SG_Li256ELb1ELb0ELb0ELb0EEENS1_36VarlenDynamicPersistentTileSchedulerILi128ELi80ELi256ELi32ELb0ELb0ELb1ELb0ELb1ELb1EEEEEEEEEvNT_6ParamsE)
        /*0098*/ 	.word	0x000000a8


	//----- nvinfo : EIATTR_FRAME_SIZE
	.align		4
.L_47:
        /*009c*/ 	.byte	0x04, 0x11
        /*009e*/ 	.short	(.L_49 - .L_48)
	.align		4
.L_48:
        /*00a0*/ 	.word	index@(_ZN7cutlass13device_kernelIN5flash11enable_sm90INS1_16FlashAttnFwdSm90INS1_25CollectiveMainloopFwdSm90ILi2EN4cute5tupleIJNS5_1CILi1EEES8_S8_EEENS6_IJNS7_ILi128EEENS7_ILi80EEENS7_ILi256EEEEEELi256ENS_6half_tEfNS_4arch4Sm90ELb0ELb0ELb0ELb1ELb0ELb1ELb0ELb1ELb1ELb0ELb0ELb0EEENS1_21CollectiveEpilogueFwdINS6_IJSA_SC_SB_EEES9_SE_SG_Li256ELb1ELb0ELb0ELb0EEENS1_36VarlenDynamicPersistentTileSchedulerILi128ELi80ELi256ELi32ELb0ELb0ELb1ELb0ELb1ELb1EEEEEEEEEvNT_6ParamsE)
        /*00a4*/ 	.word	0x000000a0


	//----- nvinfo : EIATTR_REGCOUNT
	.align		4
.L_49:
        /*00a8*/ 	.byte	0x04, 0x2f
        /*00aa*/ 	.short	(.L_51 - .L_50)
	.align		4
.L_50:
        /*00ac*/ 	.word	index@(_ZN7cutlass13device_kernelIN5flash11enable_sm90INS1_16FlashAttnFwdSm90INS1_25CollectiveMainloopFwdSm90ILi2EN4cute5tupleIJNS5_1CILi1EEES8_S8_EEENS6_IJNS7_ILi128EEENS7_ILi80EEENS7_ILi256EEEEEELi256ENS_6half_tEfNS_4arch4Sm90ELb0ELb0ELb0ELb1ELb0ELb0ELb0ELb1ELb1ELb0ELb0ELb0EEENS1_21CollectiveEpilogueFwdINS6_IJSA_SC_SB_EEES9_SE_SG_Li256ELb1ELb0ELb0ELb0EEENS1_36VarlenDynamicPersistentTileSchedulerILi128ELi80ELi256ELi32ELb0ELb0ELb1ELb0ELb1ELb1EEEEEEEEEvNT_6ParamsE)
        /*00b0*/ 	.word	0x000000a8


	//----- nvinfo : EIATTR_FRAME_SIZE
	.align		4
.L_51:
        /*00b4*/ 	.byte	0x04, 0x11
        /*00b6*/ 	.short	(.L_53 - .L_52)
	.align		4
.L_52:
        /*00b8*/ 	.word	index@(_ZN7cutlass13device_kernelIN5flash11enable_sm90INS1_16FlashAttnFwdSm90INS1_25CollectiveMainloopFwdSm90ILi2EN4cute5tupleIJNS5_1CILi1EEES8_S8_EEENS6_IJNS7_ILi128EEENS7_ILi80EEENS7_ILi256EEEEEELi256ENS_6half_tEfNS_4arch4Sm90ELb0ELb0ELb0ELb1ELb0ELb0ELb0ELb1ELb1ELb0ELb0ELb0EEENS1_21CollectiveEpilogueFwdINS6_IJSA_SC_SB_EEES9_SE_SG_Li256ELb1ELb0ELb0ELb0EEENS1_36VarlenDynamicPersistentTileSchedulerILi128ELi80ELi256ELi32ELb0ELb0ELb1ELb0ELb1ELb1EEEEEEEEEvNT_6ParamsE)
        /*00bc*/ 	.word	0x00000038


	//----- nvinfo : EIATTR_REGCOUNT
	.align		4
.L_53:
        /*00c0*/ 	.byte	0x04, 0x2f
        /*00c2*/ 	.short	(.L_55 - .L_54)
	.align		4
.L_54:
        /*00c4*/ 	.word	index@(_ZN7cutlass13device_kernelIN5flash11enable_sm90INS1_16FlashAttnFwdSm90INS1_25CollectiveMainloopFwdSm90ILi2EN4cute5tupleIJNS5_1CILi2EEENS7_ILi1EEES9_EEENS6_IJNS7_ILi128EEENS7_ILi80EEENS7_ILi256EEEEEELi256ENS_6half_tEfNS_4arch4Sm90ELb0ELb0ELb0ELb0ELb0ELb0ELb0ELb1ELb1ELb0ELb0ELb0EEENS1_21CollectiveEpilogueFwdINS6_IJSB_SD_SC_EEESA_SF_SH_Li256ELb0ELb0ELb0ELb0EEENS1_29StaticPersistentTileSchedulerILb0EEEEEEEEEvNT_6ParamsE)
        /*00c8*/ 	.word	0x000000a8


	//----- nvinfo : EIATTR_FRAME_SIZE
	.align		4
.L_55:
        /*00cc*/ 	.byte	0x04, 0x11
        /*00ce*/ 	.short	(.L_57 - .L_56)
	.align		4
.L_56:
        /*00d0*/ 	.word	index@(_ZN7cutlass13device_kernelIN5flash11enable_sm90INS1_16FlashAttnFwdSm90INS1_25CollectiveMainloopFwdSm90ILi2EN4cute5tupleIJNS5_1CILi2EEENS7_ILi1EEES9_EEENS6_IJNS7_ILi128EEENS7_ILi80EEENS7_ILi256EEEEEELi256ENS_6half_tEfNS_4arch4Sm90ELb0ELb0ELb0ELb0ELb0ELb0ELb0ELb1ELb1ELb0ELb0ELb0EEENS1_21CollectiveEpilogueFwdINS6_IJSB_SD_SC_EEESA_SF_SH_Li256ELb0ELb0ELb0ELb0EEENS1_29StaticPersistentTileSchedulerILb0EEEEEEEEEvNT_6ParamsE)
        /*00d4*/ 	.word	0x00000028


	//----- nvinfo : EIATTR_REGCOUNT
	.align		4
.L_57:
        /*00d8*/ 	.byte	0x04, 0x2f
        /*00da*/ 	.short	(.L_59 - .L_58)
	.align		4
.L_58:
        /*00dc*/ 	.word	index@(_ZN7cutlass13device_kernelIN5flash11enable_sm90INS1_16FlashAttnFwdSm90INS1_25CollectiveMainloopFwdSm90ILi2EN4cute5tupleIJNS5_1CILi1EEES8_S8_EEENS6_IJNS7_ILi128EEENS7_ILi80EEENS7_ILi256EEEEEELi256ENS_6half_tEfNS_4arch4Sm90ELb0ELb0ELb0ELb0ELb0ELb0ELb0ELb1ELb1ELb0ELb0ELb0EEENS1_21CollectiveEpilogueFwdINS6_IJSA_SC_SB_EEES9_SE_SG_Li256ELb0ELb0ELb0ELb0EEENS1_29StaticPersistentTileSchedulerILb0EEEEEEEEEvNT_6ParamsE)
        /*00e0*/ 	.word	0x000000a8


	//----- nvinfo : EIATTR_FRAME_SIZE
	.align		4
.L_59:
        /*00e4*/ 	.byte	0x04, 0x11
        /*00e6*/ 	.short	(.L_61 - .L_60)
	.align		4
.L_60:
        /*00e8*/ 	.word	index@(_ZN7cutlass13device_kernelIN5flash11enable_sm90INS1_16FlashAttnFwdSm90INS1_25CollectiveMainloopFwdSm90ILi2EN4cute5tupleIJNS5_1CILi1EEES8_S8_EEENS6_IJNS7_ILi128EEENS7_ILi80EEENS7_ILi256EEEEEELi256ENS_6half_tEfNS_4arch4Sm90ELb0ELb0ELb0ELb0ELb0ELb0ELb0ELb1ELb1ELb0ELb0ELb0EEENS1_21CollectiveEpilogueFwdINS6_IJSA_SC_SB_EEES9_SE_SG_Li256ELb0ELb0ELb0ELb0EEENS1_29StaticPersistentTileSchedulerILb0EEEEEEEEEvNT_6ParamsE)
        /*00ec*/ 	.word	0x00000020


	//----- nvinfo : EIATTR_MIN_STACK_SIZE
	.align		4
.L_61:
        /*00f0*/ 	.byte	0x04, 0x12
        /*00f2*/ 	.short	(.L_63 - .L_62)
	.align		4
.L_62:
        /*00f4*/ 	.word	index@(_ZN7cutlass13device_kernelIN5flash11enable_sm90INS1_16FlashAttnFwdSm90INS1_25CollectiveMainloopFwdSm90ILi2EN4cute5tupleIJNS5_1CILi1EEES8_S8_EEENS6_IJNS7_ILi128EEENS7_ILi80EEENS7_ILi256EEEEEELi256ENS_6half_tEfNS_4arch4Sm90ELb0ELb0ELb0ELb0ELb0ELb0ELb0ELb1ELb1ELb0ELb0ELb0EEENS1_21CollectiveEpilogueFwdINS6_IJSA_SC_SB_EEES9_SE_SG_Li256ELb0ELb0ELb0ELb0EEENS1_29StaticPersistentTileSchedulerILb0EEEEEEEEEvNT_6ParamsE)
        /*00f8*/ 	.word	0x00000020


	//----- nvinfo : EIATTR_MIN_STACK_SIZE
	.align		4
.L_63:
        /*00fc*/ 	.byte	0x04, 0x12
        /*00fe*/ 	.short	(.L_65 - .L_64)
	.align		4
.L_64:
        /*0100*/ 	.word	index@(_ZN7cutlass13device_kernelIN5flash11enable_sm90INS1_16FlashAttnFwdSm90INS1_25CollectiveMainloopFwdSm90ILi2EN4cute5tupleIJNS5_1CILi2EEENS7_ILi1EEES9_EEENS6_IJNS7_ILi128EEENS7_ILi80EEENS7_ILi256EEEEEELi256ENS_6half_tEfNS_4arch4Sm90ELb0ELb0ELb0ELb0ELb0ELb0ELb0ELb1ELb1ELb0ELb0ELb0EEENS1_21CollectiveEpilogueFwdINS6_IJSB_SD_SC_EEESA_SF_SH_Li256ELb0ELb0ELb0ELb0EEENS1_29StaticPersistentTileSchedulerILb0EEEEEEEEEvNT_6ParamsE)
        /*0104*/ 	.word	0x00000028


	//----- nvinfo : EIATTR_MIN_STACK_SIZE
	.align		4
.L_65:
        /*0108*/ 	.byte	0x04, 0x12
        /*010a*/ 	.short	(.L_67 - .L_66)
	.align		4
.L_66:
        /*010c*/ 	.word	index@(_ZN7cutlass13device_kernelIN5flash11enable_sm90INS1_16FlashAttnFwdSm90INS1_25CollectiveMainloopFwdSm90ILi2EN4cute5tupleIJNS5_1CILi1EEES8_S8_EEENS6_IJNS7_ILi128EEENS7_ILi80EEENS7_ILi256EEEEEELi256ENS_6half_tEfNS_4arch4Sm90ELb0ELb0ELb0ELb1ELb0ELb0ELb0ELb1ELb1ELb0ELb0ELb0EEENS1_21CollectiveEpilogueFwdINS6_IJSA_SC_SB_EEES9_SE_SG_Li256ELb1ELb0ELb0ELb0EEENS1_36VarlenDynamicPersistentTileSchedulerILi128ELi80ELi256ELi32ELb0ELb0ELb1ELb0ELb1ELb1EEEEEEEEEvNT_6ParamsE)
        /*0110*/ 	.word	0x00000038


	//----- nvinfo : EIATTR_MIN_STACK_SIZE
	.align		4
.L_67:
        /*0114*/ 	.byte	0x04, 0x12
        /*0116*/ 	.short	(.L_69 - .L_68)
	.align		4
.L_68:
        /*0118*/ 	.word	index@(_ZN7cutlass13device_kernelIN5flash11enable_sm90INS1_16FlashAttnFwdSm90INS1_25CollectiveMainloopFwdSm90ILi2EN4cute5tupleIJNS5_1CILi1EEES8_S8_EEENS6_IJNS7_ILi128EEENS7_ILi80EEENS7_ILi256EEEEEELi256ENS_6half_tEfNS_4arch4Sm90ELb0ELb0ELb0ELb1ELb0ELb1ELb0ELb1ELb1ELb0ELb0ELb0EEENS1_21CollectiveEpilogueFwdINS6_IJSA_SC_SB_EEES9_SE_SG_Li256ELb1ELb0ELb0ELb0EEENS1_36VarlenDynamicPersistentTileSchedulerILi128ELi80ELi256ELi32ELb0ELb0ELb1ELb0ELb1ELb1EEEEEEEEEvNT_6ParamsE)
        /*011c*/ 	.word	0x000000a0


	//----- nvinfo : EIATTR_MIN_STACK_SIZE
	.align		4
.L_69:
        /*0120*/ 	.byte	0x04, 0x12
        /*0122*/ 	.short	(.L_71 - .L_70)
	.align		4
.L_70:
        /*0124*/ 	.word	index@(_ZN7cutlass13device_kernelIN5flash11enable_sm90INS1_16FlashAttnFwdSm90INS1_25CollectiveMainloopFwdSm90ILi2EN4cute5tupleIJNS5_1CILi1EEES8_S8_EEENS6_IJNS7_ILi128EEENS7_ILi64EEENS7_ILi256EEEEEELi256ENS_6half_tEfNS_4arch4Sm90ELb0ELb1ELb0ELb0ELb0ELb0ELb0ELb1ELb1ELb0ELb0ELb0EEENS1_21CollectiveEpilogueFwdINS6_IJSA_SC_SB_EEES9_SE_SG_Li256ELb0ELb0ELb0ELb0EEENS1_30DynamicPersistentTileSchedulerILi256ELi32ELb0ELb0ELb1EEEEEEEEEvNT_6ParamsE)
        /*0128*/ 	.word	0x00000008


	//----- nvinfo : EIATTR_MIN_STACK_SIZE
	.align		4
.L_71:
        /*012c*/ 	.byte	0x04, 0x12
        /*012e*/ 	.short	(.L_73 - .L_72)
	.align		4
.L_72:
        /*0130*/ 	.word	index@(_ZN7cutlass13device_kernelIN5flash11enable_sm90INS1_16FlashAttnFwdSm90INS1_25CollectiveMainloopFwdSm90ILi2EN4cute5tupleIJNS5_1CILi1EEES8_S8_EEENS6_IJNS7_ILi128EEENS7_ILi64EEENS7_ILi256EEEEEELi256ENS_6half_tEfNS_4arch4Sm90ELb0ELb1ELb0ELb1ELb0ELb0ELb0ELb1ELb1ELb0ELb0ELb0EEENS1_21CollectiveEpilogueFwdINS6_IJSA_SC_SB_EEES9_SE_SG_Li256ELb1ELb0ELb0ELb0EEENS1_36VarlenDynamicPersistentTileSchedulerILi128ELi64ELi256ELi32ELb0ELb0ELb1ELb1ELb0ELb1EEEEEEEEEvNT_6ParamsE)
        /*0134*/ 	.word	0x00000028


	//----- nvinfo : EIATTR_MIN_STACK_SIZE
	.align		4
.L_73:
        /*0138*/ 	.byte	0x04, 0x12
        /*013a*/ 	.short	(.L_75 - .L_74)
	.align		4
.L_74:
        /*013c*/ 	.word	index@(_ZN7cutlass13device_kernelIN5flash11enable_sm90INS1_16FlashAttnFwdSm90INS1_25CollectiveMainloopFwdSm90ILi2EN4cute5tupleIJNS5_1CILi1EEES8_S8_EEENS6_IJNS7_ILi128EEENS7_ILi64EEENS7_ILi256EEEEEELi256ENS_6half_tEfNS_4arch4Sm90ELb0ELb1ELb0ELb1ELb0ELb1ELb0ELb1ELb1ELb0ELb0ELb0EEENS1_21CollectiveEpilogueFwdINS6_IJSA_SC_SB_EEES9_SE_SG_Li256ELb1ELb0ELb0ELb0EEENS1_36VarlenDynamicPersistentTileSchedulerILi128ELi64ELi256ELi32ELb0ELb0ELb1ELb1ELb0ELb1EEEEEEEEEvNT_6ParamsE)
        /*0140*/ 	.word	0x000000a0


	//----- nvinfo : EIATTR_MIN_STACK_SIZE
	.align		4
.L_75:
        /*0144*/ 	.byte	0x04, 0x12
        /*0146*/ 	.short	(.L_77 - .L_76)
	.align		4
.L_76:
        /*0148*/ 	.word	index@(_ZN7cutlass13device_kernelIN5flash11enable_sm90INS1_16FlashAttnFwdSm90INS1_25CollectiveMainloopFwdSm90ILi2EN4cute5tupleIJNS5_1CILi1EEES8_S8_EEENS6_IJNS7_ILi128EEENS7_ILi80EEENS7_ILi256EEEEEELi256ENS_6half_tEfNS_4arch4Sm90ELb1ELb0ELb0ELb0ELb0ELb0ELb0ELb1ELb1ELb0ELb0ELb0EEENS1_21CollectiveEpilogueFwdINS6_IJSA_SC_SB_EEES9_SE_SG_Li256ELb0ELb0ELb0ELb0EEENS1_30DynamicPersistentTileSchedulerILi256ELi32ELb0ELb0ELb1EEEEEEEEEvNT_6ParamsE)
        /*014c*/ 	.word	0x00000008


	//----- nvinfo : EIATTR_MIN_STACK_SIZE
	.align		4
.L_77:
        /*0150*/ 	.byte	0x04, 0x12
        /*0152*/ 	.short	(.L_79 - .L_78)
	.align		4
.L_78:
        /*0154*/ 	.word	index@(_ZN7cutlass13device_kernelIN5flash11enable_sm90INS1_16FlashAttnFwdSm90INS1_25CollectiveMainloopFwdSm90ILi2EN4cute5tupleIJNS5_1CILi1EEES8_S8_EEENS6_IJNS7_ILi128EEENS7_ILi80EEENS7_ILi256EEEEEELi256ENS_6half_tEfNS_4arch4Sm90ELb1ELb0ELb0ELb1ELb0ELb0ELb0ELb1ELb1ELb0ELb0ELb0EEENS1_21CollectiveEpilogueFwdINS6_IJSA_SC_SB_EEES9_SE_SG_Li256ELb1ELb0ELb0ELb0EEENS1_36VarlenDynamicPersistentTileSchedulerILi128ELi80ELi256ELi32ELb0ELb0ELb1ELb1ELb1ELb1EEEEEEEEEvNT_6ParamsE)
        /*0158*/ 	.word	0x00000030


	//----- nvinfo : EIATTR_MIN_STACK_SIZE
	.align		4
.L_79:
        /*015c*/ 	.byte	0x04, 0x12
        /*015e*/ 	.short	(.L_81 - .L_80)
	.align		4
.L_80:
        /*0160*/ 	.word	index@(_ZN7cutlass13device_kernelIN5flash11enable_sm90INS1_16FlashAttnFwdSm90INS1_25CollectiveMainloopFwdSm90ILi2EN4cute5tupleIJNS5_1CILi1EEES8_S8_EEENS6_IJNS7_ILi128EEENS7_ILi80EEENS7_ILi256EEEEEELi256ENS_6half_tEfNS_4arch4Sm90ELb1ELb0ELb0ELb1ELb0ELb1ELb0ELb1ELb1ELb0ELb0ELb0EEENS1_21CollectiveEpilogueFwdINS6_IJSA_SC_SB_EEES9_SE_SG_Li256ELb1ELb0ELb0ELb0EEENS1_36VarlenDynamicPersistentTileSchedulerILi128ELi80ELi256ELi32ELb0ELb0ELb1ELb1ELb1ELb1EEEEEEEEEvNT_6ParamsE)
        /*0164*/ 	.word	0x00000098
.L_81:


//--------------------- .nv.compat                --------------------------
	.section	.nv.compat,"",@"SHT_CUDA_COMPAT_INFO"
	.align	4
        /*0000*/ 	.byte	0x02, 0x09, 0x01, 0x00, 0x02, 0x02, 0x04, 0x00, 0x02, 0x05, 0x05, 0x00, 0x03, 0x07, 0x01, 0x01
        /*0010*/ 	.byte	0x02, 0x03, 0x01, 0x00, 0x02, 0x06, 0x01, 0x00, 0x04, 0x0b, 0x08, 0x00, 0x00, 0x00, 0x00, 0x00
        /*0020*/ 	.byte	0x00, 0x00, 0x00, 0x00


//--------------------- .nv.info._ZN7cutlass13device_kernelIN5flash11enable_sm90INS1_16FlashAttnFwdSm90INS1_25CollectiveMainloopFwdSm90ILi2EN4cute5tupleIJNS5_1CILi1EEES8_S8_EEENS6_IJNS7_ILi128EEENS7_ILi80EEENS7_ILi256EEEEEELi256ENS_6half_tEfNS_4arch4Sm90ELb0ELb0ELb0ELb0ELb0ELb0ELb0ELb1ELb1ELb0ELb0ELb0EEENS1_21CollectiveEpilogueFwdINS6_IJSA_SC_SB_EEES9_SE_SG_Li256ELb0ELb0ELb0ELb0EEENS1_29StaticPersistentTileSchedulerILb0EEEEEEEEEvNT_6ParamsE --------------------------
	.section	.nv.info._ZN7cutlass13device_kernelIN5flash11enable_sm90INS1_16FlashAttnFwdSm90INS1_25CollectiveMainloopFwdSm90ILi2EN4cute5tupleIJNS5_1CILi1EEES8_S8_EEENS6_IJNS7_ILi128EEENS7_ILi80EEENS7_ILi256EEEEEELi256ENS_6half_tEfNS_4arch4Sm90ELb0ELb0ELb0ELb0ELb0ELb0ELb0ELb1ELb1ELb0ELb0ELb0EEENS1_21CollectiveEpilogueFwdINS6_IJSA_SC_SB_EEES9_SE_SG_Li256ELb0ELb0ELb0ELb0EEENS1_29StaticPersistentTileSchedulerILb0EEEEEEEEEvNT_6ParamsE,"",@"SHT_CUDA_INFO"
	.sectionflags	@""
	.align	4


	//----- nvinfo : EIATTR_CUDA_API_VERSION
	.align		4
        /*0000*/ 	.byte	0x04, 0x37
        /*0002*/ 	.short	(.L_83 - .L_82)
.L_82:
        /*0004*/ 	.word	0x00000082


	//----- nvinfo : EIATTR_KPARAM_INFO
	.align		4
.L_83:
        /*0008*/ 	.byte	0x04, 0x17
        /*000a*/ 	.short	(.L_85 - .L_84)
.L_84:
        /*000c*/ 	.word	0x00000000
        /*0010*/ 	.short	0x0000
        /*0012*/ 	.short	0x0070
        /*0014*/ 	.byte	0x00, 0xf0, 0x01, 0x2e


	//----- nvinfo : EIATTR_SPARSE_MMA_MASK
	.align		4
.L_85:
        /*0018*/ 	.byte	0x03, 0x50
        /*001a*/ 	.short	0x0000


	//----- nvinfo : EIATTR_MAXREG_COUNT
	.align		4
        /*001c*/ 	.byte	0x03, 0x1b
        /*001e*/ 	.short	0x00a8


	//----- nvinfo : EIATTR_NUM_BARRIERS
	.align		4
        /*0020*/ 	.byte	0x02, 0x4c
        /*0022*/ 	.byte	0x09
	.zero		1


	//----- nvinfo : EIATTR_EXTERNS
	.align		4
        /*0024*/ 	.byte	0x04, 0x0f
        /*0026*/ 	.short	(.L_87 - .L_86)


	//   ....[0]....
	.align		4
.L_86:
        /*0028*/ 	.word	index@(__assertfail)


	//----- nvinfo : EIATTR_ANNOTATIONS
	.align		4
.L_87:
        /*002c*/ 	.byte	0x04, 0x55
        /*002e*/ 	.short	(.L_89 - .L_88)


	//   ....[0]....
.L_88:
        /*0030*/ 	.word	0x00000001
        /*0034*/ 	.byte	0x40, 0x09, 0x00, 0x00, 0x01, 0x00, 0x00, 0x00, 0x00, 0x0a, 0x00, 0x00, 0x01, 0x00, 0x00, 0x00
        /* <DEDUP_REMOVED lines=14> */
        /*0124*/ 	.byte	0x70, 0xe2, 0x00, 0x00, 0x01, 0x00, 0x00, 0x00, 0x10, 0xe4, 0x00, 0x00


	//----- nvinfo : EIATTR_MERCURY_ISA_VERSION
	.align		4
.L_89:
        /*0130*/ 	.byte	0x03, 0x5f
        /*0132*/ 	.short	0x0101


	//----- nvinfo : EIATTR_INT_WARP_WIDE_INSTR_OFFSETS
	.align		4
        /*0134*/ 	.byte	0x04, 0x31
        /*0136*/ 	.short	(.L_91 - .L_90)


	//   ....[0]....
.L_90:
        /*0138*/ 	.word	0x00000180


	//   ....[1]....
        /*013c*/ 	.word	0x000001b0


	//   ....[2]....
        /*0140*/ 	.word	0x00000240


	//   ....[3]....
        /*0144*/ 	.word	0x0000b7e0


	//   ....[4]....
        /*0148*/ 	.word	0x0000b810


	//   ....[5]....
        /*014c*/ 	.word	0x0000b900


	//   ....[6]....
        /*0150*/ 	.word	0x0000b9c0


	//   ....[7]....
        /*0154*/ 	.word	0x0000ba80


	//----- nvinfo : EIATTR_COOP_GROUP_MASK_REGIDS
	.align		4
.L_91:
        /*0158*/ 	.byte	0x04, 0x29
        /*015a*/ 	.short	(.L_93 - .L_92)


	//   ....[0]....
.L_92:
        /*015c*/ 	.word	0xffffffff


	//   ....[1]....
        /*0160*/ 	.word	0xffffffff


	//   ....[2]....
        /*0164*/ 	.word	0xffffffff


	//   ....[3]....
        /*0168*/ 	.word	0xffffffff


	//   ....[4]....
        /*016c*/ 	.word	0xffffffff


	//   ....[5]....
        /*0170*/ 	.word	0xffffffff


	//   ....[6]....
        /*0174*/ 	.word	0xffffffff


	//   ....[7]....
        /*0178*/ 	.word	0xffffffff


	//   ....[8]....
        /*017c*/ 	.word	0xffffffff


	//   ....[9]....
        /*0180*/ 	.word	0xffffffff


	//   ....[10]....
        /*0184*/ 	.word	0xffffffff


	//   ....[11]....
        /*0188*/ 	.word	0xffffffff


	//   ....[12]....
        /*018c*/ 	.word	0xffffffff


	//   ....[13]....
        /*0190*/ 	.word	0xffffffff


	//   ....[14]....
        /*0194*/ 	.word	0xffffffff


	//   ....[15]....
        /*0198*/ 	.word	0xffffffff


	//   ....[16]....
        /*019c*/ 	.word	0xffffffff


	//   ....[17]....
        /*01a0*/ 	.word	0xffffffff


	//   ....[18]....
        /*01a4*/ 	.word	0xffffffff


	//   ....[19]....
        /*01a8*/ 	.word	0xffffffff


	//   ....[20]....
        /*01ac*/ 	.word	0xffffffff


	//   ....[21]....
        /*01b0*/ 	.word	0xffffffff


	//   ....[22]....
        /*01b4*/ 	.word	0xffffffff


	//   ....[23]....
        /*01b8*/ 	.word	0x0500000f


	//   ....[24]....
        /*01bc*/ 	.word	0x0500000f


	//----- nvinfo : EIATTR_COOP_GROUP_INSTR_OFFSETS
	.align		4
.L_93:
        /*01c0*/ 	.byte	0x04, 0x28
        /*01c2*/ 	.short	(.L_95 - .L_94)


	//   ....[0]....
.L_94:
        /*01c4*/ 	.word	0x00000060


	//   ....[1]....
        /*01c8*/ 	.word	0x00000190


	//   ....[2]....
        /*01cc*/ 	.word	0x00000250


	//   ....[3]....
        /*01d0*/ 	.word	0x000003c0


	//   ....[4]....
        /*01d4*/ 	.word	0x00000520


	//   ....[5]....
        /*01d8*/ 	.word	0x00000640


	//   ....[6]....
        /*01dc*/ 	.word	0x000007a0


	//   ....[7]....
        /*01e0*/ 	.word	0x00000d40


	//   ....[8]....
        /*01e4*/ 	.word	0x00003d00


	//   ....[9]....
        /*01e8*/ 	.word	0x00003d40


	//   ....[10]....
        /*01ec*/ 	.word	0x00004120


	//   ....[11]....
        /*01f0*/ 	.word	0x000041a0


	//   ....[12]....
        /*01f4*/ 	.word	0x00007cb0


	//   ....[13]....
        /*01f8*/ 	.word	0x00007de0


	//   ....[14]....
        /*01fc*/ 	.word	0x00008190


	//   ....[15]....
        /*0200*/ 	.word	0x000081f0


	//   ....[16]....
        /*0204*/ 	.word	0x000092b0


	//   ....[17]....
        /*0208*/ 	.word	0x000092f0


	//   ....[18]....
        /*020c*/ 	.word	0x00009470


	//   ....[19]....
        /*0210*/ 	.word	0x000094a0


	//   ....[20]....
        /*0214*/ 	.word	0x0000ac60


	//   ....[21]....
        /*0218*/ 	.word	0x0000afd0


	//   ....[22]....
        /*021c*/ 	.word	0x0000e390


	//   ....[23]....
        /*0220*/ 	.word	0x0000e870


	//   ....[24]....
        /*0224*/ 	.word	0x0000ed10


	//----- nvinfo : EIATTR_REG_RECONFIG
	.align		4
.L_95:
        /*0228*/ 	.byte	0x01, 0x54
	.zero		2


	//----- nvinfo : EIATTR_SYSCALL_OFFSETS
	.align		4
        /*022c*/ 	.byte	0x04, 0x46
        /*022e*/ 	.short	(.L_97 - .L_96)


	//   ....[0]....
.L_96:
        /*0230*/ 	.word	0x000010b0


	//   ....[1]....
        /*0234*/ 	.word	0x0000b430


	//   ....[2]....
        /*0238*/ 	.word	0x0000b570


	//   ....[3]....
        /*023c*/ 	.word	0x0000b670


	//----- nvinfo : EIATTR_MBARRIER_INSTR_OFFSETS
	.align		4
.L_97:
        /*0240*/ 	.byte	0x04, 0x39
        /*0242*/ 	.short	(.L_99 - .L_98)


	//   ....[0]....
.L_98:
        /*0244*/ 	.word	0x00000270
        /*0248*/ 	.word	0x000000ff
        /*024c*/ 	.word	0x00038800
        /*0250*/ 	.short	0x0100
        /*0252*/ 	.byte	0x06
	.zero		1


	//   ....[1]....
        /*0254*/ 	.word	0x00000280
        /*0258*/ 	.word	0x000000ff
        /*025c*/ 	.word	0x00038820
        /*0260*/ 	.short	0x0100
        /*0262*/ 	.byte	0x06
	.zero		1


	//   ....[2]....
        /*0264*/ 	.word	0x00000370
        /*0268*/ 	.word	0x000000ff
        /*026c*/ 	.word	0x00038830
        /*0270*/ 	.short	0x0100
        /*0272*/ 	.byte	0x08
	.zero		1


	//   ....[3]....
        /*0274*/ 	.word	0x00000380
        /*0278*/ 	.word	0x000000ff
        /*027c*/ 	.word	0x00038840
        /*0280*/ 	.short	0x0100
        /*0282*/ 	.byte	0x08
	.zero		1


	//   ....[4]....
        /*0284*/ 	.word	0x00000390
        /*0288*/ 	.word	0x000000ff
        /*028c*/ 	.word	0x00038838
        /*0290*/ 	.short	0x0100
        /*0292*/ 	.byte	0x08
	.zero		1


	//   ....[5]....
        /*0294*/ 	.word	0x000003a0
        /*0298*/ 	.word	0x000000ff
        /*029c*/ 	.word	0x00038848
        /*02a0*/ 	.short	0x0100
        /*02a2*/ 	.byte	0x08
	.zero		1


	//   ....[6]....
        /*02a4*/ 	.word	0x000004d0
        /*02a8*/ 	.word	0x000000ff
        /*02ac*/ 	.word	0x00038850
        /*02b0*/ 	.short	0x0100
        /*02b2*/ 	.byte	0x08
	.zero		1


	//   ....[7]....
        /*02b4*/ 	.word	0x000004e0
        /*02b8*/ 	.word	0x000000ff
        /*02bc*/ 	.word	0x00038860
        /*02c0*/ 	.short	0x0100
        /*02c2*/ 	.byte	0x08
	.zero		1


	//   ....[8]....
        /*02c4*/ 	.word	0x000004f0
        /*02c8*/ 	.word	0x000000ff
        /*02cc*/ 	.word	0x00038858
        /*02d0*/ 	.short	0x0100
        /*02d2*/ 	.byte	0x08
	.zero		1


	//   ....[9]....
        /*02d4*/ 	.word	0x00000500
        /*02d8*/ 	.word	0x000000ff
        /*02dc*/ 	.word	0x00038868
        /*02e0*/ 	.short	0x0100
        /*02e2*/ 	.byte	0x08
	.zero		1


	//   ....[10]....
        /*02e4*/ 	.word	0x000005f0
        /*02e8*/ 	.word	0x000000ff
        /*02ec*/ 	.word	0x00038870
        /*02f0*/ 	.short	0x0100
        /*02f2*/ 	.byte	0x06
	.zero		1


	//   ....[11]....
        /*02f4*/ 	.word	0x00000600
        /*02f8*/ 	.word	0x000000ff
        /*02fc*/ 	.word	0x00038880
        /*0300*/ 	.short	0x0100
        /*0302*/ 	.byte	0x06
	.zero		1


	//   ....[12]....
        /*0304*/ 	.word	0x00000610
        /*0308*/ 	.word	0x000000ff
        /*030c*/ 	.word	0x00038878
        /*0310*/ 	.short	0x0100
        /*0312*/ 	.byte	0x06
	.zero		1


	//   ....[13]....
        /*0314*/ 	.word	0x00000620
        /*0318*/ 	.word	0x000000ff
        /*031c*/ 	.word	0x00038888
        /*0320*/ 	.short	0x0100
        /*0322*/ 	.byte	0x06
	.zero		1


	//   ....[14]....
        /*0324*/ 	.word	0x00000750
        /*0328*/ 	.word	0x000000ff
        /*032c*/ 	.word	0x00038890
        /*0330*/ 	.short	0x0100
        /*0332*/ 	.byte	0x08
	.zero		1


	//   ....[15]....
        /*0334*/ 	.word	0x00000760
        /*0338*/ 	.word	0x000000ff
        /*033c*/ 	.word	0x000388a0
        /*0340*/ 	.short	0x0100
        /*0342*/ 	.byte	0x08
	.zero		1


	//   ....[16]....
        /*0344*/ 	.word	0x00000770
        /*0348*/ 	.word	0x000000ff
        /*034c*/ 	.word	0x00038898
        /*0350*/ 	.short	0x0100
        /*0352*/ 	.byte	0x08
	.zero		1


	//   ....[17]....
        /*0354*/ 	.word	0x00000780
        /*0358*/ 	.word	0x000000ff
        /*035c*/ 	.word	0x000388a8
        /*0360*/ 	.short	0x0100
        /*0362*/ 	.byte	0x08
	.zero		1


	//   ....[18]....
        /*0364*/ 	.word	0x000008b0
        /*0368*/ 	.word	0x000000ff
        /*036c*/ 	.word	0x000388b0
        /*0370*/ 	.short	0x0100
        /*0372*/ 	.byte	0x08
	.zero		1


	//   ....[19]....
        /*0374*/ 	.word	0x000008c0
        /*0378*/ 	.word	0x000000ff
        /*037c*/ 	.word	0x000388c0
        /*0380*/ 	.short	0x0100
        /*0382*/ 	.byte	0x08
	.zero		1


	//   ....[20]....
        /*0384*/ 	.word	0x000008d0
        /*0388*/ 	.word	0x000000ff
        /*038c*/ 	.word	0x000388b8
        /*0390*/ 	.short	0x0100
        /*0392*/ 	.byte	0x08
	.zero		1


	//   ....[21]....
        /*0394*/ 	.word	0x000008e0
        /*0398*/ 	.word	0x000000ff
        /*039c*/ 	.word	0x000388c8
        /*03a0*/ 	.short	0x0100
        /*03a2*/ 	.byte	0x08
	.zero		1


	//   ....[22]....
        /*03a4*/ 	.word	0x000010f0
        /*03a8*/ 	.word	0x000000ff
        /*03ac*/ 	.word	0x00038800
        /*03b0*/ 	.short	0x010a
        /*03b2*/ 	.byte	0x3d
	.zero		1


	//   ....[23]....
        /*03b4*/ 	.word	0x00001180
        /*03b8*/ 	.word	0x00000000
        /*03bc*/ 	.word	0x00038830
        /*03c0*/ 	.short	0x010a
        /*03c2*/ 	.byte	0x3f
	.zero		1


	//   ....[24]....
        /*03c4*/ 	.word	0x00001200
        /*03c8*/ 	.word	0x00000000
        /*03cc*/ 	.word	0x00038830
        /*03d0*/ 	.short	0x010a
        /*03d2*/ 	.byte	0x3f
	.zero		1


	//   ....[25]....
        /*03d4*/ 	.word	0x00003c30
        /*03d8*/ 	.word	0x00000000
        /*03dc*/ 	.word	0x00000000
        /*03e0*/ 	.short	0x0101
        /*03e2*/ 	.byte	0x3f
	.zero		1


	//   ....[26]....
        /*03e4*/ 	.word	0x00005070
        /*03e8*/ 	.word	0x000000ff
        /*03ec*/ 	.word	0x00038830
        /*03f0*/ 	.short	0x010a
        /*03f2*/ 	.byte	0x27
	.zero		1


	//   ....[27]....
        /*03f4*/ 	.word	0x000050b0
        /*03f8*/ 	.word	0x000000ff
        /*03fc*/ 	.word	0x00038830
        /*0400*/ 	.short	0x010a
        /*0402*/ 	.byte	0x27
	.zero		1


	//   ....[28]....
        /*0404*/ 	.word	0x00007a00
        /*0408*/ 	.word	0x000000ff
        /*040c*/ 	.word	0x00038850
        /*0410*/ 	.short	0x010a
        /*0412*/ 	.byte	0x05
	.zero		1


	//   ....[29]....
        /*0414*/ 	.word	0x00007a40
        /*0418*/ 	.word	0x000000ff
        /*041c*/ 	.word	0x00038850
        /*0420*/ 	.short	0x010a
        /*0422*/ 	.byte	0x05
	.zero		1


	//   ....[30]....
        /*0424*/ 	.word	0x00008560
        /*0428*/ 	.word	0x000000ab
        /*042c*/ 	.word	0x00000000
        /*0430*/ 	.short	0x0101
        /*0432*/ 	.byte	0x3f
	.zero		1


	//   ....[31]....
        /*0434*/ 	.word	0x00008590
        /*0438*/ 	.word	0x000000b2
        /*043c*/ 	.word	0x00000000
        /*0440*/ 	.short	0x0101
        /*0442*/ 	.byte	0x3f
	.zero		1


	//   ....[32]....
        /*0444*/ 	.word	0x00009220
        /*0448*/ 	.word	0x000000ff
        /*044c*/ 	.word	0x00038850
        /*0450*/ 	.short	0x010a
        /*0452*/ 	.byte	0x07
	.zero		1


	//   ....[33]....
        /*0454*/ 	.word	0x00009260
        /*0458*/ 	.word	0x000000ff
        /*045c*/ 	.word	0x00038850
        /*0460*/ 	.short	0x010a
        /*0462*/ 	.byte	0x07
	.zero		1


	//   ....[34]....
        /*0464*/ 	.word	0x00009e20
        /*0468*/ 	.word	0x0000000d
        /*046c*/ 	.word	0x00000000
        /*0470*/ 	.short	0x0101
        /*0472*/ 	.byte	0x3f
	.zero		1


	//   ....[35]....
        /*0474*/ 	.word	0x0000aeb0
        /*0478*/ 	.word	0x000000ff
        /*047c*/ 	.word	0x00000000
        /*0480*/ 	.short	0x0101
        /*0482*/ 	.byte	0x06
	.zero		1


	//   ....[36]....
        /*0484*/ 	.word	0x0000bdc0
        /*0488*/ 	.word	0x00000006
        /*048c*/ 	.word	0x00038840
        /*0490*/ 	.short	0x010a
        /*0492*/ 	.byte	0x3f
	.zero		1


	//   ....[37]....
        /*0494*/ 	.word	0x0000c3f0
        /*0498*/ 	.word	0x00000009
        /*049c*/ 	.word	0x00038820
        /*04a0*/ 	.short	0x010a
        /*04a2*/ 	.byte	0x3f
	.zero		1


	//   ....[38]....
        /*04a4*/ 	.word	0x0000c6d0
        /*04a8*/ 	.word	0x00000002
        /*04ac*/ 	.word	0x00038840
        /*04b0*/ 	.short	0x010a
        /*04b2*/ 	.byte	0x3f
	.zero		1


	//   ....[39]....
        /*04b4*/ 	.word	0x0000c9e0
        /*04b8*/ 	.word	0x00000002
        /*04bc*/ 	.word	0x00000060
        /*04c0*/ 	.short	0x010a
        /*04c2*/ 	.byte	0x3f
	.zero		1


	//   ....[40]....
        /*04c4*/ 	.word	0x0000cfd0
        /*04c8*/ 	.word	0x00000002
        /*04cc*/ 	.word	0x00038840
        /*04d0*/ 	.short	0x010a
        /*04d2*/ 	.byte	0x3f
	.zero		1


	//   ....[41]....
        /*04d4*/ 	.word	0x0000d2e0
        /*04d8*/ 	.word	0x00000002
        /*04dc*/ 	.word	0x00000060
        /*04e0*/ 	.short	0x010a
        /*04e2*/ 	.byte	0x3f
	.zero		1


	//   ....[42]....
        /*04e4*/ 	.word	0x0000d7f0
        /*04e8*/ 	.word	0x00000002
        /*04ec*/ 	.word	0x00038840
        /*04f0*/ 	.short	0x010a
        /*04f2*/ 	.byte	0x3f
	.zero		1


	//   ....[43]....
        /*04f4*/ 	.word	0x0000db10
        /*04f8*/ 	.word	0x00000002
        /*04fc*/ 	.word	0x00000060
        /*0500*/ 	.short	0x010a
        /*0502*/ 	.byte	0x3f
	.zero		1


	//   ....[44]....
        /*0504*/ 	.word	0x0000dee0
        /*0508*/ 	.word	0x00000003
        /*050c*/ 	.word	0x00038860
        /*0510*/ 	.short	0x010a
        /*0512*/ 	.byte	0x3f
	.zero		1


	//   ....[45]....
        /*0514*/ 	.word	0x0000e310
        /*0518*/ 	.word	0x00000000
        /*051c*/ 	.word	0x00038820
        /*0520*/ 	.short	0x010a
        /*0522*/ 	.byte	0x3f
	.zero		1


	//   ....[46]....
        /*0524*/ 	.word	0x0000e4b0
        /*0528*/ 	.word	0x00000006
        /*052c*/ 	.word	0x00000000
        /*0530*/ 	.short	0x010a
        /*0532*/ 	.byte	0x3f
	.zero		1


	//   ....[47]....
        /*0534*/ 	.word	0x0000e520
        /*0538*/ 	.word	0x00000003
        /*053c*/ 	.word	0x00000000
        /*0540*/ 	.short	0x010a
        /*0542*/ 	.byte	0x3f
	.zero		1


	//   ....[48]....
        /*0544*/ 	.word	0x0000e580
        /*0548*/ 	.word	0x00000010
        /*054c*/ 	.word	0x00000000
        /*0550*/ 	.short	0x010a
        /*0552*/ 	.byte	0x3f
	.zero		1


	//   ....[49]....
        /*0554*/ 	.word	0x0000e5b0
        /*0558*/ 	.word	0x00000003
        /*055c*/ 	.word	0x00000000
        /*0560*/ 	.short	0x010a
        /*0562*/ 	.byte	0x3f
	.zero		1


	//   ....[50]....
        /*0564*/ 	.word	0x0000e620
        /*0568*/ 	.word	0x00000003
        /*056c*/ 	.word	0x00038800
        /*0570*/ 	.short	0x010a
        /*0572*/ 	.byte	0x3f
	.zero		1


	//   ....[51]....
        /*0574*/ 	.word	0x0000e670
        /*0578*/ 	.word	0x00000000
        /*057c*/ 	.word	0x00038830
        /*0580*/ 	.short	0x010a
        /*0582*/ 	.byte	0x3f
	.zero		1


	//   ....[52]....
        /*0584*/ 	.word	0x0000e6d0
        /*0588*/ 	.word	0x00000005
        /*058c*/ 	.word	0x00038830
        /*0590*/ 	.short	0x010a
        /*0592*/ 	.byte	0x3f
	.zero		1


	//   ....[53]....
        /*0594*/ 	.word	0x0000e730
        /*0598*/ 	.word	0x00000003
        /*059c*/ 	.word	0x00038850
        /*05a0*/ 	.short	0x010a
        /*05a2*/ 	.byte	0x3f
	.zero		1


	//   ....[54]....
        /*05a4*/ 	.word	0x0000e790
        /*05a8*/ 	.word	0x00000003
        /*05ac*/ 	.word	0x00038850
        /*05b0*/ 	.short	0x010a
        /*05b2*/ 	.byte	0x3f
	.zero		1


	//   ....[55]....
        /*05b4*/ 	.word	0x0000e930
        /*05b8*/ 	.word	0x00000006
        /*05bc*/ 	.word	0x00038840
        /*05c0*/ 	.short	0x010a
        /*05c2*/ 	.byte	0x3f
	.zero		1


	//   ....[56]....
        /*05c4*/ 	.word	0x0000e9b0
        /*05c8*/ 	.word	0x00000007
        /*05cc*/ 	.word	0x00038820
        /*05d0*/ 	.short	0x010a
        /*05d2*/ 	.byte	0x3f
	.zero		1


	//   ....[57]....
        /*05d4*/ 	.word	0x0000ea00
        /*05d8*/ 	.word	0x00000002
        /*05dc*/ 	.word	0x00038840
        /*05e0*/ 	.short	0x010a
        /*05e2*/ 	.byte	0x3f
	.zero		1


	//   ....[58]....
        /*05e4*/ 	.word	0x0000ea50
        /*05e8*/ 	.word	0x00000002
        /*05ec*/ 	.word	0x00000060
        /*05f0*/ 	.short	0x010a
        /*05f2*/ 	.byte	0x3f
	.zero		1


	//   ....[59]....
        /*05f4*/ 	.word	0x0000eaa0
        /*05f8*/ 	.word	0x00000002
        /*05fc*/ 	.word	0x00038840
        /*0600*/ 	.short	0x010a
        /*0602*/ 	.byte	0x3f
	.zero		1


	//   ....[60]....
        /*0604*/ 	.word	0x0000eaf0
        /*0608*/ 	.word	0x00000002
        /*060c*/ 	.word	0x00000060
        /*0610*/ 	.short	0x010a
        /*0612*/ 	.byte	0x3f
	.zero		1


	//   ....[61]....
        /*0614*/ 	.word	0x0000eb40
        /*0618*/ 	.word	0x00000002
        /*061c*/ 	.word	0x00038840
        /*0620*/ 	.short	0x010a
        /*0622*/ 	.byte	0x3f
	.zero		1


	//   ....[62]....
        /*0624*/ 	.word	0x0000eb90
        /*0628*/ 	.word	0x00000002
        /*062c*/ 	.word	0x00000060
        /*0630*/ 	.short	0x010a
        /*0632*/ 	.byte	0x3f
	.zero		1


	//   ....[63]....
        /*0634*/ 	.word	0x0000ebe0
        /*0638*/ 	.word	0x00000003
        /*063c*/ 	.word	0x00038860
        /*0640*/ 	.short	0x010a
        /*0642*/ 	.byte	0x3f
	.zero		1


	//   ....[64]....
        /*0644*/ 	.word	0x0000ec30
        /*0648*/ 	.word	0x00000000
        /*064c*/ 	.word	0x00038820
        /*0650*/ 	.short	0x010a
        /*0652*/ 	.byte	0x3f
	.zero		1


	//   ....[65]....
        /*0654*/ 	.word	0x0000edd0
        /*0658*/ 	.word	0x00000006
        /*065c*/ 	.word	0x00000000
        /*0660*/ 	.short	0x010a
        /*0662*/ 	.byte	0x3f
	.zero		1


	//   ....[66]....
        /*0664*/ 	.word	0x0000ee20
        /*0668*/ 	.word	0x00000003
        /*066c*/ 	.word	0x00000000
        /*0670*/ 	.short	0x010a
        /*0672*/ 	.byte	0x3f
	.zero		1


	//   ....[67]....
        /*0674*/ 	.word	0x0000ee70
        /*0678*/ 	.word	0x00000010
        /*067c*/ 	.word	0x00000000
        /*0680*/ 	.short	0x010a
        /*0682*/ 	.byte	0x3f
	.zero		1


	//----- nvinfo : EIATTR_NUM_MBARRIERS
	.align		4
.L_99:
        /*0684*/ 	.byte	0x03, 0x38
        /*0686*/ 	.short	0x0016


	//----- nvinfo : EIATTR_EXIT_INSTR_OFFSETS
	.align		4
        /*0688*/ 	.byte	0x04, 0x1c
        /*068a*/ 	.short	(.L_101 - .L_100)


	//   ....[0]....
.L_100:
        /*068c*/ 	.word	0x000009f0


	//   ....[1]....
        /*0690*/ 	.word	0x0000af90


	//   ....[2]....
        /*0694*/ 	.word	0x0000aff0


	//   ....[3]....
        /*0698*/ 	.word	0x0000e600


	//----- nvinfo : EIATTR_MAX_THREADS
	.align		4
.L_101:
        /*069c*/ 	.byte	0x04, 0x05
        /*069e*/ 	.short	(.L_103 - .L_102)
.L_102:
        /*06a0*/ 	.word	0x00000180
        /*06a4*/ 	.word	0x00000001
        /*06a8*/ 	.word	0x00000001


	//----- nvinfo : EIATTR_CRS_STACK_SIZE
	.align		4
.L_103:
        /*06ac*/ 	.byte	0x04, 0x1e
        /*06ae*/ 	.short	(.L_105 - .L_104)
.L_104:
        /*06b0*/ 	.word	0x00000000


	//----- nvinfo : EIATTR_CBANK_PARAM_SIZE
	.align		4
.L_105:
        /*06b4*/ 	.byte	0x03, 0x19
        /*06b6*/ 	.short	0x0bf0


	//----- nvinfo : EIATTR_PARAM_CBANK
	.align		4
        /*06b8*/ 	.byte	0x04, 0x0a
        /*06ba*/ 	.short	(.L_107 - .L_106)
	.align		4
.L_106:
        /*06bc*/ 	.word	index@(.nv.constant0._ZN7cutlass13device_kernelIN5flash11enable_sm90INS1_16FlashAttnFwdSm90INS1_25CollectiveMainloopFwdSm90ILi2EN4cute5tupleIJNS5_1CILi1EEES8_S8_EEENS6_IJNS7_ILi128EEENS7_ILi80EEENS7_ILi256EEEEEELi256ENS_6half_tEfNS_4arch4Sm90ELb0ELb0ELb0ELb0ELb0ELb0ELb0ELb1ELb1ELb0ELb0ELb0EEENS1_21CollectiveEpilogueFwdINS6_IJSA_SC_SB_EEES9_SE_SG_Li256ELb0ELb0ELb0ELb0EEENS1_29StaticPersistentTileSchedulerILb0EEEEEEEEEvNT_6ParamsE)
        /*06c0*/ 	.short	0x0210
        /*06c2*/ 	.short	0x0bf0


	//----- nvinfo : EIATTR_SW_WAR
	.align		4
.L_107:
        /*06c4*/ 	.byte	0x04, 0x36
        /*06c6*/ 	.short	(.L_109 - .L_108)
.L_108:
        /*06c8*/ 	.word	0x00000008
.L_109:


//--------------------- .nv.info._ZN7cutlass13device_kernelIN5flash11enable_sm90INS1_16FlashAttnFwdSm90INS1_25CollectiveMainloopFwdSm90ILi2EN4cute5tupleIJNS5_1CILi2EEENS7_ILi1EEES9_EEENS6_IJNS7_ILi128EEENS7_ILi80EEENS7_ILi256EEEEEELi256ENS_6half_tEfNS_4arch4Sm90ELb0ELb0ELb0ELb0ELb0ELb0ELb0ELb1ELb1ELb0ELb0ELb0EEENS1_21CollectiveEpilogueFwdINS6_IJSB_SD_SC_EEESA_SF_SH_Li256ELb0ELb0ELb0ELb0EEENS1_29StaticPersistentTileSchedulerILb0EEEEEEEEEvNT_6ParamsE --------------------------
	.section	.nv.info._ZN7cutlass13device_kernelIN5flash11enable_sm90INS1_16FlashAttnFwdSm90INS1_25CollectiveMainloopFwdSm90ILi2EN4cute5tupleIJNS5_1CILi2EEENS7_ILi1EEES9_EEENS6_IJNS7_ILi128EEENS7_ILi80EEENS7_ILi256EEEEEELi256ENS_6half_tEfNS_4arch4Sm90ELb0ELb0ELb0ELb0ELb0ELb0ELb0ELb1ELb1ELb0ELb0ELb0EEENS1_21CollectiveEpilogueFwdINS6_IJSB_SD_SC_EEESA_SF_SH_Li256ELb0ELb0ELb0ELb0EEENS1_29StaticPersistentTileSchedulerILb0EEEEEEEEEvNT_6ParamsE,"",@"SHT_CUDA_INFO"
	.sectionflags	@""
	.align	4


	//----- nvinfo : EIATTR_CUDA_API_VERSION
	.align		4
        /*0000*/ 	.byte	0x04, 0x37
        /*0002*/ 	.short	(.L_111 - .L_110)
.L_110:
        /*0004*/ 	.word	0x00000082


	//----- nvinfo : EIATTR_KPARAM_INFO
	.align		4
.L_111:
        /*0008*/ 	.byte	0x04, 0x17
        /*000a*/ 	.short	(.L_113 - .L_112)
.L_112:
        /*000c*/ 	.word	0x00000000
        /*0010*/ 	.short	0x0000
        /*0012*/ 	.short	0x0070
        /*0014*/ 	.byte	0x00, 0xf0, 0x01, 0x2e


	//----- nvinfo : EIATTR_SPARSE_MMA_MASK
	.align		4
.L_113:
        /*0018*/ 	.byte	0x03, 0x50
        /*001a*/ 	.short	0x0000


	//----- nvinfo : EIATTR_MAXREG_COUNT
	.align		4
        /*001c*/ 	.byte	0x03, 0x1b
        /*001e*/ 	.short	0x00a8


	//----- nvinfo : EIATTR_NUM_BARRIERS
	.align		4
        /*0020*/ 	.byte	0x02, 0x4c
        /*0022*/ 	.byte	0x09
	.zero		1


	//----- nvinfo : EIATTR_EXTERNS
	.align		4
        /*0024*/ 	.byte	0x04, 0x0f
        /*0026*/ 	.short	(.L_115 - .L_114)


	//   ....[0]....
	.align		4
.L_114:
        /*0028*/ 	.word	index@(__assertfail)


	//----- nvinfo : EIATTR_ANNOTATIONS
	.align		4
.L_115:
        /*002c*/ 	.byte	0x04, 0x55
        /*002e*/ 	.short	(.L_117 - .L_116)


	//   ....[0]....
.L_116:
        /* <DEDUP_REMOVED lines=26> */


	//----- nvinfo : EIATTR_MERCURY_ISA_VERSION
	.align		4
.L_117:
        /*01c0*/ 	.byte	0x03, 0x5f
        /*01c2*/ 	.short	0x0101


	//----- nvinfo : EIATTR_INT_WARP_WIDE_INSTR_OFFSETS
	.align		4
        /*01c4*/ 	.byte	0x04, 0x31
        /*01c6*/ 	.short	(.L_119 - .L_118)


	//   ....[0]....
.L_118:
        /*01c8*/ 	.word	0x00000190


	//   ....[1]....
        /*01cc*/ 	.word	0x000001d0


	//   ....[2]....
        /*01d0*/ 	.word	0x00000240


	//   ....[3]....
        /*01d4*/ 	.word	0x0000b6f0


	//   ....[4]....
        /*01d8*/ 	.word	0x0000b740


	//   ....[5]....
        /*01dc*/ 	.word	0x0000b800


	//   ....[6]....
        /*01e0*/ 	.word	0x0000b8c0


	//   ....[7]....
        /*01e4*/ 	.word	0x0000b980


	//----- nvinfo : EIATTR_COOP_GROUP_MASK_REGIDS
	.align		4
.L_119:
        /*01e8*/ 	.byte	0x04, 0x29
        /*01ea*/ 	.short	(.L_121 - .L_120)


	//   ....[0]....
.L_120:
        /*01ec*/ 	.word	0xffffffff


	//   ....[1]....
        /*01f0*/ 	.word	0xffffffff


	//   ....[2]....
        /*01f4*/ 	.word	0xffffffff


	//   ....[3]....
        /*01f8*/ 	.word	0xffffffff


	//   ....[4]....
        /*01fc*/ 	.word	0xffffffff


	//   ....[5]....
        /*0200*/ 	.word	0xffffffff


	//   ....[6]....
        /*0204*/ 	.word	0xffffffff


	//   ....[7]....
        /*0208*/ 	.word	0xffffffff


	//   ....[8]....
        /*020c*/ 	.word	0xffffffff


	//   ....[9]....
        /*0210*/ 	.word	0xffffffff


	//   ....[10]....
        /*0214*/ 	.word	0xffffffff


	//   ....[11]....
        /*0218*/ 	.word	0xffffffff


	//   ....[12]....
        /*021c*/ 	.word	0xffffffff


	//   ....[13]....
        /*0220*/ 	.word	0xffffffff


	//   ....[14]....
        /*0224*/ 	.word	0xffffffff


	//   ....[15]....
        /*0228*/ 	.word	0xffffffff


	//   ....[16]....
        /*022c*/ 	.word	0xffffffff


	//   ....[17]....
        /*0230*/ 	.word	0xffffffff


	//   ....[18]....
        /*0234*/ 	.word	0xffffffff


	//   ....[19]....
        /*0238*/ 	.word	0xffffffff


	//   ....[20]....
        /*023c*/ 	.word	0xffffffff


	//   ....[21]....
        /*0240*/ 	.word	0xffffffff


	//   ....[22]....
        /*0244*/ 	.word	0xffffffff


	//   ....[23]....
        /*0248*/ 	.word	0xffffffff


	//   ....[24]....
        /*024c*/ 	.word	0x0500000f


	//   ....[25]....
        /*0250*/ 	.word	0x0500000f


	//----- nvinfo : EIATTR_COOP_GROUP_INSTR_OFFSETS
	.align		4
.L_121:
        /*0254*/ 	.byte	0x04, 0x28
        /*0256*/ 	.short	(.L_123 - .L_122)


	//   ....[0]....
.L_122:
        /*0258*/ 	.word	0x00000060


	//   ....[1]....
        /*025c*/ 	.word	0x000001a0


	//   ....[2]....
        /*0260*/ 	.word	0x000001f0


	//   ....[3]....
        /*0264*/ 	.word	0x00000430


	//   ....[4]....
        /*0268*/ 	.word	0x00000660


	//   ....[5]....
        /*026c*/ 	.word	0x00000890


	//   ....[6]....
        /*0270*/ 	.word	0x00000b20


	//   ....[7]....
        /*0274*/ 	.word	0x00000e50


	//   ....[8]....
        /*0278*/ 	.word	0x00001330


	//   ....[9]....
        /*027c*/ 	.word	0x00004340


	//   ....[10]....
        /*0280*/ 	.word	0x00004390


	//   ....[11]....
        /*0284*/ 	.word	0x00004710


	//   ....[12]....
        /*0288*/ 	.word	0x00004790


	//   ....[13]....
        /*028c*/ 	.word	0x00007c60


	//   ....[14]....
        /*0290*/ 	.word	0x00007c70


	//   ....[15]....
        /*0294*/ 	.word	0x00007ca0


	//   ....[16]....
        /*0298*/ 	.word	0x00007cb0


	//   ....[17]....
        /*029c*/ 	.word	0x00009060


	//   ....[18]....
        /*02a0*/ 	.word	0x00009070


	//   ....[19]....
        /*02a4*/ 	.word	0x00009110


	//   ....[20]....
        /*02a8*/ 	.word	0x00009130


	//   ....[21]....
        /*02ac*/ 	.word	0x0000aa40


	//   ....[22]....
        /*02b0*/ 	.word	0x0000ae20


	//   ....[23]....
        /*02b4*/ 	.word	0x0000e4d0


	//   ....[24]....
        /*02b8*/ 	.word	0x0000e9e0


	//   ....[25]....
        /*02bc*/ 	.word	0x0000ee80


	//----- nvinfo : EIATTR_REG_RECONFIG
	.align		4
.L_123:
        /*02c0*/ 	.byte	0x01, 0x54
	.zero		2


	//----- nvinfo : EIATTR_SYSCALL_OFFSETS
	.align		4
        /*02c4*/ 	.byte	0x04, 0x46
        /*02c6*/ 	.short	(.L_125 - .L_124)


	//   ....[0]....
.L_124:
        /*02c8*/ 	.word	0x000016b0


	//   ....[1]....
        /*02cc*/ 	.word	0x0000b330


	//   ....[2]....
        /*02d0*/ 	.word	0x0000b470


	//   ....[3]....
        /*02d4*/ 	.word	0x0000b570


	//----- nvinfo : EIATTR_MBARRIER_INSTR_OFFSETS
	.align		4
.L_125:
        /*02d8*/ 	.byte	0x04, 0x39
        /*02da*/ 	.short	(.L_127 - .L_126)


	//   ....[0]....
.L_126:
        /*02dc*/ 	.word	0x000002d0
        /*02e0*/ 	.word	0x000000ff
        /*02e4*/ 	.word	0x00038800
        /*02e8*/ 	.short	0x0100
        /*02ea*/ 	.byte	0x08
	.zero		1


	//   ....[1]....
        /*02ec*/ 	.word	0x000002e0
        /*02f0*/ 	.word	0x000000ff
        /*02f4*/ 	.word	0x00038820
        /*02f8*/ 	.short	0x0100
        /*02fa*/ 	.byte	0x08
	.zero		1


	//   ....[2]....
        /*02fc*/ 	.word	0x000003d0
        /*0300*/ 	.word	0x000000ff
        /*0304*/ 	.word	0x00038830
        /*0308*/ 	.short	0x0100
        /*030a*/ 	.byte	0x08
	.zero		1


	//   ....[3]....
        /*030c*/ 	.word	0x000003e0
        /*0310*/ 	.word	0x000000ff
        /*0314*/ 	.word	0x00038840
        /*0318*/ 	.short	0x0100
        /*031a*/ 	.byte	0x08
	.zero		1


	//   ....[4]....
        /*031c*/ 	.word	0x000003f0
        /*0320*/ 	.word	0x000000ff
        /*0324*/ 	.word	0x00038838
        /*0328*/ 	.short	0x0100
        /*032a*/ 	.byte	0x08
	.zero		1


	//   ....[5]....
        /*032c*/ 	.word	0x00000400
        /*0330*/ 	.word	0x000000ff
        /*0334*/ 	.word	0x00038848
        /*0338*/ 	.short	0x0100
        /*033a*/ 	.byte	0x08
	.zero		1


	//   ....[6]....
        /*033c*/ 	.word	0x00000610
        /*0340*/ 	.word	0x000000ff
        /*0344*/ 	.word	0x00038850
        /*0348*/ 	.short	0x0100
        /*034a*/ 	.byte	0x08
	.zero		1


	//   ....[7]....
        /*034c*/ 	.word	0x00000620
        /*0350*/ 	.word	0x000000ff
        /*0354*/ 	.word	0x00038860
        /*0358*/ 	.short	0x0100
        /*035a*/ 	.byte	0x08
	.zero		1


	//   ....[8]....
        /*035c*/ 	.word	0x00000630
        /*0360*/ 	.word	0x000000ff
        /*0364*/ 	.word	0x00038858
        /*0368*/ 	.short	0x0100
        /*036a*/ 	.byte	0x08
	.zero		1


	//   ....[9]....
        /*036c*/ 	.word	0x00000640
        /*0370*/ 	.word	0x000000ff
        /*0374*/ 	.word	0x00038868
        /*0378*/ 	.short	0x0100
        /*037a*/ 	.byte	0x08
	.zero		1


	//   ....[10]....
        /*037c*/ 	.word	0x00000840
        /*0380*/ 	.word	0x000000ff
        /*0384*/ 	.word	0x00038870
        /*0388*/ 	.short	0x0100
        /*038a*/ 	.byte	0x08
	.zero		1


	//   ....[11]....
        /*038c*/ 	.word	0x00000850
        /*0390*/ 	.word	0x000000ff
        /*0394*/ 	.word	0x00038880
        /*0398*/ 	.short	0x0100
        /*039a*/ 	.byte	0x08
	.zero		1


	//   ....[12]....
        /*039c*/ 	.word	0x00000860
        /*03a0*/ 	.word	0x000000ff
        /*03a4*/ 	.word	0x00038878
        /*03a8*/ 	.short	0x0100
        /*03aa*/ 	.byte	0x08
	.zero		1


	//   ....[13]....
        /*03ac*/ 	.word	0x00000870
        /*03b0*/ 	.word	0x000000ff
        /*03b4*/ 	.word	0x00038888
        /*03b8*/ 	.short	0x0100
        /*03ba*/ 	.byte	0x08
	.zero		1


	//   ....[14]....
        /*03bc*/ 	.word	0x00000ad0
        /*03c0*/ 	.word	0x000000ff
        /*03c4*/ 	.word	0x00038890
        /*03c8*/ 	.short	0x0100
        /*03ca*/ 	.byte	0x08
	.zero		1


	//   ....[15]....
        /*03cc*/ 	.word	0x00000ae0
        /*03d0*/ 	.word	0x000000ff
        /*03d4*/ 	.word	0x000388a0
        /*03d8*/ 	.short	0x0100
        /*03da*/ 	.byte	0x08
	.zero		1


	//   ....[16]....
        /*03dc*/ 	.word	0x00000af0
        /*03e0*/ 	.word	0x000000ff
        /*03e4*/ 	.word	0x00038898
        /*03e8*/ 	.short	0x0100
        /*03ea*/ 	.byte	0x08
	.zero		1


	//   ....[17]....
        /*03ec*/ 	.word	0x00000b00
        /*03f0*/ 	.word	0x000000ff
        /*03f4*/ 	.word	0x000388a8
        /*03f8*/ 	.short	0x0100
        /*03fa*/ 	.byte	0x08
	.zero		1


	//   ....[18]....
        /*03fc*/ 	.word	0x00000da0
        /*0400*/ 	.word	0x000000ff
        /*0404*/ 	.word	0x000388b0
        /*0408*/ 	.short	0x0100
        /*040a*/ 	.byte	0x08
	.zero		1


	//   ....[19]....
        /*040c*/ 	.word	0x00000db0
        /*0410*/ 	.word	0x000000ff
        /*0414*/ 	.word	0x000388c0
        /*0418*/ 	.short	0x0100
        /*041a*/ 	.byte	0x08
	.zero		1


	//   ....[20]....
        /*041c*/ 	.word	0x00000dc0
        /*0420*/ 	.word	0x000000ff
        /*0424*/ 	.word	0x000388b8
        /*0428*/ 	.short	0x0100
        /*042a*/ 	.byte	0x08
	.zero		1


	//   ....[21]....
        /*042c*/ 	.word	0x00000dd0
        /*0430*/ 	.word	0x000000ff
        /*0434*/ 	.word	0x000388c8
        /*0438*/ 	.short	0x0100
        /*043a*/ 	.byte	0x08
	.zero		1


	//   ....[22]....
        /*043c*/ 	.word	0x00001740
        /*0440*/ 	.word	0x000000ff
        /*0444*/ 	.word	0x00038800
        /*0448*/ 	.short	0x010a
        /*044a*/ 	.byte	0x06
	.zero		1


	//   ....[23]....
        /*044c*/ 	.word	0x000017e0
        /*0450*/ 	.word	0x00000000
        /*0454*/ 	.word	0x00038830
        /*0458*/ 	.short	0x010a
        /*045a*/ 	.byte	0x3f
	.zero		1


	//   ....[24]....
        /*045c*/ 	.word	0x00001820
        /*0460*/ 	.word	0x00000000
        /*0464*/ 	.word	0x00038830
        /*0468*/ 	.short	0x010a
        /*046a*/ 	.byte	0x3f
	.zero		1


	//   ....[25]....
        /*046c*/ 	.word	0x00004a30
        /*0470*/ 	.word	0x00000000
        /*0474*/ 	.word	0x00000000
        /*0478*/ 	.short	0x0101
        /*047a*/ 	.byte	0x3f
	.zero		1


	//   ....[26]....
        /*047c*/ 	.word	0x00005150
        /*0480*/ 	.word	0x000000ff
        /*0484*/ 	.word	0x00038830
        /*0488*/ 	.short	0x010a
        /*048a*/ 	.byte	0x27
	.zero		1


	//   ....[27]....
        /*048c*/ 	.word	0x00005190
        /*0490*/ 	.word	0x000000ff
        /*0494*/ 	.word	0x00038830
        /*0498*/ 	.short	0x010a
        /*049a*/ 	.byte	0x27
	.zero		1


	//   ....[28]....
        /*049c*/ 	.word	0x00007700
        /*04a0*/ 	.word	0x000000ff
        /*04a4*/ 	.word	0x00038850
        /*04a8*/ 	.short	0x010a
        /*04aa*/ 	.byte	0x04
	.zero		1


	//   ....[29]....
        /*04ac*/ 	.word	0x00007740
        /*04b0*/ 	.word	0x000000ff
        /*04b4*/ 	.word	0x00038850
        /*04b8*/ 	.short	0x010a
        /*04ba*/ 	.byte	0x04
	.zero		1


	//   ....[30]....
        /*04bc*/ 	.word	0x00008350
        /*04c0*/ 	.word	0x00000005
        /*04c4*/ 	.word	0x00000000
        /*04c8*/ 	.short	0x0101
        /*04ca*/ 	.byte	0x3f
	.zero		1


	//   ....[31]....
        /*04cc*/ 	.word	0x00008710
        /*04d0*/ 	.word	0x00000098
        /*04d4*/ 	.word	0x00000000
        /*04d8*/ 	.short	0x0101
        /*04da*/ 	.byte	0x3f
	.zero		1


	//   ....[32]....
        /*04dc*/ 	.word	0x00008fd0
        /*04e0*/ 	.word	0x000000ff
        /*04e4*/ 	.word	0x00038850
        /*04e8*/ 	.short	0x010a
        /*04ea*/ 	.byte	0x08
	.zero		1


	//   ....[33]....
        /*04ec*/ 	.word	0x00009010
        /*04f0*/ 	.word	0x000000ff
        /*04f4*/ 	.word	0x00038850
        /*04f8*/ 	.short	0x010a
        /*04fa*/ 	.byte	0x08
	.zero		1


	//   ....[34]....
        /*04fc*/ 	.word	0x0000a390
        /*0500*/ 	.word	0x00000014
        /*0504*/ 	.word	0x00000000
        /*0508*/ 	.short	0x0101
        /*050a*/ 	.byte	0x3f
	.zero		1


	//   ....[35]....
        /*050c*/ 	.word	0x0000acd0
        /*0510*/ 	.word	0x000000ff
        /*0514*/ 	.word	0x00000000
        /*0518*/ 	.short	0x0101
        /*051a*/ 	.byte	0x07
	.zero		1


	//   ....[36]....
        /*051c*/ 	.word	0x0000ace0
        /*0520*/ 	.word	0x000000ff
        /*0524*/ 	.word	0x00000000
        /*0528*/ 	.short	0x0101
        /*052a*/ 	.byte	0x06
	.zero		1


	//   ....[37]....
        /*052c*/ 	.word	0x0000bcf0
        /*0530*/ 	.word	0x00000004
        /*0534*/ 	.word	0x00038840
        /*0538*/ 	.short	0x010a
        /*053a*/ 	.byte	0x3f
	.zero		1


	//   ....[38]....
        /*053c*/ 	.word	0x0000c380
        /*0540*/ 	.word	0x0000000a
        /*0544*/ 	.word	0x00038820
        /*0548*/ 	.short	0x010a
        /*054a*/ 	.byte	0x3f
	.zero		1


	//   ....[39]....
        /*054c*/ 	.word	0x0000c670
        /*0550*/ 	.word	0x00000002
        /*0554*/ 	.word	0x00038840
        /*0558*/ 	.short	0x010a
        /*055a*/ 	.byte	0x3f
	.zero		1


	//   ....[40]....
        /*055c*/ 	.word	0x0000c9c0
        /*0560*/ 	.word	0x00000002
        /*0564*/ 	.word	0x00038860
        /*0568*/ 	.short	0x010a
        /*056a*/ 	.byte	0x3f
	.zero		1


	//   ....[41]....
        /*056c*/ 	.word	0x0000cfb0
        /*0570*/ 	.word	0x00000002
        /*0574*/ 	.word	0x00038840
        /*0578*/ 	.short	0x010a
        /*057a*/ 	.byte	0x3f
	.zero		1


	//   ....[42]....
        /*057c*/ 	.word	0x0000d300
        /*0580*/ 	.word	0x00000002
        /*0584*/ 	.word	0x00038860
        /*0588*/ 	.short	0x010a
        /*058a*/ 	.byte	0x3f
	.zero		1


	//   ....[43]....
        /*058c*/ 	.word	0x0000d860
        /*0590*/ 	.word	0x00000002
        /*0594*/ 	.word	0x00038840
        /*0598*/ 	.short	0x010a
        /*059a*/ 	.byte	0x3f
	.zero		1


	//   ....[44]....
        /*059c*/ 	.word	0x0000dbb0
        /*05a0*/ 	.word	0x00000002
        /*05a4*/ 	.word	0x00038860
        /*05a8*/ 	.short	0x010a
        /*05aa*/ 	.byte	0x3f
	.zero		1


	//   ....[45]....
        /*05ac*/ 	.word	0x0000dfb0
        /*05b0*/ 	.word	0x00000003
        /*05b4*/ 	.word	0x00038860
        /*05b8*/ 	.short	0x010a
        /*05ba*/ 	.byte	0x3f
	.zero		1


	//   ....[46]....
        /*05bc*/ 	.word	0x0000e450
        /*05c0*/ 	.word	0x00000000
        /*05c4*/ 	.word	0x00038820
        /*05c8*/ 	.short	0x010a
        /*05ca*/ 	.byte	0x3f
	.zero		1


	//   ....[47]....
        /*05cc*/ 	.word	0x0000e610
        /*05d0*/ 	.word	0x00000006
        /*05d4*/ 	.word	0x00000000
        /*05d8*/ 	.short	0x010a
        /*05da*/ 	.byte	0x3f
	.zero		1


	//   ....[48]....
        /*05dc*/ 	.word	0x0000e680
        /*05e0*/ 	.word	0x00000003
        /*05e4*/ 	.word	0x00000000
        /*05e8*/ 	.short	0x010a
        /*05ea*/ 	.byte	0x3f
	.zero		1


	//   ....[49]....
        /*05ec*/ 	.word	0x0000e6e0
        /*05f0*/ 	.word	0x00000010
        /*05f4*/ 	.word	0x00000000
        /*05f8*/ 	.short	0x010a
        /*05fa*/ 	.byte	0x3f
	.zero		1


	//   ....[50]....
        /*05fc*/ 	.word	0x0000e710
        /*0600*/ 	.word	0x00000003
        /*0604*/ 	.word	0x00000000
        /*0608*/ 	.short	0x010a
        /*060a*/ 	.byte	0x3f
	.zero		1


	//   ....[51]....
        /*060c*/ 	.word	0x0000e790
        /*0610*/ 	.word	0x00000003
        /*0614*/ 	.word	0x00038800
        /*0618*/ 	.short	0x010a
        /*061a*/ 	.byte	0x3f
	.zero		1


	//   ....[52]....
        /*061c*/ 	.word	0x0000e7e0
        /*0620*/ 	.word	0x00000000
        /*0624*/ 	.word	0x00038830
        /*0628*/ 	.short	0x010a
        /*062a*/ 	.byte	0x3f
	.zero		1


	//   ....[53]....
        /*062c*/ 	.word	0x0000e840
        /*0630*/ 	.word	0x00000004
        /*0634*/ 	.word	0x00038830
        /*0638*/ 	.short	0x010a
        /*063a*/ 	.byte	0x3f
	.zero		1


	//   ....[54]....
        /*063c*/ 	.word	0x0000e8a0
        /*0640*/ 	.word	0x00000003
        /*0644*/ 	.word	0x00038850
        /*0648*/ 	.short	0x010a
        /*064a*/ 	.byte	0x3f
	.zero		1


	//   ....[55]....
        /*064c*/ 	.word	0x0000e900
        /*0650*/ 	.word	0x00000007
        /*0654*/ 	.word	0x00038850
        /*0658*/ 	.short	0x010a
        /*065a*/ 	.byte	0x3f
	.zero		1


	//   ....[56]....
        /*065c*/ 	.word	0x0000eaa0
        /*0660*/ 	.word	0x00000004
        /*0664*/ 	.word	0x00038840
        /*0668*/ 	.short	0x010a
        /*066a*/ 	.byte	0x3f
	.zero		1


	//   ....[57]....
        /*066c*/ 	.word	0x0000eb20
        /*0670*/ 	.word	0x00000007
        /*0674*/ 	.word	0x00038820
        /*0678*/ 	.short	0x010a
        /*067a*/ 	.byte	0x3f
	.zero		1


	//   ....[58]....
        /*067c*/ 	.word	0x0000eb70
        /*0680*/ 	.word	0x00000002
        /*0684*/ 	.word	0x00038840
        /*0688*/ 	.short	0x010a
        /*068a*/ 	.byte	0x3f
	.zero		1


	//   ....[59]....
        /*068c*/ 	.word	0x0000ebc0
        /*0690*/ 	.word	0x00000002
        /*0694*/ 	.word	0x00038860
        /*0698*/ 	.short	0x010a
        /*069a*/ 	.byte	0x3f
	.zero		1


	//   ....[60]....
        /*069c*/ 	.word	0x0000ec10
        /*06a0*/ 	.word	0x00000002
        /*06a4*/ 	.word	0x00038840
        /*06a8*/ 	.short	0x010a
        /*06aa*/ 	.byte	0x3f
	.zero		1


	//   ....[61]....
        /*06ac*/ 	.word	0x0000ec60
        /*06b0*/ 	.word	0x00000002
        /*06b4*/ 	.word	0x00038860
        /*06b8*/ 	.short	0x010a
        /*06ba*/ 	.byte	0x3f
	.zero		1


	//   ....[62]....
        /*06bc*/ 	.word	0x0000ecb0
        /*06c0*/ 	.word	0x00000002
        /*06c4*/ 	.word	0x00038840
        /*06c8*/ 	.short	0x010a
        /*06ca*/ 	.byte	0x3f
	.zero		1


	//   ....[63]....
        /*06cc*/ 	.word	0x0000ed00
        /*06d0*/ 	.word	0x00000002
        /*06d4*/ 	.word	0x00038860
        /*06d8*/ 	.short	0x010a
        /*06da*/ 	.byte	0x3f
	.zero		1


	//   ....[64]....
        /*06dc*/ 	.word	0x0000ed50
        /*06e0*/ 	.word	0x00000003
        /*06e4*/ 	.word	0x00038860
        /*06e8*/ 	.short	0x010a
        /*06ea*/ 	.byte	0x3f
	.zero		1


	//   ....[65]....
        /*06ec*/ 	.word	0x0000eda0
        /*06f0*/ 	.word	0x00000000
        /*06f4*/ 	.word	0x00038820
        /*06f8*/ 	.short	0x010a
        /*06fa*/ 	.byte	0x3f
	.zero		1


	//   ....[66]....
        /*06fc*/ 	.word	0x0000ef40
        /*0700*/ 	.word	0x00000006
        /*0704*/ 	.word	0x00000000
        /*0708*/ 	.short	0x010a
        /*070a*/ 	.byte	0x3f
	.zero		1


	//   ....[67]....
        /*070c*/ 	.word	0x0000ef90
        /*0710*/ 	.word	0x00000003
        /*0714*/ 	.word	0x00000000
        /*0718*/ 	.short	0x010a
        /*071a*/ 	.byte	0x3f
	.zero		1


	//   ....[68]....
        /*071c*/ 	.word	0x0000efe0
        /*0720*/ 	.word	0x00000010
        /*0724*/ 	.word	0x00000000
        /*0728*/ 	.short	0x010a
        /*072a*/ 	.byte	0x3f
	.zero		1


	//----- nvinfo : EIATTR_NUM_MBARRIERS
	.align		4
.L_127:
        /*072c*/ 	.byte	0x03, 0x38
        /*072e*/ 	.short	0x0016


	//----- nvinfo : EIATTR_EXIT_INSTR_OFFSETS
	.align		4
        /*0730*/ 	.byte	0x04, 0x1c
        /*0732*/ 	.short	(.L_129 - .L_128)


	//   ....[0]....
.L_128:
        /*0734*/ 	.word	0x00000f90


	//   ....[1]....
        /*0738*/ 	.word	0x0000ade0


	//   ....[2]....
        /*073c*/ 	.word	0x0000ae40


	//   ....[3]....
        /*0740*/ 	.word	0x0000e760


	//----- nvinfo : EIATTR_MAX_THREADS
	.align		4
.L_129:
        /*0744*/ 	.byte	0x04, 0x05
        /*0746*/ 	.short	(.L_131 - .L_130)
.L_130:
        /*0748*/ 	.word	0x00000180
        /*074c*/ 	.word	0x00000001
        /*0750*/ 	.word	0x00000001


	//----- nvinfo : EIATTR_CRS_STACK_SIZE
	.align		4
.L_131:
        /*0754*/ 	.byte	0x04, 0x1e
        /*0756*/ 	.short	(.L_133 - .L_132)
.L_132:
        /*0758*/ 	.word	0x00000000


	//----- nvinfo : EIATTR_CBANK_PARAM_SIZE
	.align		4
.L_133:
        /*075c*/ 	.byte	0x03, 0x19
        /*075e*/ 	.short	0x0bf0


	//----- nvinfo : EIATTR_PARAM_CBANK
	.align		4
        /*0760*/ 	.byte	0x04, 0x0a
        /*0762*/ 	.short	(.L_135 - .L_134)
	.align		4
.L_134:
        /*0764*/ 	.word	index@(.nv.constant0._ZN7cutlass13device_kernelIN5flash11enable_sm90INS1_16FlashAttnFwdSm90INS1_25CollectiveMainloopFwdSm90ILi2EN4cute5tupleIJNS5_1CILi2EEENS7_ILi1EEES9_EEENS6_IJNS7_ILi128EEENS7_ILi80EEENS7_ILi256EEEEEELi256ENS_6half_tEfNS_4arch4Sm90ELb0ELb0ELb0ELb0ELb0ELb0ELb0ELb1ELb1ELb0ELb0ELb0EEENS1_21CollectiveEpilogueFwdINS6_IJSB_SD_SC_EEESA_SF_SH_Li256ELb0ELb0ELb0ELb0EEENS1_29StaticPersistentTileSchedulerILb0EEEEEEEEEvNT_6ParamsE)
        /*0768*/ 	.short	0x0210
        /*076a*/ 	.short	0x0bf0


	//----- nvinfo : EIATTR_SW_WAR
	.align		4
.L_135:
        /*076c*/ 	.byte	0x04, 0x36
        /*076e*/ 	.short	(.L_137 - .L_136)
.L_136:
        /*0770*/ 	.word	0x00000008
.L_137:


//--------------------- .nv.info._ZN7cutlass13device_kernelIN5flash11enable_sm90INS1_16FlashAttnFwdSm90INS1_25CollectiveMainloopFwdSm90ILi2EN4cute5tupleIJNS5_1CILi1EEES8_S8_EEENS6_IJNS7_ILi128EEENS7_ILi80EEENS7_ILi256EEEEEELi256ENS_6half_tEfNS_4arch4Sm90ELb0ELb0ELb0ELb1ELb0ELb0ELb0ELb1ELb1ELb0ELb0ELb0EEENS1_21CollectiveEpilogueFwdINS6_IJSA_SC_SB_EEES9_SE_SG_Li256ELb1ELb0ELb0ELb0EEENS1_36VarlenDynamicPersistentTileSchedulerILi128ELi80ELi256ELi32ELb0ELb0ELb1ELb0ELb1ELb1EEEEEEEEEvNT_6ParamsE --------------------------
	.section	.nv.info._ZN7cutlass13device_kernelIN5flash11enable_sm90INS1_16FlashAttnFwdSm90INS1_25CollectiveMainloopFwdSm90ILi2EN4cute5tupleIJNS5_1CILi1EEES8_S8_EEENS6_IJNS7_ILi128EEENS7_ILi80EEENS7_ILi256EEEEEELi256ENS_6half_tEfNS_4arch4Sm90ELb0ELb0ELb0ELb1ELb0ELb0ELb0ELb1ELb1ELb0ELb0ELb0EEENS1_21CollectiveEpilogueFwdINS6_IJSA_SC_SB_EEES9_SE_SG_Li256ELb1ELb0ELb0ELb0EEENS1_36VarlenDynamicPersistentTileSchedulerILi128ELi80ELi256ELi32ELb0ELb0ELb1ELb0ELb1ELb1EEEEEEEEEvNT_6ParamsE,"",@"SHT_CUDA_INFO"
	.sectionflags	@""
	.align	4


	//----- nvinfo : EIATTR_CUDA_API_VERSION
	.align		4
        /*0000*/ 	.byte	0x04, 0x37
        /*0002*/ 	.short	(.L_139 - .L_138)
.L_138:
        /*0004*/ 	.word	0x00000082


	//----- nvinfo : EIATTR_KPARAM_INFO
	.align		4
.L_139:
        /*0008*/ 	.byte	0x04, 0x17
        /*000a*/ 	.short	(.L_141 - .L_140)
.L_140:
        /*000c*/ 	.word	0x00000000
        /*0010*/ 	.short	0x0000
        /*0012*/ 	.short	0x0070
        /*0014*/ 	.byte	0x00, 0xf0, 0x01, 0x28


	//----- nvinfo : EIATTR_SPARSE_MMA_MASK
	.align		4
.L_141:
        /*0018*/ 	.byte	0x03, 0x50
        /*001a*/ 	.short	0x0000


	//----- nvinfo : EIATTR_MAXREG_COUNT
	.align		4
        /*001c*/ 	.byte	0x03, 0x1b
        /*001e*/ 	.short	0x00a8


	//----- nvinfo : EIATTR_NUM_BARRIERS
	.align		4
        /*0020*/ 	.byte	0x02, 0x4c
        /*0022*/ 	.byte	0x09
	.zero		1


	//----- nvinfo : EIATTR_EXTERNS
	.align		4
        /*0024*/ 	.byte	0x04, 0x0f
        /*0026*/ 	.short	(.L_143 - .L_142)


	//   ....[0]....
	.align		4
.L_142:
        /*0028*/ 	.word	index@(__assertfail)


	//----- nvinfo : EIATTR_ANNOTATIONS
	.align		4
.L_143:
        /*002c*/ 	.byte	0x04, 0x55
        /*002e*/ 	.short	(.L_145 - .L_144)


	//   ....[0]....
.L_144:
        /* <DEDUP_REMOVED lines=39> */


	//----- nvinfo : EIATTR_MERCURY_ISA_VERSION
	.align		4
.L_145:
        /*0290*/ 	.byte	0x03, 0x5f
        /*0292*/ 	.short	0x0101


	//----- nvinfo : EIATTR_UNUSED_LOAD_BYTE_OFFSET
	.align		4
        /*0294*/ 	.byte	0x04, 0x44
        /*0296*/ 	.short	(.L_147 - .L_146)


	//   ....[0]....
.L_146:
        /*0298*/ 	.word	0x00000a40
        /*029c*/ 	.word	0x0000fff0


	//   ....[1]....
        /*02a0*/ 	.word	0x0000a630
        /*02a4*/ 	.word	0x0000fff0


	//----- nvinfo : EIATTR_INT_WARP_WIDE_INSTR_OFFSETS
	.align		4
.L_147:
        /*02a8*/ 	.byte	0x04, 0x31
        /*02aa*/ 	.short	(.L_149 - .L_148)


	//   ....[0]....
.L_148:
        /*02ac*/ 	.word	0x00000160


	//   ....[1]....
        /*02b0*/ 	.word	0x000001a0


	//   ....[2]....
        /*02b4*/ 	.word	0x00000210


	//   ....[3]....
        /*02b8*/ 	.word	0x00008120


	//   ....[4]....
        /*02bc*/ 	.word	0x0000e150


	//   ....[5]....
        /*02c0*/ 	.word	0x0000e1f0


	//   ....[6]....
        /*02c4*/ 	.word	0x0000e680


	//   ....[7]....
        /*02c8*/ 	.word	0x0000e6b0


	//   ....[8]....
        /*02cc*/ 	.word	0x0000e8c0


	//   ....[9]....
        /*02d0*/ 	.word	0x0000e9b0


	//   ....[10]....
        /*02d4*/ 	.word	0x0000eaa0


	//   ....[11]....
        /*02d8*/ 	.word	0x000111a0


	//   ....[12]....
        /*02dc*/ 	.word	0x00011240


	//----- nvinfo : EIATTR_COOP_GROUP_MASK_REGIDS
	.align		4
.L_149:
        /*02e0*/ 	.byte	0x04, 0x29
        /*02e2*/ 	.short	(.L_151 - .L_150)


	//   ....[0]....
.L_150:
        /*02e4*/ 	.word	0xffffffff


	//   ....[1]....
        /*02e8*/ 	.word	0xffffffff


	//   ....[2]....
        /*02ec*/ 	.word	0xffffffff


	//   ....[3]....
        /*02f0*/ 	.word	0xffffffff


	//   ....[4]....
        /*02f4*/ 	.word	0xffffffff


	//   ....[5]....
        /*02f8*/ 	.word	0xffffffff


	//   ....[6]....
        /*02fc*/ 	.word	0xffffffff


	//   ....[7]....
        /*0300*/ 	.word	0xffffffff


	//   ....[8]....
        /*0304*/ 	.word	0xffffffff


	//   ....[9]....
        /*0308*/ 	.word	0xffffffff


	//   ....[10]....
        /*030c*/ 	.word	0xffffffff


	//   ....[11]....
        /*0310*/ 	.word	0xffffffff


	//   ....[12]....
        /*0314*/ 	.word	0xffffffff


	//   ....[13]....
        /*0318*/ 	.word	0xffffffff


	//   ....[14]....
        /*031c*/ 	.word	0xffffffff


	//   ....[15]....
        /*0320*/ 	.word	0xffffffff


	//   ....[16]....
        /*0324*/ 	.word	0xffffffff


	//   ....[17]....
        /*0328*/ 	.word	0xffffffff


	//   ....[18]....
        /*032c*/ 	.word	0xffffffff


	//   ....[19]....
        /*0330*/ 	.word	0xffffffff


	//   ....[20]....
        /*0334*/ 	.word	0xffffffff


	//   ....[21]....
        /*0338*/ 	.word	0xffffffff


	//   ....[22]....
        /*033c*/ 	.word	0xffffffff


	//   ....[23]....
        /*0340*/ 	.word	0xffffffff


	//   ....[24]....
        /*0344*/ 	.word	0xffffffff


	//   ....[25]....
        /*0348*/ 	.word	0xffffffff


	//   ....[26]....
        /*034c*/ 	.word	0xffffffff


	//   ....[27]....
        /*0350*/ 	.word	0xffffffff


	//   ....[28]....
        /*0354*/ 	.word	0xffffffff


	//   ....[29]....
        /*0358*/ 	.word	0xffffffff


	//   ....[30]....
        /*035c*/ 	.word	0xffffffff


	//   ....[31]....
        /*0360*/ 	.word	0xffffffff


	//   ....[32]....
        /*0364*/ 	.word	0xffffffff


	//   ....[33]....
        /*0368*/ 	.word	0xffffffff


	//   ....[34]....
        /*036c*/ 	.word	0xffffffff


	//   ....[35]....
        /*0370*/ 	.word	0xffffffff


	//   ....[36]....
        /*0374*/ 	.word	0xffffffff


	//   ....[37]....
        /*0378*/ 	.word	0xffffffff


	//   ....[38]....
        /*037c*/ 	.word	0xffffffff


	//   ....[39]....
        /*0380*/ 	.word	0xffffffff


	//   ....[40]....
        /*0384*/ 	.word	0xffffffff


	//   ....[41]....
        /*0388*/ 	.word	0xffffffff


	//   ....[42]....
        /*038c*/ 	.word	0xffffffff


	//   ....[43]....
        /*0390*/ 	.word	0xffffffff


	//   ....[44]....
        /*0394*/ 	.word	0xffffffff


	//   ....[45]....
        /*0398*/ 	.word	0xffffffff


	//   ....[46]....
        /*039c*/ 	.word	0xffffffff


	//   ....[47]....
        /*03a0*/ 	.word	0xffffffff


	//   ....[48]....
        /*03a4*/ 	.word	0xffffffff


	//   ....[49]....
        /*03a8*/ 	.word	0xffffffff


	//   ....[50]....
        /*03ac*/ 	.word	0xffffffff


	//   ....[51]....
        /*03b0*/ 	.word	0xffffffff


	//   ....[52]....
        /*03b4*/ 	.word	0xffffffff


	//   ....[53]....
        /*03b8*/ 	.word	0xffffffff


	//   ....[54]....
        /*03bc*/ 	.word	0x0500000f


	//   ....[55]....
        /*03c0*/ 	.word	0x0500000f


	//   ....[56]....
        /*03c4*/ 	.word	0x0500000f


	//   ....[57]....
        /*03c8*/ 	.word	0x0500000f


	//   ....[58]....
        /*03cc*/ 	.word	0x0500000f


	//   ....[59]....
        /*03d0*/ 	.word	0x0500000f


	//   ....[60]....
        /*03d4*/ 	.word	0x0500000f


	//   ....[61]....
        /*03d8*/ 	.word	0x0500000f


	//   ....[62]....
        /*03dc*/ 	.word	0x0500000f


	//   ....[63]....
        /*03e0*/ 	.word	0x0500000f


	//   ....[64]....
        /*03e4*/ 	.word	0x0500000f


	//   ....[65]....
        /*03e8*/ 	.word	0x0500000f


	//   ....[66]....
        /*03ec*/ 	.word	0x0500000f


	//   ....[67]....
        /*03f0*/ 	.word	0x0500000f


	//   ....[68]....
        /*03f4*/ 	.word	0x0500000f


	//   ....[69]....
        /*03f8*/ 	.word	0x0500000f


	//   ....[70]....
        /*03fc*/ 	.word	0x0500000f


	//   ....[71]....
        /*0400*/ 	.word	0x0500000f


	//   ....[72]....
        /*0404*/ 	.word	0x0500000f


	//----- nvinfo : EIATTR_COOP_GROUP_INSTR_OFFSETS
	.align		4
.L_151:
        /*0408*/ 	.byte	0x04, 0x28
        /*040a*/ 	.short	(.L_153 - .L_152)


	//   ....[0]....
.L_152:
        /*040c*/ 	.word	0x00000060


	//   ....[1]....
        /*0410*/ 	.word	0x00000170


	//   ....[2]....
        /*0414*/ 	.word	0x000001c0


	//   ....[3]....
        /*0418*/ 	.word	0x000003f0


	//   ....[4]....
        /*041c*/ 	.word	0x00000550


	//   ....[5]....
        /*0420*/ 	.word	0x00000670


	//   ....[6]....
        /*0424*/ 	.word	0x000007d0


	//   ....[7]....
        /*0428*/ 	.word	0x00001600


	//   ....[8]....
        /*042c*/ 	.word	0x000044a0


	//   ....[9]....
        /*0430*/ 	.word	0x000044e0


	//   ....[10]....
        /*0434*/ 	.word	0x00004880


	//   ....[11]....
        /*0438*/ 	.word	0x00004900


	//   ....[12]....
        /*043c*/ 	.word	0x00008380


	//   ....[13]....
        /*0440*/ 	.word	0x000084a0


	//   ....[14]....
        /*0444*/ 	.word	0x00008930


	//   ....[15]....
        /*0448*/ 	.word	0x00008950


	//   ....[16]....
        /*044c*/ 	.word	0x00009940


	//   ....[17]....
        /*0450*/ 	.word	0x00009a00


	//   ....[18]....
        /*0454*/ 	.word	0x00009ad0


	//   ....[19]....
        /*0458*/ 	.word	0x00009cb0


	//   ....[20]....
        /*045c*/ 	.word	0x0000d270


	//   ....[21]....
        /*0460*/ 	.word	0x0000d410


	//   ....[22]....
        /*0464*/ 	.word	0x0000d440


	//   ....[23]....
        /*0468*/ 	.word	0x0000d480


	//   ....[24]....
        /*046c*/ 	.word	0x0000d4e0


	//   ....[25]....
        /*0470*/ 	.word	0x0000d540


	//   ....[26]....
        /*0474*/ 	.word	0x0000d580


	//   ....[27]....
        /*0478*/ 	.word	0x0000d740


	//   ....[28]....
        /*047c*/ 	.word	0x0000d7a0


	//   ....[29]....
        /*0480*/ 	.word	0x0000d7e0


	//   ....[30]....
        /*0484*/ 	.word	0x0000d820


	//   ....[31]....
        /*0488*/ 	.word	0x0000d850


	//   ....[32]....
        /*048c*/ 	.word	0x0000d880


	//   ....[33]....
        /*0490*/ 	.word	0x0000d910


	//   ....[34]....
        /*0494*/ 	.word	0x0000d940


	//   ....[35]....
        /*0498*/ 	.word	0x0000d9d0


	//   ....[36]....
        /*049c*/ 	.word	0x00011700


	//   ....[37]....
        /*04a0*/ 	.word	0x00011710


	//   ....[38]....
        /*04a4*/ 	.word	0x00011830


	//   ....[39]....
        /*04a8*/ 	.word	0x00011890


	//   ....[40]....
        /*04ac*/ 	.word	0x000118d0


	//   ....[41]....
        /*04b0*/ 	.word	0x00011910


	//   ....[42]....
        /*04b4*/ 	.word	0x00011940


	//   ....[43]....
        /*04b8*/ 	.word	0x00011970


	//   ....[44]....
        /*04bc*/ 	.word	0x00011b10


	//   ....[45]....
        /*04c0*/ 	.word	0x00011b70


	//   ....[46]....
        /*04c4*/ 	.word	0x00011bb0


	//   ....[47]....
        /*04c8*/ 	.word	0x00011bf0


	//   ....[48]....
        /*04cc*/ 	.word	0x00011c20


	//   ....[49]....
        /*04d0*/ 	.word	0x00011c50


	//   ....[50]....
        /*04d4*/ 	.word	0x00011d10


	//   ....[51]....
        /*04d8*/ 	.word	0x00011d30


	//   ....[52]....
        /*04dc*/ 	.word	0x00011da0


	//   ....[53]....
        /*04e0*/ 	.word	0x000121f0


	//   ....[54]....
        /*04e4*/ 	.word	0x00012700


	//   ....[55]....
        /*04e8*/ 	.word	0x00012b20


	//   ....[56]....
        /*04ec*/ 	.word	0x00012bb0


	//   ....[57]....
        /*04f0*/ 	.word	0x00012c50


	//   ....[58]....
        /*04f4*/ 	.word	0x00012d00


	//   ....[59]....
        /*04f8*/ 	.word	0x00012d80


	//   ....[60]....
        /*04fc*/ 	.word	0x00012e00


	//   ....[61]....
        /*0500*/ 	.word	0x00012e80


	//   ....[62]....
        /*0504*/ 	.word	0x00012f00


	//   ....[63]....
        /*0508*/ 	.word	0x00012f90


	//   ....[64]....
        /*050c*/ 	.word	0x00013040


	//   ....[65]....
        /*0510*/ 	.word	0x000130c0


	//   ....[66]....
        /*0514*/ 	.word	0x00013140


	//   ....[67]....
        /*0518*/ 	.word	0x000131c0


	//   ....[68]....
        /*051c*/ 	.word	0x00013240


	//   ....[69]....
        /*0520*/ 	.word	0x000132b0


	//   ....[70]....
        /*0524*/ 	.word	0x00013350


	//   ....[71]....
        /*0528*/ 	.word	0x000133e0


	//   ....[72]....
        /*052c*/ 	.word	0x00013500


	//----- nvinfo : EIATTR_REG_RECONFIG
	.align		4
.L_153:
        /*0530*/ 	.byte	0x01, 0x54
	.zero		2


	//----- nvinfo : EIATTR_SYSCALL_OFFSETS
	.align		4
        /*0534*/ 	.byte	0x04, 0x46
        /*0536*/ 	.short	(.L_155 - .L_154)


	//   ....[0]....
.L_154:
        /*0538*/ 	.word	0x000017e0


	//   ....[1]....
        /*053c*/ 	.word	0x0000e380


	//   ....[2]....
        /*0540*/ 	.word	0x0000e4c0


	//   ....[3]....
        /*0544*/ 	.word	0x0000e5c0


	//----- nvinfo : EIATTR_MBARRIER_INSTR_OFFSETS
	.align		4
.L_155:
        /*0548*/ 	.byte	0x04, 0x39
        /*054a*/ 	.short	(.L_157 - .L_156)


	//   ....[0]....
.L_156:
        /*054c*/ 	.word	0x000002a0
        /*0550*/ 	.word	0x000000ff
        /*0554*/ 	.word	0x00038800
        /*0558*/ 	.short	0x0100
        /*055a*/ 	.byte	0x08
	.zero		1


	//   ....[1]....
        /*055c*/ 	.word	0x000002b0
        /*0560*/ 	.word	0x000000ff
        /*0564*/ 	.word	0x00038820
        /*0568*/ 	.short	0x0100
        /*056a*/ 	.byte	0x08
	.zero		1


	//   ....[2]....
        /*056c*/ 	.word	0x000003a0
        /*0570*/ 	.word	0x000000ff
        /*0574*/ 	.word	0x00038830
        /*0578*/ 	.short	0x0100
        /*057a*/ 	.byte	0x08
	.zero		1


	//   ....[3]....
        /*057c*/ 	.word	0x000003b0
        /*0580*/ 	.word	0x000000ff
        /*0584*/ 	.word	0x00038840
        /*0588*/ 	.short	0x0100
        /*058a*/ 	.byte	0x08
	.zero		1


	//   ....[4]....
        /*058c*/ 	.word	0x000003c0
        /*0590*/ 	.word	0x000000ff
        /*0594*/ 	.word	0x00038838
        /*0598*/ 	.short	0x0100
        /*059a*/ 	.byte	0x08
	.zero		1


	//   ....[5]....
        /*059c*/ 	.word	0x000003d0
        /*05a0*/ 	.word	0x000000ff
        /*05a4*/ 	.word	0x00038848
        /*05a8*/ 	.short	0x0100
        /*05aa*/ 	.byte	0x08
	.zero		1


	//   ....[6]....
        /*05ac*/ 	.word	0x00000500
        /*05b0*/ 	.word	0x000000ff
        /*05b4*/ 	.word	0x00038850
        /*05b8*/ 	.short	0x0100
        /*05ba*/ 	.byte	0x08
	.zero		1


	//   ....[7]....
        /*05bc*/ 	.word	0x00000510
        /*05c0*/ 	.word	0x000000ff
        /*05c4*/ 	.word	0x00038860
        /*05c8*/ 	.short	0x0100
        /*05ca*/ 	.byte	0x08
	.zero		1


	//   ....[8]....
        /*05cc*/ 	.word	0x00000520
        /*05d0*/ 	.word	0x000000ff
        /*05d4*/ 	.word	0x00038858
        /*05d8*/ 	.short	0x0100
        /*05da*/ 	.byte	0x08
	.zero		1


	//   ....[9]....
        /*05dc*/ 	.word	0x00000530
        /*05e0*/ 	.word	0x000000ff
        /*05e4*/ 	.word	0x00038868
        /*05e8*/ 	.short	0x0100
        /*05ea*/ 	.byte	0x08
	.zero		1


	//   ....[10]....
        /*05ec*/ 	.word	0x00000620
        /*05f0*/ 	.word	0x000000ff
        /*05f4*/ 	.word	0x00038870
        /*05f8*/ 	.short	0x0100
        /*05fa*/ 	.byte	0x06
	.zero		1


	//   ....[11]....
        /*05fc*/ 	.word	0x00000630
        /*0600*/ 	.word	0x000000ff
        /*0604*/ 	.word	0x00038880
        /*0608*/ 	.short	0x0100
        /*060a*/ 	.byte	0x06
	.zero		1


	//   ....[12]....
        /*060c*/ 	.word	0x00000640
        /*0610*/ 	.word	0x000000ff
        /*0614*/ 	.word	0x00038878
        /*0618*/ 	.short	0x0100
        /*061a*/ 	.byte	0x06
	.zero		1


	//   ....[13]....
        /*061c*/ 	.word	0x00000650
        /*0620*/ 	.word	0x000000ff
        /*0624*/ 	.word	0x00038888
        /*0628*/ 	.short	0x0100
        /*062a*/ 	.byte	0x06
	.zero		1


	//   ....[14]....
        /*062c*/ 	.word	0x00000780
        /*0630*/ 	.word	0x000000ff
        /*0634*/ 	.word	0x00038890
        /*0638*/ 	.short	0x0100
        /*063a*/ 	.byte	0x08
	.zero		1


	//   ....[15]....
        /*063c*/ 	.word	0x00000790
        /*0640*/ 	.word	0x000000ff
        /*0644*/ 	.word	0x000388a0
        /*0648*/ 	.short	0x0100
        /*064a*/ 	.byte	0x08
	.zero		1


	//   ....[16]....
        /*064c*/ 	.word	0x000007a0
        /*0650*/ 	.word	0x000000ff
        /*0654*/ 	.word	0x00038898
        /*0658*/ 	.short	0x0100
        /*065a*/ 	.byte	0x08
	.zero		1


	//   ....[17]....
        /*065c*/ 	.word	0x000007b0
        /*0660*/ 	.word	0x000000ff
        /*0664*/ 	.word	0x000388a8
        /*0668*/ 	.short	0x0100
        /*066a*/ 	.byte	0x08
	.zero		1


	//   ....[18]....
        /*066c*/ 	.word	0x000008e0
        /*0670*/ 	.word	0x000000ff
        /*0674*/ 	.word	0x000388b0
        /*0678*/ 	.short	0x0100
        /*067a*/ 	.byte	0x08
	.zero		1


	//   ....[19]....
        /*067c*/ 	.word	0x000008f0
        /*0680*/ 	.word	0x000000ff
        /*0684*/ 	.word	0x000388c0
        /*0688*/ 	.short	0x0100
        /*068a*/ 	.byte	0x08
	.zero		1


	//   ....[20]....
        /*068c*/ 	.word	0x00000900
        /*0690*/ 	.word	0x000000ff
        /*0694*/ 	.word	0x000388b8
        /*0698*/ 	.short	0x0100
        /*069a*/ 	.byte	0x08
	.zero		1


	//   ....[21]....
        /*069c*/ 	.word	0x00000910
        /*06a0*/ 	.word	0x000000ff
        /*06a4*/ 	.word	0x000388c8
        /*06a8*/ 	.short	0x0100
        /*06aa*/ 	.byte	0x08
	.zero		1


	//   ....[22]....
        /*06ac*/ 	.word	0x000018b0
        /*06b0*/ 	.word	0x00000005
        /*06b4*/ 	.word	0x00038800
        /*06b8*/ 	.short	0x010a
        /*06ba*/ 	.byte	0x3f
	.zero		1


	//   ....[23]....
        /*06bc*/ 	.word	0x00001920
        /*06c0*/ 	.word	0x00000000
        /*06c4*/ 	.word	0x00038830
        /*06c8*/ 	.short	0x010a
        /*06ca*/ 	.byte	0x3f
	.zero		1


	//   ....[24]....
        /*06cc*/ 	.word	0x00001990
        /*06d0*/ 	.word	0x00000000
        /*06d4*/ 	.word	0x00038830
        /*06d8*/ 	.short	0x010a
        /*06da*/ 	.byte	0x3f
	.zero		1


	//   ....[25]....
        /*06dc*/ 	.word	0x000043f0
        /*06e0*/ 	.word	0x00000000
        /*06e4*/ 	.word	0x00000000
        /*06e8*/ 	.short	0x0101
        /*06ea*/ 	.byte	0x3f
	.zero		1


	//   ....[26]....
        /*06ec*/ 	.word	0x00005790
        /*06f0*/ 	.word	0x000000ff
        /*06f4*/ 	.word	0x00038830
        /*06f8*/ 	.short	0x010a
        /*06fa*/ 	.byte	0x3d
	.zero		1


	//   ....[27]....
        /*06fc*/ 	.word	0x000057d0
        /*0700*/ 	.word	0x000000ff
        /*0704*/ 	.word	0x00038830
        /*0708*/ 	.short	0x010a
        /*070a*/ 	.byte	0x3d
	.zero		1


	//   ....[28]....
        /*070c*/ 	.word	0x00008070
        /*0710*/ 	.word	0x000000ff
        /*0714*/ 	.word	0x00038850
        /*0718*/ 	.short	0x010a
        /*071a*/ 	.byte	0x04
	.zero		1


	//   ....[29]....
        /*071c*/ 	.word	0x000080b0
        /*0720*/ 	.word	0x000000ff
        /*0724*/ 	.word	0x00038850
        /*0728*/ 	.short	0x010a
        /*072a*/ 	.byte	0x04
	.zero		1


	//   ....[30]....
        /*072c*/ 	.word	0x00008e70
        /*0730*/ 	.word	0x000000ff
        /*0734*/ 	.word	0x00000000
        /*0738*/ 	.short	0x0101
        /*073a*/ 	.byte	0x3d
	.zero		1


	//   ....[31]....
        /*073c*/ 	.word	0x00008ed0
        /*0740*/ 	.word	0x000000ff
        /*0744*/ 	.word	0x00000000
        /*0748*/ 	.short	0x0101
        /*074a*/ 	.byte	0x04
	.zero		1


	//   ....[32]....
        /*074c*/ 	.word	0x000098a0
        /*0750*/ 	.word	0x0000000b
        /*0754*/ 	.word	0x00038850
        /*0758*/ 	.short	0x010a
        /*075a*/ 	.byte	0x3f
	.zero		1


	//   ....[33]....
        /*075c*/ 	.word	0x000098e0
        /*0760*/ 	.word	0x0000000b
        /*0764*/ 	.word	0x00038850
        /*0768*/ 	.short	0x010a
        /*076a*/ 	.byte	0x3f
	.zero		1


	//   ....[34]....
        /*076c*/ 	.word	0x00009dd0
        /*0770*/ 	.word	0x0000000b
        /*0774*/ 	.word	0x00000000
        /*0778*/ 	.short	0x0101
        /*077a*/ 	.byte	0x3f
	.zero		1


	//   ....[35]....
        /*077c*/ 	.word	0x0000be20
        /*0780*/ 	.word	0x000000ad
        /*0784*/ 	.word	0x00000000
        /*0788*/ 	.short	0x0101
        /*078a*/ 	.byte	0x3f
	.zero		1


	//   ....[36]....
        /*078c*/ 	.word	0x0000ee10
        /*0790*/ 	.word	0x00000008
        /*0794*/ 	.word	0x00038840
        /*0798*/ 	.short	0x010a
        /*079a*/ 	.byte	0x3f
	.zero		1


	//   ....[37]....
        /*079c*/ 	.word	0x0000f490
        /*07a0*/ 	.word	0x00000009
        /*07a4*/ 	.word	0x00038820
        /*07a8*/ 	.short	0x010a
        /*07aa*/ 	.byte	0x3f
	.zero		1


	//   ....[38]....
        /*07ac*/ 	.word	0x0000f7e0
        /*07b0*/ 	.word	0x00000002
        /*07b4*/ 	.word	0x00038840
        /*07b8*/ 	.short	0x010a
        /*07ba*/ 	.byte	0x3f
	.zero		1


	//   ....[39]....
        /*07bc*/ 	.word	0x0000fb30
        /*07c0*/ 	.word	0x00000003
        /*07c4*/ 	.word	0x00000060
        /*07c8*/ 	.short	0x010a
        /*07ca*/ 	.byte	0x3f
	.zero		1


	//   ....[40]....
        /*07cc*/ 	.word	0x000101b0
        /*07d0*/ 	.word	0x00000002
        /*07d4*/ 	.word	0x00038840
        /*07d8*/ 	.short	0x010a
        /*07da*/ 	.byte	0x3f
	.zero		1


	//   ....[41]....
        /*07dc*/ 	.word	0x00010500
        /*07e0*/ 	.word	0x00000002
        /*07e4*/ 	.word	0x00000060
        /*07e8*/ 	.short	0x010a
        /*07ea*/ 	.byte	0x3f
	.zero		1


	//   ....[42]....
        /*07ec*/ 	.word	0x00010a80
        /*07f0*/ 	.word	0x00000002
        /*07f4*/ 	.word	0x00038840
        /*07f8*/ 	.short	0x010a
        /*07fa*/ 	.byte	0x3f
	.zero		1


	//   ....[43]....
        /*07fc*/ 	.word	0x00010dd0
        /*0800*/ 	.word	0x00000002
        /*0804*/ 	.word	0x00000060
        /*0808*/ 	.short	0x010a
        /*080a*/ 	.byte	0x3f
	.zero		1


	//   ....[44]....
        /*080c*/ 	.word	0x00011300
        /*0810*/ 	.word	0x00000003
        /*0814*/ 	.word	0x00038860
        /*0818*/ 	.short	0x010a
        /*081a*/ 	.byte	0x3f
	.zero		1


	//   ....[45]....
        /*081c*/ 	.word	0x00012170
        /*0820*/ 	.word	0x00000000
        /*0824*/ 	.word	0x00038820
        /*0828*/ 	.short	0x010a
        /*082a*/ 	.byte	0x3f
	.zero		1


	//   ....[46]....
        /*082c*/ 	.word	0x00012350
        /*0830*/ 	.word	0x00000006
        /*0834*/ 	.word	0x00000000
        /*0838*/ 	.short	0x010a
        /*083a*/ 	.byte	0x3f
	.zero		1


	//   ....[47]....
        /*083c*/ 	.word	0x000123c0
        /*0840*/ 	.word	0x00000007
        /*0844*/ 	.word	0x00000000
        /*0848*/ 	.short	0x010a
        /*084a*/ 	.byte	0x3f
	.zero		1


	//   ....[48]....
        /*084c*/ 	.word	0x00012430
        /*0850*/ 	.word	0x00000004
        /*0854*/ 	.word	0x00000000
        /*0858*/ 	.short	0x010a
        /*085a*/ 	.byte	0x3f
	.zero		1


	//   ....[49]....
        /*085c*/ 	.word	0x00012460
        /*0860*/ 	.word	0x00000003
        /*0864*/ 	.word	0x00000000
        /*0868*/ 	.short	0x010a
        /*086a*/ 	.byte	0x3f
	.zero		1


	//   ....[50]....
        /*086c*/ 	.word	0x000124c0
        /*0870*/ 	.word	0x00000005
        /*0874*/ 	.word	0x00038800
        /*0878*/ 	.short	0x010a
        /*087a*/ 	.byte	0x3f
	.zero		1


	//   ....[51]....
        /*087c*/ 	.word	0x00012510
        /*0880*/ 	.word	0x00000000
        /*0884*/ 	.word	0x00038830
        /*0888*/ 	.short	0x010a
        /*088a*/ 	.byte	0x3f
	.zero		1


	//   ....[52]....
        /*088c*/ 	.word	0x00012570
        /*0890*/ 	.word	0x00000004
        /*0894*/ 	.word	0x00038830
        /*0898*/ 	.short	0x010a
        /*089a*/ 	.byte	0x3f
	.zero		1


	//   ....[53]....
        /*089c*/ 	.word	0x000125d0
        /*08a0*/ 	.word	0x00000003
        /*08a4*/ 	.word	0x00038850
        /*08a8*/ 	.short	0x010a
        /*08aa*/ 	.byte	0x3f
	.zero		1


	//   ....[54]....
        /*08ac*/ 	.word	0x00012620
        /*08b0*/ 	.word	0x0000000b
        /*08b4*/ 	.word	0x00038850
        /*08b8*/ 	.short	0x010a
        /*08ba*/ 	.byte	0x3f
	.zero		1


	//   ....[55]....
        /*08bc*/ 	.word	0x000127c0
        /*08c0*/ 	.word	0x00000008
        /*08c4*/ 	.word	0x00038840
        /*08c8*/ 	.short	0x010a
        /*08ca*/ 	.byte	0x3f
	.zero		1


	//   ....[56]....
        /*08cc*/ 	.word	0x00012840
        /*08d0*/ 	.word	0x00000008
        /*08d4*/ 	.word	0x00038820
        /*08d8*/ 	.short	0x010a
        /*08da*/ 	.byte	0x3f
	.zero		1


	//   ....[57]....
        /*08dc*/ 	.word	0x00012890
        /*08e0*/ 	.word	0x00000002
        /*08e4*/ 	.word	0x00038840
        /*08e8*/ 	.short	0x010a
        /*08ea*/ 	.byte	0x3f
	.zero		1


	//   ....[58]....
        /*08ec*/ 	.word	0x000128e0
        /*08f0*/ 	.word	0x00000003
        /*08f4*/ 	.word	0x00000060
        /*08f8*/ 	.short	0x010a
        /*08fa*/ 	.byte	0x3f
	.zero		1


	//   ....[59]....
        /*08fc*/ 	.word	0x00012930
        /*0900*/ 	.word	0x00000002
        /*0904*/ 	.word	0x00038840
        /*0908*/ 	.short	0x010a
        /*090a*/ 	.byte	0x3f
	.zero		1


	//   ....[60]....
        /*090c*/ 	.word	0x00012980
        /*0910*/ 	.word	0x00000002
        /*0914*/ 	.word	0x00000060
        /*0918*/ 	.short	0x010a
        /*091a*/ 	.byte	0x3f
	.zero		1


	//   ....[61]....
        /*091c*/ 	.word	0x000129d0
        /*0920*/ 	.word	0x00000002
        /*0924*/ 	.word	0x00038840
        /*0928*/ 	.short	0x010a
        /*092a*/ 	.byte	0x3f
	.zero		1


	//   ....[62]....
        /*092c*/ 	.word	0x00012a20
        /*0930*/ 	.word	0x00000002
        /*0934*/ 	.word	0x00000060
        /*0938*/ 	.short	0x010a
        /*093a*/ 	.byte	0x3f
	.zero		1


	//   ....[63]....
        /*093c*/ 	.word	0x00012a70
        /*0940*/ 	.word	0x00000003
        /*0944*/ 	.word	0x00038860
        /*0948*/ 	.short	0x010a
        /*094a*/ 	.byte	0x3f
	.zero		1


	//   ....[64]....
        /*094c*/ 	.word	0x00013420
        /*0950*/ 	.word	0x00000000
        /*0954*/ 	.word	0x00038820
        /*0958*/ 	.short	0x010a
        /*095a*/ 	.byte	0x3f
	.zero		1


	//   ....[65]....
        /*095c*/ 	.word	0x000135c0
        /*0960*/ 	.word	0x00000006
        /*0964*/ 	.word	0x00000000
        /*0968*/ 	.short	0x010a
        /*096a*/ 	.byte	0x3f
	.zero		1


	//   ....[66]....
        /*096c*/ 	.word	0x00013610
        /*0970*/ 	.word	0x00000007
        /*0974*/ 	.word	0x00000000
        /*0978*/ 	.short	0x010a
        /*097a*/ 	.byte	0x3f
	.zero		1


	//   ....[67]....
        /*097c*/ 	.word	0x00013660
        /*0980*/ 	.word	0x00000004
        /*0984*/ 	.word	0x00000000
        /*0988*/ 	.short	0x010a
        /*098a*/ 	.byte	0x3f
	.zero		1


	//----- nvinfo : EIATTR_NUM_MBARRIERS
	.align		4
.L_157:
        /*098c*/ 	.byte	0x03, 0x38
        /*098e*/ 	.short	0x0016


	//----- nvinfo : EIATTR_EXIT_INSTR_OFFSETS
	.align		4
        /*0990*/ 	.byte	0x04, 0x1c
        /*0992*/ 	.short	(.L_159 - .L_158)


	//   ....[0]....
.L_158:
        /*0994*/ 	.word	0x00000a80


	//   ....[1]....
        /*0998*/ 	.word	0x0000d230


	//   ....[2]....
        /*099c*/ 	.word	0x0000d290


	//   ....[3]....
        /*09a0*/ 	.word	0x000124b0


	//----- nvinfo : EIATTR_MAX_THREADS
	.align		4
.L_159:
        /*09a4*/ 	.byte	0x04, 0x05
        /*09a6*/ 	.short	(.L_161 - .L_160)
.L_160:
        /*09a8*/ 	.word	0x00000180
        /*09ac*/ 	.word	0x00000001
        /*09b0*/ 	.word	0x00000001


	//----- nvinfo : EIATTR_CRS_STACK_SIZE
	.align		4
.L_161:
        /*09b4*/ 	.byte	0x04, 0x1e
        /*09b6*/ 	.short	(.L_163 - .L_162)
.L_162:
        /*09b8*/ 	.word	0x00000000


	//----- nvinfo : EIATTR_CBANK_PARAM_SIZE
	.align		4
.L_163:
        /*09bc*/ 	.byte	0x03, 0x19
        /*09be*/ 	.short	0x0a70


	//----- nvinfo : EIATTR_PARAM_CBANK
	.align		4
        /*09c0*/ 	.byte	0x04, 0x0a
        /*09c2*/ 	.short	(.L_165 - .L_164)
	.align		4
.L_164:
        /*09c4*/ 	.word	index@(.nv.constant0._ZN7cutlass13device_kernelIN5flash11enable_sm90INS1_16FlashAttnFwdSm90INS1_25CollectiveMainloopFwdSm90ILi2EN4cute5tupleIJNS5_1CILi1EEES8_S8_EEENS6_IJNS7_ILi128EEENS7_ILi80EEENS7_ILi256EEEEEELi256ENS_6half_tEfNS_4arch4Sm90ELb0ELb0ELb0ELb1ELb0ELb0ELb0ELb1ELb1ELb0ELb0ELb0EEENS1_21CollectiveEpilogueFwdINS6_IJSA_SC_SB_EEES9_SE_SG_Li256ELb1ELb0ELb0ELb0EEENS1_36VarlenDynamicPersistentTileSchedulerILi128ELi80ELi256ELi32ELb0ELb0ELb1ELb0ELb1ELb1EEEEEEEEEvNT_6ParamsE)
        /*09c8*/ 	.short	0x0210
        /*09ca*/ 	.short	0x0a70


	//----- nvinfo : EIATTR_SW_WAR
	.align		4
.L_165:
        /*09cc*/ 	.byte	0x04, 0x36
        /*09ce*/ 	.short	(.L_167 - .L_166)
.L_166:
        /*09d0*/ 	.word	0x00000008
.L_167:


//--------------------- .nv.info._ZN7cutlass13device_kernelIN5flash11enable_sm90INS1_16FlashAttnFwdSm90INS1_25CollectiveMainloopFwdSm90ILi2EN4cute5tupleIJNS5_1CILi1EEES8_S8_EEENS6_IJNS7_ILi128EEENS7_ILi80EEENS7_ILi256EEEEEELi256ENS_6half_tEfNS_4arch4Sm90ELb0ELb0ELb0ELb1ELb0ELb1ELb0ELb1ELb1ELb0ELb0ELb0EEENS1_21CollectiveEpilogueFwdINS6_IJSA_SC_SB_EEES9_SE_SG_Li256ELb1ELb0ELb0ELb0EEENS1_36VarlenDynamicPersistentTileSchedulerILi128ELi80ELi256ELi32ELb0ELb0ELb1ELb0ELb1ELb1EEEEEEEEEvNT_6ParamsE --------------------------
	.section	.nv.info._ZN7cutlass13device_kernelIN5flash11enable_sm90INS1_16FlashAttnFwdSm90INS1_25CollectiveMainloopFwdSm90ILi2EN4cute5tupleIJNS5_1CILi1EEES8_S8_EEENS6_IJNS7_ILi128EEENS7_ILi80EEENS7_ILi256EEEEEELi256ENS_6half_tEfNS_4arch4Sm90ELb0ELb0ELb0ELb1ELb0ELb1ELb0ELb1ELb1ELb0ELb0ELb0EEENS1_21CollectiveEpilogueFwdINS6_IJSA_SC_SB_EEES9_SE_SG_Li256ELb1ELb0ELb0ELb0EEENS1_36VarlenDynamicPersistentTileSchedulerILi128ELi80ELi256ELi32ELb0ELb0ELb1ELb0ELb1ELb1EEEEEEEEEvNT_6ParamsE,"",@"SHT_CUDA_INFO"
	.sectionflags	@""
	.align	4


	//----- nvinfo : EIATTR_CUDA_API_VERSION
	.align		4
        /*0000*/ 	.byte	0x04, 0x37
        /*0002*/ 	.short	(.L_169 - .L_168)
.L_168:
        /*0004*/ 	.word	0x00000082


	//----- nvinfo : EIATTR_KPARAM_INFO
	.align		4
.L_169:
        /*0008*/ 	.byte	0x04, 0x17
        /*000a*/ 	.short	(.L_171 - .L_170)
.L_170:
        /*000c*/ 	.word	0x00000000
        /*0010*/ 	.short	0x0000
        /*0012*/ 	.short	0x0070
        /*0014*/ 	.byte	0x00, 0xf0, 0x01, 0x28


	//----- nvinfo : EIATTR_SPARSE_MMA_MASK
	.align		4
.L_171:
        /*0018*/ 	.byte	0x03, 0x50
        /*001a*/ 	.short	0x0000


	//----- nvinfo : EIATTR_MAXREG_COUNT
	.align		4
        /*001c*/ 	.byte	0x03, 0x1b
        /*001e*/ 	.short	0x00a8


	//----- nvinfo : EIATTR_NUM_BARRIERS
	.align		4
        /*0020*/ 	.byte	0x02, 0x4c
        /*0022*/ 	.byte	0x10
	.zero		1


	//----- nvinfo : EIATTR_EXTERNS
	.align		4
        /*0024*/ 	.byte	0x04, 0x0f
        /*0026*/ 	.short	(.L_173 - .L_172)


	//   ....[0]....
	.align		4
.L_172:
        /*0028*/ 	.word	index@(__assertfail)


	//----- nvinfo : EIATTR_ANNOTATIONS
	.align		4
.L_173:
        /*002c*/ 	.byte	0x04, 0x55
        /*002e*/ 	.short	(.L_175 - .L_174)


	//   ....[0]....
.L_174:
        /* <DEDUP_REMOVED lines=84> */
        /*0564*/ 	.byte	0x10, 0x4e, 0x02, 0x00


	//----- nvinfo : EIATTR_MERCURY_ISA_VERSION
	.align		4
.L_175:
        /*0568*/ 	.byte	0x03, 0x5f
        /*056a*/ 	.short	0x0101


	//----- nvinfo : EIATTR_UNUSED_LOAD_BYTE_OFFSET
	.align		4
        /*056c*/ 	.byte	0x04, 0x44
        /*056e*/ 	.short	(.L_177 - .L_176)


	//   ....[0]....
.L_176:
        /*0570*/ 	.word	0x00000aa0
        /*0574*/ 	.word	0x0000fff0


	//   ....[1]....
        /*0578*/ 	.word	0x0001c230
        /*057c*/ 	.word	0x0000fff0


	//----- nvinfo : EIATTR_INT_WARP_WIDE_INSTR_OFFSETS
	.align		4
.L_177:
        /*0580*/ 	.byte	0x04, 0x31
        /*0582*/ 	.short	(.L_179 - .L_178)


	//   ....[0]....
.L_178:
        /*0584*/ 	.word	0x000001b0


	//   ....[1]....
        /*0588*/ 	.word	0x000001f0


	//   ....[2]....
        /*058c*/ 	.word	0x000002b0


	//   ....[3]....
        /*0590*/ 	.word	0x00020b80


	//   ....[4]....
        /*0594*/ 	.word	0x00020c20


	//   ....[5]....
        /*0598*/ 	.word	0x000210b0


	//   ....[6]....
        /*059c*/ 	.word	0x000210e0


	//   ....[7]....
        /*05a0*/ 	.word	0x000212f0


	//   ....[8]....
        /*05a4*/ 	.word	0x000213e0


	//   ....[9]....
        /*05a8*/ 	.word	0x000214d0


	//   ....[10]....
        /*05ac*/ 	.word	0x00023be0


	//   ....[11]....
        /*05b0*/ 	.word	0x00023c80


	//----- nvinfo : EIATTR_COOP_GROUP_MASK_REGIDS
	.align		4
.L_179:
        /*05b4*/ 	.byte	0x04, 0x29
        /*05b6*/ 	.short	(.L_181 - .L_180)


	//   ....[0]....
.L_180:
        /*05b8*/ 	.word	0xffffffff


	//   ....[1]....
        /*05bc*/ 	.word	0xffffffff


	//   ....[2]....
        /*05c0*/ 	.word	0xffffffff


	//   ....[3]....
        /*05c4*/ 	.word	0xffffffff


	//   ....[4]....
        /*05c8*/ 	.word	0xffffffff


	//   ....[5]....
        /*05cc*/ 	.word	0xffffffff


	//   ....[6]....
        /*05d0*/ 	.word	0xffffffff


	//   ....[7]....
        /*05d4*/ 	.word	0xffffffff


	//   ....[8]....
        /*05d8*/ 	.word	0xffffffff


	//   ....[9]....
        /*05dc*/ 	.word	0xffffffff


	//   ....[10]....
        /*05e0*/ 	.word	0xffffffff


	//   ....[11]....
        /*05e4*/ 	.word	0xffffffff


	//   ....[12]....
        /*05e8*/ 	.word	0xffffffff


	//   ....[13]....
        /*05ec*/ 	.word	0xffffffff


	//   ....[14]....
        /*05f0*/ 	.word	0xffffffff


	//   ....[15]....
        /*05f4*/ 	.word	0xffffffff


	//   ....[16]....
        /*05f8*/ 	.word	0xffffffff


	//   ....[17]....
        /*05fc*/ 	.word	0xffffffff


	//   ....[18]....
        /*0600*/ 	.word	0xffffffff


	//   ....[19]....
        /*0604*/ 	.word	0xffffffff


	//   ....[20]....
        /*0608*/ 	.word	0xffffffff


	//   ....[21]....
        /*060c*/ 	.word	0xffffffff


	//   ....[22]....
        /*0610*/ 	.word	0xffffffff


	//   ....[23]....
        /*0614*/ 	.word	0xffffffff


	//   ....[24]....
        /*0618*/ 	.word	0xffffffff


	//   ....[25]....
        /*061c*/ 	.word	0xffffffff


	//   ....[26]....
        /*0620*/ 	.word	0xffffffff


	//   ....[27]....
        /*0624*/ 	.word	0xffffffff


	//   ....[28]....
        /*0628*/ 	.word	0xffffffff


	//   ....[29]....
        /*062c*/ 	.word	0xffffffff


	//   ....[30]....
        /*0630*/ 	.word	0xffffffff


	//   ....[31]....
        /*0634*/ 	.word	0xffffffff


	//   ....[32]....
        /*0638*/ 	.word	0xffffffff


	//   ....[33]....
        /*063c*/ 	.word	0xffffffff


	//   ....[34]....
        /*0640*/ 	.word	0xffffffff


	//   ....[35]....
        /*0644*/ 	.word	0xffffffff


	//   ....[36]....
        /*0648*/ 	.word	0xffffffff


	//   ....[37]....
        /*064c*/ 	.word	0xffffffff


	//   ....[38]....
        /*0650*/ 	.word	0xffffffff


	//   ....[39]....
        /*0654*/ 	.word	0xffffffff


	//   ....[40]....
        /*0658*/ 	.word	0xffffffff


	//   ....[41]....
        /*065c*/ 	.word	0xffffffff


	//   ....[42]....
        /*0660*/ 	.word	0xffffffff


	//   ....[43]....
        /*0664*/ 	.word	0xffffffff


	//   ....[44]....
        /*0668*/ 	.word	0xffffffff


	//   ....[45]....
        /*066c*/ 	.word	0xffffffff


	//   ....[46]....
        /*0670*/ 	.word	0xffffffff


	//   ....[47]....
        /*0674*/ 	.word	0xffffffff


	//   ....[48]....
        /*0678*/ 	.word	0xffffffff


	//   ....[49]....
        /*067c*/ 	.word	0xffffffff


	//   ....[50]....
        /*0680*/ 	.word	0xffffffff


	//   ....[51]....
        /*0684*/ 	.word	0xffffffff


	//   ....[52]....
        /*0688*/ 	.word	0xffffffff


	//   ....[53]....
        /*068c*/ 	.word	0xffffffff


	//   ....[54]....
        /*0690*/ 	.word	0x0500000f


	//   ....[55]....
        /*0694*/ 	.word	0x0500000f


	//   ....[56]....
        /*0698*/ 	.word	0x0500000f


	//   ....[57]....
        /*069c*/ 	.word	0x0500000f


	//   ....[58]....
        /*06a0*/ 	.word	0x0500000f


	//   ....[59]....
        /*06a4*/ 	.word	0x0500000f


	//   ....[60]....
        /*06a8*/ 	.word	0x0500000f


	//   ....[61]....
        /*06ac*/ 	.word	0x0500000f


	//   ....[62]....
        /*06b0*/ 	.word	0x0500000f


	//   ....[63]....
        /*06b4*/ 	.word	0x0500000f


	//   ....[64]....
        /*06b8*/ 	.word	0x0500000f


	//   ....[65]....
        /*06bc*/ 	.word	0x0500000f


	//   ....[66]....
        /*06c0*/ 	.word	0x0500000f


	//   ....[67]....
        /*06c4*/ 	.word	0x0500000f


	//   ....[68]....
        /*06c8*/ 	.word	0x0500000f


	//   ....[69]....
        /*06cc*/ 	.word	0x0500000f


	//   ....[70]....
        /*06d0*/ 	.word	0x0500000f


	//   ....[71]....
        /*06d4*/ 	.word	0x0500000f


	//   ....[72]....
        /*06d8*/ 	.word	0x0500000f


	//   ....[73]....
        /*06dc*/ 	.word	0x0500000f


	//   ....[74]....
        /*06e0*/ 	.word	0x0500000f


	//   ....[75]....
        /*06e4*/ 	.word	0x0500000f


	//   ....[76]....
        /*06e8*/ 	.word	0x0500000f


	//   ....[77]....
        /*06ec*/ 	.word	0x0500000f


	//   ....[78]....
        /*06f0*/ 	.word	0x0500000f


	//   ....[79]....
        /*06f4*/ 	.word	0x0500000f


	//   ....[80]....
        /*06f8*/ 	.word	0x0500000f


	//   ....[81]....
        /*06fc*/ 	.word	0x0500000f


	//----- nvinfo : EIATTR_COOP_GROUP_INSTR_OFFSETS
	.align		4
.L_181:
        /*0700*/ 	.byte	0x04, 0x28
        /*0702*/ 	.short	(.L_183 - .L_182)


	//   ....[0]....
.L_182:
        /*0704*/ 	.word	0x00000060


	//   ....[1]....
        /*0708*/ 	.word	0x000001c0


	//   ....[2]....
        /*070c*/ 	.word	0x000002c0


	//   ....[3]....
        /*0710*/ 	.word	0x00000430


	//   ....[4]....
        /*0714*/ 	.word	0x00000590


	//   ....[5]....
        /*0718*/ 	.word	0x000006b0


	//   ....[6]....
        /*071c*/ 	.word	0x00000810


	//   ....[7]....
        /*0720*/ 	.word	0x0000a910


	//   ....[8]....
        /*0724*/ 	.word	0x00015280


	//   ....[9]....
        /*0728*/ 	.word	0x000152a0


	//   ....[10]....
        /*072c*/ 	.word	0x00015630


	//   ....[11]....
        /*0730*/ 	.word	0x000156a0


	//   ....[12]....
        /*0734*/ 	.word	0x00019ff0


	//   ....[13]....
        /*0738*/ 	.word	0x0001a010


	//   ....[14]....
        /*073c*/ 	.word	0x0001a170


	//   ....[15]....
        /*0740*/ 	.word	0x0001a190


	//   ....[16]....
        /*0744*/ 	.word	0x0001b790


	//   ....[17]....
        /*0748*/ 	.word	0x0001b800


	//   ....[18]....
        /*074c*/ 	.word	0x0001b820


	//   ....[19]....
        /*0750*/ 	.word	0x0001b840


	//   ....[20]....
        /*0754*/ 	.word	0x0001ebb0


	//   ....[21]....
        /*0758*/ 	.word	0x0001ed40


	//   ....[22]....
        /*075c*/ 	.word	0x0001ed70


	//   ....[23]....
        /*0760*/ 	.word	0x0001edb0


	//   ....[24]....
        /*0764*/ 	.word	0x0001ee10


	//   ....[25]....
        /*0768*/ 	.word	0x0001ee70


	//   ....[26]....
        /*076c*/ 	.word	0x0001eeb0


	//   ....[27]....
        /*0770*/ 	.word	0x0001f070


	//   ....[28]....
        /*0774*/ 	.word	0x0001f0d0


	//   ....[29]....
        /*0778*/ 	.word	0x0001f110


	//   ....[30]....
        /*077c*/ 	.word	0x0001f150


	//   ....[31]....
        /*0780*/ 	.word	0x0001f180


	//   ....[32]....
        /*0784*/ 	.word	0x0001f1b0


	//   ....[33]....
        /*0788*/ 	.word	0x0001f240


	//   ....[34]....
        /*078c*/ 	.word	0x0001f270


	//   ....[35]....
        /*0790*/ 	.word	0x0001f300


	//   ....[36]....
        /*0794*/ 	.word	0x00024140


	//   ....[37]....
        /*0798*/ 	.word	0x00024150


	//   ....[38]....
        /*079c*/ 	.word	0x00024270


	//   ....[39]....
        /*07a0*/ 	.word	0x000242d0


	//   ....[40]....
        /*07a4*/ 	.word	0x00024310


	//   ....[41]....
        /*07a8*/ 	.word	0x00024350


	//   ....[42]....
        /*07ac*/ 	.word	0x00024380


	//   ....[43]....
        /*07b0*/ 	.word	0x000243b0


	//   ....[44]....
        /*07b4*/ 	.word	0x00024550


	//   ....[45]....
        /*07b8*/ 	.word	0x000245b0


	//   ....[46]....
        /*07bc*/ 	.word	0x000245f0


	//   ....[47]....
        /*07c0*/ 	.word	0x00024630


	//   ....[48]....
        /*07c4*/ 	.word	0x00024660


	//   ....[49]....
        /*07c8*/ 	.word	0x00024690


	//   ....[50]....
        /*07cc*/ 	.word	0x00024750


	//   ....[51]....
        /*07d0*/ 	.word	0x00024770


	//   ....[52]....
        /*07d4*/ 	.word	0x000247e0


	//   ....[53]....
        /*07d8*/ 	.word	0x00024c30


	//   ....[54]....
        /*07dc*/ 	.word	0x00025070


	//   ....[55]....
        /*07e0*/ 	.word	0x00025110


	//   ....[56]....
        /*07e4*/ 	.word	0x000251b0


	//   ....[57]....
        /*07e8*/ 	.word	0x00025250


	//   ....[58]....
        /*07ec*/ 	.word	0x00025340


	//   ....[59]....
        /*07f0*/ 	.word	0x000253e0


	//   ....[60]....
        /*07f4*/ 	.word	0x00025480


	//   ....[61]....
        /*07f8*/ 	.word	0x00025520


	//   ....[62]....
        /*07fc*/ 	.word	0x00025780


	//   ....[63]....
        /*0800*/ 	.word	0x00025a60


	//   ....[64]....
        /*0804*/ 	.word	0x00025e80


	//   ....[65]....
        /*0808*/ 	.word	0x00025f10


	//   ....[66]....
        /*080c*/ 	.word	0x00025fb0


	//   ....[67]....
        /*0810*/ 	.word	0x00026060


	//   ....[68]....
        /*0814*/ 	.word	0x000260e0


	//   ....[69]....
        /*0818*/ 	.word	0x00026160


	//   ....[70]....
        /*081c*/ 	.word	0x000261e0


	//   ....[71]....
        /*0820*/ 	.word	0x00026260


	//   ....[72]....
        /*0824*/ 	.word	0x000262f0


	//   ....[73]....
        /*0828*/ 	.word	0x000263a0


	//   ....[74]....
        /*082c*/ 	.word	0x00026420


	//   ....[75]....
        /*0830*/ 	.word	0x000264a0


	//   ....[76]....
        /*0834*/ 	.word	0x00026520


	//   ....[77]....
        /*0838*/ 	.word	0x000265a0


	//   ....[78]....
        /*083c*/ 	.word	0x00026610


	//   ....[79]....
        /*0840*/ 	.word	0x000266b0


	//   ....[80]....
        /*0844*/ 	.word	0x00026740


	//   ....[81]....
        /*0848*/ 	.word	0x00026860


	//----- nvinfo : EIATTR_REG_RECONFIG
	.align		4
.L_183:
        /*084c*/ 	.byte	0x01, 0x54
	.zero		2


	//----- nvinfo : EIATTR_SYSCALL_OFFSETS
	.align		4
        /*0850*/ 	.byte	0x04, 0x46
        /*0852*/ 	.short	(.L_185 - .L_184)


	//   ....[0]....
.L_184:
        /*0854*/ 	.word	0x00001950


	//   ....[1]....
        /*0858*/ 	.word	0x00001aa0


	//   ....[2]....
        /*085c*/ 	.word	0x0000aa90


	//   ....[3]....
        /*0860*/ 	.word	0x0000af20


	//   ....[4]....
        /*0864*/ 	.word	0x00020db0


	//   ....[5]....
        /*0868*/ 	.word	0x00020ef0


	//   ....[6]....
        /*086c*/ 	.word	0x00020ff0


	//----- nvinfo : EIATTR_MBARRIER_INSTR_OFFSETS
	.align		4
.L_185:
        /*0870*/ 	.byte	0x04, 0x39
        /*0872*/ 	.short	(.L_187 - .L_186)


	//   ....[0]....
.L_186:
        /*0874*/ 	.word	0x000002e0
        /*0878*/ 	.word	0x000000ff
        /*087c*/ 	.word	0x00038800
        /*0880*/ 	.short	0x0100
        /*0882*/ 	.byte	0x08
	.zero		1


	//   ....[1]....
        /*0884*/ 	.word	0x000002f0
        /*0888*/ 	.word	0x000000ff
        /*088c*/ 	.word	0x00038820
        /*0890*/ 	.short	0x0100
        /*0892*/ 	.byte	0x08
	.zero		1


	//   ....[2]....
        /*0894*/ 	.word	0x000003e0
        /*0898*/ 	.word	0x000000ff
        /*089c*/ 	.word	0x00038830
        /*08a0*/ 	.short	0x0100
        /*08a2*/ 	.byte	0x08
	.zero		1


	//   ....[3]....
        /*08a4*/ 	.word	0x000003f0
        /*08a8*/ 	.word	0x000000ff
        /*08ac*/ 	.word	0x00038840
        /*08b0*/ 	.short	0x0100
        /*08b2*/ 	.byte	0x08
	.zero		1


	//   ....[4]....
        /*08b4*/ 	.word	0x00000400
        /*08b8*/ 	.word	0x000000ff
        /*08bc*/ 	.word	0x00038838
        /*08c0*/ 	.short	0x0100
        /*08c2*/ 	.byte	0x08
	.zero		1


	//   ....[5]....
        /*08c4*/ 	.word	0x00000410
        /*08c8*/ 	.word	0x000000ff
        /*08cc*/ 	.word	0x00038848
        /*08d0*/ 	.short	0x0100
        /*08d2*/ 	.byte	0x08
	.zero		1


	//   ....[6]....
        /*08d4*/ 	.word	0x00000540
        /*08d8*/ 	.word	0x000000ff
        /*08dc*/ 	.word	0x00038850
        /*08e0*/ 	.short	0x0100
        /*08e2*/ 	.byte	0x08
	.zero		1


	//   ....[7]....
        /*08e4*/ 	.word	0x00000550
        /*08e8*/ 	.word	0x000000ff
        /*08ec*/ 	.word	0x00038860
        /*08f0*/ 	.short	0x0100
        /*08f2*/ 	.byte	0x08
	.zero		1


	//   ....[8]....
        /*08f4*/ 	.word	0x00000560
        /*08f8*/ 	.word	0x000000ff
        /*08fc*/ 	.word	0x00038858
        /*0900*/ 	.short	0x0100
        /*0902*/ 	.byte	0x08
	.zero		1


	//   ....[9]....
        /*0904*/ 	.word	0x00000570
        /*0908*/ 	.word	0x000000ff
        /*090c*/ 	.word	0x00038868
        /*0910*/ 	.short	0x0100
        /*0912*/ 	.byte	0x08
	.zero		1


	//   ....[10]....
        /*0914*/ 	.word	0x00000660
        /*0918*/ 	.word	0x000000ff
        /*091c*/ 	.word	0x00038870
        /*0920*/ 	.short	0x0100
        /*0922*/ 	.byte	0x06
	.zero		1


	//   ....[11]....
        /*0924*/ 	.word	0x00000670
        /*0928*/ 	.word	0x000000ff
        /*092c*/ 	.word	0x00038880
        /*0930*/ 	.short	0x0100
        /*0932*/ 	.byte	0x06
	.zero		1


	//   ....[12]....
        /*0934*/ 	.word	0x00000680
        /*0938*/ 	.word	0x000000ff
        /*093c*/ 	.word	0x00038878
        /*0940*/ 	.short	0x0100
        /*0942*/ 	.byte	0x06
	.zero		1


	//   ....[13]....
        /*0944*/ 	.word	0x00000690
        /*0948*/ 	.word	0x000000ff
        /*094c*/ 	.word	0x00038888
        /*0950*/ 	.short	0x0100
        /*0952*/ 	.byte	0x06
	.zero		1


	//   ....[14]....
        /*0954*/ 	.word	0x000007c0
        /*0958*/ 	.word	0x000000ff
        /*095c*/ 	.word	0x00038890
        /*0960*/ 	.short	0x0100
        /*0962*/ 	.byte	0x08
	.zero		1


	//   ....[15]....
        /*0964*/ 	.word	0x000007d0
        /*0968*/ 	.word	0x000000ff
        /*096c*/ 	.word	0x000388a0
        /*0970*/ 	.short	0x0100
        /*0972*/ 	.byte	0x08
	.zero		1


	//   ....[16]....
        /*0974*/ 	.word	0x000007e0
        /*0978*/ 	.word	0x000000ff
        /*097c*/ 	.word	0x00038898
        /*0980*/ 	.short	0x0100
        /*0982*/ 	.byte	0x08
	.zero		1


	//   ....[17]....
        /*0984*/ 	.word	0x000007f0
        /*0988*/ 	.word	0x000000ff
        /*098c*/ 	.word	0x000388a8
        /*0990*/ 	.short	0x0100
        /*0992*/ 	.byte	0x08
	.zero		1


	//   ....[18]....
        /*0994*/ 	.word	0x00000920
        /*0998*/ 	.word	0x000000ff
        /*099c*/ 	.word	0x000388b0
        /*09a0*/ 	.short	0x0100
        /*09a2*/ 	.byte	0x08
	.zero		1


	//   ....[19]....
        /*09a4*/ 	.word	0x00000930
        /*09a8*/ 	.word	0x000000ff
        /*09ac*/ 	.word	0x000388c0
        /*09b0*/ 	.short	0x0100
        /*09b2*/ 	.byte	0x08
	.zero		1


	//   ....[20]....
        /*09b4*/ 	.word	0x00000940
        /*09b8*/ 	.word	0x000000ff
        /*09bc*/ 	.word	0x000388b8
        /*09c0*/ 	.short	0x0100
        /*09c2*/ 	.byte	0x08
	.zero		1


	//   ....[21]....
        /*09c4*/ 	.word	0x00000950
        /*09c8*/ 	.word	0x000000ff
        /*09cc*/ 	.word	0x000388c8
        /*09d0*/ 	.short	0x0100
        /*09d2*/ 	.byte	0x08
	.zero		1


	//   ....[22]....
        /*09d4*/ 	.word	0x00003560
        /*09d8*/ 	.word	0x00000000
        /*09dc*/ 	.word	0x00038890
        /*09e0*/ 	.short	0x010a
        /*09e2*/ 	.byte	0x3f
	.zero		1


	//   ....[23]....
        /*09e4*/ 	.word	0x000068c0
        /*09e8*/ 	.word	0x00000000
        /*09ec*/ 	.word	0x00038890
        /*09f0*/ 	.short	0x010a
        /*09f2*/ 	.byte	0x3f
	.zero		1


	//   ....[24]....
        /*09f4*/ 	.word	0x00009900
        /*09f8*/ 	.word	0x00000000
        /*09fc*/ 	.word	0x00038890
        /*0a00*/ 	.short	0x010a
        /*0a02*/ 	.byte	0x3f
	.zero		1


	//   ....[25]....
        /*0a04*/ 	.word	0x00009d40
        /*0a08*/ 	.word	0x00000028
        /*0a0c*/ 	.word	0x00000000
        /*0a10*/ 	.short	0x0101
        /*0a12*/ 	.byte	0x3f
	.zero		1


	//   ....[26]....
        /*0a14*/ 	.word	0x00009d80
        /*0a18*/ 	.word	0x00000000
        /*0a1c*/ 	.word	0x000388b0
        /*0a20*/ 	.short	0x010a
        /*0a22*/ 	.byte	0x3f
	.zero		1


	//   ....[27]....
        /*0a24*/ 	.word	0x0000a3b0
        /*0a28*/ 	.word	0x00000000
        /*0a2c*/ 	.word	0x00000000
        /*0a30*/ 	.short	0x0101
        /*0a32*/ 	.byte	0x3f
	.zero		1


	//   ....[28]....
        /*0a34*/ 	.word	0x0000ab20
        /*0a38*/ 	.word	0x00000010
        /*0a3c*/ 	.word	0x00038800
        /*0a40*/ 	.short	0x010a
        /*0a42*/ 	.byte	0x3f
	.zero		1


	//   ....[29]....
        /*0a44*/ 	.word	0x0000ab70
        /*0a48*/ 	.word	0x00000010
        /*0a4c*/ 	.word	0x00038800
        /*0a50*/ 	.short	0x010a
        /*0a52*/ 	.byte	0x3f
	.zero		1


	//   ....[30]....
        /*0a54*/ 	.word	0x0000b460
        /*0a58*/ 	.word	0x00000010
        /*0a5c*/ 	.word	0x00038800
        /*0a60*/ 	.short	0x010a
        /*0a62*/ 	.byte	0x3f
	.zero		1


	//   ....[31]....
        /*0a64*/ 	.word	0x0000e510
        /*0a68*/ 	.word	0x00000010
        /*0a6c*/ 	.word	0x00038800
        /*0a70*/ 	.short	0x010a
        /*0a72*/ 	.byte	0x3f
	.zero		1


	//   ....[32]....
        /*0a74*/ 	.word	0x00011780
        /*0a78*/ 	.word	0x00000000
        /*0a7c*/ 	.word	0x00038830
        /*0a80*/ 	.short	0x010a
        /*0a82*/ 	.byte	0x3f
	.zero		1


	//   ....[33]....
        /*0a84*/ 	.word	0x00011820
        /*0a88*/ 	.word	0x00000000
        /*0a8c*/ 	.word	0x00038830
        /*0a90*/ 	.short	0x010a
        /*0a92*/ 	.byte	0x3f
	.zero		1


	//   ....[34]....
        /*0a94*/ 	.word	0x000151a0
        /*0a98*/ 	.word	0x00000000
        /*0a9c*/ 	.word	0x00000000
        /*0aa0*/ 	.short	0x0101
        /*0aa2*/ 	.byte	0x3f
	.zero		1


	//   ....[35]....
        /*0aa4*/ 	.word	0x000164e0
        /*0aa8*/ 	.word	0x0000000b
        /*0aac*/ 	.word	0x00038830
        /*0ab0*/ 	.short	0x010a
        /*0ab2*/ 	.byte	0x3f
	.zero		1


	//   ....[36]....
        /*0ab4*/ 	.word	0x00016560
        /*0ab8*/ 	.word	0x0000000b
        /*0abc*/ 	.word	0x00038830
        /*0ac0*/ 	.short	0x010a
        /*0ac2*/ 	.byte	0x3f
	.zero		1


	//   ....[37]....
        /*0ac4*/ 	.word	0x00019bf0
        /*0ac8*/ 	.word	0x00000009
        /*0acc*/ 	.word	0x00038850
        /*0ad0*/ 	.short	0x010a
        /*0ad2*/ 	.byte	0x3f
	.zero		1


	//   ....[38]....
        /*0ad4*/ 	.word	0x00019c40
        /*0ad8*/ 	.word	0x00000009
        /*0adc*/ 	.word	0x00038850
        /*0ae0*/ 	.short	0x010a
        /*0ae2*/ 	.byte	0x3f
	.zero		1


	//   ....[39]....
        /*0ae4*/ 	.word	0x0001a6a0
        /*0ae8*/ 	.word	0x000000a4
        /*0aec*/ 	.word	0x00000000
        /*0af0*/ 	.short	0x0101
        /*0af2*/ 	.byte	0x3f
	.zero		1


	//   ....[40]....
        /*0af4*/ 	.word	0x0001a6c0
        /*0af8*/ 	.word	0x00000009
        /*0afc*/ 	.word	0x00000000
        /*0b00*/ 	.short	0x0101
        /*0b02*/ 	.byte	0x3f
	.zero		1


	//   ....[41]....
        /*0b04*/ 	.word	0x0001b470
        /*0b08*/ 	.word	0x00000000
        /*0b0c*/ 	.word	0x00038850
        /*0b10*/ 	.short	0x010a
        /*0b12*/ 	.byte	0x3f
	.zero		1


	//   ....[42]....
        /*0b14*/ 	.word	0x0001b510
        /*0b18*/ 	.word	0x00000000
        /*0b1c*/ 	.word	0x00038850
        /*0b20*/ 	.short	0x010a
        /*0b22*/ 	.byte	0x3f
	.zero		1


	//   ....[43]....
        /*0b24*/ 	.word	0x0001ba20
        /*0b28*/ 	.word	0x0000000b
        /*0b2c*/ 	.word	0x00000000
        /*0b30*/ 	.short	0x0101
        /*0b32*/ 	.byte	0x3f
	.zero		1


	//   ....[44]....
        /*0b34*/ 	.word	0x0001d940
        /*0b38*/ 	.word	0x00000000
        /*0b3c*/ 	.word	0x00000000
        /*0b40*/ 	.short	0x0101
        /*0b42*/ 	.byte	0x3f
	.zero		1


	//   ....[45]....
        /*0b44*/ 	.word	0x0001fd70
        /*0b48*/ 	.word	0x00000009
        /*0b4c*/ 	.word	0x00038820
        /*0b50*/ 	.short	0x010a
        /*0b52*/ 	.byte	0x3f
	.zero		1


	//   ....[46]....
        /*0b54*/ 	.word	0x0001fe00
        /*0b58*/ 	.word	0x00000005
        /*0b5c*/ 	.word	0x000388a0
        /*0b60*/ 	.short	0x010a
        /*0b62*/ 	.byte	0x3f
	.zero		1


	//   ....[47]....
        /*0b64*/ 	.word	0x000200d0
        /*0b68*/ 	.word	0x00000005
        /*0b6c*/ 	.word	0x000388c0
        /*0b70*/ 	.short	0x010a
        /*0b72*/ 	.byte	0x3f
	.zero		1


	//   ....[48]....
        /*0b74*/ 	.word	0x000204c0
        /*0b78*/ 	.word	0x00000006
        /*0b7c*/ 	.word	0x000388a0
        /*0b80*/ 	.short	0x010a
        /*0b82*/ 	.byte	0x3f
	.zero		1


	//   ....[49]....
        /*0b84*/ 	.word	0x00020770
        /*0b88*/ 	.word	0x00000006
        /*0b8c*/ 	.word	0x000388c0
        /*0b90*/ 	.short	0x010a
        /*0b92*/ 	.byte	0x3f
	.zero		1


	//   ....[50]....
        /*0b94*/ 	.word	0x00021840
        /*0b98*/ 	.word	0x00000006
        /*0b9c*/ 	.word	0x00038840
        /*0ba0*/ 	.short	0x010a
        /*0ba2*/ 	.byte	0x3f
	.zero		1


	//   ....[51]....
        /*0ba4*/ 	.word	0x00021ed0
        /*0ba8*/ 	.word	0x00000007
        /*0bac*/ 	.word	0x00038820
        /*0bb0*/ 	.short	0x010a
        /*0bb2*/ 	.byte	0x3f
	.zero		1


	//   ....[52]....
        /*0bb4*/ 	.word	0x00022230
        /*0bb8*/ 	.word	0x00000008
        /*0bbc*/ 	.word	0x00038840
        /*0bc0*/ 	.short	0x010a
        /*0bc2*/ 	.byte	0x3f
	.zero		1


	//   ....[53]....
        /*0bc4*/ 	.word	0x00022580
        /*0bc8*/ 	.word	0x00000009
        /*0bcc*/ 	.word	0x00000060
        /*0bd0*/ 	.short	0x010a
        /*0bd2*/ 	.byte	0x3f
	.zero		1


	//   ....[54]....
        /*0bd4*/ 	.word	0x00022c00
        /*0bd8*/ 	.word	0x00000002
        /*0bdc*/ 	.word	0x00038840
        /*0be0*/ 	.short	0x010a
        /*0be2*/ 	.byte	0x3f
	.zero		1


	//   ....[55]....
        /*0be4*/ 	.word	0x00022f50
        /*0be8*/ 	.word	0x00000003
        /*0bec*/ 	.word	0x00000060
        /*0bf0*/ 	.short	0x010a
        /*0bf2*/ 	.byte	0x3f
	.zero		1


	//   ....[56]....
        /*0bf4*/ 	.word	0x000234d0
        /*0bf8*/ 	.word	0x00000002
        /*0bfc*/ 	.word	0x00038840
        /*0c00*/ 	.short	0x010a
        /*0c02*/ 	.byte	0x3f
	.zero		1


	//   ....[57]....
        /*0c04*/ 	.word	0x00023820
        /*0c08*/ 	.word	0x00000002
        /*0c0c*/ 	.word	0x00000060
        /*0c10*/ 	.short	0x010a
        /*0c12*/ 	.byte	0x3f
	.zero		1


	//   ....[58]....
        /*0c14*/ 	.word	0x00023d40
        /*0c18*/ 	.word	0x00000003
        /*0c1c*/ 	.word	0x00038860
        /*0c20*/ 	.short	0x010a
        /*0c22*/ 	.byte	0x3f
	.zero		1


	//   ....[59]....
        /*0c24*/ 	.word	0x00024bb0
        /*0c28*/ 	.word	0x00000000
        /*0c2c*/ 	.word	0x00038820
        /*0c30*/ 	.short	0x010a
        /*0c32*/ 	.byte	0x3f
	.zero		1


	//   ....[60]....
        /*0c34*/ 	.word	0x00024d60
        /*0c38*/ 	.word	0x00000006
        /*0c3c*/ 	.word	0x00000000
        /*0c40*/ 	.short	0x010a
        /*0c42*/ 	.byte	0x3f
	.zero		1


	//   ....[61]....
        /*0c44*/ 	.word	0x00024dd0
        /*0c48*/ 	.word	0x00000007
        /*0c4c*/ 	.word	0x00000000
        /*0c50*/ 	.short	0x010a
        /*0c52*/ 	.byte	0x3f
	.zero		1


	//   ....[62]....
        /*0c54*/ 	.word	0x00024e40
        /*0c58*/ 	.word	0x00000004
        /*0c5c*/ 	.word	0x00000000
        /*0c60*/ 	.short	0x010a
        /*0c62*/ 	.byte	0x3f
	.zero		1


	//   ....[63]....
        /*0c64*/ 	.word	0x00024e70
        /*0c68*/ 	.word	0x00000003
        /*0c6c*/ 	.word	0x00000000
        /*0c70*/ 	.short	0x010a
        /*0c72*/ 	.byte	0x3f
	.zero		1


	//   ....[64]....
        /*0c74*/ 	.word	0x00024ed0
        /*0c78*/ 	.word	0x00000000
        /*0c7c*/ 	.word	0x00038890
        /*0c80*/ 	.short	0x010a
        /*0c82*/ 	.byte	0x3f
	.zero		1


	//   ....[65]....
        /*0c84*/ 	.word	0x00024f20
        /*0c88*/ 	.word	0x00000000
        /*0c8c*/ 	.word	0x00038890
        /*0c90*/ 	.short	0x010a
        /*0c92*/ 	.byte	0x3f
	.zero		1


	//   ....[66]....
        /*0c94*/ 	.word	0x00024f70
        /*0c98*/ 	.word	0x00000000
        /*0c9c*/ 	.word	0x00038890
        /*0ca0*/ 	.short	0x010a
        /*0ca2*/ 	.byte	0x3f
	.zero		1


	//   ....[67]....
        /*0ca4*/ 	.word	0x00024fc0
        /*0ca8*/ 	.word	0x00000000
        /*0cac*/ 	.word	0x000388b0
        /*0cb0*/ 	.short	0x010a
        /*0cb2*/ 	.byte	0x3f
	.zero		1


	//   ....[68]....
        /*0cb4*/ 	.word	0x00025290
        /*0cb8*/ 	.word	0x00000010
        /*0cbc*/ 	.word	0x00038800
        /*0cc0*/ 	.short	0x010a
        /*0cc2*/ 	.byte	0x3f
	.zero		1


	//   ....[69]....
        /*0cc4*/ 	.word	0x00025560
        /*0cc8*/ 	.word	0x00000010
        /*0ccc*/ 	.word	0x00038800
        /*0cd0*/ 	.short	0x010a
        /*0cd2*/ 	.byte	0x3f
	.zero		1


	//   ....[70]....
        /*0cd4*/ 	.word	0x000255b0
        /*0cd8*/ 	.word	0x00000000
        /*0cdc*/ 	.word	0x00038830
        /*0ce0*/ 	.short	0x010a
        /*0ce2*/ 	.byte	0x3f
	.zero		1


	//   ....[71]....
        /*0ce4*/ 	.word	0x00025600
        /*0ce8*/ 	.word	0x0000000b
        /*0cec*/ 	.word	0x00038830
        /*0cf0*/ 	.short	0x010a
        /*0cf2*/ 	.byte	0x3f
	.zero		1


	//   ....[72]....
        /*0cf4*/ 	.word	0x00025650
        /*0cf8*/ 	.word	0x00000009
        /*0cfc*/ 	.word	0x00038850
        /*0d00*/ 	.short	0x010a
        /*0d02*/ 	.byte	0x3f
	.zero		1


	//   ....[73]....
        /*0d04*/ 	.word	0x000256a0
        /*0d08*/ 	.word	0x00000000
        /*0d0c*/ 	.word	0x00038850
        /*0d10*/ 	.short	0x010a
        /*0d12*/ 	.byte	0x3f
	.zero		1


	//   ....[74]....
        /*0d14*/ 	.word	0x00025840
        /*0d18*/ 	.word	0x00000009
        /*0d1c*/ 	.word	0x00038820
        /*0d20*/ 	.short	0x010a
        /*0d22*/ 	.byte	0x3f
	.zero		1


	//   ....[75]....
        /*0d24*/ 	.word	0x00025890
        /*0d28*/ 	.word	0x00000005
        /*0d2c*/ 	.word	0x000388a0
        /*0d30*/ 	.short	0x010a
        /*0d32*/ 	.byte	0x3f
	.zero		1


	//   ....[76]....
        /*0d34*/ 	.word	0x000258e0
        /*0d38*/ 	.word	0x00000005
        /*0d3c*/ 	.word	0x000388c0
        /*0d40*/ 	.short	0x010a
        /*0d42*/ 	.byte	0x3f
	.zero		1


	//   ....[77]....
        /*0d44*/ 	.word	0x00025930
        /*0d48*/ 	.word	0x00000006
        /*0d4c*/ 	.word	0x000388a0
        /*0d50*/ 	.short	0x010a
        /*0d52*/ 	.byte	0x3f
	.zero		1


	//   ....[78]....
        /*0d54*/ 	.word	0x00025980
        /*0d58*/ 	.word	0x00000006
        /*0d5c*/ 	.word	0x000388c0
        /*0d60*/ 	.short	0x010a
        /*0d62*/ 	.byte	0x3f
	.zero		1


	//   ....[79]....
        /*0d64*/ 	.word	0x00025b20
        /*0d68*/ 	.word	0x00000006
        /*0d6c*/ 	.word	0x00038840
        /*0d70*/ 	.short	0x010a
        /*0d72*/ 	.byte	0x3f
	.zero		1


	//   ....[80]....
        /*0d74*/ 	.word	0x00025ba0
        /*0d78*/ 	.word	0x00000006
        /*0d7c*/ 	.word	0x00038820
        /*0d80*/ 	.short	0x010a
        /*0d82*/ 	.byte	0x3f
	.zero		1


	//   ....[81]....
        /*0d84*/ 	.word	0x00025bf0
        /*0d88*/ 	.word	0x00000008
        /*0d8c*/ 	.word	0x00038840
        /*0d90*/ 	.short	0x010a
        /*0d92*/ 	.byte	0x3f
	.zero		1


	//   ....[82]....
        /*0d94*/ 	.word	0x00025c40
        /*0d98*/ 	.word	0x00000009
        /*0d9c*/ 	.word	0x00000060
        /*0da0*/ 	.short	0x010a
        /*0da2*/ 	.byte	0x3f
	.zero		1


	//   ....[83]....
        /*0da4*/ 	.word	0x00025c90
        /*0da8*/ 	.word	0x00000002
        /*0dac*/ 	.word	0x00038840
        /*0db0*/ 	.short	0x010a
        /*0db2*/ 	.byte	0x3f
	.zero		1


	//   ....[84]....
        /*0db4*/ 	.word	0x00025ce0
        /*0db8*/ 	.word	0x00000003
        /*0dbc*/ 	.word	0x00000060
        /*0dc0*/ 	.short	0x010a
        /*0dc2*/ 	.byte	0x3f
	.zero		1


	//   ....[85]....
        /*0dc4*/ 	.word	0x00025d30
        /*0dc8*/ 	.word	0x00000002
        /*0dcc*/ 	.word	0x00038840
        /*0dd0*/ 	.short	0x010a
        /*0dd2*/ 	.byte	0x3f
	.zero		1


	//   ....[86]....
        /*0dd4*/ 	.word	0x00025d80
        /*0dd8*/ 	.word	0x00000002
        /*0ddc*/ 	.word	0x00000060
        /*0de0*/ 	.short	0x010a
        /*0de2*/ 	.byte	0x3f
	.zero		1


	//   ....[87]....
        /*0de4*/ 	.word	0x00025dd0
        /*0de8*/ 	.word	0x00000003
        /*0dec*/ 	.word	0x00038860
        /*0df0*/ 	.short	0x010a
        /*0df2*/ 	.byte	0x3f
	.zero		1


	//   ....[88]....
        /*0df4*/ 	.word	0x00026780
        /*0df8*/ 	.word	0x00000000
        /*0dfc*/ 	.word	0x00038820
        /*0e00*/ 	.short	0x010a
        /*0e02*/ 	.byte	0x3f
	.zero		1


	//   ....[89]....
        /*0e04*/ 	.word	0x00026920
        /*0e08*/ 	.word	0x00000006
        /*0e0c*/ 	.word	0x00000000
        /*0e10*/ 	.short	0x010a
        /*0e12*/ 	.byte	0x3f
	.zero		1


	//   ....[90]....
        /*0e14*/ 	.word	0x00026970
        /*0e18*/ 	.word	0x00000007
        /*0e1c*/ 	.word	0x00000000
        /*0e20*/ 	.short	0x010a
        /*0e22*/ 	.byte	0x3f
	.zero		1


	//   ....[91]....
        /*0e24*/ 	.word	0x000269c0
        /*0e28*/ 	.word	0x00000004
        /*0e2c*/ 	.word	0x00000000
        /*0e30*/ 	.short	0x010a
        /*0e32*/ 	.byte	0x3f
	.zero		1


	//----- nvinfo : EIATTR_NUM_MBARRIERS
	.align		4
.L_187:
        /*0e34*/ 	.byte	0x03, 0x38
        /*0e36*/ 	.short	0x0016


	//----- nvinfo : EIATTR_EXIT_INSTR_OFFSETS
	.align		4
        /*0e38*/ 	.byte	0x04, 0x1c
        /*0e3a*/ 	.short	(.L_189 - .L_188)


	//   ....[0]....
.L_188:
        /*0e3c*/ 	.word	0x00024ec0


	//----- nvinfo : EIATTR_MAX_THREADS
	.align		4
.L_189:
        /*0e40*/ 	.byte	0x04, 0x05
        /*0e42*/ 	.short	(.L_191 - .L_190)
.L_190:
        /*0e44*/ 	.word	0x00000180
        /*0e48*/ 	.word	0x00000001
        /*0e4c*/ 	.word	0x00000001


	//----- nvinfo : EIATTR_CRS_STACK_SIZE
	.align		4
.L_191:
        /*0e50*/ 	.byte	0x04, 0x1e
        /*0e52*/ 	.short	(.L_193 - .L_192)
.L_192:
        /*0e54*/ 	.word	0x00000000


	//----- nvinfo : EIATTR_CBANK_PARAM_SIZE
	.align		4
.L_193:
        /*0e58*/ 	.byte	0x03, 0x19
        /*0e5a*/ 	.short	0x0a70


	//----- nvinfo : EIATTR_PARAM_CBANK
	.align		4
        /*0e5c*/ 	.byte	0x04, 0x0a
        /*0e5e*/ 	.short	(.L_195 - .L_194)
	.align		4
.L_194:
        /*0e60*/ 	.word	index@(.nv.constant0._ZN7cutlass13device_kernelIN5flash11enable_sm90INS1_16FlashAttnFwdSm90INS1_25CollectiveMainloopFwdSm90ILi2EN4cute5tupleIJNS5_1CILi1EEES8_S8_EEENS6_IJNS7_ILi128EEENS7_ILi80EEENS7_ILi256EEEEEELi256ENS_6half_tEfNS_4arch4Sm90ELb0ELb0ELb0ELb1ELb0ELb1ELb0ELb1ELb1ELb0ELb0ELb0EEENS1_21CollectiveEpilogueFwdINS6_IJSA_SC_SB_EEES9_SE_SG_Li256ELb1ELb0ELb0ELb0EEENS1_36VarlenDynamicPersistentTileSchedulerILi128ELi80ELi256ELi32ELb0ELb0ELb1ELb0ELb1ELb1EEEEEEEEEvNT_6ParamsE)
        /*0e64*/ 	.short	0x0210
        /*0e66*/ 	.short	0x0a70


	//----- nvinfo : EIATTR_SW_WAR
	.align		4
.L_195:
        /*0e68*/ 	.byte	0x04, 0x36
        /*0e6a*/ 	.short	(.L_197 - .L_196)
.L_196:
        /*0e6c*/ 	.word	0x00000008
.L_197:


//--------------------- .nv.info._ZN7cutlass13device_kernelIN5flash11enable_sm90INS1_16FlashAttnFwdSm90INS1_25CollectiveMainloopFwdSm90ILi2EN4cute5tupleIJNS5_1CILi1EEES8_S8_EEENS6_IJNS7_ILi128EEENS7_ILi64EEENS7_ILi256EEEEEELi256ENS_6half_tEfNS_4arch4Sm90ELb0ELb1ELb0ELb0ELb0ELb0ELb0ELb1ELb1ELb0ELb0ELb0EEENS1_21CollectiveEpilogueFwdINS6_IJSA_SC_SB_EEES9_SE_SG_Li256ELb0ELb0ELb0ELb0EEENS1_30DynamicPersistentTileSchedulerILi256ELi32ELb0ELb0ELb1EEEEEEEEEvNT_6ParamsE --------------------------
	.section	.nv.info._ZN7cutlass13device_kernelIN5flash11enable_sm90INS1_16FlashAttnFwdSm90INS1_25CollectiveMainloopFwdSm90ILi2EN4cute5tupleIJNS5_1CILi1EEES8_S8_EEENS6_IJNS7_ILi128EEENS7_ILi64EEENS7_ILi256EEEEEELi256ENS_6half_tEfNS_4arch4Sm90ELb0ELb1ELb0ELb0ELb0ELb0ELb0ELb1ELb1ELb0ELb0ELb0EEENS1_21CollectiveEpilogueFwdINS6_IJSA_SC_SB_EEES9_SE_SG_Li256ELb0ELb0ELb0ELb0EEENS1_30DynamicPersistentTileSchedulerILi256ELi32ELb0ELb0ELb1EEEEEEEEEvNT_6ParamsE,"",@"SHT_CUDA_INFO"
	.sectionflags	@""
	.align	4


	//----- nvinfo : EIATTR_CUDA_API_VERSION
	.align		4
        /*0000*/ 	.byte	0x04, 0x37
        /*0002*/ 	.short	(.L_199 - .L_198)
.L_198:
        /*0004*/ 	.word	0x00000082


	//----- nvinfo : EIATTR_KPARAM_INFO
	.align		4
.L_199:
        /*0008*/ 	.byte	0x04, 0x17
        /*000a*/ 	.short	(.L_201 - .L_200)
.L_200:
        /*000c*/ 	.word	0x00000000
        /*0010*/ 	.short	0x0000
        /*0012*/ 	.short	0x0070
        /*0014*/ 	.byte	0x00, 0xf0, 0x01, 0x2e


	//----- nvinfo : EIATTR_SPARSE_MMA_MASK
	.align		4
.L_201:
        /*0018*/ 	.byte	0x03, 0x50
        /*001a*/ 	.short	0x0000


	//----- nvinfo : EIATTR_MAXREG_COUNT
	.align		4
        /*001c*/ 	.byte	0x03, 0x1b
        /*001e*/ 	.short	0x00a8


	//----- nvinfo : EIATTR_NUM_BARRIERS
	.align		4
        /*0020*/ 	.byte	0x02, 0x4c
        /*0022*/ 	.byte	0x09
	.zero		1


	//----- nvinfo : EIATTR_EXTERNS
	.align		4
        /*0024*/ 	.byte	0x04, 0x0f
        /*0026*/ 	.short	(.L_203 - .L_202)


	//   ....[0]....
	.align		4
.L_202:
        /*0028*/ 	.word	index@(__assertfail)


	//----- nvinfo : EIATTR_ANNOTATIONS
	.align		4
.L_203:
        /*002c*/ 	.byte	0x04, 0x55
        /*002e*/ 	.short	(.L_205 - .L_204)


	//   ....[0]....
.L_204:
        /*0030*/ 	.word	0x00000001
        /*0034*/ 	.byte	0x70, 0x09, 0x00, 0x00, 0x01, 0x00, 0x00, 0x00, 0x40, 0x0a, 0x00, 0x00, 0x01, 0x00, 0x00, 0x00
        /*0044*/ 	.byte	0xe0, 0x15, 0x01, 0x00


	//----- nvinfo : EIATTR_MERCURY_ISA_VERSION
	.align		4
.L_205:
        /*0048*/ 	.byte	0x03, 0x5f
        /*004a*/ 	.short	0x0101


	//----- nvinfo : EIATTR_INT_WARP_WIDE_INSTR_OFFSETS
	.align		4
        /*004c*/ 	.byte	0x04, 0x31
        /*004e*/ 	.short	(.L_207 - .L_206)


	//   ....[0]....
.L_206:
        /*0050*/ 	.word	0x00000190


	//   ....[1]....
        /*0054*/ 	.word	0x000001c0


	//   ....[2]....
        /*0058*/ 	.word	0x000001d0


	//   ....[3]....
        /*005c*/ 	.word	0x0000e830


	//   ....[4]....
        /*0060*/ 	.word	0x0000e8d0


	//   ....[5]....
        /*0064*/ 	.word	0x0000ee80


	//   ....[6]....
        /*0068*/ 	.word	0x00010f40


	//   ....[7]....
        /*006c*/ 	.word	0x00010fe0


	//----- nvinfo : EIATTR_COOP_GROUP_MASK_REGIDS
	.align		4
.L_207:
        /*0070*/ 	.byte	0x04, 0x29
        /*0072*/ 	.short	(.L_209 - .L_208)


	//   ....[0]....
.L_208:
        /*0074*/ 	.word	0xffffffff


	//   ....[1]....
        /*0078*/ 	.word	0xffffffff


	//   ....[2]....
        /*007c*/ 	.word	0xffffffff


	//   ....[3]....
        /*0080*/ 	.word	0xffffffff


	//   ....[4]....
        /*0084*/ 	.word	0xffffffff


	//   ....[5]....
        /*0088*/ 	.word	0xffffffff


	//   ....[6]....
        /*008c*/ 	.word	0xffffffff


	//   ....[7]....
        /*0090*/ 	.word	0xffffffff


	//   ....[8]....
        /*0094*/ 	.word	0xffffffff


	//   ....[9]....
        /*0098*/ 	.word	0xffffffff


	//   ....[10]....
        /*009c*/ 	.word	0xffffffff


	//   ....[11]....
        /*00a0*/ 	.word	0xffffffff


	//   ....[12]....
        /*00a4*/ 	.word	0xffffffff


	//   ....[13]....
        /*00a8*/ 	.word	0xffffffff


	//   ....[14]....
        /*00ac*/ 	.word	0xffffffff


	//   ....[15]....
        /*00b0*/ 	.word	0xffffffff


	//   ....[16]....
        /*00b4*/ 	.word	0xffffffff


	//   ....[17]....
        /*00b8*/ 	.word	0xffffffff


	//   ....[18]....
        /*00bc*/ 	.word	0xffffffff


	//   ....[19]....
        /*00c0*/ 	.word	0xffffffff


	//   ....[20]....
        /*00c4*/ 	.word	0xffffffff


	//   ....[21]....
        /*00c8*/ 	.word	0xffffffff


	//   ....[22]....
        /*00cc*/ 	.word	0xffffffff


	//   ....[23]....
        /*00d0*/ 	.word	0xffffffff


	//   ....[24]....
        /*00d4*/ 	.word	0xffffffff


	//   ....[25]....
        /*00d8*/ 	.word	0xffffffff


	//   ....[26]....
        /*00dc*/ 	.word	0xffffffff


	//   ....[27]....
        /*00e0*/ 	.word	0xffffffff


	//   ....[28]....
        /*00e4*/ 	.word	0xffffffff


	//   ....[29]....
        /*00e8*/ 	.word	0xffffffff


	//   ....[30]....
        /*00ec*/ 	.word	0xffffffff


	//   ....[31]....
        /*00f0*/ 	.word	0xffffffff


	//   ....[32]....
        /*00f4*/ 	.word	0x0500000f


	//   ....[33]....
        /*00f8*/ 	.word	0x0500000f


	//----- nvinfo : EIATTR_COOP_GROUP_INSTR_OFFSETS
	.align		4
.L_209:
        /*00fc*/ 	.byte	0x04, 0x28
        /*00fe*/ 	.short	(.L_211 - .L_210)


	//   ....[0]....
.L_210:
        /*0100*/ 	.word	0x00000060


	//   ....[1]....
        /*0104*/ 	.word	0x000001a0


	//   ....[2]....
        /*0108*/ 	.word	0x000001f0


	//   ....[3]....
        /*010c*/ 	.word	0x000003e0


	//   ....[4]....
        /*0110*/ 	.word	0x00000540


	//   ....[5]....
        /*0114*/ 	.word	0x00000660


	//   ....[6]....
        /*0118*/ 	.word	0x000007c0


	//   ....[7]....
        /*011c*/ 	.word	0x00001970


	//   ....[8]....
        /*0120*/ 	.word	0x000031c0


	//   ....[9]....
        /*0124*/ 	.word	0x00003350


	//   ....[10]....
        /*0128*/ 	.word	0x00003610


	//   ....[11]....
        /*012c*/ 	.word	0x00003700


	//   ....[12]....
        /*0130*/ 	.word	0x00005dd0


	//   ....[13]....
        /*0134*/ 	.word	0x00005ed0


	//   ....[14]....
        /*0138*/ 	.word	0x00006280


	//   ....[15]....
        /*013c*/ 	.word	0x000062d0


	//   ....[16]....
        /*0140*/ 	.word	0x00007dc0


	//   ....[17]....
        /*0144*/ 	.word	0x00007ef0


	//   ....[18]....
        /*0148*/ 	.word	0x00008130


	//   ....[19]....
        /*014c*/ 	.word	0x00008190


	//   ....[20]....
        /*0150*/ 	.word	0x0000a3e0


	//   ....[21]....
        /*0154*/ 	.word	0x0000a4e0


	//   ....[22]....
        /*0158*/ 	.word	0x0000a880


	//   ....[23]....
        /*015c*/ 	.word	0x0000a8e0


	//   ....[24]....
        /*0160*/ 	.word	0x0000b8b0


	//   ....[25]....
        /*0164*/ 	.word	0x0000b8f0


	//   ....[26]....
        /*0168*/ 	.word	0x0000ba30


	//   ....[27]....
        /*016c*/ 	.word	0x0000ba50


	//   ....[28]....
        /*0170*/ 	.word	0x0000d260


	//   ....[29]....
        /*0174*/ 	.word	0x0000df90


	//   ....[30]....
        /*0178*/ 	.word	0x000113b0


	//   ....[31]....
        /*017c*/ 	.word	0x00011580


	//   ....[32]....
        /*0180*/ 	.word	0x00011bd0


	//   ....[33]....
        /*0184*/ 	.word	0x00011fb0


	//----- nvinfo : EIATTR_REG_RECONFIG
	.align		4
.L_211:
        /*0188*/ 	.byte	0x01, 0x54
	.zero		2


	//----- nvinfo : EIATTR_SYSCALL_OFFSETS
	.align		4
        /*018c*/ 	.byte	0x04, 0x46
        /*018e*/ 	.short	(.L_213 - .L_212)


	//   ....[0]....
.L_212:
        /*0190*/ 	.word	0x00001b20


	//   ....[1]....
        /*0194*/ 	.word	0x0000ea60


	//   ....[2]....
        /*0198*/ 	.word	0x0000eba0


	//   ....[3]....
        /*019c*/ 	.word	0x0000ec90


	//----- nvinfo : EIATTR_MBARRIER_INSTR_OFFSETS
	.align		4
.L_213:
        /*01a0*/ 	.byte	0x04, 0x39
        /*01a2*/ 	.short	(.L_215 - .L_214)


	//   ....[0]....
.L_214:
        /*01a4*/ 	.word	0x00000290
        /*01a8*/ 	.word	0x000000ff
        /*01ac*/ 	.word	0x00030800
        /*01b0*/ 	.short	0x0100
        /*01b2*/ 	.byte	0x06
	.zero		1


	//   ....[1]....
        /*01b4*/ 	.word	0x000002a0
        /*01b8*/ 	.word	0x000000ff
        /*01bc*/ 	.word	0x00030820
        /*01c0*/ 	.short	0x0100
        /*01c2*/ 	.byte	0x06
	.zero		1


	//   ....[2]....
        /*01c4*/ 	.word	0x00000390
        /*01c8*/ 	.word	0x000000ff
        /*01cc*/ 	.word	0x00030830
        /*01d0*/ 	.short	0x0100
        /*01d2*/ 	.byte	0x08
	.zero		1


	//   ....[3]....
        /*01d4*/ 	.word	0x000003a0
        /*01d8*/ 	.word	0x000000ff
        /*01dc*/ 	.word	0x00030840
        /*01e0*/ 	.short	0x0100
        /*01e2*/ 	.byte	0x08
	.zero		1


	//   ....[4]....
        /*01e4*/ 	.word	0x000003b0
        /*01e8*/ 	.word	0x000000ff
        /*01ec*/ 	.word	0x00030838
        /*01f0*/ 	.short	0x0100
        /*01f2*/ 	.byte	0x08
	.zero		1


	//   ....[5]....
        /*01f4*/ 	.word	0x000003c0
        /*01f8*/ 	.word	0x000000ff
        /*01fc*/ 	.word	0x00030848
        /*0200*/ 	.short	0x0100
        /*0202*/ 	.byte	0x08
	.zero		1


	//   ....[6]....
        /*0204*/ 	.word	0x000004f0
        /*0208*/ 	.word	0x000000ff
        /*020c*/ 	.word	0x00030850
        /*0210*/ 	.short	0x0100
        /*0212*/ 	.byte	0x08
	.zero		1


	//   ....[7]....
        /*0214*/ 	.word	0x00000500
        /*0218*/ 	.word	0x000000ff
        /*021c*/ 	.word	0x00030860
        /*0220*/ 	.short	0x0100
        /*0222*/ 	.byte	0x08
	.zero		1


	//   ....[8]....
        /*0224*/ 	.word	0x00000510
        /*0228*/ 	.word	0x000000ff
        /*022c*/ 	.word	0x00030858
        /*0230*/ 	.short	0x0100
        /*0232*/ 	.byte	0x08
	.zero		1


	//   ....[9]....
        /*0234*/ 	.word	0x00000520
        /*0238*/ 	.word	0x000000ff
        /*023c*/ 	.word	0x00030868
        /*0240*/ 	.short	0x0100
        /*0242*/ 	.byte	0x08
	.zero		1


	//   ....[10]....
        /*0244*/ 	.word	0x00000610
        /*0248*/ 	.word	0x000000ff
        /*024c*/ 	.word	0x00030870
        /*0250*/ 	.short	0x0100
        /*0252*/ 	.byte	0x06
	.zero		1


	//   ....[11]....
        /*0254*/ 	.word	0x00000620
        /*0258*/ 	.word	0x000000ff
        /*025c*/ 	.word	0x00030880
        /*0260*/ 	.short	0x0100
        /*0262*/ 	.byte	0x06
	.zero		1


	//   ....[12]....
        /*0264*/ 	.word	0x00000630
        /*0268*/ 	.word	0x000000ff
        /*026c*/ 	.word	0x00030878
        /*0270*/ 	.short	0x0100
        /*0272*/ 	.byte	0x06
	.zero		1


	//   ....[13]....
        /*0274*/ 	.word	0x00000640
        /*0278*/ 	.word	0x000000ff
        /*027c*/ 	.word	0x00030888
        /*0280*/ 	.short	0x0100
        /*0282*/ 	.byte	0x06
	.zero		1


	//   ....[14]....
        /*0284*/ 	.word	0x00000770
        /*0288*/ 	.word	0x000000ff
        /*028c*/ 	.word	0x00030890
        /*0290*/ 	.short	0x0100
        /*0292*/ 	.byte	0x08
	.zero		1


	//   ....[15]....
        /*0294*/ 	.word	0x00000780
        /*0298*/ 	.word	0x000000ff
        /*029c*/ 	.word	0x000308a0
        /*02a0*/ 	.short	0x0100
        /*02a2*/ 	.byte	0x08
	.zero		1


	//   ....[16]....
        /*02a4*/ 	.word	0x00000790
        /*02a8*/ 	.word	0x000000ff
        /*02ac*/ 	.word	0x00030898
        /*02b0*/ 	.short	0x0100
        /*02b2*/ 	.byte	0x08
	.zero		1


	//   ....[17]....
        /*02b4*/ 	.word	0x000007a0
        /*02b8*/ 	.word	0x000000ff
        /*02bc*/ 	.word	0x000308a8
        /*02c0*/ 	.short	0x0100
        /*02c2*/ 	.byte	0x08
	.zero		1


	//   ....[18]....
        /*02c4*/ 	.word	0x000008d0
        /*02c8*/ 	.word	0x000000ff
        /*02cc*/ 	.word	0x000308b0
        /*02d0*/ 	.short	0x0100
        /*02d2*/ 	.byte	0x08
	.zero		1


	//   ....[19]....
        /*02d4*/ 	.word	0x000008e0
        /*02d8*/ 	.word	0x000000ff
        /*02dc*/ 	.word	0x000308c0
        /*02e0*/ 	.short	0x0100
        /*02e2*/ 	.byte	0x08
	.zero		1


	//   ....[20]....
        /*02e4*/ 	.word	0x000008f0
        /*02e8*/ 	.word	0x000000ff
        /*02ec*/ 	.word	0x000308b8
        /*02f0*/ 	.short	0x0100
        /*02f2*/ 	.byte	0x08
	.zero		1


	//   ....[21]....
        /*02f4*/ 	.word	0x00000900
        /*02f8*/ 	.word	0x000000ff
        /*02fc*/ 	.word	0x000308c8
        /*0300*/ 	.short	0x0100
        /*0302*/ 	.byte	0x08
	.zero		1


	//   ....[22]....
        /*0304*/ 	.word	0x00001bc0
        /*0308*/ 	.word	0x000000ff
        /*030c*/ 	.word	0x00030800
        /*0310*/ 	.short	0x010a
        /*0312*/ 	.byte	0x26
	.zero		1


	//   ....[23]....
        /*0314*/ 	.word	0x00001c40
        /*0318*/ 	.word	0x00000003
        /*031c*/ 	.word	0x00030830
        /*0320*/ 	.short	0x010a
        /*0322*/ 	.byte	0x3f
	.zero		1


	//   ....[24]....
        /*0324*/ 	.word	0x00001ca0
        /*0328*/ 	.word	0x00000003
        /*032c*/ 	.word	0x00030830
        /*0330*/ 	.short	0x010a
        /*0332*/ 	.byte	0x3f
	.zero		1


	//   ....[25]....
        /*0334*/ 	.word	0x000026d0
        /*0338*/ 	.word	0x00000002
        /*033c*/ 	.word	0x00000000
        /*0340*/ 	.short	0x0101
        /*0342*/ 	.byte	0x3f
	.zero		1


	//   ....[26]....
        /*0344*/ 	.word	0x00004370
        /*0348*/ 	.word	0x000000ff
        /*034c*/ 	.word	0x00030830
        /*0350*/ 	.short	0x010a
        /*0352*/ 	.byte	0x27
	.zero		1


	//   ....[27]....
        /*0354*/ 	.word	0x000043b0
        /*0358*/ 	.word	0x000000ff
        /*035c*/ 	.word	0x00030830
        /*0360*/ 	.short	0x010a
        /*0362*/ 	.byte	0x27
	.zero		1


	//   ....[28]....
        /*0364*/ 	.word	0x00005210
        /*0368*/ 	.word	0x000000ff
        /*036c*/ 	.word	0x00030850
        /*0370*/ 	.short	0x010a
        /*0372*/ 	.byte	0x0a
	.zero		1


	//   ....[29]....
        /*0374*/ 	.word	0x00005250
        /*0378*/ 	.word	0x000000ff
        /*037c*/ 	.word	0x00030850
        /*0380*/ 	.short	0x010a
        /*0382*/ 	.byte	0x0a
	.zero		1


	//   ....[30]....
        /*0384*/ 	.word	0x000054d0
        /*0388*/ 	.word	0x00000002
        /*038c*/ 	.word	0x00000000
        /*0390*/ 	.short	0x0101
        /*0392*/ 	.byte	0x3f
	.zero		1


	//   ....[31]....
        /*0394*/ 	.word	0x000065a0
        /*0398*/ 	.word	0x0000009b
        /*039c*/ 	.word	0x00000000
        /*03a0*/ 	.short	0x0101
        /*03a2*/ 	.byte	0x3f
	.zero		1


	//   ....[32]....
        /*03a4*/ 	.word	0x00006cc0
        /*03a8*/ 	.word	0x000000ff
        /*03ac*/ 	.word	0x00030830
        /*03b0*/ 	.short	0x010a
        /*03b2*/ 	.byte	0x06
	.zero		1


	//   ....[33]....
        /*03b4*/ 	.word	0x00006d00
        /*03b8*/ 	.word	0x000000ff
        /*03bc*/ 	.word	0x00030830
        /*03c0*/ 	.short	0x010a
        /*03c2*/ 	.byte	0x06
	.zero		1


	//   ....[34]....
        /*03c4*/ 	.word	0x00007b60
        /*03c8*/ 	.word	0x000000ff
        /*03cc*/ 	.word	0x00030850
        /*03d0*/ 	.short	0x010a
        /*03d2*/ 	.byte	0x0e
	.zero		1


	//   ....[35]....
        /*03d4*/ 	.word	0x00007ba0
        /*03d8*/ 	.word	0x000000ff
        /*03dc*/ 	.word	0x00030850
        /*03e0*/ 	.short	0x010a
        /*03e2*/ 	.byte	0x0e
	.zero		1


	//   ....[36]....
        /*03e4*/ 	.word	0x000084c0
        /*03e8*/ 	.word	0x0000009f
        /*03ec*/ 	.word	0x00000000
        /*03f0*/ 	.short	0x0101
        /*03f2*/ 	.byte	0x3f
	.zero		1


	//   ....[37]....
        /*03f4*/ 	.word	0x00008520
        /*03f8*/ 	.word	0x000000a3
        /*03fc*/ 	.word	0x00000000
        /*0400*/ 	.short	0x0101
        /*0402*/ 	.byte	0x3f
	.zero		1


	//   ....[38]....
        /*0404*/ 	.word	0x000089c0
        /*0408*/ 	.word	0x000000ff
        /*040c*/ 	.word	0x00030830
        /*0410*/ 	.short	0x010a
        /*0412*/ 	.byte	0x06
	.zero		1


	//   ....[39]....
        /*0414*/ 	.word	0x00008a00
        /*0418*/ 	.word	0x000000ff
        /*041c*/ 	.word	0x00030830
        /*0420*/ 	.short	0x010a
        /*0422*/ 	.byte	0x06
	.zero		1


	//   ....[40]....
        /*0424*/ 	.word	0x00009860
        /*0428*/ 	.word	0x000000ff
        /*042c*/ 	.word	0x00030850
        /*0430*/ 	.short	0x010a
        /*0432*/ 	.byte	0x0a
	.zero		1


	//   ....[41]....
        /*0434*/ 	.word	0x000098a0
        /*0438*/ 	.word	0x000000ff
        /*043c*/ 	.word	0x00030850
        /*0440*/ 	.short	0x010a
        /*0442*/ 	.byte	0x0a
	.zero		1


	//   ....[42]....
        /*0444*/ 	.word	0x00009b50
        /*0448*/ 	.word	0x00000002
        /*044c*/ 	.word	0x00000000
        /*0450*/ 	.short	0x0101
        /*0452*/ 	.byte	0x3f
	.zero		1


	//   ....[43]....
        /*0454*/ 	.word	0x0000ac50
        /*0458*/ 	.word	0x0000009f
        /*045c*/ 	.word	0x00000000
        /*0460*/ 	.short	0x0101
        /*0462*/ 	.byte	0x3f
	.zero		1


	//   ....[44]....
        /*0464*/ 	.word	0x0000b820
        /*0468*/ 	.word	0x000000ff
        /*046c*/ 	.word	0x00030850
        /*0470*/ 	.short	0x010a
        /*0472*/ 	.byte	0x05
	.zero		1


	//   ....[45]....
        /*0474*/ 	.word	0x0000b860
        /*0478*/ 	.word	0x000000ff
        /*047c*/ 	.word	0x00030850
        /*0480*/ 	.short	0x010a
        /*0482*/ 	.byte	0x05
	.zero		1


	//   ....[46]....
        /*0484*/ 	.word	0x0000bdd0
        /*0488*/ 	.word	0x00000007
        /*048c*/ 	.word	0x00000000
        /*0490*/ 	.short	0x0101
        /*0492*/ 	.byte	0x3f
	.zero		1


	//   ....[47]....
        /*0494*/ 	.word	0x0000d4a0
        /*0498*/ 	.word	0x000000ff
        /*049c*/ 	.word	0x00000000
        /*04a0*/ 	.short	0x0101
        /*04a2*/ 	.byte	0x05
	.zero		1


	//   ....[48]....
        /*04a4*/ 	.word	0x0000f180
        /*04a8*/ 	.word	0x00000008
        /*04ac*/ 	.word	0x00030840
        /*04b0*/ 	.short	0x010a
        /*04b2*/ 	.byte	0x3f
	.zero		1


	//   ....[49]....
        /*04b4*/ 	.word	0x0000f6c0
        /*04b8*/ 	.word	0x000000ff
        /*04bc*/ 	.word	0x00030820
        /*04c0*/ 	.short	0x010a
        /*04c2*/ 	.byte	0x28
	.zero		1


	//   ....[50]....
        /*04c4*/ 	.word	0x0000f9b0
        /*04c8*/ 	.word	0x00000003
        /*04cc*/ 	.word	0x00030840
        /*04d0*/ 	.short	0x010a
        /*04d2*/ 	.byte	0x3f
	.zero		1


	//   ....[51]....
        /*04d4*/ 	.word	0x0000fc60
        /*04d8*/ 	.word	0x00000002
        /*04dc*/ 	.word	0x00000060
        /*04e0*/ 	.short	0x010a
        /*04e2*/ 	.byte	0x3f
	.zero		1


	//   ....[52]....
        /*04e4*/ 	.word	0x000101e0
        /*04e8*/ 	.word	0x00000003
        /*04ec*/ 	.word	0x00030840
        /*04f0*/ 	.short	0x010a
        /*04f2*/ 	.byte	0x3f
	.zero		1


	//   ....[53]....
        /*04f4*/ 	.word	0x00010490
        /*04f8*/ 	.word	0x00000002
        /*04fc*/ 	.word	0x00000060
        /*0500*/ 	.short	0x010a
        /*0502*/ 	.byte	0x3f
	.zero		1


	//   ....[54]....
        /*0504*/ 	.word	0x00010930
        /*0508*/ 	.word	0x00000002
        /*050c*/ 	.word	0x00030840
        /*0510*/ 	.short	0x010a
        /*0512*/ 	.byte	0x3f
	.zero		1


	//   ....[55]....
        /*0514*/ 	.word	0x00010c10
        /*0518*/ 	.word	0x00000002
        /*051c*/ 	.word	0x00000060
        /*0520*/ 	.short	0x010a
        /*0522*/ 	.byte	0x3f
	.zero		1


	//   ....[56]....
        /*0524*/ 	.word	0x00011080
        /*0528*/ 	.word	0x00000003
        /*052c*/ 	.word	0x00030860
        /*0530*/ 	.short	0x010a
        /*0532*/ 	.byte	0x3f
	.zero		1


	//   ....[57]....
        /*0534*/ 	.word	0x00011530
        /*0538*/ 	.word	0x00000007
        /*053c*/ 	.word	0x00030820
        /*0540*/ 	.short	0x010a
        /*0542*/ 	.byte	0x3f
	.zero		1


	//   ....[58]....
        /*0544*/ 	.word	0x000116a0
        /*0548*/ 	.word	0x00000005
        /*054c*/ 	.word	0x00000000
        /*0550*/ 	.short	0x010a
        /*0552*/ 	.byte	0x3f
	.zero		1


	//   ....[59]....
        /*0554*/ 	.word	0x00011710
        /*0558*/ 	.word	0x00000003
        /*055c*/ 	.word	0x00000000
        /*0560*/ 	.short	0x010a
        /*0562*/ 	.byte	0x3f
	.zero		1


	//   ....[60]....
        /*0564*/ 	.word	0x00011770
        /*0568*/ 	.word	0x00000005
        /*056c*/ 	.word	0x00000000
        /*0570*/ 	.short	0x010a
        /*0572*/ 	.byte	0x3f
	.zero		1


	//   ....[61]....
        /*0574*/ 	.word	0x000117a0
        /*0578*/ 	.word	0x00000003
        /*057c*/ 	.word	0x00000000
        /*0580*/ 	.short	0x010a
        /*0582*/ 	.byte	0x3f
	.zero		1


	//   ....[62]....
        /*0584*/ 	.word	0x00011810
        /*0588*/ 	.word	0x00000003
        /*058c*/ 	.word	0x00030800
        /*0590*/ 	.short	0x010a
        /*0592*/ 	.byte	0x3f
	.zero		1


	//   ....[63]....
        /*0594*/ 	.word	0x00011860
        /*0598*/ 	.word	0x00000003
        /*059c*/ 	.word	0x00030830
        /*05a0*/ 	.short	0x010a
        /*05a2*/ 	.byte	0x3f
	.zero		1


	//   ....[64]....
        /*05a4*/ 	.word	0x000118c0
        /*05a8*/ 	.word	0x00000099
        /*05ac*/ 	.word	0x00030830
        /*05b0*/ 	.short	0x010a
        /*05b2*/ 	.byte	0x3f
	.zero		1


	//   ....[65]....
        /*05b4*/ 	.word	0x00011920
        /*05b8*/ 	.word	0x000000d7
        /*05bc*/ 	.word	0x00030850
        /*05c0*/ 	.short	0x010a
        /*05c2*/ 	.byte	0x3f
	.zero		1


	//   ....[66]....
        /*05c4*/ 	.word	0x00011980
        /*05c8*/ 	.word	0x00000004
        /*05cc*/ 	.word	0x00030830
        /*05d0*/ 	.short	0x010a
        /*05d2*/ 	.byte	0x3f
	.zero		1


	//   ....[67]....
        /*05d4*/ 	.word	0x000119e0
        /*05d8*/ 	.word	0x00000003
        /*05dc*/ 	.word	0x00030850
        /*05e0*/ 	.short	0x010a
        /*05e2*/ 	.byte	0x3f
	.zero		1


	//   ....[68]....
        /*05e4*/ 	.word	0x00011a40
        /*05e8*/ 	.word	0x00000004
        /*05ec*/ 	.word	0x00030830
        /*05f0*/ 	.short	0x010a
        /*05f2*/ 	.byte	0x3f
	.zero		1


	//   ....[69]....
        /*05f4*/ 	.word	0x00011aa0
        /*05f8*/ 	.word	0x00000003
        /*05fc*/ 	.word	0x00030850
        /*0600*/ 	.short	0x010a
        /*0602*/ 	.byte	0x3f
	.zero		1


	//   ....[70]....
        /*0604*/ 	.word	0x00011b00
        /*0608*/ 	.word	0x00000005
        /*060c*/ 	.word	0x00030850
        /*0610*/ 	.short	0x010a
        /*0612*/ 	.byte	0x3f
	.zero		1


	//   ....[71]....
        /*0614*/ 	.word	0x00011c80
        /*0618*/ 	.word	0x00000008
        /*061c*/ 	.word	0x00030840
        /*0620*/ 	.short	0x010a
        /*0622*/ 	.byte	0x3f
	.zero		1


	//   ....[72]....
        /*0624*/ 	.word	0x00011ce0
        /*0628*/ 	.word	0x00000008
        /*062c*/ 	.word	0x00030820
        /*0630*/ 	.short	0x010a
        /*0632*/ 	.byte	0x3f
	.zero		1


	//   ....[73]....
        /*0634*/ 	.word	0x00011d30
        /*0638*/ 	.word	0x00000003
        /*063c*/ 	.word	0x00030840
        /*0640*/ 	.short	0x010a
        /*0642*/ 	.byte	0x3f
	.zero		1


	//   ....[74]....
        /*0644*/ 	.word	0x00011d80
        /*0648*/ 	.word	0x00000002
        /*064c*/ 	.word	0x00000060
        /*0650*/ 	.short	0x010a
        /*0652*/ 	.byte	0x3f
	.zero		1


	//   ....[75]....
        /*0654*/ 	.word	0x00011dd0
        /*0658*/ 	.word	0x00000003
        /*065c*/ 	.word	0x00030840
        /*0660*/ 	.short	0x010a
        /*0662*/ 	.byte	0x3f
	.zero		1


	//   ....[76]....
        /*0664*/ 	.word	0x00011e20
        /*0668*/ 	.word	0x00000002
        /*066c*/ 	.word	0x00000060
        /*0670*/ 	.short	0x010a
        /*0672*/ 	.byte	0x3f
	.zero		1


	//   ....[77]....
        /*0674*/ 	.word	0x00011e70
        /*0678*/ 	.word	0x00000002
        /*067c*/ 	.word	0x00030840
        /*0680*/ 	.short	0x010a
        /*0682*/ 	.byte	0x3f
	.zero		1


	//   ....[78]....
        /*0684*/ 	.word	0x00011ec0
        /*0688*/ 	.word	0x00000002
        /*068c*/ 	.word	0x00000060
        /*0690*/ 	.short	0x010a
        /*0692*/ 	.byte	0x3f
	.zero		1


	//   ....[79]....
        /*0694*/ 	.word	0x00011f10
        /*0698*/ 	.word	0x00000003
        /*069c*/ 	.word	0x00030860
        /*06a0*/ 	.short	0x010a
        /*06a2*/ 	.byte	0x3f
	.zero		1


	//   ....[80]....
        /*06a4*/ 	.word	0x00011ff0
        /*06a8*/ 	.word	0x00000007
        /*06ac*/ 	.word	0x00030820
        /*06b0*/ 	.short	0x010a
        /*06b2*/ 	.byte	0x3f
	.zero		1


	//   ....[81]....
        /*06b4*/ 	.word	0x00012040
        /*06b8*/ 	.word	0x00000005
        /*06bc*/ 	.word	0x00000000
        /*06c0*/ 	.short	0x010a
        /*06c2*/ 	.byte	0x3f
	.zero		1


	//   ....[82]....
        /*06c4*/ 	.word	0x00012090
        /*06c8*/ 	.word	0x00000003
        /*06cc*/ 	.word	0x00000000
        /*06d0*/ 	.short	0x010a
        /*06d2*/ 	.byte	0x3f
	.zero		1


	//   ....[83]....
        /*06d4*/ 	.word	0x000120e0
        /*06d8*/ 	.word	0x00000005
        /*06dc*/ 	.word	0x00000000
        /*06e0*/ 	.short	0x010a
        /*06e2*/ 	.byte	0x3f
	.zero		1


	//----- nvinfo : EIATTR_NUM_MBARRIERS
	.align		4
.L_215:
        /*06e4*/ 	.byte	0x03, 0x38
        /*06e6*/ 	.short	0x0016


	//----- nvinfo : EIATTR_EXIT_INSTR_OFFSETS
	.align		4
        /*06e8*/ 	.byte	0x04, 0x1c
        /*06ea*/ 	.short	(.L_217 - .L_216)


	//   ....[0]....
.L_216:
        /*06ec*/ 	.word	0x00000a30


	//   ....[1]....
        /*06f0*/ 	.word	0x0000df50


	//   ....[2]....
        /*06f4*/ 	.word	0x0000dfb0


	//   ....[3]....
        /*06f8*/ 	.word	0x000115a0


	//   ....[4]....
        /*06fc*/ 	.word	0x000117f0


	//----- nvinfo : EIATTR_MAX_THREADS
	.align		4
.L_217:
        /*0700*/ 	.byte	0x04, 0x05
        /*0702*/ 	.short	(.L_219 - .L_218)
.L_218:
        /*0704*/ 	.word	0x00000180
        /*0708*/ 	.word	0x00000001
        /*070c*/ 	.word	0x00000001


	//----- nvinfo : EIATTR_CRS_STACK_SIZE
	.align		4
.L_219:
        /*0710*/ 	.byte	0x04, 0x1e
        /*0712*/ 	.short	(.L_221 - .L_220)
.L_220:
        /*0714*/ 	.word	0x00000000


	//----- nvinfo : EIATTR_CBANK_PARAM_SIZE
	.align		4
.L_221:
        /*0718*/ 	.byte	0x03, 0x19
        /*071a*/ 	.short	0x0bf0


	//----- nvinfo : EIATTR_PARAM_CBANK
	.align		4
        /*071c*/ 	.byte	0x04, 0x0a
        /*071e*/ 	.short	(.L_223 - .L_222)
	.align		4
.L_222:
        /*0720*/ 	.word	index@(.nv.constant0._ZN7cutlass13device_kernelIN5flash11enable_sm90INS1_16FlashAttnFwdSm90INS1_25CollectiveMainloopFwdSm90ILi2EN4cute5tupleIJNS5_1CILi1EEES8_S8_EEENS6_IJNS7_ILi128EEENS7_ILi64EEENS7_ILi256EEEEEELi256ENS_6half_tEfNS_4arch4Sm90ELb0ELb1ELb0ELb0ELb0ELb0ELb0ELb1ELb1ELb0ELb0ELb0EEENS1_21CollectiveEpilogueFwdINS6_IJSA_SC_SB_EEES9_SE_SG_Li256ELb0ELb0ELb0ELb0EEENS1_30DynamicPersistentTileSchedulerILi256ELi32ELb0ELb0ELb1EEEEEEEEEvNT_6ParamsE)
        /*0724*/ 	.short	0x0210
        /*0726*/ 	.short	0x0bf0


	//----- nvinfo : EIATTR_SW_WAR
	.align		4
.L_223:
        /*0728*/ 	.byte	0x04, 0x36
        /*072a*/ 	.short	(.L_225 - .L_224)
.L_224:
        /*072c*/ 	.word	0x00000008
.L_225:


//--------------------- .nv.info._ZN7cutlass13device_kernelIN5flash11enable_sm90INS1_16FlashAttnFwdSm90INS1_25CollectiveMainloopFwdSm90ILi2EN4cute5tupleIJNS5_1CILi1EEES8_S8_EEENS6_IJNS7_ILi128EEENS7_ILi64EEENS7_ILi256EEEEEELi256ENS_6half_tEfNS_4arch4Sm90ELb0ELb1ELb0ELb1ELb0ELb0ELb0ELb1ELb1ELb0ELb0ELb0EEENS1_21CollectiveEpilogueFwdINS6_IJSA_SC_SB_EEES9_SE_SG_Li256ELb1ELb0ELb0ELb0EEENS1_36VarlenDynamicPersistentTileSchedulerILi128ELi64ELi256ELi32ELb0ELb0ELb1ELb1ELb0ELb1EEEEEEEEEvNT_6ParamsE --------------------------
	.section	.nv.info._ZN7cutlass13device_kernelIN5flash11enable_sm90INS1_16FlashAttnFwdSm90INS1_25CollectiveMainloopFwdSm90ILi2EN4cute5tupleIJNS5_1CILi1EEES8_S8_EEENS6_IJNS7_ILi128EEENS7_ILi64EEENS7_ILi256EEEEEELi256ENS_6half_tEfNS_4arch4Sm90ELb0ELb1ELb0ELb1ELb0ELb0ELb0ELb1ELb1ELb0ELb0ELb0EEENS1_21CollectiveEpilogueFwdINS6_IJSA_SC_SB_EEES9_SE_SG_Li256ELb1ELb0ELb0ELb0EEENS1_36VarlenDynamicPersistentTileSchedulerILi128ELi64ELi256ELi32ELb0ELb0ELb1ELb1ELb0ELb1EEEEEEEEEvNT_6ParamsE,"",@"SHT_CUDA_INFO"
	.sectionflags	@""
	.align	4


	//----- nvinfo : EIATTR_CUDA_API_VERSION
	.align		4
        /*0000*/ 	.byte	0x04, 0x37
        /*0002*/ 	.short	(.L_227 - .L_226)
.L_226:
        /*0004*/ 	.word	0x00000082


	//----- nvinfo : EIATTR_KPARAM_INFO
	.align		4
.L_227:
        /*0008*/ 	.byte	0x04, 0x17
        /*000a*/ 	.short	(.L_229 - .L_228)
.L_228:
        /*000c*/ 	.word	0x00000000
        /*0010*/ 	.short	0x0000
        /*0012*/ 	.short	0x0070
        /*0014*/ 	.byte	0x00, 0xf0, 0x01, 0x28


	//----- nvinfo : EIATTR_SPARSE_MMA_MASK
	.align		4
.L_229:
        /*0018*/ 	.byte	0x03, 0x50
        /*001a*/ 	.short	0x0000


	//----- nvinfo : EIATTR_MAXREG_COUNT
	.align		4
        /*001c*/ 	.byte	0x03, 0x1b
        /*001e*/ 	.short	0x00a8


	//----- nvinfo : EIATTR_NUM_BARRIERS
	.align		4
        /*0020*/ 	.byte	0x02, 0x4c
        /*0022*/ 	.byte	0x09
	.zero		1


	//----- nvinfo : EIATTR_EXTERNS
	.align		4
        /*0024*/ 	.byte	0x04, 0x0f
        /*0026*/ 	.short	(.L_231 - .L_230)


	//   ....[0]....
	.align		4
.L_230:
        /*0028*/ 	.word	index@(__assertfail)


	//----- nvinfo : EIATTR_ANNOTATIONS
	.align		4
.L_231:
        /*002c*/ 	.byte	0x04, 0x55
        /*002e*/ 	.short	(.L_233 - .L_232)


	//   ....[0]....
.L_232:
        /* <DEDUP_REMOVED lines=32> */


	//----- nvinfo : EIATTR_MERCURY_ISA_VERSION
	.align		4
.L_233:
        /*0220*/ 	.byte	0x03, 0x5f
        /*0222*/ 	.short	0x0101


	//----- nvinfo : EIATTR_UNUSED_LOAD_BYTE_OFFSET
	.align		4
        /*0224*/ 	.byte	0x04, 0x44
        /*0226*/ 	.short	(.L_235 - .L_234)


	//   ....[0]....
.L_234:
        /*0228*/ 	.word	0x00000a50
        /*022c*/ 	.word	0x0000fff0


	//   ....[1]....
        /*0230*/ 	.word	0x0000c550
        /*0234*/ 	.word	0x0000fff0


	//----- nvinfo : EIATTR_INT_WARP_WIDE_INSTR_OFFSETS
	.align		4
.L_235:
        /*0238*/ 	.byte	0x04, 0x31
        /*023a*/ 	.short	(.L_237 - .L_236)


	//   ....[0]....
.L_236:
        /*023c*/ 	.word	0x00000160


	//   ....[1]....
        /*0240*/ 	.word	0x000001a0


	//   ....[2]....
        /*0244*/ 	.word	0x00000210


	//   ....[3]....
        /*0248*/ 	.word	0x000104f0


	//   ....[4]....
        /*024c*/ 	.word	0x00010580


	//   ....[5]....
        /*0250*/ 	.word	0x00010a80


	//   ....[6]....
        /*0254*/ 	.word	0x00010b00


	//   ....[7]....
        /*0258*/ 	.word	0x00010c10


	//   ....[8]....
        /*025c*/ 	.word	0x00010d00


	//   ....[9]....
        /*0260*/ 	.word	0x00010df0


	//   ....[10]....
        /*0264*/ 	.word	0x00013490


	//   ....[11]....
        /*0268*/ 	.word	0x00013520


	//----- nvinfo : EIATTR_COOP_GROUP_MASK_REGIDS
	.align		4
.L_237:
        /*026c*/ 	.byte	0x04, 0x29
        /*026e*/ 	.short	(.L_239 - .L_238)


	//   ....[0]....
.L_238:
        /*0270*/ 	.word	0xffffffff


	//   ....[1]....
        /*0274*/ 	.word	0xffffffff


	//   ....[2]....
        /*0278*/ 	.word	0xffffffff


	//   ....[3]....
        /*027c*/ 	.word	0xffffffff


	//   ....[4]....
        /*0280*/ 	.word	0xffffffff


	//   ....[5]....
        /*0284*/ 	.word	0xffffffff


	//   ....[6]....
        /*0288*/ 	.word	0xffffffff


	//   ....[7]....
        /*028c*/ 	.word	0xffffffff


	//   ....[8]....
        /*0290*/ 	.word	0xffffffff


	//   ....[9]....
        /*0294*/ 	.word	0xffffffff


	//   ....[10]....
        /*0298*/ 	.word	0xffffffff


	//   ....[11]....
        /*029c*/ 	.word	0xffffffff


	//   ....[12]....
        /*02a0*/ 	.word	0xffffffff


	//   ....[13]....
        /*02a4*/ 	.word	0xffffffff


	//   ....[14]....
        /*02a8*/ 	.word	0xffffffff


	//   ....[15]....
        /*02ac*/ 	.word	0xffffffff


	//   ....[16]....
        /*02b0*/ 	.word	0xffffffff


	//   ....[17]....
        /*02b4*/ 	.word	0xffffffff


	//   ....[18]....
        /*02b8*/ 	.word	0xffffffff


	//   ....[19]....
        /*02bc*/ 	.word	0xffffffff


	//   ....[20]....
        /*02c0*/ 	.word	0xffffffff


	//   ....[21]....
        /*02c4*/ 	.word	0xffffffff


	//   ....[22]....
        /*02c8*/ 	.word	0xffffffff


	//   ....[23]....
        /*02cc*/ 	.word	0xffffffff


	//   ....[24]....
        /*02d0*/ 	.word	0xffffffff


	//   ....[25]....
        /*02d4*/ 	.word	0xffffffff


	//   ....[26]....
        /*02d8*/ 	.word	0xffffffff


	//   ....[27]....
        /*02dc*/ 	.word	0xffffffff


	//   ....[28]....
        /*02e0*/ 	.word	0xffffffff


	//   ....[29]....
        /*02e4*/ 	.word	0xffffffff


	//   ....[30]....
        /*02e8*/ 	.word	0xffffffff


	//   ....[31]....
        /*02ec*/ 	.word	0xffffffff


	//   ....[32]....
        /*02f0*/ 	.word	0xffffffff


	//   ....[33]....
        /*02f4*/ 	.word	0xffffffff


	//   ....[34]....
        /*02f8*/ 	.word	0xffffffff


	//   ....[35]....
        /*02fc*/ 	.word	0xffffffff


	//   ....[36]....
        /*0300*/ 	.word	0xffffffff


	//   ....[37]....
        /*0304*/ 	.word	0xffffffff


	//   ....[38]....
        /*0308*/ 	.word	0xffffffff


	//   ....[39]....
        /*030c*/ 	.word	0xffffffff


	//   ....[40]....
        /*0310*/ 	.word	0xffffffff


	//   ....[41]....
        /*0314*/ 	.word	0xffffffff


	//   ....[42]....
        /*0318*/ 	.word	0xffffffff


	//   ....[43]....
        /*031c*/ 	.word	0xffffffff


	//   ....[44]....
        /*0320*/ 	.word	0xffffffff


	//   ....[45]....
        /*0324*/ 	.word	0xffffffff


	//   ....[46]....
        /*0328*/ 	.word	0xffffffff


	//   ....[47]....
        /*032c*/ 	.word	0xffffffff


	//   ....[48]....
        /*0330*/ 	.word	0xffffffff


	//   ....[49]....
        /*0334*/ 	.word	0xffffffff


	//   ....[50]....
        /*0338*/ 	.word	0xffffffff


	//   ....[51]....
        /*033c*/ 	.word	0xffffffff


	//   ....[52]....
        /*0340*/ 	.word	0xffffffff


	//   ....[53]....
        /*0344*/ 	.word	0xffffffff


	//   ....[54]....
        /*0348*/ 	.word	0xffffffff


	//   ....[55]....
        /*034c*/ 	.word	0xffffffff


	//   ....[56]....
        /*0350*/ 	.word	0xffffffff


	//   ....[57]....
        /*0354*/ 	.word	0xffffffff


	//   ....[58]....
        /*0358*/ 	.word	0xffffffff


	//   ....[59]....
        /*035c*/ 	.word	0xffffffff


	//   ....[60]....
        /*0360*/ 	.word	0xffffffff


	//   ....[61]....
        /*0364*/ 	.word	0xffffffff


	//   ....[62]....
        /*0368*/ 	.word	0x0500000f


	//   ....[63]....
        /*036c*/ 	.word	0x0500000f


	//   ....[64]....
        /*0370*/ 	.word	0x0500000f


	//   ....[65]....
        /*0374*/ 	.word	0x0500000f


	//   ....[66]....
        /*0378*/ 	.word	0x0500000f


	//   ....[67]....
        /*037c*/ 	.word	0x0500000f


	//   ....[68]....
        /*0380*/ 	.word	0x0500000f


	//   ....[69]....
        /*0384*/ 	.word	0x0500000f


	//   ....[70]....
        /*0388*/ 	.word	0x0500000f


	//   ....[71]....
        /*038c*/ 	.word	0x0500000f


	//   ....[72]....
        /*0390*/ 	.word	0x0500000f


	//   ....[73]....
        /*0394*/ 	.word	0x0500000f


	//   ....[74]....
        /*0398*/ 	.word	0x0500000f


	//   ....[75]....
        /*039c*/ 	.word	0x0500000f


	//   ....[76]....
        /*03a0*/ 	.word	0x0500000f


	//   ....[77]....
        /*03a4*/ 	.word	0x0500000f


	//   ....[78]....
        /*03a8*/ 	.word	0x0500000f


	//   ....[79]....
        /*03ac*/ 	.word	0x0500000f


	//   ....[80]....
        /*03b0*/ 	.word	0x0500000f


	//----- nvinfo : EIATTR_COOP_GROUP_INSTR_OFFSETS
	.align		4
.L_239:
        /*03b4*/ 	.byte	0x04, 0x28
        /*03b6*/ 	.short	(.L_241 - .L_240)


	//   ....[0]....
.L_240:
        /*03b8*/ 	.word	0x00000060


	//   ....[1]....
        /*03bc*/ 	.word	0x00000170


	//   ....[2]....
        /*03c0*/ 	.word	0x000001c0


	//   ....[3]....
        /*03c4*/ 	.word	0x000003f0


	//   ....[4]....
        /*03c8*/ 	.word	0x00000550


	//   ....[5]....
        /*03cc*/ 	.word	0x00000670


	//   ....[6]....
        /*03d0*/ 	.word	0x000007d0


	//   ....[7]....
        /*03d4*/ 	.word	0x000019e0


	//   ....[8]....
        /*03d8*/ 	.word	0x000031c0


	//   ....[9]....
        /*03dc*/ 	.word	0x00003370


	//   ....[10]....
        /*03e0*/ 	.word	0x00003630


	//   ....[11]....
        /*03e4*/ 	.word	0x000036d0


	//   ....[12]....
        /*03e8*/ 	.word	0x00005e00


	//   ....[13]....
        /*03ec*/ 	.word	0x00005f00


	//   ....[14]....
        /*03f0*/ 	.word	0x000062b0


	//   ....[15]....
        /*03f4*/ 	.word	0x00006320


	//   ....[16]....
        /*03f8*/ 	.word	0x00007e00


	//   ....[17]....
        /*03fc*/ 	.word	0x00007f30


	//   ....[18]....
        /*0400*/ 	.word	0x00008180


	//   ....[19]....
        /*0404*/ 	.word	0x00008210


	//   ....[20]....
        /*0408*/ 	.word	0x0000a410


	//   ....[21]....
        /*040c*/ 	.word	0x0000a510


	//   ....[22]....
        /*0410*/ 	.word	0x0000a8c0


	//   ....[23]....
        /*0414*/ 	.word	0x0000a920


	//   ....[24]....
        /*0418*/ 	.word	0x0000b900


	//   ....[25]....
        /*041c*/ 	.word	0x0000b940


	//   ....[26]....
        /*0420*/ 	.word	0x0000ba70


	//   ....[27]....
        /*0424*/ 	.word	0x0000ba80


	//   ....[28]....
        /*0428*/ 	.word	0x0000f090


	//   ....[29]....
        /*042c*/ 	.word	0x0000f210


	//   ....[30]....
        /*0430*/ 	.word	0x0000f240


	//   ....[31]....
        /*0434*/ 	.word	0x0000f280


	//   ....[32]....
        /*0438*/ 	.word	0x0000f2f0


	//   ....[33]....
        /*043c*/ 	.word	0x0000f350


	//   ....[34]....
        /*0440*/ 	.word	0x0000f390


	//   ....[35]....
        /*0444*/ 	.word	0x0000f530


	//   ....[36]....
        /*0448*/ 	.word	0x0000f590


	//   ....[37]....
        /*044c*/ 	.word	0x0000f5d0


	//   ....[38]....
        /*0450*/ 	.word	0x0000f610


	//   ....[39]....
        /*0454*/ 	.word	0x0000f640


	//   ....[40]....
        /*0458*/ 	.word	0x0000f670


	//   ....[41]....
        /*045c*/ 	.word	0x0000f700


	//   ....[42]....
        /*0460*/ 	.word	0x0000f760


	//   ....[43]....
        /*0464*/ 	.word	0x0000f7f0


	//   ....[44]....
        /*0468*/ 	.word	0x000139d0


	//   ....[45]....
        /*046c*/ 	.word	0x000139e0


	//   ....[46]....
        /*0470*/ 	.word	0x00013af0


	//   ....[47]....
        /*0474*/ 	.word	0x00013b50


	//   ....[48]....
        /*0478*/ 	.word	0x00013b90


	//   ....[49]....
        /*047c*/ 	.word	0x00013bd0


	//   ....[50]....
        /*0480*/ 	.word	0x00013c00


	//   ....[51]....
        /*0484*/ 	.word	0x00013c30


	//   ....[52]....
        /*0488*/ 	.word	0x00013dc0


	//   ....[53]....
        /*048c*/ 	.word	0x00013e20


	//   ....[54]....
        /*0490*/ 	.word	0x00013e60


	//   ....[55]....
        /*0494*/ 	.word	0x00013ea0


	//   ....[56]....
        /*0498*/ 	.word	0x00013ed0


	//   ....[57]....
        /*049c*/ 	.word	0x00013f00


	//   ....[58]....
        /*04a0*/ 	.word	0x00013fc0


	//   ....[59]....
        /*04a4*/ 	.word	0x00013fe0


	//   ....[60]....
        /*04a8*/ 	.word	0x00014050


	//   ....[61]....
        /*04ac*/ 	.word	0x000146e0


	//   ....[62]....
        /*04b0*/ 	.word	0x00014d90


	//   ....[63]....
        /*04b4*/ 	.word	0x000151b0


	//   ....[64]....
        /*04b8*/ 	.word	0x00015240


	//   ....[65]....
        /*04bc*/ 	.word	0x000152e0


	//   ....[66]....
        /*04c0*/ 	.word	0x00015390


	//   ....[67]....
        /*04c4*/ 	.word	0x00015410


	//   ....[68]....
        /*04c8*/ 	.word	0x00015490


	//   ....[69]....
        /*04cc*/ 	.word	0x00015510


	//   ....[70]....
        /*04d0*/ 	.word	0x00015590


	//   ....[71]....
        /*04d4*/ 	.word	0x00015620


	//   ....[72]....
        /*04d8*/ 	.word	0x000156d0


	//   ....[73]....
        /*04dc*/ 	.word	0x00015750


	//   ....[74]....
        /*04e0*/ 	.word	0x000157d0


	//   ....[75]....
        /*04e4*/ 	.word	0x00015850


	//   ....[76]....
        /*04e8*/ 	.word	0x000158d0


	//   ....[77]....
        /*04ec*/ 	.word	0x00015940


	//   ....[78]....
        /*04f0*/ 	.word	0x000159e0


	//   ....[79]....
        /*04f4*/ 	.word	0x00015a70


	//   ....[80]....
        /*04f8*/ 	.word	0x00015ba0


	//----- nvinfo : EIATTR_REG_RECONFIG
	.align		4
.L_241:
        /*04fc*/ 	.byte	0x01, 0x54
	.zero		2


	//----- nvinfo : EIATTR_SYSCALL_OFFSETS
	.align		4
        /*0500*/ 	.byte	0x04, 0x46
        /*0502*/ 	.short	(.L_243 - .L_242)


	//   ....[0]....
.L_242:
        /*0504*/ 	.word	0x00001bc0


	//   ....[1]....
        /*0508*/ 	.word	0x00010710


	//   ....[2]....
        /*050c*/ 	.word	0x00010850


	//   ....[3]....
        /*0510*/ 	.word	0x00010950


	//----- nvinfo : EIATTR_MBARRIER_INSTR_OFFSETS
	.align		4
.L_243:
        /*0514*/ 	.byte	0x04, 0x39
        /*0516*/ 	.short	(.L_245 - .L_244)


	//   ....[0]....
.L_244:
        /*0518*/ 	.word	0x000002a0
        /*051c*/ 	.word	0x000000ff
        /*0520*/ 	.word	0x00030800
        /*0524*/ 	.short	0x0100
        /*0526*/ 	.byte	0x08
	.zero		1


	//   ....[1]....
        /*0528*/ 	.word	0x000002b0
        /*052c*/ 	.word	0x000000ff
        /*0530*/ 	.word	0x00030820
        /*0534*/ 	.short	0x0100
        /*0536*/ 	.byte	0x08
	.zero		1


	//   ....[2]....
        /*0538*/ 	.word	0x000003a0
        /*053c*/ 	.word	0x000000ff
        /*0540*/ 	.word	0x00030830
        /*0544*/ 	.short	0x0100
        /*0546*/ 	.byte	0x08
	.zero		1


	//   ....[3]....
        /*0548*/ 	.word	0x000003b0
        /*054c*/ 	.word	0x000000ff
        /*0550*/ 	.word	0x00030840
        /*0554*/ 	.short	0x0100
        /*0556*/ 	.byte	0x08
	.zero		1


	//   ....[4]....
        /*0558*/ 	.word	0x000003c0
        /*055c*/ 	.word	0x000000ff
        /*0560*/ 	.word	0x00030838
        /*0564*/ 	.short	0x0100
        /*0566*/ 	.byte	0x08
	.zero		1


	//   ....[5]....
        /*0568*/ 	.word	0x000003d0
        /*056c*/ 	.word	0x000000ff
        /*0570*/ 	.word	0x00030848
        /*0574*/ 	.short	0x0100
        /*0576*/ 	.byte	0x08
	.zero		1


	//   ....[6]....
        /*0578*/ 	.word	0x00000500
        /*057c*/ 	.word	0x000000ff
        /*0580*/ 	.word	0x00030850
        /*0584*/ 	.short	0x0100
        /*0586*/ 	.byte	0x08
	.zero		1


	//   ....[7]....
        /*0588*/ 	.word	0x00000510
        /*058c*/ 	.word	0x000000ff
        /*0590*/ 	.word	0x00030860
        /*0594*/ 	.short	0x0100
        /*0596*/ 	.byte	0x08
	.zero		1


	//   ....[8]....
        /*0598*/ 	.word	0x00000520
        /*059c*/ 	.word	0x000000ff
        /*05a0*/ 	.word	0x00030858
        /*05a4*/ 	.short	0x0100
        /*05a6*/ 	.byte	0x08
	.zero		1


	//   ....[9]....
        /*05a8*/ 	.word	0x00000530
        /*05ac*/ 	.word	0x000000ff
        /*05b0*/ 	.word	0x00030868
        /*05b4*/ 	.short	0x0100
        /*05b6*/ 	.byte	0x08
	.zero		1


	//   ....[10]....
        /*05b8*/ 	.word	0x00000620
        /*05bc*/ 	.word	0x000000ff
        /*05c0*/ 	.word	0x00030870
        /*05c4*/ 	.short	0x0100
        /*05c6*/ 	.byte	0x06
	.zero		1


	//   ....[11]....
        /*05c8*/ 	.word	0x00000630
        /*05cc*/ 	.word	0x000000ff
        /*05d0*/ 	.word	0x00030880
        /*05d4*/ 	.short	0x0100
        /*05d6*/ 	.byte	0x06
	.zero		1


	//   ....[12]....
        /*05d8*/ 	.word	0x00000640
        /*05dc*/ 	.word	0x000000ff
        /*05e0*/ 	.word	0x00030878
        /*05e4*/ 	.short	0x0100
        /*05e6*/ 	.byte	0x06
	.zero		1


	//   ....[13]....
        /*05e8*/ 	.word	0x00000650
        /*05ec*/ 	.word	0x000000ff
        /*05f0*/ 	.word	0x00030888
        /*05f4*/ 	.short	0x0100
        /*05f6*/ 	.byte	0x06
	.zero		1


	//   ....[14]....
        /*05f8*/ 	.word	0x00000780
        /*05fc*/ 	.word	0x000000ff
        /*0600*/ 	.word	0x00030890
        /*0604*/ 	.short	0x0100
        /*0606*/ 	.byte	0x08
	.zero		1


	//   ....[15]....
        /*0608*/ 	.word	0x00000790
        /*060c*/ 	.word	0x000000ff
        /*0610*/ 	.word	0x000308a0
        /*0614*/ 	.short	0x0100
        /*0616*/ 	.byte	0x08
	.zero		1


	//   ....[16]....
        /*0618*/ 	.word	0x000007a0
        /*061c*/ 	.word	0x000000ff
        /*0620*/ 	.word	0x00030898
        /*0624*/ 	.short	0x0100
        /*0626*/ 	.byte	0x08
	.zero		1


	//   ....[17]....
        /*0628*/ 	.word	0x000007b0
        /*062c*/ 	.word	0x000000ff
        /*0630*/ 	.word	0x000308a8
        /*0634*/ 	.short	0x0100
        /*0636*/ 	.byte	0x08
	.zero		1


	//   ....[18]....
        /*0638*/ 	.word	0x000008e0
        /*063c*/ 	.word	0x000000ff
        /*0640*/ 	.word	0x000308b0
        /*0644*/ 	.short	0x0100
        /*0646*/ 	.byte	0x08
	.zero		1


	//   ....[19]....
        /*0648*/ 	.word	0x000008f0
        /*064c*/ 	.word	0x000000ff
        /*0650*/ 	.word	0x000308c0
        /*0654*/ 	.short	0x0100
        /*0656*/ 	.byte	0x08
	.zero		1


	//   ....[20]....
        /*0658*/ 	.word	0x00000900
        /*065c*/ 	.word	0x000000ff
        /*0660*/ 	.word	0x000308b8
        /*0664*/ 	.short	0x0100
        /*0666*/ 	.byte	0x08
	.zero		1


	//   ....[21]....
        /*0668*/ 	.word	0x00000910
        /*066c*/ 	.word	0x000000ff
        /*0670*/ 	.word	0x000308c8
        /*0674*/ 	.short	0x0100
        /*0676*/ 	.byte	0x08
	.zero		1


	//   ....[22]....
        /*0678*/ 	.word	0x00001c60
        /*067c*/ 	.word	0x000000ff
        /*0680*/ 	.word	0x00030800
        /*0684*/ 	.short	0x010a
        /*0686*/ 	.byte	0x26
	.zero		1


	//   ....[23]....
        /*0688*/ 	.word	0x00001ce0
        /*068c*/ 	.word	0x00000005
        /*0690*/ 	.word	0x00030830
        /*0694*/ 	.short	0x010a
        /*0696*/ 	.byte	0x3f
	.zero		1


	//   ....[24]....
        /*0698*/ 	.word	0x00001d40
        /*069c*/ 	.word	0x00000005
        /*06a0*/ 	.word	0x00030830
        /*06a4*/ 	.short	0x010a
        /*06a6*/ 	.byte	0x3f
	.zero		1


	//   ....[25]....
        /*06a8*/ 	.word	0x00002710
        /*06ac*/ 	.word	0x00000000
        /*06b0*/ 	.word	0x00000000
        /*06b4*/ 	.short	0x0101
        /*06b6*/ 	.byte	0x3f
	.zero		1


	//   ....[26]....
        /*06b8*/ 	.word	0x000043e0
        /*06bc*/ 	.word	0x000000ff
        /*06c0*/ 	.word	0x00030830
        /*06c4*/ 	.short	0x010a
        /*06c6*/ 	.byte	0x05
	.zero		1


	//   ....[27]....
        /*06c8*/ 	.word	0x00004420
        /*06cc*/ 	.word	0x000000ff
        /*06d0*/ 	.word	0x00030830
        /*06d4*/ 	.short	0x010a
        /*06d6*/ 	.byte	0x05
	.zero		1


	//   ....[28]....
        /*06d8*/ 	.word	0x00005260
        /*06dc*/ 	.word	0x000000ff
        /*06e0*/ 	.word	0x00030850
        /*06e4*/ 	.short	0x010a
        /*06e6*/ 	.byte	0x06
	.zero		1


	//   ....[29]....
        /*06e8*/ 	.word	0x000052a0
        /*06ec*/ 	.word	0x000000ff
        /*06f0*/ 	.word	0x00030850
        /*06f4*/ 	.short	0x010a
        /*06f6*/ 	.byte	0x06
	.zero		1


	//   ....[30]....
        /*06f8*/ 	.word	0x00005520
        /*06fc*/ 	.word	0x00000000
        /*0700*/ 	.word	0x00000000
        /*0704*/ 	.short	0x0101
        /*0706*/ 	.byte	0x3f
	.zero		1


	//   ....[31]....
        /*0708*/ 	.word	0x000065f0
        /*070c*/ 	.word	0x0000009b
        /*0710*/ 	.word	0x00000000
        /*0714*/ 	.short	0x0101
        /*0716*/ 	.byte	0x3f
	.zero		1


	//   ....[32]....
        /*0718*/ 	.word	0x00006d30
        /*071c*/ 	.word	0x000000ff
        /*0720*/ 	.word	0x00030830
        /*0724*/ 	.short	0x010a
        /*0726*/ 	.byte	0x05
	.zero		1


	//   ....[33]....
        /*0728*/ 	.word	0x00006d70
        /*072c*/ 	.word	0x000000ff
        /*0730*/ 	.word	0x00030830
        /*0734*/ 	.short	0x010a
        /*0736*/ 	.byte	0x05
	.zero		1


	//   ....[34]....
        /*0738*/ 	.word	0x00007bb0
        /*073c*/ 	.word	0x000000ff
        /*0740*/ 	.word	0x00030850
        /*0744*/ 	.short	0x010a
        /*0746*/ 	.byte	0x0b
	.zero		1


	//   ....[35]....
        /*0748*/ 	.word	0x00007bf0
        /*074c*/ 	.word	0x000000ff
        /*0750*/ 	.word	0x00030850
        /*0754*/ 	.short	0x010a
        /*0756*/ 	.byte	0x0b
	.zero		1


	//   ....[36]....
        /*0758*/ 	.word	0x00008550
        /*075c*/ 	.word	0x0000009f
        /*0760*/ 	.word	0x00000000
        /*0764*/ 	.short	0x0101
        /*0766*/ 	.byte	0x3f
	.zero		1


	//   ....[37]....
        /*0768*/ 	.word	0x00008580
        /*076c*/ 	.word	0x000000a2
        /*0770*/ 	.word	0x00000000
        /*0774*/ 	.short	0x0101
        /*0776*/ 	.byte	0x3f
	.zero		1


	//   ....[38]....
        /*0778*/ 	.word	0x00008a30
        /*077c*/ 	.word	0x000000ff
        /*0780*/ 	.word	0x00030830
        /*0784*/ 	.short	0x010a
        /*0786*/ 	.byte	0x05
	.zero		1


	//   ....[39]....
        /*0788*/ 	.word	0x00008a70
        /*078c*/ 	.word	0x000000ff
        /*0790*/ 	.word	0x00030830
        /*0794*/ 	.short	0x010a
        /*0796*/ 	.byte	0x05
	.zero		1


	//   ....[40]....
        /*0798*/ 	.word	0x000098b0
        /*079c*/ 	.word	0x000000ff
        /*07a0*/ 	.word	0x00030850
        /*07a4*/ 	.short	0x010a
        /*07a6*/ 	.byte	0x0b
	.zero		1


	//   ....[41]....
        /*07a8*/ 	.word	0x000098f0
        /*07ac*/ 	.word	0x000000ff
        /*07b0*/ 	.word	0x00030850
        /*07b4*/ 	.short	0x010a
        /*07b6*/ 	.byte	0x0b
	.zero		1


	//   ....[42]....
        /*07b8*/ 	.word	0x00009b90
        /*07bc*/ 	.word	0x00000002
        /*07c0*/ 	.word	0x00000000
        /*07c4*/ 	.short	0x0101
        /*07c6*/ 	.byte	0x3f
	.zero		1


	//   ....[43]....
        /*07c8*/ 	.word	0x0000abd0
        /*07cc*/ 	.word	0x0000009b
        /*07d0*/ 	.word	0x00000000
        /*07d4*/ 	.short	0x0101
        /*07d6*/ 	.byte	0x3f
	.zero		1


	//   ....[44]....
        /*07d8*/ 	.word	0x0000b870
        /*07dc*/ 	.word	0x000000ff
        /*07e0*/ 	.word	0x00030850
        /*07e4*/ 	.short	0x010a
        /*07e6*/ 	.byte	0x05
	.zero		1


	//   ....[45]....
        /*07e8*/ 	.word	0x0000b8b0
        /*07ec*/ 	.word	0x000000ff
        /*07f0*/ 	.word	0x00030850
        /*07f4*/ 	.short	0x010a
        /*07f6*/ 	.byte	0x05
	.zero		1


	//   ....[46]....
        /*07f8*/ 	.word	0x0000bcf0
        /*07fc*/ 	.word	0x00000009
        /*0800*/ 	.word	0x00000000
        /*0804*/ 	.short	0x0101
        /*0806*/ 	.byte	0x3f
	.zero		1


	//   ....[47]....
        /*0808*/ 	.word	0x0000dce0
        /*080c*/ 	.word	0x00000013
        /*0810*/ 	.word	0x00000000
        /*0814*/ 	.short	0x0101
        /*0816*/ 	.byte	0x3f
	.zero		1


	//   ....[48]....
        /*0818*/ 	.word	0x00011130
        /*081c*/ 	.word	0x00000009
        /*0820*/ 	.word	0x00030840
        /*0824*/ 	.short	0x010a
        /*0826*/ 	.byte	0x3f
	.zero		1


	//   ....[49]....
        /*0828*/ 	.word	0x000117a0
        /*082c*/ 	.word	0x0000000a
        /*0830*/ 	.word	0x00030820
        /*0834*/ 	.short	0x010a
        /*0836*/ 	.byte	0x3f
	.zero		1


	//   ....[50]....
        /*0838*/ 	.word	0x00011ae0
        /*083c*/ 	.word	0x00000002
        /*0840*/ 	.word	0x00030840
        /*0844*/ 	.short	0x010a
        /*0846*/ 	.byte	0x3f
	.zero		1


	//   ....[51]....
        /*0848*/ 	.word	0x00011e30
        /*084c*/ 	.word	0x00000003
        /*0850*/ 	.word	0x00000060
        /*0854*/ 	.short	0x010a
        /*0856*/ 	.byte	0x3f
	.zero		1


	//   ....[52]....
        /*0858*/ 	.word	0x000124c0
        /*085c*/ 	.word	0x00000002
        /*0860*/ 	.word	0x00030840
        /*0864*/ 	.short	0x010a
        /*0866*/ 	.byte	0x3f
	.zero		1


	//   ....[53]....
        /*0868*/ 	.word	0x00012810
        /*086c*/ 	.word	0x00000003
        /*0870*/ 	.word	0x00000060
        /*0874*/ 	.short	0x010a
        /*0876*/ 	.byte	0x3f
	.zero		1


	//   ....[54]....
        /*0878*/ 	.word	0x00012d80
        /*087c*/ 	.word	0x00000002
        /*0880*/ 	.word	0x00030840
        /*0884*/ 	.short	0x010a
        /*0886*/ 	.byte	0x3f
	.zero		1


	//   ....[55]....
        /*0888*/ 	.word	0x000130d0
        /*088c*/ 	.word	0x00000002
        /*0890*/ 	.word	0x00000060
        /*0894*/ 	.short	0x010a
        /*0896*/ 	.byte	0x3f
	.zero		1


	//   ....[56]....
        /*0898*/ 	.word	0x000135e0
        /*089c*/ 	.word	0x00000003
        /*08a0*/ 	.word	0x00030860
        /*08a4*/ 	.short	0x010a
        /*08a6*/ 	.byte	0x3f
	.zero		1


	//   ....[57]....
        /*08a8*/ 	.word	0x00014660
        /*08ac*/ 	.word	0x00000000
        /*08b0*/ 	.word	0x00030820
        /*08b4*/ 	.short	0x010a
        /*08b6*/ 	.byte	0x3f
	.zero		1


	//   ....[58]....
        /*08b8*/ 	.word	0x00014840
        /*08bc*/ 	.word	0x00000006
        /*08c0*/ 	.word	0x00000000
        /*08c4*/ 	.short	0x010a
        /*08c6*/ 	.byte	0x3f
	.zero		1


	//   ....[59]....
        /*08c8*/ 	.word	0x000148b0
        /*08cc*/ 	.word	0x00000007
        /*08d0*/ 	.word	0x00000000
        /*08d4*/ 	.short	0x010a
        /*08d6*/ 	.byte	0x3f
	.zero		1


	//   ....[60]....
        /*08d8*/ 	.word	0x00014920
        /*08dc*/ 	.word	0x00000004
        /*08e0*/ 	.word	0x00000000
        /*08e4*/ 	.short	0x010a
        /*08e6*/ 	.byte	0x3f
	.zero		1


	//   ....[61]....
        /*08e8*/ 	.word	0x00014950
        /*08ec*/ 	.word	0x00000003
        /*08f0*/ 	.word	0x00000000
        /*08f4*/ 	.short	0x010a
        /*08f6*/ 	.byte	0x3f
	.zero		1


	//   ....[62]....
        /*08f8*/ 	.word	0x000149c0
        /*08fc*/ 	.word	0x00000003
        /*0900*/ 	.word	0x00030800
        /*0904*/ 	.short	0x010a
        /*0906*/ 	.byte	0x3f
	.zero		1


	//   ....[63]....
        /*0908*/ 	.word	0x00014a10
        /*090c*/ 	.word	0x00000005
        /*0910*/ 	.word	0x00030830
        /*0914*/ 	.short	0x010a
        /*0916*/ 	.byte	0x3f
	.zero		1


	//   ....[64]....
        /*0918*/ 	.word	0x00014a70
        /*091c*/ 	.word	0x00000099
        /*0920*/ 	.word	0x00030830
        /*0924*/ 	.short	0x010a
        /*0926*/ 	.byte	0x3f
	.zero		1


	//   ....[65]....
        /*0928*/ 	.word	0x00014ad0
        /*092c*/ 	.word	0x000000dd
        /*0930*/ 	.word	0x00030850
        /*0934*/ 	.short	0x010a
        /*0936*/ 	.byte	0x3f
	.zero		1


	//   ....[66]....
        /*0938*/ 	.word	0x00014b30
        /*093c*/ 	.word	0x00000098
        /*0940*/ 	.word	0x00030830
        /*0944*/ 	.short	0x010a
        /*0946*/ 	.byte	0x3f
	.zero		1


	//   ....[67]....
        /*0948*/ 	.word	0x00014b90
        /*094c*/ 	.word	0x00000003
        /*0950*/ 	.word	0x00030850
        /*0954*/ 	.short	0x010a
        /*0956*/ 	.byte	0x3f
	.zero		1


	//   ....[68]....
        /*0958*/ 	.word	0x00014bf0
        /*095c*/ 	.word	0x00000098
        /*0960*/ 	.word	0x00030830
        /*0964*/ 	.short	0x010a
        /*0966*/ 	.byte	0x3f
	.zero		1


	//   ....[69]....
        /*0968*/ 	.word	0x00014c50
        /*096c*/ 	.word	0x00000003
        /*0970*/ 	.word	0x00030850
        /*0974*/ 	.short	0x010a
        /*0976*/ 	.byte	0x3f
	.zero		1


	//   ....[70]....
        /*0978*/ 	.word	0x00014cb0
        /*097c*/ 	.word	0x00000007
        /*0980*/ 	.word	0x00030850
        /*0984*/ 	.short	0x010a
        /*0986*/ 	.byte	0x3f
	.zero		1


	//   ....[71]....
        /*0988*/ 	.word	0x00014e50
        /*098c*/ 	.word	0x00000009
        /*0990*/ 	.word	0x00030840
        /*0994*/ 	.short	0x010a
        /*0996*/ 	.byte	0x3f
	.zero		1


	//   ....[72]....
        /*0998*/ 	.word	0x00014ed0
        /*099c*/ 	.word	0x00000008
        /*09a0*/ 	.word	0x00030820
        /*09a4*/ 	.short	0x010a
        /*09a6*/ 	.byte	0x3f
	.zero		1


	//   ....[73]....
        /*09a8*/ 	.word	0x00014f20
        /*09ac*/ 	.word	0x00000002
        /*09b0*/ 	.word	0x00030840
        /*09b4*/ 	.short	0x010a
        /*09b6*/ 	.byte	0x3f
	.zero		1


	//   ....[74]....
        /*09b8*/ 	.word	0x00014f70
        /*09bc*/ 	.word	0x00000003
        /*09c0*/ 	.word	0x00000060
        /*09c4*/ 	.short	0x010a
        /*09c6*/ 	.byte	0x3f
	.zero		1


	//   ....[75]....
        /*09c8*/ 	.word	0x00014fc0
        /*09cc*/ 	.word	0x00000002
        /*09d0*/ 	.word	0x00030840
        /*09d4*/ 	.short	0x010a
        /*09d6*/ 	.byte	0x3f
	.zero		1


	//   ....[76]....
        /*09d8*/ 	.word	0x00015010
        /*09dc*/ 	.word	0x00000003
        /*09e0*/ 	.word	0x00000060
        /*09e4*/ 	.short	0x010a
        /*09e6*/ 	.byte	0x3f
	.zero		1


	//   ....[77]....
        /*09e8*/ 	.word	0x00015060
        /*09ec*/ 	.word	0x00000002
        /*09f0*/ 	.word	0x00030840
        /*09f4*/ 	.short	0x010a
        /*09f6*/ 	.byte	0x3f
	.zero		1


	//   ....[78]....
        /*09f8*/ 	.word	0x000150b0
        /*09fc*/ 	.word	0x00000002
        /*0a00*/ 	.word	0x00000060
        /*0a04*/ 	.short	0x010a
        /*0a06*/ 	.byte	0x3f
	.zero		1


	//   ....[79]....
        /*0a08*/ 	.word	0x00015100
        /*0a0c*/ 	.word	0x00000003
        /*0a10*/ 	.word	0x00030860
        /*0a14*/ 	.short	0x010a
        /*0a16*/ 	.byte	0x3f
	.zero		1


	//   ....[80]....
        /*0a18*/ 	.word	0x00015ac0
        /*0a1c*/ 	.word	0x00000000
        /*0a20*/ 	.word	0x00030820
        /*0a24*/ 	.short	0x010a
        /*0a26*/ 	.byte	0x3f
	.zero		1


	//   ....[81]....
        /*0a28*/ 	.word	0x00015c60
        /*0a2c*/ 	.word	0x00000006
        /*0a30*/ 	.word	0x00000000
        /*0a34*/ 	.short	0x010a
        /*0a36*/ 	.byte	0x3f
	.zero		1


	//   ....[82]....
        /*0a38*/ 	.word	0x00015cb0
        /*0a3c*/ 	.word	0x00000007
        /*0a40*/ 	.word	0x00000000
        /*0a44*/ 	.short	0x010a
        /*0a46*/ 	.byte	0x3f
	.zero		1


	//   ....[83]....
        /*0a48*/ 	.word	0x00015d00
        /*0a4c*/ 	.word	0x00000004
        /*0a50*/ 	.word	0x00000000
        /*0a54*/ 	.short	0x010a
        /*0a56*/ 	.byte	0x3f
	.zero		1


	//----- nvinfo : EIATTR_NUM_MBARRIERS
	.align		4
.L_245:
        /*0a58*/ 	.byte	0x03, 0x38
        /*0a5a*/ 	.short	0x0016


	//----- nvinfo : EIATTR_EXIT_INSTR_OFFSETS
	.align		4
        /*0a5c*/ 	.byte	0x04, 0x1c
        /*0a5e*/ 	.short	(.L_247 - .L_246)


	//   ....[0]....
.L_246:
        /*0a60*/ 	.word	0x00000a90


	//   ....[1]....
        /*0a64*/ 	.word	0x0000f050


	//   ....[2]....
        /*0a68*/ 	.word	0x0000f0b0


	//   ....[3]....
        /*0a6c*/ 	.word	0x000149a0


	//----- nvinfo : EIATTR_MAX_THREADS
	.align		4
.L_247:
        /*0a70*/ 	.byte	0x04, 0x05
        /*0a72*/ 	.short	(.L_249 - .L_248)
.L_248:
        /*0a74*/ 	.word	0x00000180
        /*0a78*/ 	.word	0x00000001
        /*0a7c*/ 	.word	0x00000001


	//----- nvinfo : EIATTR_CRS_STACK_SIZE
	.align		4
.L_249:
        /*0a80*/ 	.byte	0x04, 0x1e
        /*0a82*/ 	.short	(.L_251 - .L_250)
.L_250:
        /*0a84*/ 	.word	0x00000000


	//----- nvinfo : EIATTR_CBANK_PARAM_SIZE
	.align		4
.L_251:
        /*0a88*/ 	.byte	0x03, 0x19
        /*0a8a*/ 	.short	0x0a70


	//----- nvinfo : EIATTR_PARAM_CBANK
	.align		4
        /*0a8c*/ 	.byte	0x04, 0x0a
        /*0a8e*/ 	.short	(.L_253 - .L_252)
	.align		4
.L_252:
        /*0a90*/ 	.word	index@(.nv.constant0._ZN7cutlass13device_kernelIN5flash11enable_sm90INS1_16FlashAttnFwdSm90INS1_25CollectiveMainloopFwdSm90ILi2EN4cute5tupleIJNS5_1CILi1EEES8_S8_EEENS6_IJNS7_ILi128EEENS7_ILi64EEENS7_ILi256EEEEEELi256ENS_6half_tEfNS_4arch4Sm90ELb0ELb1ELb0ELb1ELb0ELb0ELb0ELb1ELb1ELb0ELb0ELb0EEENS1_21CollectiveEpilogueFwdINS6_IJSA_SC_SB_EEES9_SE_SG_Li256ELb1ELb0ELb0ELb0EEENS1_36VarlenDynamicPersistentTileSchedulerILi128ELi64ELi256ELi32ELb0ELb0ELb1ELb1ELb0ELb1EEEEEEEEEvNT_6ParamsE)
        /*0a94*/ 	.short	0x0210
        /*0a96*/ 	.short	0x0a70


	//----- nvinfo : EIATTR_SW_WAR
	.align		4
.L_253:
        /*0a98*/ 	.byte	0x04, 0x36
        /*0a9a*/ 	.short	(.L_255 - .L_254)
.L_254:
        /*0a9c*/ 	.word	0x00000008
.L_255:


//--------------------- .nv.info._ZN7cutlass13device_kernelIN5flash11enable_sm90INS1_16FlashAttnFwdSm90INS1_25CollectiveMainloopFwdSm90ILi2EN4cute5tupleIJNS5_1CILi1EEES8_S8_EEENS6_IJNS7_ILi128EEENS7_ILi64EEENS7_ILi256EEEEEELi256ENS_6half_tEfNS_4arch4Sm90ELb0ELb1ELb0ELb1ELb0ELb1ELb0ELb1ELb1ELb0ELb0ELb0EEENS1_21CollectiveEpilogueFwdINS6_IJSA_SC_SB_EEES9_SE_SG_Li256ELb1ELb0ELb0ELb0EEENS1_36VarlenDynamicPersistentTileSchedulerILi128ELi64ELi256ELi32ELb0ELb0ELb1ELb1ELb0ELb1EEEEEEEEEvNT_6ParamsE --------------------------
	.section	.nv.info._ZN7cutlass13device_kernelIN5flash11enable_sm90INS1_16FlashAttnFwdSm90INS1_25CollectiveMainloopFwdSm90ILi2EN4cute5tupleIJNS5_1CILi1EEES8_S8_EEENS6_IJNS7_ILi128EEENS7_ILi64EEENS7_ILi256EEEEEELi256ENS_6half_tEfNS_4arch4Sm90ELb0ELb1ELb0ELb1ELb0ELb1ELb0ELb1ELb1ELb0ELb0ELb0EEENS1_21CollectiveEpilogueFwdINS6_IJSA_SC_SB_EEES9_SE_SG_Li256ELb1ELb0ELb0ELb0EEENS1_36VarlenDynamicPersistentTileSchedulerILi128ELi64ELi256ELi32ELb0ELb0ELb1ELb1ELb0ELb1EEEEEEEEEvNT_6ParamsE,"",@"SHT_CUDA_INFO"
	.sectionflags	@""
	.align	4


	//----- nvinfo : EIATTR_CUDA_API_VERSION
	.align		4
        /*0000*/ 	.byte	0x04, 0x37
        /*0002*/ 	.short	(.L_257 - .L_256)
.L_256:
        /*0004*/ 	.word	0x00000082


	//----- nvinfo : EIATTR_KPARAM_INFO
	.align		4
.L_257:
        /*0008*/ 	.byte	0x04, 0x17
        /*000a*/ 	.short	(.L_259 - .L_258)
.L_258:
        /*000c*/ 	.word	0x00000000
        /*0010*/ 	.short	0x0000
        /*0012*/ 	.short	0x0070
        /*0014*/ 	.byte	0x00, 0xf0, 0x01, 0x28


	//----- nvinfo : EIATTR_SPARSE_MMA_MASK
	.align		4
.L_259:
        /*0018*/ 	.byte	0x03, 0x50
        /*001a*/ 	.short	0x0000


	//----- nvinfo : EIATTR_MAXREG_COUNT
	.align		4
        /*001c*/ 	.byte	0x03, 0x1b
        /*001e*/ 	.short	0x00a8


	//----- nvinfo : EIATTR_NUM_BARRIERS
	.align		4
        /*0020*/ 	.byte	0x02, 0x4c
        /*0022*/ 	.byte	0x10
	.zero		1


	//----- nvinfo : EIATTR_EXTERNS
	.align		4
        /*0024*/ 	.byte	0x04, 0x0f
        /*0026*/ 	.short	(.L_261 - .L_260)


	//   ....[0]....
	.align		4
.L_260:
        /*0028*/ 	.word	index@(__assertfail)


	//----- nvinfo : EIATTR_ANNOTATIONS
	.align		4
.L_261:
        /*002c*/ 	.byte	0x04, 0x55
        /*002e*/ 	.short	(.L_263 - .L_262)


	//   ....[0]....
.L_262:
        /* <DEDUP_REMOVED lines=123> */


	//----- nvinfo : EIATTR_MERCURY_ISA_VERSION
	.align		4
.L_263:
        /*07d0*/ 	.byte	0x03, 0x5f
        /*07d2*/ 	.short	0x0101


	//----- nvinfo : EIATTR_UNUSED_LOAD_BYTE_OFFSET
	.align		4
        /*07d4*/ 	.byte	0x04, 0x44
        /*07d6*/ 	.short	(.L_265 - .L_264)


	//   ....[0]....
.L_264:
        /*07d8*/ 	.word	0x00000aa0
        /*07dc*/ 	.word	0x0000fff0


	//   ....[1]....
        /*07e0*/ 	.word	0x0001dba0
        /*07e4*/ 	.word	0x0000fff0


	//----- nvinfo : EIATTR_INT_WARP_WIDE_INSTR_OFFSETS
	.align		4
.L_265:
        /*07e8*/ 	.byte	0x04, 0x31
        /*07ea*/ 	.short	(.L_267 - .L_266)


	//   ....[0]....
.L_266:
        /*07ec*/ 	.word	0x000001b0


	//   ....[1]....
        /*07f0*/ 	.word	0x000001f0


	//   ....[2]....
        /*07f4*/ 	.word	0x000002b0


	//   ....[3]....
        /*07f8*/ 	.word	0x00022e60


	//   ....[4]....
        /*07fc*/ 	.word	0x00022f00


	//   ....[5]....
        /*0800*/ 	.word	0x00023470


	//   ....[6]....
        /*0804*/ 	.word	0x000234a0


	//   ....[7]....
        /*0808*/ 	.word	0x000235a0


	//   ....[8]....
        /*080c*/ 	.word	0x00023690


	//   ....[9]....
        /*0810*/ 	.word	0x00023780


	//   ....[10]....
        /*0814*/ 	.word	0x00025e50


	//   ....[11]....
        /*0818*/ 	.word	0x00025ef0


	//----- nvinfo : EIATTR_COOP_GROUP_MASK_REGIDS
	.align		4
.L_267:
        /*081c*/ 	.byte	0x04, 0x29
        /*081e*/ 	.short	(.L_269 - .L_268)


	//   ....[0]....
.L_268:
        /*0820*/ 	.word	0xffffffff


	//   ....[1]....
        /*0824*/ 	.word	0xffffffff


	//   ....[2]....
        /*0828*/ 	.word	0xffffffff


	//   ....[3]....
        /*082c*/ 	.word	0xffffffff


	//   ....[4]....
        /*0830*/ 	.word	0xffffffff


	//   ....[5]....
        /*0834*/ 	.word	0xffffffff


	//   ....[6]....
        /*0838*/ 	.word	0xffffffff


	//   ....[7]....
        /*083c*/ 	.word	0xffffffff


	//   ....[8]....
        /*0840*/ 	.word	0xffffffff


	//   ....[9]....
        /*0844*/ 	.word	0xffffffff


	//   ....[10]....
        /*0848*/ 	.word	0xffffffff


	//   ....[11]....
        /*084c*/ 	.word	0xffffffff


	//   ....[12]....
        /*0850*/ 	.word	0xffffffff


	//   ....[13]....
        /*0854*/ 	.word	0xffffffff


	//   ....[14]....
        /*0858*/ 	.word	0xffffffff


	//   ....[15]....
        /*085c*/ 	.word	0xffffffff


	//   ....[16]....
        /*0860*/ 	.word	0xffffffff


	//   ....[17]....
        /*0864*/ 	.word	0xffffffff


	//   ....[18]....
        /*0868*/ 	.word	0xffffffff


	//   ....[19]....
        /*086c*/ 	.word	0xffffffff


	//   ....[20]....
        /*0870*/ 	.word	0xffffffff


	//   ....[21]....
        /*0874*/ 	.word	0xffffffff


	//   ....[22]....
        /*0878*/ 	.word	0xffffffff


	//   ....[23]....
        /*087c*/ 	.word	0xffffffff


	//   ....[24]....
        /*0880*/ 	.word	0xffffffff


	//   ....[25]....
        /*0884*/ 	.word	0xffffffff


	//   ....[26]....
        /*0888*/ 	.word	0xffffffff


	//   ....[27]....
        /*088c*/ 	.word	0xffffffff


	//   ....[28]....
        /*0890*/ 	.word	0xffffffff


	//   ....[29]....
        /*0894*/ 	.word	0xffffffff


	//   ....[30]....
        /*0898*/ 	.word	0xffffffff


	//   ....[31]....
        /*089c*/ 	.word	0xffffffff


	//   ....[32]....
        /*08a0*/ 	.word	0xffffffff


	//   ....[33]....
        /*08a4*/ 	.word	0xffffffff


	//   ....[34]....
        /*08a8*/ 	.word	0xffffffff


	//   ....[35]....
        /*08ac*/ 	.word	0xffffffff


	//   ....[36]....
        /*08b0*/ 	.word	0xffffffff


	//   ....[37]....
        /*08b4*/ 	.word	0xffffffff


	//   ....[38]....
        /*08b8*/ 	.word	0xffffffff


	//   ....[39]....
        /*08bc*/ 	.word	0xffffffff


	//   ....[40]....
        /*08c0*/ 	.word	0xffffffff


	//   ....[41]....
        /*08c4*/ 	.word	0xffffffff


	//   ....[42]....
        /*08c8*/ 	.word	0xffffffff


	//   ....[43]....
        /*08cc*/ 	.word	0xffffffff


	//   ....[44]....
        /*08d0*/ 	.word	0xffffffff


	//   ....[45]....
        /*08d4*/ 	.word	0xffffffff


	//   ....[46]....
        /*08d8*/ 	.word	0xffffffff


	//   ....[47]....
        /*08dc*/ 	.word	0xffffffff


	//   ....[48]....
        /*08e0*/ 	.word	0xffffffff


	//   ....[49]....
        /*08e4*/ 	.word	0xffffffff


	//   ....[50]....
        /*08e8*/ 	.word	0xffffffff


	//   ....[51]....
        /*08ec*/ 	.word	0xffffffff


	//   ....[52]....
        /*08f0*/ 	.word	0xffffffff


	//   ....[53]....
        /*08f4*/ 	.word	0xffffffff


	//   ....[54]....
        /*08f8*/ 	.word	0xffffffff


	//   ....[55]....
        /*08fc*/ 	.word	0xffffffff


	//   ....[56]....
        /*0900*/ 	.word	0xffffffff


	//   ....[57]....
        /*0904*/ 	.word	0xffffffff


	//   ....[58]....
        /*0908*/ 	.word	0xffffffff


	//   ....[59]....
        /*090c*/ 	.word	0xffffffff


	//   ....[60]....
        /*0910*/ 	.word	0xffffffff


	//   ....[61]....
        /*0914*/ 	.word	0xffffffff


	//   ....[62]....
        /*0918*/ 	.word	0x0500000f


	//   ....[63]....
        /*091c*/ 	.word	0x0500000f


	//   ....[64]....
        /*0920*/ 	.word	0x0500000f


	//   ....[65]....
        /*0924*/ 	.word	0x0500000f


	//   ....[66]....
        /*0928*/ 	.word	0x0500000f


	//   ....[67]....
        /*092c*/ 	.word	0x0500000f


	//   ....[68]....
        /*0930*/ 	.word	0x0500000f


	//   ....[69]....
        /*0934*/ 	.word	0x0500000f


	//   ....[70]....
        /*0938*/ 	.word	0x0500000f


	//   ....[71]....
        /*093c*/ 	.word	0x0500000f


	//   ....[72]....
        /*0940*/ 	.word	0x0500000f


	//   ....[73]....
        /*0944*/ 	.word	0x0500000f


	//   ....[74]....
        /*0948*/ 	.word	0x0500000f


	//   ....[75]....
        /*094c*/ 	.word	0x0500000f


	//   ....[76]....
        /*0950*/ 	.word	0x0500000f


	//   ....[77]....
        /*0954*/ 	.word	0x0500000f


	//   ....[78]....
        /*0958*/ 	.word	0x0500000f


	//   ....[79]....
        /*095c*/ 	.word	0x0500000f


	//   ....[80]....
        /*0960*/ 	.word	0x0500000f


	//   ....[81]....
        /*0964*/ 	.word	0x0500000f


	//   ....[82]....
        /*0968*/ 	.word	0x0500000f


	//   ....[83]....
        /*096c*/ 	.word	0x0500000f


	//   ....[84]....
        /*0970*/ 	.word	0x0500000f


	//   ....[85]....
        /*0974*/ 	.word	0x0500000f


	//   ....[86]....
        /*0978*/ 	.word	0x0500000f


	//   ....[87]....
        /*097c*/ 	.word	0x0500000f


	//   ....[88]....
        /*0980*/ 	.word	0x0500000f


	//   ....[89]....
        /*0984*/ 	.word	0x0500000f


	//   ....[90]....
        /*0988*/ 	.word	0x0500000f


	//   ....[91]....
        /*098c*/ 	.word	0x0500000f


	//   ....[92]....
        /*0990*/ 	.word	0x0500000f


	//   ....[93]....
        /*0994*/ 	.word	0x0500000f


	//   ....[94]....
        /*0998*/ 	.word	0x0500000f


	//   ....[95]....
        /*099c*/ 	.word	0x0500000f


	//   ....[96]....
        /*09a0*/ 	.word	0x0500000f


	//   ....[97]....
        /*09a4*/ 	.word	0x0500000f


	//   ....[98]....
        /*09a8*/ 	.word	0x0500000f


	//   ....[99]....
        /*09ac*/ 	.word	0x0500000f


	//   ....[100]....
        /*09b0*/ 	.word	0x0500000f


	//   ....[101]....
        /*09b4*/ 	.word	0x0500000f


	//   ....[102]....
        /*09b8*/ 	.word	0x0500000f


	//   ....[103]....
        /*09bc*/ 	.word	0x0500000f


	//   ....[104]....
        /*09c0*/ 	.word	0x0500000f


	//   ....[105]....
        /*09c4*/ 	.word	0x0500000f


	//   ....[106]....
        /*09c8*/ 	.word	0x0500000f


	//   ....[107]....
        /*09cc*/ 	.word	0x0500000f


	//   ....[108]....
        /*09d0*/ 	.word	0x0500000f


	//   ....[109]....
        /*09d4*/ 	.word	0x0500000f


	//   ....[110]....
        /*09d8*/ 	.word	0x0500000f


	//   ....[111]....
        /*09dc*/ 	.word	0x0500000f


	//   ....[112]....
        /*09e0*/ 	.word	0x0500000f


	//   ....[113]....
        /*09e4*/ 	.word	0x0500000f


	//----- nvinfo : EIATTR_COOP_GROUP_INSTR_OFFSETS
	.align		4
.L_269:
        /*09e8*/ 	.byte	0x04, 0x28
        /*09ea*/ 	.short	(.L_271 - .L_270)


	//   ....[0]....
.L_270:
        /*09ec*/ 	.word	0x00000060


	//   ....[1]....
        /*09f0*/ 	.word	0x000001c0


	//   ....[2]....
        /*09f4*/ 	.word	0x000002c0


	//   ....[3]....
        /*09f8*/ 	.word	0x00000430


	//   ....[4]....
        /*09fc*/ 	.word	0x00000590


	//   ....[5]....
        /*0a00*/ 	.word	0x000006b0


	//   ....[6]....
        /*0a04*/ 	.word	0x00000810


	//   ....[7]....
        /*0a08*/ 	.word	0x00008c80


	//   ....[8]....
        /*0a0c*/ 	.word	0x00013bb0


	//   ....[9]....
        /*0a10*/ 	.word	0x00013cc0


	//   ....[10]....
        /*0a14*/ 	.word	0x00014100


	//   ....[11]....
        /*0a18*/ 	.word	0x00014190


	//   ....[12]....
        /*0a1c*/ 	.word	0x00016ca0


	//   ....[13]....
        /*0a20*/ 	.word	0x00016d20


	//   ....[14]....
        /*0a24*/ 	.word	0x00017140


	//   ....[15]....
        /*0a28*/ 	.word	0x000171e0


	//   ....[16]....
        /*0a2c*/ 	.word	0x00019040


	//   ....[17]....
        /*0a30*/ 	.word	0x00019070


	//   ....[18]....
        /*0a34*/ 	.word	0x000191e0


	//   ....[19]....
        /*0a38*/ 	.word	0x000192a0


	//   ....[20]....
        /*0a3c*/ 	.word	0x0001bad0


	//   ....[21]....
        /*0a40*/ 	.word	0x0001bb80


	//   ....[22]....
        /*0a44*/ 	.word	0x0001bf90


	//   ....[23]....
        /*0a48*/ 	.word	0x0001c050


	//   ....[24]....
        /*0a4c*/ 	.word	0x0001cfc0


	//   ....[25]....
        /*0a50*/ 	.word	0x0001d080


	//   ....[26]....
        /*0a54*/ 	.word	0x0001d1d0


	//   ....[27]....
        /*0a58*/ 	.word	0x0001d1f0


	//   ....[28]....
        /*0a5c*/ 	.word	0x00020560


	//   ....[29]....
        /*0a60*/ 	.word	0x000206f0


	//   ....[30]....
        /*0a64*/ 	.word	0x00020720


	//   ....[31]....
        /*0a68*/ 	.word	0x00020760


	//   ....[32]....
        /*0a6c*/ 	.word	0x000207d0


	//   ....[33]....
        /*0a70*/ 	.word	0x00020830


	//   ....[34]....
        /*0a74*/ 	.word	0x00020870


	//   ....[35]....
        /*0a78*/ 	.word	0x00020a20


	//   ....[36]....
        /*0a7c*/ 	.word	0x00020a80


	//   ....[37]....
        /*0a80*/ 	.word	0x00020ac0


	//   ....[38]....
        /*0a84*/ 	.word	0x00020b00


	//   ....[39]....
        /*0a88*/ 	.word	0x00020b30


	//   ....[40]....
        /*0a8c*/ 	.word	0x00020b60


	//   ....[41]....
        /*0a90*/ 	.word	0x00020c00


	//   ....[42]....
        /*0a94*/ 	.word	0x00020c60


	//   ....[43]....
        /*0a98*/ 	.word	0x00020cf0


	//   ....[44]....
        /*0a9c*/ 	.word	0x000263a0


	//   ....[45]....
        /*0aa0*/ 	.word	0x000263b0


	//   ....[46]....
        /*0aa4*/ 	.word	0x000264d0


	//   ....[47]....
        /*0aa8*/ 	.word	0x00026530


	//   ....[48]....
        /*0aac*/ 	.word	0x00026570


	//   ....[49]....
        /*0ab0*/ 	.word	0x000265b0


	//   ....[50]....
        /*0ab4*/ 	.word	0x000265e0


	//   ....[51]....
        /*0ab8*/ 	.word	0x00026610


	//   ....[52]....
        /*0abc*/ 	.word	0x000267b0


	//   ....[53]....
        /*0ac0*/ 	.word	0x00026810


	//   ....[54]....
        /*0ac4*/ 	.word	0x00026850


	//   ....[55]....
        /*0ac8*/ 	.word	0x00026890


	//   ....[56]....
        /*0acc*/ 	.word	0x000268c0


	//   ....[57]....
        /*0ad0*/ 	.word	0x000268f0


	//   ....[58]....
        /*0ad4*/ 	.word	0x000269b0


	//   ....[59]....
        /*0ad8*/ 	.word	0x000269d0


	//   ....[60]....
        /*0adc*/ 	.word	0x00026a40


	//   ....[61]....
        /*0ae0*/ 	.word	0x000270e0


	//   ....[62]....
        /*0ae4*/ 	.word	0x00027520


	//   ....[63]....
        /*0ae8*/ 	.word	0x000275c0


	//   ....[64]....
        /*0aec*/ 	.word	0x00027660


	//   ....[65]....
        /*0af0*/ 	.word	0x00027700


	//   ....[66]....
        /*0af4*/ 	.word	0x000277a0


	//   ....[67]....
        /*0af8*/ 	.word	0x00027840


	//   ....[68]....
        /*0afc*/ 	.word	0x000278e0


	//   ....[69]....
        /*0b00*/ 	.word	0x00027980


	//   ....[70]....
        /*0b04*/ 	.word	0x00027a20


	//   ....[71]....
        /*0b08*/ 	.word	0x00027ac0


	//   ....[72]....
        /*0b0c*/ 	.word	0x00027b60


	//   ....[73]....
        /*0b10*/ 	.word	0x00027c00


	//   ....[74]....
        /*0b14*/ 	.word	0x00027ca0


	//   ....[75]....
        /*0b18*/ 	.word	0x00027d40


	//   ....[76]....
        /*0b1c*/ 	.word	0x00027de0


	//   ....[77]....
        /*0b20*/ 	.word	0x00027e80


	//   ....[78]....
        /*0b24*/ 	.word	0x00027f70


	//   ....[79]....
        /*0b28*/ 	.word	0x00028010


	//   ....[80]....
        /*0b2c*/ 	.word	0x000280b0


	//   ....[81]....
        /*0b30*/ 	.word	0x00028150


	//   ....[82]....
        /*0b34*/ 	.word	0x000281f0


	//   ....[83]....
        /*0b38*/ 	.word	0x00028290


	//   ....[84]....
        /*0b3c*/ 	.word	0x00028330


	//   ....[85]....
        /*0b40*/ 	.word	0x000283d0


	//   ....[86]....
        /*0b44*/ 	.word	0x00028470


	//   ....[87]....
        /*0b48*/ 	.word	0x00028510


	//   ....[88]....
        /*0b4c*/ 	.word	0x000285b0


	//   ....[89]....
        /*0b50*/ 	.word	0x00028650


	//   ....[90]....
        /*0b54*/ 	.word	0x000286f0


	//   ....[91]....
        /*0b58*/ 	.word	0x00028790


	//   ....[92]....
        /*0b5c*/ 	.word	0x00028830


	//   ....[93]....
        /*0b60*/ 	.word	0x000288d0


	//   ....[94]....
        /*0b64*/ 	.word	0x00028c70


	//   ....[95]....
        /*0b68*/ 	.word	0x00028f50


	//   ....[96]....
        /*0b6c*/ 	.word	0x00029370


	//   ....[97]....
        /*0b70*/ 	.word	0x00029400


	//   ....[98]....
        /*0b74*/ 	.word	0x000294a0


	//   ....[99]....
        /*0b78*/ 	.word	0x00029550


	//   ....[100]....
        /*0b7c*/ 	.word	0x000295d0


	//   ....[101]....
        /*0b80*/ 	.word	0x00029650


	//   ....[102]....
        /*0b84*/ 	.word	0x000296d0


	//   ....[103]....
        /*0b88*/ 	.word	0x00029750


	//   ....[104]....
        /*0b8c*/ 	.word	0x000297e0


	//   ....[105]....
        /*0b90*/ 	.word	0x00029890


	//   ....[106]....
        /*0b94*/ 	.word	0x00029910


	//   ....[107]....
        /*0b98*/ 	.word	0x00029990


	//   ....[108]....
        /*0b9c*/ 	.word	0x00029a10


	//   ....[109]....
        /*0ba0*/ 	.word	0x00029a90


	//   ....[110]....
        /*0ba4*/ 	.word	0x00029b00


	//   ....[111]....
        /*0ba8*/ 	.word	0x00029ba0


	//   ....[112]....
        /*0bac*/ 	.word	0x00029c30


	//   ....[113]....
        /*0bb0*/ 	.word	0x00029d60


	//----- nvinfo : EIATTR_REG_RECONFIG
	.align		4
.L_271:
        /*0bb4*/ 	.byte	0x01, 0x54
	.zero		2


	//----- nvinfo : EIATTR_SYSCALL_OFFSETS
	.align		4
        /*0bb8*/ 	.byte	0x04, 0x46
        /*0bba*/ 	.short	(.L_273 - .L_272)


	//   ....[0]....
.L_272:
        /*0bbc*/ 	.word	0x00001f20


	//   ....[1]....
        /*0bc0*/ 	.word	0x00002070


	//   ....[2]....
        /*0bc4*/ 	.word	0x00008e20


	//   ....[3]....
        /*0bc8*/ 	.word	0x000092c0


	//   ....[4]....
        /*0bcc*/ 	.word	0x00023090


	//   ....[5]....
        /*0bd0*/ 	.word	0x000231d0


	//   ....[6]....
        /*0bd4*/ 	.word	0x000232d0


	//----- nvinfo : EIATTR_MBARRIER_INSTR_OFFSETS
	.align		4
.L_273:
        /*0bd8*/ 	.byte	0x04, 0x39
        /*0bda*/ 	.short	(.L_275 - .L_274)


	//   ....[0]....
.L_274:
        /*0bdc*/ 	.word	0x000002e0
        /*0be0*/ 	.word	0x000000ff
        /*0be4*/ 	.word	0x00030800
        /*0be8*/ 	.short	0x0100
        /*0bea*/ 	.byte	0x08
	.zero		1


	//   ....[1]....
        /*0bec*/ 	.word	0x000002f0
        /*0bf0*/ 	.word	0x000000ff
        /*0bf4*/ 	.word	0x00030820
        /*0bf8*/ 	.short	0x0100
        /*0bfa*/ 	.byte	0x08
	.zero		1


	//   ....[2]....
        /*0bfc*/ 	.word	0x000003e0
        /*0c00*/ 	.word	0x000000ff
        /*0c04*/ 	.word	0x00030830
        /*0c08*/ 	.short	0x0100
        /*0c0a*/ 	.byte	0x08
	.zero		1


	//   ....[3]....
        /*0c0c*/ 	.word	0x000003f0
        /*0c10*/ 	.word	0x000000ff
        /*0c14*/ 	.word	0x00030840
        /*0c18*/ 	.short	0x0100
        /*0c1a*/ 	.byte	0x08
	.zero		1


	//   ....[4]....
        /*0c1c*/ 	.word	0x00000400
        /*0c20*/ 	.word	0x000000ff
        /*0c24*/ 	.word	0x00030838
        /*0c28*/ 	.short	0x0100
        /*0c2a*/ 	.byte	0x08
	.zero		1


	//   ....[5]....
        /*0c2c*/ 	.word	0x00000410
        /*0c30*/ 	.word	0x000000ff
        /*0c34*/ 	.word	0x00030848
        /*0c38*/ 	.short	0x0100
        /*0c3a*/ 	.byte	0x08
	.zero		1


	//   ....[6]....
        /*0c3c*/ 	.word	0x00000540
        /*0c40*/ 	.word	0x000000ff
        /*0c44*/ 	.word	0x00030850
        /*0c48*/ 	.short	0x0100
        /*0c4a*/ 	.byte	0x08
	.zero		1


	//   ....[7]....
        /*0c4c*/ 	.word	0x00000550
        /*0c50*/ 	.word	0x000000ff
        /*0c54*/ 	.word	0x00030860
        /*0c58*/ 	.short	0x0100
        /*0c5a*/ 	.byte	0x08
	.zero		1


	//   ....[8]....
        /*0c5c*/ 	.word	0x00000560
        /*0c60*/ 	.word	0x000000ff
        /*0c64*/ 	.word	0x00030858
        /*0c68*/ 	.short	0x0100
        /*0c6a*/ 	.byte	0x08
	.zero		1


	//   ....[9]....
        /*0c6c*/ 	.word	0x00000570
        /*0c70*/ 	.word	0x000000ff
        /*0c74*/ 	.word	0x00030868
        /*0c78*/ 	.short	0x0100
        /*0c7a*/ 	.byte	0x08
	.zero		1


	//   ....[10]....
        /*0c7c*/ 	.word	0x00000660
        /*0c80*/ 	.word	0x000000ff
        /*0c84*/ 	.word	0x00030870
        /*0c88*/ 	.short	0x0100
        /*0c8a*/ 	.byte	0x06
	.zero		1


	//   ....[11]....
        /*0c8c*/ 	.word	0x00000670
        /*0c90*/ 	.word	0x000000ff
        /*0c94*/ 	.word	0x00030880
        /*0c98*/ 	.short	0x0100
        /*0c9a*/ 	.byte	0x06
	.zero		1


	//   ....[12]....
        /*0c9c*/ 	.word	0x00000680
        /*0ca0*/ 	.word	0x000000ff
        /*0ca4*/ 	.word	0x00030878
        /*0ca8*/ 	.short	0x0100
        /*0caa*/ 	.byte	0x06
	.zero		1


	//   ....[13]....
        /*0cac*/ 	.word	0x00000690
        /*0cb0*/ 	.word	0x000000ff
        /*0cb4*/ 	.word	0x00030888
        /*0cb8*/ 	.short	0x0100
        /*0cba*/ 	.byte	0x06
	.zero		1


	//   ....[14]....
        /*0cbc*/ 	.word	0x000007c0
        /*0cc0*/ 	.word	0x000000ff
        /*0cc4*/ 	.word	0x00030890
        /*0cc8*/ 	.short	0x0100
        /*0cca*/ 	.byte	0x08
	.zero		1


	//   ....[15]....
        /*0ccc*/ 	.word	0x000007d0
        /*0cd0*/ 	.word	0x000000ff
        /*0cd4*/ 	.word	0x000308a0
        /*0cd8*/ 	.short	0x0100
        /*0cda*/ 	.byte	0x08
	.zero		1


	//   ....[16]....
        /*0cdc*/ 	.word	0x000007e0
        /*0ce0*/ 	.word	0x000000ff
        /*0ce4*/ 	.word	0x00030898
        /*0ce8*/ 	.short	0x0100
        /*0cea*/ 	.byte	0x08
	.zero		1


	//   ....[17]....
        /*0cec*/ 	.word	0x000007f0
        /*0cf0*/ 	.word	0x000000ff
        /*0cf4*/ 	.word	0x000308a8
        /*0cf8*/ 	.short	0x0100
        /*0cfa*/ 	.byte	0x08
	.zero		1


	//   ....[18]....
        /*0cfc*/ 	.word	0x00000920
        /*0d00*/ 	.word	0x000000ff
        /*0d04*/ 	.word	0x000308b0
        /*0d08*/ 	.short	0x0100
        /*0d0a*/ 	.byte	0x08
	.zero		1


	//   ....[19]....
        /*0d0c*/ 	.word	0x00000930
        /*0d10*/ 	.word	0x000000ff
        /*0d14*/ 	.word	0x000308c0
        /*0d18*/ 	.short	0x0100
        /*0d1a*/ 	.byte	0x08
	.zero		1


	//   ....[20]....
        /*0d1c*/ 	.word	0x00000940
        /*0d20*/ 	.word	0x000000ff
        /*0d24*/ 	.word	0x000308b8
        /*0d28*/ 	.short	0x0100
        /*0d2a*/ 	.byte	0x08
	.zero		1


	//   ....[21]....
        /*0d2c*/ 	.word	0x00000950
        /*0d30*/ 	.word	0x000000ff
        /*0d34*/ 	.word	0x000308c8
        /*0d38*/ 	.short	0x0100
        /*0d3a*/ 	.byte	0x08
	.zero		1


	//   ....[22]....
        /*0d3c*/ 	.word	0x00003640
        /*0d40*/ 	.word	0x00000062
        /*0d44*/ 	.word	0x00030890
        /*0d48*/ 	.short	0x010a
        /*0d4a*/ 	.byte	0x3f
	.zero		1


	//   ....[23]....
        /*0d4c*/ 	.word	0x00005950
        /*0d50*/ 	.word	0x00000062
        /*0d54*/ 	.word	0x00030890
        /*0d58*/ 	.short	0x010a
        /*0d5a*/ 	.byte	0x3f
	.zero		1


	//   ....[24]....
        /*0d5c*/ 	.word	0x00007ac0
        /*0d60*/ 	.word	0x00000062
        /*0d64*/ 	.word	0x00030890
        /*0d68*/ 	.short	0x010a
        /*0d6a*/ 	.byte	0x3f
	.zero		1


	//   ....[25]....
        /*0d6c*/ 	.word	0x00007dd0
        /*0d70*/ 	.word	0x00000024
        /*0d74*/ 	.word	0x00000000
        /*0d78*/ 	.short	0x0101
        /*0d7a*/ 	.byte	0x3f
	.zero		1


	//   ....[26]....
        /*0d7c*/ 	.word	0x00007e10
        /*0d80*/ 	.word	0x00000062
        /*0d84*/ 	.word	0x000308b0
        /*0d88*/ 	.short	0x010a
        /*0d8a*/ 	.byte	0x3f
	.zero		1


	//   ....[27]....
        /*0d8c*/ 	.word	0x000083d0
        /*0d90*/ 	.word	0x00000062
        /*0d94*/ 	.word	0x00000000
        /*0d98*/ 	.short	0x0101
        /*0d9a*/ 	.byte	0x3f
	.zero		1


	//   ....[28]....
        /*0d9c*/ 	.word	0x00008ec0
        /*0da0*/ 	.word	0x00000010
        /*0da4*/ 	.word	0x00030800
        /*0da8*/ 	.short	0x010a
        /*0daa*/ 	.byte	0x3f
	.zero		1


	//   ....[29]....
        /*0dac*/ 	.word	0x00008f10
        /*0db0*/ 	.word	0x00000010
        /*0db4*/ 	.word	0x00030800
        /*0db8*/ 	.short	0x010a
        /*0dba*/ 	.byte	0x3f
	.zero		1


	//   ....[30]....
        /*0dbc*/ 	.word	0x0000a960
        /*0dc0*/ 	.word	0x00000010
        /*0dc4*/ 	.word	0x00030800
        /*0dc8*/ 	.short	0x010a
        /*0dca*/ 	.byte	0x3f
	.zero		1


	//   ....[31]....
        /*0dcc*/ 	.word	0x0000ede0
        /*0dd0*/ 	.word	0x00000010
        /*0dd4*/ 	.word	0x00030800
        /*0dd8*/ 	.short	0x010a
        /*0dda*/ 	.byte	0x3f
	.zero		1


	//   ....[32]....
        /*0ddc*/ 	.word	0x00012430
        /*0de0*/ 	.word	0x00000005
        /*0de4*/ 	.word	0x00030830
        /*0de8*/ 	.short	0x010a
        /*0dea*/ 	.byte	0x3f
	.zero		1


	//   ....[33]....
        /*0dec*/ 	.word	0x000124a0
        /*0df0*/ 	.word	0x00000005
        /*0df4*/ 	.word	0x00030830
        /*0df8*/ 	.short	0x010a
        /*0dfa*/ 	.byte	0x3f
	.zero		1


	//   ....[34]....
        /*0dfc*/ 	.word	0x00013100
        /*0e00*/ 	.word	0x00000000
        /*0e04*/ 	.word	0x00000000
        /*0e08*/ 	.short	0x0101
        /*0e0a*/ 	.byte	0x3f
	.zero		1


	//   ....[35]....
        /*0e0c*/ 	.word	0x00014de0
        /*0e10*/ 	.word	0x000000e8
        /*0e14*/ 	.word	0x00030830
        /*0e18*/ 	.short	0x010a
        /*0e1a*/ 	.byte	0x3f
	.zero		1


	//   ....[36]....
        /*0e1c*/ 	.word	0x00014e70
        /*0e20*/ 	.word	0x000000e8
        /*0e24*/ 	.word	0x00030830
        /*0e28*/ 	.short	0x010a
        /*0e2a*/ 	.byte	0x3f
	.zero		1


	//   ....[37]....
        /*0e2c*/ 	.word	0x00015fa0
        /*0e30*/ 	.word	0x00000000
        /*0e34*/ 	.word	0x00030850
        /*0e38*/ 	.short	0x010a
        /*0e3a*/ 	.byte	0x3f
	.zero		1


	//   ....[38]....
        /*0e3c*/ 	.word	0x00015ff0
        /*0e40*/ 	.word	0x00000000
        /*0e44*/ 	.word	0x00030850
        /*0e48*/ 	.short	0x010a
        /*0e4a*/ 	.byte	0x3f
	.zero		1


	//   ....[39]....
        /*0e4c*/ 	.word	0x000162a0
        /*0e50*/ 	.word	0x000000e8
        /*0e54*/ 	.word	0x00000000
        /*0e58*/ 	.short	0x0101
        /*0e5a*/ 	.byte	0x3f
	.zero		1


	//   ....[40]....
        /*0e5c*/ 	.word	0x00016a40
        /*0e60*/ 	.word	0x00000000
        /*0e64*/ 	.word	0x00000000
        /*0e68*/ 	.short	0x0101
        /*0e6a*/ 	.byte	0x3f
	.zero		1


	//   ....[41]....
        /*0e6c*/ 	.word	0x00017b40
        /*0e70*/ 	.word	0x00000004
        /*0e74*/ 	.word	0x00030830
        /*0e78*/ 	.short	0x010a
        /*0e7a*/ 	.byte	0x3f
	.zero		1


	//   ....[42]....
        /*0e7c*/ 	.word	0x00017bd0
        /*0e80*/ 	.word	0x00000004
        /*0e84*/ 	.word	0x00030830
        /*0e88*/ 	.short	0x010a
        /*0e8a*/ 	.byte	0x3f
	.zero		1


	//   ....[43]....
        /*0e8c*/ 	.word	0x00018cf0
        /*0e90*/ 	.word	0x000000e7
        /*0e94*/ 	.word	0x00030850
        /*0e98*/ 	.short	0x010a
        /*0e9a*/ 	.byte	0x3f
	.zero		1


	//   ....[44]....
        /*0e9c*/ 	.word	0x00018d40
        /*0ea0*/ 	.word	0x000000e7
        /*0ea4*/ 	.word	0x00030850
        /*0ea8*/ 	.short	0x010a
        /*0eaa*/ 	.byte	0x3f
	.zero		1


	//   ....[45]....
        /*0eac*/ 	.word	0x00019670
        /*0eb0*/ 	.word	0x0000009f
        /*0eb4*/ 	.word	0x00000000
        /*0eb8*/ 	.short	0x0101
        /*0eba*/ 	.byte	0x3f
	.zero		1


	//   ....[46]....
        /*0ebc*/ 	.word	0x000196c0
        /*0ec0*/ 	.word	0x000000e7
        /*0ec4*/ 	.word	0x00000000
        /*0ec8*/ 	.short	0x0101
        /*0eca*/ 	.byte	0x3f
	.zero		1


	//   ....[47]....
        /*0ecc*/ 	.word	0x00019c00
        /*0ed0*/ 	.word	0x000000e8
        /*0ed4*/ 	.word	0x00030830
        /*0ed8*/ 	.short	0x010a
        /*0eda*/ 	.byte	0x3f
	.zero		1


	//   ....[48]....
        /*0edc*/ 	.word	0x00019c90
        /*0ee0*/ 	.word	0x000000e8
        /*0ee4*/ 	.word	0x00030830
        /*0ee8*/ 	.short	0x010a
        /*0eea*/ 	.byte	0x3f
	.zero		1


	//   ....[49]....
        /*0eec*/ 	.word	0x0001adc0
        /*0ef0*/ 	.word	0x00000000
        /*0ef4*/ 	.word	0x00030850
        /*0ef8*/ 	.short	0x010a
        /*0efa*/ 	.byte	0x3f
	.zero		1


	//   ....[50]....
        /*0efc*/ 	.word	0x0001ae10
        /*0f00*/ 	.word	0x00000000
        /*0f04*/ 	.word	0x00030850
        /*0f08*/ 	.short	0x010a
        /*0f0a*/ 	.byte	0x3f
	.zero		1


	//   ....[51]....
        /*0f0c*/ 	.word	0x0001b110
        /*0f10*/ 	.word	0x000000e8
        /*0f14*/ 	.word	0x00000000
        /*0f18*/ 	.short	0x0101
        /*0f1a*/ 	.byte	0x3f
	.zero		1


	//   ....[52]....
        /*0f1c*/ 	.word	0x0001b870
        /*0f20*/ 	.word	0x00000000
        /*0f24*/ 	.word	0x00000000
        /*0f28*/ 	.short	0x0101
        /*0f2a*/ 	.byte	0x3f
	.zero		1


	//   ....[53]....
        /*0f2c*/ 	.word	0x0001ce70
        /*0f30*/ 	.word	0x0000000b
        /*0f34*/ 	.word	0x00030850
        /*0f38*/ 	.short	0x010a
        /*0f3a*/ 	.byte	0x3f
	.zero		1


	//   ....[54]....
        /*0f3c*/ 	.word	0x0001cf10
        /*0f40*/ 	.word	0x0000000b
        /*0f44*/ 	.word	0x00030850
        /*0f48*/ 	.short	0x010a
        /*0f4a*/ 	.byte	0x3f
	.zero		1


	//   ....[55]....
        /*0f4c*/ 	.word	0x0001d380
        /*0f50*/ 	.word	0x0000000b
        /*0f54*/ 	.word	0x00000000
        /*0f58*/ 	.short	0x0101
        /*0f5a*/ 	.byte	0x3f
	.zero		1


	//   ....[56]....
        /*0f5c*/ 	.word	0x0001f2c0
        /*0f60*/ 	.word	0x00000000
        /*0f64*/ 	.word	0x00000000
        /*0f68*/ 	.short	0x0101
        /*0f6a*/ 	.byte	0x3f
	.zero		1


	//   ....[57]....
        /*0f6c*/ 	.word	0x00021d10
        /*0f70*/ 	.word	0x0000000c
        /*0f74*/ 	.word	0x00030820
        /*0f78*/ 	.short	0x010a
        /*0f7a*/ 	.byte	0x3f
	.zero		1


	//   ....[58]....
        /*0f7c*/ 	.word	0x00021da0
        /*0f80*/ 	.word	0x00000008
        /*0f84*/ 	.word	0x000308a0
        /*0f88*/ 	.short	0x010a
        /*0f8a*/ 	.byte	0x3f
	.zero		1


	//   ....[59]....
        /*0f8c*/ 	.word	0x00022070
        /*0f90*/ 	.word	0x00000008
        /*0f94*/ 	.word	0x000308c0
        /*0f98*/ 	.short	0x010a
        /*0f9a*/ 	.byte	0x3f
	.zero		1


	//   ....[60]....
        /*0f9c*/ 	.word	0x00022460
        /*0fa0*/ 	.word	0x00000008
        /*0fa4*/ 	.word	0x000308a0
        /*0fa8*/ 	.short	0x010a
        /*0faa*/ 	.byte	0x3f
	.zero		1


	//   ....[61]....
        /*0fac*/ 	.word	0x00022720
        /*0fb0*/ 	.word	0x00000008
        /*0fb4*/ 	.word	0x000308c0
        /*0fb8*/ 	.short	0x010a
        /*0fba*/ 	.byte	0x3f
	.zero		1


	//   ....[62]....
        /*0fbc*/ 	.word	0x00023ac0
        /*0fc0*/ 	.word	0x00000007
        /*0fc4*/ 	.word	0x00030840
        /*0fc8*/ 	.short	0x010a
        /*0fca*/ 	.byte	0x3f
	.zero		1


	//   ....[63]....
        /*0fcc*/ 	.word	0x00024130
        /*0fd0*/ 	.word	0x0000000a
        /*0fd4*/ 	.word	0x00030820
        /*0fd8*/ 	.short	0x010a
        /*0fda*/ 	.byte	0x3f
	.zero		1


	//   ....[64]....
        /*0fdc*/ 	.word	0x00024480
        /*0fe0*/ 	.word	0x00000003
        /*0fe4*/ 	.word	0x00030840
        /*0fe8*/ 	.short	0x010a
        /*0fea*/ 	.byte	0x3f
	.zero		1


	//   ....[65]....
        /*0fec*/ 	.word	0x000247d0
        /*0ff0*/ 	.word	0x00000008
        /*0ff4*/ 	.word	0x00000060
        /*0ff8*/ 	.short	0x010a
        /*0ffa*/ 	.byte	0x3f
	.zero		1


	//   ....[66]....
        /*0ffc*/ 	.word	0x00024e70
        /*1000*/ 	.word	0x00000002
        /*1004*/ 	.word	0x00030840
        /*1008*/ 	.short	0x010a
        /*100a*/ 	.byte	0x3f
	.zero		1


	//   ....[67]....
        /*100c*/ 	.word	0x000251c0
        /*1010*/ 	.word	0x00000003
        /*1014*/ 	.word	0x00000060
        /*1018*/ 	.short	0x010a
        /*101a*/ 	.byte	0x3f
	.zero		1


	//   ....[68]....
        /*101c*/ 	.word	0x00025740
        /*1020*/ 	.word	0x00000002
        /*1024*/ 	.word	0x00030840
        /*1028*/ 	.short	0x010a
        /*102a*/ 	.byte	0x3f
	.zero		1


	//   ....[69]....
        /*102c*/ 	.word	0x00025a90
        /*1030*/ 	.word	0x00000003
        /*1034*/ 	.word	0x00000060
        /*1038*/ 	.short	0x010a
        /*103a*/ 	.byte	0x3f
	.zero		1


	//   ....[70]....
        /*103c*/ 	.word	0x00025fb0
        /*1040*/ 	.word	0x00000003
        /*1044*/ 	.word	0x00030860
        /*1048*/ 	.short	0x010a
        /*104a*/ 	.byte	0x3f
	.zero		1


	//   ....[71]....
        /*104c*/ 	.word	0x00027060
        /*1050*/ 	.word	0x00000000
        /*1054*/ 	.word	0x00030820
        /*1058*/ 	.short	0x010a
        /*105a*/ 	.byte	0x3f
	.zero		1


	//   ....[72]....
        /*105c*/ 	.word	0x00027210
        /*1060*/ 	.word	0x00000006
        /*1064*/ 	.word	0x00000000
        /*1068*/ 	.short	0x010a
        /*106a*/ 	.byte	0x3f
	.zero		1


	//   ....[73]....
        /*106c*/ 	.word	0x00027280
        /*1070*/ 	.word	0x00000007
        /*1074*/ 	.word	0x00000000
        /*1078*/ 	.short	0x010a
        /*107a*/ 	.byte	0x3f
	.zero		1


	//   ....[74]....
        /*107c*/ 	.word	0x000272f0
        /*1080*/ 	.word	0x00000004
        /*1084*/ 	.word	0x00000000
        /*1088*/ 	.short	0x010a
        /*108a*/ 	.byte	0x3f
	.zero		1


	//   ....[75]....
        /*108c*/ 	.word	0x00027320
        /*1090*/ 	.word	0x00000003
        /*1094*/ 	.word	0x00000000
        /*1098*/ 	.short	0x010a
        /*109a*/ 	.byte	0x3f
	.zero		1


	//   ....[76]....
        /*109c*/ 	.word	0x00027380
        /*10a0*/ 	.word	0x00000062
        /*10a4*/ 	.word	0x00030890
        /*10a8*/ 	.short	0x010a
        /*10aa*/ 	.byte	0x3f
	.zero		1


	//   ....[77]....
        /*10ac*/ 	.word	0x000273d0
        /*10b0*/ 	.word	0x00000062
        /*10b4*/ 	.word	0x00030890
        /*10b8*/ 	.short	0x010a
        /*10ba*/ 	.byte	0x3f
	.zero		1


	//   ....[78]....
        /*10bc*/ 	.word	0x00027420
        /*10c0*/ 	.word	0x00000062
        /*10c4*/ 	.word	0x00030890
        /*10c8*/ 	.short	0x010a
        /*10ca*/ 	.byte	0x3f
	.zero		1


	//   ....[79]....
        /*10cc*/ 	.word	0x00027470
        /*10d0*/ 	.word	0x00000062
        /*10d4*/ 	.word	0x000308b0
        /*10d8*/ 	.short	0x010a
        /*10da*/ 	.byte	0x3f
	.zero		1


	//   ....[80]....
        /*10dc*/ 	.word	0x00027ec0
        /*10e0*/ 	.word	0x00000010
        /*10e4*/ 	.word	0x00030800
        /*10e8*/ 	.short	0x010a
        /*10ea*/ 	.byte	0x3f
	.zero		1


	//   ....[81]....
        /*10ec*/ 	.word	0x00028910
        /*10f0*/ 	.word	0x00000010
        /*10f4*/ 	.word	0x00030800
        /*10f8*/ 	.short	0x010a
        /*10fa*/ 	.byte	0x3f
	.zero		1


	//   ....[82]....
        /*10fc*/ 	.word	0x00028960
        /*1100*/ 	.word	0x00000005
        /*1104*/ 	.word	0x00030830
        /*1108*/ 	.short	0x010a
        /*110a*/ 	.byte	0x3f
	.zero		1


	//   ....[83]....
        /*110c*/ 	.word	0x000289b0
        /*1110*/ 	.word	0x000000e8
        /*1114*/ 	.word	0x00030830
        /*1118*/ 	.short	0x010a
        /*111a*/ 	.byte	0x3f
	.zero		1


	//   ....[84]....
        /*111c*/ 	.word	0x00028a00
        /*1120*/ 	.word	0x00000000
        /*1124*/ 	.word	0x00030850
        /*1128*/ 	.short	0x010a
        /*112a*/ 	.byte	0x3f
	.zero		1


	//   ....[85]....
        /*112c*/ 	.word	0x00028a50
        /*1130*/ 	.word	0x00000004
        /*1134*/ 	.word	0x00030830
        /*1138*/ 	.short	0x010a
        /*113a*/ 	.byte	0x3f
	.zero		1


	//   ....[86]....
        /*113c*/ 	.word	0x00028aa0
        /*1140*/ 	.word	0x000000e7
        /*1144*/ 	.word	0x00030850
        /*1148*/ 	.short	0x010a
        /*114a*/ 	.byte	0x3f
	.zero		1


	//   ....[87]....
        /*114c*/ 	.word	0x00028af0
        /*1150*/ 	.word	0x000000e8
        /*1154*/ 	.word	0x00030830
        /*1158*/ 	.short	0x010a
        /*115a*/ 	.byte	0x3f
	.zero		1


	//   ....[88]....
        /*115c*/ 	.word	0x00028b40
        /*1160*/ 	.word	0x00000000
        /*1164*/ 	.word	0x00030850
        /*1168*/ 	.short	0x010a
        /*116a*/ 	.byte	0x3f
	.zero		1


	//   ....[89]....
        /*116c*/ 	.word	0x00028b90
        /*1170*/ 	.word	0x0000000b
        /*1174*/ 	.word	0x00030850
        /*1178*/ 	.short	0x010a
        /*117a*/ 	.byte	0x3f
	.zero		1


	//   ....[90]....
        /*117c*/ 	.word	0x00028d30
        /*1180*/ 	.word	0x0000000c
        /*1184*/ 	.word	0x00030820
        /*1188*/ 	.short	0x010a
        /*118a*/ 	.byte	0x3f
	.zero		1


	//   ....[91]....
        /*118c*/ 	.word	0x00028d80
        /*1190*/ 	.word	0x00000008
        /*1194*/ 	.word	0x000308a0
        /*1198*/ 	.short	0x010a
        /*119a*/ 	.byte	0x3f
	.zero		1


	//   ....[92]....
        /*119c*/ 	.word	0x00028dd0
        /*11a0*/ 	.word	0x00000008
        /*11a4*/ 	.word	0x000308c0
        /*11a8*/ 	.short	0x010a
        /*11aa*/ 	.byte	0x3f
	.zero		1


	//   ....[93]....
        /*11ac*/ 	.word	0x00028e20
        /*11b0*/ 	.word	0x00000008
        /*11b4*/ 	.word	0x000308a0
        /*11b8*/ 	.short	0x010a
        /*11ba*/ 	.byte	0x3f
	.zero		1


	//   ....[94]....
        /*11bc*/ 	.word	0x00028e70
        /*11c0*/ 	.word	0x00000008
        /*11c4*/ 	.word	0x000308c0
        /*11c8*/ 	.short	0x010a
        /*11ca*/ 	.byte	0x3f
	.zero		1


	//   ....[95]....
        /*11cc*/ 	.word	0x00029010
        /*11d0*/ 	.word	0x00000007
        /*11d4*/ 	.word	0x00030840
        /*11d8*/ 	.short	0x010a
        /*11da*/ 	.byte	0x3f
	.zero		1


	//   ....[96]....
        /*11dc*/ 	.word	0x00029090
        /*11e0*/ 	.word	0x00000003
        /*11e4*/ 	.word	0x00030820
        /*11e8*/ 	.short	0x010a
        /*11ea*/ 	.byte	0x3f
	.zero		1


	//   ....[97]....
        /*11ec*/ 	.word	0x000290e0
        /*11f0*/ 	.word	0x00000003
        /*11f4*/ 	.word	0x00030840
        /*11f8*/ 	.short	0x010a
        /*11fa*/ 	.byte	0x3f
	.zero		1


	//   ....[98]....
        /*11fc*/ 	.word	0x00029130
        /*1200*/ 	.word	0x00000008
        /*1204*/ 	.word	0x00000060
        /*1208*/ 	.short	0x010a
        /*120a*/ 	.byte	0x3f
	.zero		1


	//   ....[99]....
        /*120c*/ 	.word	0x00029180
        /*1210*/ 	.word	0x00000002
        /*1214*/ 	.word	0x00030840
        /*1218*/ 	.short	0x010a
        /*121a*/ 	.byte	0x3f
	.zero		1


	//   ....[100]....
        /*121c*/ 	.word	0x000291d0
        /*1220*/ 	.word	0x00000003
        /*1224*/ 	.word	0x00000060
        /*1228*/ 	.short	0x010a
        /*122a*/ 	.byte	0x3f
	.zero		1


	//   ....[101]....
        /*122c*/ 	.word	0x00029220
        /*1230*/ 	.word	0x00000002
        /*1234*/ 	.word	0x00030840
        /*1238*/ 	.short	0x010a
        /*123a*/ 	.byte	0x3f
	.zero		1


	//   ....[102]....
        /*123c*/ 	.word	0x00029270
        /*1240*/ 	.word	0x00000003
        /*1244*/ 	.word	0x00000060
        /*1248*/ 	.short	0x010a
        /*124a*/ 	.byte	0x3f
	.zero		1


	//   ....[103]....
        /*124c*/ 	.word	0x000292c0
        /*1250*/ 	.word	0x00000003
        /*1254*/ 	.word	0x00030860
        /*1258*/ 	.short	0x010a
        /*125a*/ 	.byte	0x3f
	.zero		1


	//   ....[104]....
        /*125c*/ 	.word	0x00029c80
        /*1260*/ 	.word	0x00000000
        /*1264*/ 	.word	0x00030820
        /*1268*/ 	.short	0x010a
        /*126a*/ 	.byte	0x3f
	.zero		1


	//   ....[105]....
        /*126c*/ 	.word	0x00029e20
        /*1270*/ 	.word	0x00000006
        /*1274*/ 	.word	0x00000000
        /*1278*/ 	.short	0x010a
        /*127a*/ 	.byte	0x3f
	.zero		1


	//   ....[106]....
        /*127c*/ 	.word	0x00029e70
        /*1280*/ 	.word	0x00000007
        /*1284*/ 	.word	0x00000000
        /*1288*/ 	.short	0x010a
        /*128a*/ 	.byte	0x3f
	.zero		1


	//   ....[107]....
        /*128c*/ 	.word	0x00029ec0
        /*1290*/ 	.word	0x00000004
        /*1294*/ 	.word	0x00000000
        /*1298*/ 	.short	0x010a
        /*129a*/ 	.byte	0x3f
	.zero		1


	//----- nvinfo : EIATTR_NUM_MBARRIERS
	.align		4
.L_275:
        /*129c*/ 	.byte	0x03, 0x38
        /*129e*/ 	.short	0x0016


	//----- nvinfo : EIATTR_EXIT_INSTR_OFFSETS
	.align		4
        /*12a0*/ 	.byte	0x04, 0x1c
        /*12a2*/ 	.short	(.L_277 - .L_276)


	//   ....[0]....
.L_276:
        /*12a4*/ 	.word	0x00027370


	//----- nvinfo : EIATTR_MAX_THREADS
	.align		4
.L_277:
        /*12a8*/ 	.byte	0x04, 0x05
        /*12aa*/ 	.short	(.L_279 - .L_278)
.L_278:
        /*12ac*/ 	.word	0x00000180
        /*12b0*/ 	.word	0x00000001
        /*12b4*/ 	.word	0x00000001


	//----- nvinfo : EIATTR_CRS_STACK_SIZE
	.align		4
.L_279:
        /*12b8*/ 	.byte	0x04, 0x1e
        /*12ba*/ 	.short	(.L_281 - .L_280)
.L_280:
        /*12bc*/ 	.word	0x00000000


	//----- nvinfo : EIATTR_CBANK_PARAM_SIZE
	.align		4
.L_281:
        /*12c0*/ 	.byte	0x03, 0x19
        /*12c2*/ 	.short	0x0a70


	//----- nvinfo : EIATTR_PARAM_CBANK
	.align		4
        /*12c4*/ 	.byte	0x04, 0x0a
        /*12c6*/ 	.short	(.L_283 - .L_282)
	.align		4
.L_282:
        /*12c8*/ 	.word	index@(.nv.constant0._ZN7cutlass13device_kernelIN5flash11enable_sm90INS1_16FlashAttnFwdSm90INS1_25CollectiveMainloopFwdSm90ILi2EN4cute5tupleIJNS5_1CILi1EEES8_S8_EEENS6_IJNS7_ILi128EEENS7_ILi64EEENS7_ILi256EEEEEELi256ENS_6half_tEfNS_4arch4Sm90ELb0ELb1ELb0ELb1ELb0ELb1ELb0ELb1ELb1ELb0ELb0ELb0EEENS1_21CollectiveEpilogueFwdINS6_IJSA_SC_SB_EEES9_SE_SG_Li256ELb1ELb0ELb0ELb0EEENS1_36VarlenDynamicPersistentTileSchedulerILi128ELi64ELi256ELi32ELb0ELb0ELb1ELb1ELb0ELb1EEEEEEEEEvNT_6ParamsE)
        /*12cc*/ 	.short	0x0210
        /*12ce*/ 	.short	0x0a70


	//----- nvinfo : EIATTR_SW_WAR
	.align		4
.L_283:
        /*12d0*/ 	.byte	0x04, 0x36
        /*12d2*/ 	.short	(.L_285 - .L_284)
.L_284:
        /*12d4*/ 	.word	0x00000008
.L_285:


//--------------------- .nv.info._ZN7cutlass13device_kernelIN5flash11enable_sm90INS1_16FlashAttnFwdSm90INS1_25CollectiveMainloopFwdSm90ILi2EN4cute5tupleIJNS5_1CILi1EEES8_S8_EEENS6_IJNS7_ILi128EEENS7_ILi80EEENS7_ILi256EEEEEELi256ENS_6half_tEfNS_4arch4Sm90ELb1ELb0ELb0ELb0ELb0ELb0ELb0ELb1ELb1ELb0ELb0ELb0EEENS1_21CollectiveEpilogueFwdINS6_IJSA_SC_SB_EEES9_SE_SG_Li256ELb0ELb0ELb0ELb0EEENS1_30DynamicPersistentTileSchedulerILi256ELi32ELb0ELb0ELb1EEEEEEEEEvNT_6ParamsE --------------------------
	.section	.nv.info._ZN7cutlass13device_kernelIN5flash11enable_sm90INS1_16FlashAttnFwdSm90INS1_25CollectiveMainloopFwdSm90ILi2EN4cute5tupleIJNS5_1CILi1EEES8_S8_EEENS6_IJNS7_ILi128EEENS7_ILi80EEENS7_ILi256EEEEEELi256ENS_6half_tEfNS_4arch4Sm90ELb1ELb0ELb0ELb0ELb0ELb0ELb0ELb1ELb1ELb0ELb0ELb0EEENS1_21CollectiveEpilogueFwdINS6_IJSA_SC_SB_EEES9_SE_SG_Li256ELb0ELb0ELb0ELb0EEENS1_30DynamicPersistentTileSchedulerILi256ELi32ELb0ELb0ELb1EEEEEEEEEvNT_6ParamsE,"",@"SHT_CUDA_INFO"
	.sectionflags	@""
	.align	4


	//----- nvinfo : EIATTR_CUDA_API_VERSION
	.align		4
        /*0000*/ 	.byte	0x04, 0x37
        /*0002*/ 	.short	(.L_287 - .L_286)
.L_286:
        /*0004*/ 	.word	0x00000082


	//----- nvinfo : EIATTR_KPARAM_INFO
	.align		4
.L_287:
        /*0008*/ 	.byte	0x04, 0x17
        /*000a*/ 	.short	(.L_289 - .L_288)
.L_288:
        /*000c*/ 	.word	0x00000000
        /*0010*/ 	.short	0x0000
        /*0012*/ 	.short	0x0070
        /*0014*/ 	.byte	0x00, 0xf0, 0x01, 0x2e


	//----- nvinfo : EIATTR_SPARSE_MMA_MASK
	.align		4
.L_289:
        /*0018*/ 	.byte	0x03, 0x50
        /*001a*/ 	.short	0x0000


	//----- nvinfo : EIATTR_MAXREG_COUNT
	.align		4
        /*001c*/ 	.byte	0x03, 0x1b
        /*001e*/ 	.short	0x00a8


	//----- nvinfo : EIATTR_NUM_BARRIERS
	.align		4
        /*0020*/ 	.byte	0x02, 0x4c
        /*0022*/ 	.byte	0x09
	.zero		1


	//----- nvinfo : EIATTR_EXTERNS
	.align		4
        /*0024*/ 	.byte	0x04, 0x0f
        /*0026*/ 	.short	(.L_291 - .L_290)


	//   ....[0]....
	.align		4
.L_290:
        /*0028*/ 	.word	index@(__assertfail)


	//----- nvinfo : EIATTR_ANNOTATIONS
	.align		4
.L_291:
        /*002c*/ 	.byte	0x04, 0x55
        /*002e*/ 	.short	(.L_293 - .L_292)


	//   ....[0]....
.L_292:
        /*0030*/ 	.word	0x00000001
        /*0034*/ 	.byte	0x70, 0x09, 0x00, 0x00, 0x01, 0x00, 0x00, 0x00, 0x40, 0x0a, 0x00, 0x00, 0x01, 0x00, 0x00, 0x00
        /*0044*/ 	.byte	0xd0, 0x34, 0x01, 0x00


	//----- nvinfo : EIATTR_MERCURY_ISA_VERSION
	.align		4
.L_293:
        /*0048*/ 	.byte	0x03, 0x5f
        /*004a*/ 	.short	0x0101


	//----- nvinfo : EIATTR_INT_WARP_WIDE_INSTR_OFFSETS
	.align		4
        /*004c*/ 	.byte	0x04, 0x31
        /*004e*/ 	.short	(.L_295 - .L_294)


	//   ....[0]....
.L_294:
        /*0050*/ 	.word	0x00000190


	//   ....[1]....
        /*0054*/ 	.word	0x000001c0


	//   ....[2]....
        /*0058*/ 	.word	0x000001d0


	//   ....[3]....
        /*005c*/ 	.word	0x00010870


	//   ....[4]....
        /*0060*/ 	.word	0x00010910


	//   ....[5]....
        /*0064*/ 	.word	0x00010e80


	//   ....[6]....
        /*0068*/ 	.word	0x00012e70


	//   ....[7]....
        /*006c*/ 	.word	0x00012f10


	//----- nvinfo : EIATTR_COOP_GROUP_MASK_REGIDS
	.align		4
.L_295:
        /*0070*/ 	.byte	0x04, 0x29
        /*0072*/ 	.short	(.L_297 - .L_296)


	//   ....[0]....
.L_296:
        /*0074*/ 	.word	0xffffffff


	//   ....[1]....
        /*0078*/ 	.word	0xffffffff


	//   ....[2]....
        /*007c*/ 	.word	0xffffffff


	//   ....[3]....
        /*0080*/ 	.word	0xffffffff


	//   ....[4]....
        /*0084*/ 	.word	0xffffffff


	//   ....[5]....
        /*0088*/ 	.word	0xffffffff


	//   ....[6]....
        /*008c*/ 	.word	0xffffffff


	//   ....[7]....
        /*0090*/ 	.word	0xffffffff


	//   ....[8]....
        /*0094*/ 	.word	0xffffffff


	//   ....[9]....
        /*0098*/ 	.word	0xffffffff


	//   ....[10]....
        /*009c*/ 	.word	0xffffffff


	//   ....[11]....
        /*00a0*/ 	.word	0xffffffff


	//   ....[12]....
        /*00a4*/ 	.word	0xffffffff


	//   ....[13]....
        /*00a8*/ 	.word	0xffffffff


	//   ....[14]....
        /*00ac*/ 	.word	0xffffffff


	//   ....[15]....
        /*00b0*/ 	.word	0xffffffff


	//   ....[16]....
        /*00b4*/ 	.word	0xffffffff


	//   ....[17]....
        /*00b8*/ 	.word	0xffffffff


	//   ....[18]....
        /*00bc*/ 	.word	0xffffffff


	//   ....[19]....
        /*00c0*/ 	.word	0xffffffff


	//   ....[20]....
        /*00c4*/ 	.word	0xffffffff


	//   ....[21]....
        /*00c8*/ 	.word	0xffffffff


	//   ....[22]....
        /*00cc*/ 	.word	0xffffffff


	//   ....[23]....
        /*00d0*/ 	.word	0xffffffff


	//   ....[24]....
        /*00d4*/ 	.word	0xffffffff


	//   ....[25]....
        /*00d8*/ 	.word	0xffffffff


	//   ....[26]....
        /*00dc*/ 	.word	0xffffffff


	//   ....[27]....
        /*00e0*/ 	.word	0xffffffff


	//   ....[28]....
        /*00e4*/ 	.word	0x0500000f


	//   ....[29]....
        /*00e8*/ 	.word	0x0500000f


	//----- nvinfo : EIATTR_COOP_GROUP_INSTR_OFFSETS
	.align		4
.L_297:
        /*00ec*/ 	.byte	0x04, 0x28
        /*00ee*/ 	.short	(.L_299 - .L_298)


	//   ....[0]....
.L_298:
        /*00f0*/ 	.word	0x00000060


	//   ....[1]....
        /*00f4*/ 	.word	0x000001a0


	//   ....[2]....
        /*00f8*/ 	.word	0x000001f0


	//   ....[3]....
        /*00fc*/ 	.word	0x000003e0


	//   ....[4]....
        /*0100*/ 	.word	0x00000540


	//   ....[5]....
        /*0104*/ 	.word	0x00000660


	//   ....[6]....
        /*0108*/ 	.word	0x000007c0


	//   ....[7]....
        /*010c*/ 	.word	0x00001660


	//   ....[8]....
        /*0110*/ 	.word	0x00004680


	//   ....[9]....
        /*0114*/ 	.word	0x00004760


	//   ....[10]....
        /*0118*/ 	.word	0x00004c00


	//   ....[11]....
        /*011c*/ 	.word	0x00004c80


	//   ....[12]....
        /*0120*/ 	.word	0x000088a0


	//   ....[13]....
        /*0124*/ 	.word	0x00008980


	//   ....[14]....
        /*0128*/ 	.word	0x00008e90


	//   ....[15]....
        /*012c*/ 	.word	0x00008f00


	//   ....[16]....
        /*0130*/ 	.word	0x0000c580


	//   ....[17]....
        /*0134*/ 	.word	0x0000c690


	//   ....[18]....
        /*0138*/ 	.word	0x0000cae0


	//   ....[19]....
        /*013c*/ 	.word	0x0000cb00


	//   ....[20]....
        /*0140*/ 	.word	0x0000dbc0


	//   ....[21]....
        /*0144*/ 	.word	0x0000dc00


	//   ....[22]....
        /*0148*/ 	.word	0x0000dd20


	//   ....[23]....
        /*014c*/ 	.word	0x0000dd30


	//   ....[24]....
        /*0150*/ 	.word	0x0000f5c0


	//   ....[25]....
        /*0154*/ 	.word	0x000102f0


	//   ....[26]....
        /*0158*/ 	.word	0x000132c0


	//   ....[27]....
        /*015c*/ 	.word	0x00013470


	//   ....[28]....
        /*0160*/ 	.word	0x00013a00


	//   ....[29]....
        /*0164*/ 	.word	0x00013de0


	//----- nvinfo : EIATTR_REG_RECONFIG
	.align		4
.L_299:
        /*0168*/ 	.byte	0x01, 0x54
	.zero		2


	//----- nvinfo : EIATTR_SYSCALL_OFFSETS
	.align		4
        /*016c*/ 	.byte	0x04, 0x46
        /*016e*/ 	.short	(.L_301 - .L_300)


	//   ....[0]....
.L_300:
        /*0170*/ 	.word	0x00001810


	//   ....[1]....
        /*0174*/ 	.word	0x00010aa0


	//   ....[2]....
        /*0178*/ 	.word	0x00010be0


	//   ....[3]....
        /*017c*/ 	.word	0x00010ce0


	//----- nvinfo : EIATTR_MBARRIER_INSTR_OFFSETS
	.align		4
.L_301:
        /*0180*/ 	.byte	0x04, 0x39
        /*0182*/ 	.short	(.L_303 - .L_302)


	//   ....[0]....
.L_302:
        /*0184*/ 	.word	0x00000290
        /*0188*/ 	.word	0x000000ff
        /*018c*/ 	.word	0x00038800
        /*0190*/ 	.short	0x0100
        /*0192*/ 	.byte	0x06
	.zero		1


	//   ....[1]....
        /*0194*/ 	.word	0x000002a0
        /*0198*/ 	.word	0x000000ff
        /*019c*/ 	.word	0x00038820
        /*01a0*/ 	.short	0x0100
        /*01a2*/ 	.byte	0x06
	.zero		1


	//   ....[2]....
        /*01a4*/ 	.word	0x00000390
        /*01a8*/ 	.word	0x000000ff
        /*01ac*/ 	.word	0x00038830
        /*01b0*/ 	.short	0x0100
        /*01b2*/ 	.byte	0x08
	.zero		1


	//   ....[3]....
        /*01b4*/ 	.word	0x000003a0
        /*01b8*/ 	.word	0x000000ff
        /*01bc*/ 	.word	0x00038840
        /*01c0*/ 	.short	0x0100
        /*01c2*/ 	.byte	0x08
	.zero		1


	//   ....[4]....
        /*01c4*/ 	.word	0x000003b0
        /*01c8*/ 	.word	0x000000ff
        /*01cc*/ 	.word	0x00038838
        /*01d0*/ 	.short	0x0100
        /*01d2*/ 	.byte	0x08
	.zero		1


	//   ....[5]....
        /*01d4*/ 	.word	0x000003c0
        /*01d8*/ 	.word	0x000000ff
        /*01dc*/ 	.word	0x00038848
        /*01e0*/ 	.short	0x0100
        /*01e2*/ 	.byte	0x08
	.zero		1


	//   ....[6]....
        /*01e4*/ 	.word	0x000004f0
        /*01e8*/ 	.word	0x000000ff
        /*01ec*/ 	.word	0x00038850
        /*01f0*/ 	.short	0x0100
        /*01f2*/ 	.byte	0x08
	.zero		1


	//   ....[7]....
        /*01f4*/ 	.word	0x00000500
        /*01f8*/ 	.word	0x000000ff
        /*01fc*/ 	.word	0x00038860
        /*0200*/ 	.short	0x0100
        /*0202*/ 	.byte	0x08
	.zero		1


	//   ....[8]....
        /*0204*/ 	.word	0x00000510
        /*0208*/ 	.word	0x000000ff
        /*020c*/ 	.word	0x00038858
        /*0210*/ 	.short	0x0100
        /*0212*/ 	.byte	0x08
	.zero		1


	//   ....[9]....
        /*0214*/ 	.word	0x00000520
        /*0218*/ 	.word	0x000000ff
        /*021c*/ 	.word	0x00038868
        /*0220*/ 	.short	0x0100
        /*0222*/ 	.byte	0x08
	.zero		1


	//   ....[10]....
        /*0224*/ 	.word	0x00000610
        /*0228*/ 	.word	0x000000ff
        /*022c*/ 	.word	0x00038870
        /*0230*/ 	.short	0x0100
        /*0232*/ 	.byte	0x06
	.zero		1


	//   ....[11]....
        /*0234*/ 	.word	0x00000620
        /*0238*/ 	.word	0x000000ff
        /*023c*/ 	.word	0x00038880
        /*0240*/ 	.short	0x0100
        /*0242*/ 	.byte	0x06
	.zero		1


	//   ....[12]....
        /*0244*/ 	.word	0x00000630
        /*0248*/ 	.word	0x000000ff
        /*024c*/ 	.word	0x00038878
        /*0250*/ 	.short	0x0100
        /*0252*/ 	.byte	0x06
	.zero		1


	//   ....[13]....
        /*0254*/ 	.word	0x00000640
        /*0258*/ 	.word	0x000000ff
        /*025c*/ 	.word	0x00038888
        /*0260*/ 	.short	0x0100
        /*0262*/ 	.byte	0x06
	.zero		1


	//   ....[14]....
        /*0264*/ 	.word	0x00000770
        /*0268*/ 	.word	0x000000ff
        /*026c*/ 	.word	0x00038890
        /*0270*/ 	.short	0x0100
        /*0272*/ 	.byte	0x08
	.zero		1


	//   ....[15]....
        /*0274*/ 	.word	0x00000780
        /*0278*/ 	.word	0x000000ff
        /*027c*/ 	.word	0x000388a0
        /*0280*/ 	.short	0x0100
        /*0282*/ 	.byte	0x08
	.zero		1


	//   ....[16]....
        /*0284*/ 	.word	0x00000790
        /*0288*/ 	.word	0x000000ff
        /*028c*/ 	.word	0x00038898
        /*0290*/ 	.short	0x0100
        /*0292*/ 	.byte	0x08
	.zero		1


	//   ....[17]....
        /*0294*/ 	.word	0x000007a0
        /*0298*/ 	.word	0x000000ff
        /*029c*/ 	.word	0x000388a8
        /*02a0*/ 	.short	0x0100
        /*02a2*/ 	.byte	0x08
	.zero		1


	//   ....[18]....
        /*02a4*/ 	.word	0x000008d0
        /*02a8*/ 	.word	0x000000ff
        /*02ac*/ 	.word	0x000388b0
        /*02b0*/ 	.short	0x0100
        /*02b2*/ 	.byte	0x08
	.zero		1


	//   ....[19]....
        /*02b4*/ 	.word	0x000008e0
        /*02b8*/ 	.word	0x000000ff
        /*02bc*/ 	.word	0x000388c0
        /*02c0*/ 	.short	0x0100
        /*02c2*/ 	.byte	0x08
	.zero		1


	//   ....[20]....
        /*02c4*/ 	.word	0x000008f0
        /*02c8*/ 	.word	0x000000ff
        /*02cc*/ 	.word	0x000388b8
        /*02d0*/ 	.short	0x0100
        /*02d2*/ 	.byte	0x08
	.zero		1


	//   ....[21]....
        /*02d4*/ 	.word	0x00000900
        /*02d8*/ 	.word	0x000000ff
        /*02dc*/ 	.word	0x000388c8
        /*02e0*/ 	.short	0x0100
        /*02e2*/ 	.byte	0x08
	.zero		1


	//   ....[22]....
        /*02e4*/ 	.word	0x000018b0
        /*02e8*/ 	.word	0x000000ff
        /*02ec*/ 	.word	0x00038800
        /*02f0*/ 	.short	0x010a
        /*02f2*/ 	.byte	0x3c
	.zero		1


	//   ....[23]....
        /*02f4*/ 	.word	0x00001940
        /*02f8*/ 	.word	0x00000000
        /*02fc*/ 	.word	0x00038830
        /*0300*/ 	.short	0x010a
        /*0302*/ 	.byte	0x3f
	.zero		1


	//   ....[24]....
        /*0304*/ 	.word	0x000019b0
        /*0308*/ 	.word	0x00000000
        /*030c*/ 	.word	0x00038830
        /*0310*/ 	.short	0x010a
        /*0312*/ 	.byte	0x3f
	.zero		1


	//   ....[25]....
        /*0314*/ 	.word	0x000045b0
        /*0318*/ 	.word	0x00000000
        /*031c*/ 	.word	0x00000000
        /*0320*/ 	.short	0x0101
        /*0322*/ 	.byte	0x3f
	.zero		1


	//   ....[26]....
        /*0324*/ 	.word	0x00005b50
        /*0328*/ 	.word	0x000000ff
        /*032c*/ 	.word	0x00038830
        /*0330*/ 	.short	0x010a
        /*0332*/ 	.byte	0x2f
	.zero		1


	//   ....[27]....
        /*0334*/ 	.word	0x00005b90
        /*0338*/ 	.word	0x000000ff
        /*033c*/ 	.word	0x00038830
        /*0340*/ 	.short	0x010a
        /*0342*/ 	.byte	0x2f
	.zero		1


	//   ....[28]....
        /*0344*/ 	.word	0x00008190
        /*0348*/ 	.word	0x000000ff
        /*034c*/ 	.word	0x00038850
        /*0350*/ 	.short	0x010a
        /*0352*/ 	.byte	0x05
	.zero		1


	//   ....[29]....
        /*0354*/ 	.word	0x000081d0
        /*0358*/ 	.word	0x000000ff
        /*035c*/ 	.word	0x00038850
        /*0360*/ 	.short	0x010a
        /*0362*/ 	.byte	0x05
	.zero		1


	//   ....[30]....
        /*0364*/ 	.word	0x00009430
        /*0368*/ 	.word	0x00000011
        /*036c*/ 	.word	0x00000000
        /*0370*/ 	.short	0x0101
        /*0372*/ 	.byte	0x3f
	.zero		1


	//   ....[31]....
        /*0374*/ 	.word	0x000094a0
        /*0378*/ 	.word	0x000000a3
        /*037c*/ 	.word	0x00000000
        /*0380*/ 	.short	0x0101
        /*0382*/ 	.byte	0x3f
	.zero		1


	//   ....[32]....
        /*0384*/ 	.word	0x000098b0
        /*0388*/ 	.word	0x000000ff
        /*038c*/ 	.word	0x00038830
        /*0390*/ 	.short	0x010a
        /*0392*/ 	.byte	0x04
	.zero		1


	//   ....[33]....
        /*0394*/ 	.word	0x000098f0
        /*0398*/ 	.word	0x000000ff
        /*039c*/ 	.word	0x00038830
        /*03a0*/ 	.short	0x010a
        /*03a2*/ 	.byte	0x04
	.zero		1


	//   ....[34]....
        /*03a4*/ 	.word	0x0000c2e0
        /*03a8*/ 	.word	0x000000ff
        /*03ac*/ 	.word	0x00038850
        /*03b0*/ 	.short	0x010a
        /*03b2*/ 	.byte	0x05
	.zero		1


	//   ....[35]....
        /*03b4*/ 	.word	0x0000c320
        /*03b8*/ 	.word	0x000000ff
        /*03bc*/ 	.word	0x00038850
        /*03c0*/ 	.short	0x010a
        /*03c2*/ 	.byte	0x05
	.zero		1


	//   ....[36]....
        /*03c4*/ 	.word	0x0000ce30
        /*03c8*/ 	.word	0x0000009d
        /*03cc*/ 	.word	0x00000000
        /*03d0*/ 	.short	0x0101
        /*03d2*/ 	.byte	0x3f
	.zero		1


	//   ....[37]....
        /*03d4*/ 	.word	0x0000ce90
        /*03d8*/ 	.word	0x000000ab
        /*03dc*/ 	.word	0x00000000
        /*03e0*/ 	.short	0x0101
        /*03e2*/ 	.byte	0x3f
	.zero		1


	//   ....[38]....
        /*03e4*/ 	.word	0x0000db10
        /*03e8*/ 	.word	0x000000ff
        /*03ec*/ 	.word	0x00038850
        /*03f0*/ 	.short	0x010a
        /*03f2*/ 	.byte	0x05
	.zero		1


	//   ....[39]....
        /*03f4*/ 	.word	0x0000db50
        /*03f8*/ 	.word	0x000000ff
        /*03fc*/ 	.word	0x00038850
        /*0400*/ 	.short	0x010a
        /*0402*/ 	.byte	0x05
	.zero		1


	//   ....[40]....
        /*0404*/ 	.word	0x0000e490
        /*0408*/ 	.word	0x00000003
        /*040c*/ 	.word	0x00000000
        /*0410*/ 	.short	0x0101
        /*0412*/ 	.byte	0x3f
	.zero		1


	//   ....[41]....
        /*0414*/ 	.word	0x0000f800
        /*0418*/ 	.word	0x000000ff
        /*041c*/ 	.word	0x00000000
        /*0420*/ 	.short	0x0101
        /*0422*/ 	.byte	0x05
	.zero		1


	//   ....[42]....
        /*0424*/ 	.word	0x000111b0
        /*0428*/ 	.word	0x00000008
        /*042c*/ 	.word	0x00038840
        /*0430*/ 	.short	0x010a
        /*0432*/ 	.byte	0x3f
	.zero		1


	//   ....[43]....
        /*0434*/ 	.word	0x000116d0
        /*0438*/ 	.word	0x000000ff
        /*043c*/ 	.word	0x00038820
        /*0440*/ 	.short	0x010a
        /*0442*/ 	.byte	0x28
	.zero		1


	//   ....[44]....
        /*0444*/ 	.word	0x000119d0
        /*0448*/ 	.word	0x00000003
        /*044c*/ 	.word	0x00038840
        /*0450*/ 	.short	0x010a
        /*0452*/ 	.byte	0x3f
	.zero		1


	//   ....[45]....
        /*0454*/ 	.word	0x00011c60
        /*0458*/ 	.word	0x00000002
        /*045c*/ 	.word	0x00000060
        /*0460*/ 	.short	0x010a
        /*0462*/ 	.byte	0x3f
	.zero		1


	//   ....[46]....
        /*0464*/ 	.word	0x000121a0
        /*0468*/ 	.word	0x00000003
        /*046c*/ 	.word	0x00038840
        /*0470*/ 	.short	0x010a
        /*0472*/ 	.byte	0x3f
	.zero		1


	//   ....[47]....
        /*0474*/ 	.word	0x00012430
        /*0478*/ 	.word	0x00000002
        /*047c*/ 	.word	0x00000060
        /*0480*/ 	.short	0x010a
        /*0482*/ 	.byte	0x3f
	.zero		1


	//   ....[48]....
        /*0484*/ 	.word	0x000128d0
        /*0488*/ 	.word	0x00000002
        /*048c*/ 	.word	0x00038840
        /*0490*/ 	.short	0x010a
        /*0492*/ 	.byte	0x3f
	.zero		1


	//   ....[49]....
        /*0494*/ 	.word	0x00012b60
        /*0498*/ 	.word	0x00000002
        /*049c*/ 	.word	0x00000060
        /*04a0*/ 	.short	0x010a
        /*04a2*/ 	.byte	0x3f
	.zero		1


	//   ....[50]....
        /*04a4*/ 	.word	0x00012fb0
        /*04a8*/ 	.word	0x00000003
        /*04ac*/ 	.word	0x00038860
        /*04b0*/ 	.short	0x010a
        /*04b2*/ 	.byte	0x3f
	.zero		1


	//   ....[51]....
        /*04b4*/ 	.word	0x00013420
        /*04b8*/ 	.word	0x00000007
        /*04bc*/ 	.word	0x00038820
        /*04c0*/ 	.short	0x010a
        /*04c2*/ 	.byte	0x3f
	.zero		1


	//   ....[52]....
        /*04c4*/ 	.word	0x00013590
        /*04c8*/ 	.word	0x00000005
        /*04cc*/ 	.word	0x00000000
        /*04d0*/ 	.short	0x010a
        /*04d2*/ 	.byte	0x3f
	.zero		1


	//   ....[53]....
        /*04d4*/ 	.word	0x00013600
        /*04d8*/ 	.word	0x00000003
        /*04dc*/ 	.word	0x00000000
        /*04e0*/ 	.short	0x010a
        /*04e2*/ 	.byte	0x3f
	.zero		1


	//   ....[54]....
        /*04e4*/ 	.word	0x00013660
        /*04e8*/ 	.word	0x00000005
        /*04ec*/ 	.word	0x00000000
        /*04f0*/ 	.short	0x010a
        /*04f2*/ 	.byte	0x3f
	.zero		1


	//   ....[55]....
        /*04f4*/ 	.word	0x00013690
        /*04f8*/ 	.word	0x00000003
        /*04fc*/ 	.word	0x00000000
        /*0500*/ 	.short	0x010a
        /*0502*/ 	.byte	0x3f
	.zero		1


	//   ....[56]....
        /*0504*/ 	.word	0x00013700
        /*0508*/ 	.word	0x00000003
        /*050c*/ 	.word	0x00038800
        /*0510*/ 	.short	0x010a
        /*0512*/ 	.byte	0x3f
	.zero		1


	//   ....[57]....
        /*0514*/ 	.word	0x00013750
        /*0518*/ 	.word	0x00000000
        /*051c*/ 	.word	0x00038830
        /*0520*/ 	.short	0x010a
        /*0522*/ 	.byte	0x3f
	.zero		1


	//   ....[58]....
        /*0524*/ 	.word	0x000137b0
        /*0528*/ 	.word	0x00000004
        /*052c*/ 	.word	0x00038830
        /*0530*/ 	.short	0x010a
        /*0532*/ 	.byte	0x3f
	.zero		1


	//   ....[59]....
        /*0534*/ 	.word	0x00013810
        /*0538*/ 	.word	0x00000003
        /*053c*/ 	.word	0x00038850
        /*0540*/ 	.short	0x010a
        /*0542*/ 	.byte	0x3f
	.zero		1


	//   ....[60]....
        /*0544*/ 	.word	0x00013870
        /*0548*/ 	.word	0x00000004
        /*054c*/ 	.word	0x00038830
        /*0550*/ 	.short	0x010a
        /*0552*/ 	.byte	0x3f
	.zero		1


	//   ....[61]....
        /*0554*/ 	.word	0x000138d0
        /*0558*/ 	.word	0x00000003
        /*055c*/ 	.word	0x00038850
        /*0560*/ 	.short	0x010a
        /*0562*/ 	.byte	0x3f
	.zero		1


	//   ....[62]....
        /*0564*/ 	.word	0x00013930
        /*0568*/ 	.word	0x00000007
        /*056c*/ 	.word	0x00038850
        /*0570*/ 	.short	0x010a
        /*0572*/ 	.byte	0x3f
	.zero		1


	//   ....[63]....
        /*0574*/ 	.word	0x00013ab0
        /*0578*/ 	.word	0x00000008
        /*057c*/ 	.word	0x00038840
        /*0580*/ 	.short	0x010a
        /*0582*/ 	.byte	0x3f
	.zero		1


	//   ....[64]....
        /*0584*/ 	.word	0x00013b10
        /*0588*/ 	.word	0x00000008
        /*058c*/ 	.word	0x00038820
        /*0590*/ 	.short	0x010a
        /*0592*/ 	.byte	0x3f
	.zero		1


	//   ....[65]....
        /*0594*/ 	.word	0x00013b60
        /*0598*/ 	.word	0x00000003
        /*059c*/ 	.word	0x00038840
        /*05a0*/ 	.short	0x010a
        /*05a2*/ 	.byte	0x3f
	.zero		1


	//   ....[66]....
        /*05a4*/ 	.word	0x00013bb0
        /*05a8*/ 	.word	0x00000002
        /*05ac*/ 	.word	0x00000060
        /*05b0*/ 	.short	0x010a
        /*05b2*/ 	.byte	0x3f
	.zero		1


	//   ....[67]....
        /*05b4*/ 	.word	0x00013c00
        /*05b8*/ 	.word	0x00000003
        /*05bc*/ 	.word	0x00038840
        /*05c0*/ 	.short	0x010a
        /*05c2*/ 	.byte	0x3f
	.zero		1


	//   ....[68]....
        /*05c4*/ 	.word	0x00013c50
        /*05c8*/ 	.word	0x00000002
        /*05cc*/ 	.word	0x00000060
        /*05d0*/ 	.short	0x010a
        /*05d2*/ 	.byte	0x3f
	.zero		1


	//   ....[69]....
        /*05d4*/ 	.word	0x00013ca0
        /*05d8*/ 	.word	0x00000002
        /*05dc*/ 	.word	0x00038840
        /*05e0*/ 	.short	0x010a
        /*05e2*/ 	.byte	0x3f
	.zero		1


	//   ....[70]....
        /*05e4*/ 	.word	0x00013cf0
        /*05e8*/ 	.word	0x00000002
        /*05ec*/ 	.word	0x00000060
        /*05f0*/ 	.short	0x010a
        /*05f2*/ 	.byte	0x3f
	.zero		1


	//   ....[71]....
        /*05f4*/ 	.word	0x00013d40
        /*05f8*/ 	.word	0x00000003
        /*05fc*/ 	.word	0x00038860
        /*0600*/ 	.short	0x010a
        /*0602*/ 	.byte	0x3f
	.zero		1


	//   ....[72]....
        /*0604*/ 	.word	0x00013e20
        /*0608*/ 	.word	0x00000007
        /*060c*/ 	.word	0x00038820
        /*0610*/ 	.short	0x010a
        /*0612*/ 	.byte	0x3f
	.zero		1


	//   ....[73]....
        /*0614*/ 	.word	0x00013e70
        /*0618*/ 	.word	0x00000005
        /*061c*/ 	.word	0x00000000
        /*0620*/ 	.short	0x010a
        /*0622*/ 	.byte	0x3f
	.zero		1


	//   ....[74]....
        /*0624*/ 	.word	0x00013ec0
        /*0628*/ 	.word	0x00000003
        /*062c*/ 	.word	0x00000000
        /*0630*/ 	.short	0x010a
        /*0632*/ 	.byte	0x3f
	.zero		1


	//   ....[75]....
        /*0634*/ 	.word	0x00013f10
        /*0638*/ 	.word	0x00000005
        /*063c*/ 	.word	0x00000000
        /*0640*/ 	.short	0x010a
        /*0642*/ 	.byte	0x3f
	.zero		1


	//----- nvinfo : EIATTR_NUM_MBARRIERS
	.align		4
.L_303:
        /*0644*/ 	.byte	0x03, 0x38
        /*0646*/ 	.short	0x0016


	//----- nvinfo : EIATTR_EXIT_INSTR_OFFSETS
	.align		4
        /*0648*/ 	.byte	0x04, 0x1c
        /*064a*/ 	.short	(.L_305 - .L_304)


	//   ....[0]....
.L_304:
        /*064c*/ 	.word	0x00000a30


	//   ....[1]....
        /*0650*/ 	.word	0x000102b0


	//   ....[2]....
        /*0654*/ 	.word	0x00010310


	//   ....[3]....
        /*0658*/ 	.word	0x00013490


	//   ....[4]....
        /*065c*/ 	.word	0x000136e0


	//----- nvinfo : EIATTR_MAX_THREADS
	.align		4
.L_305:
        /*0660*/ 	.byte	0x04, 0x05
        /*0662*/ 	.short	(.L_307 - .L_306)
.L_306:
        /*0664*/ 	.word	0x00000180
        /*0668*/ 	.word	0x00000001
        /*066c*/ 	.word	0x00000001


	//----- nvinfo : EIATTR_CRS_STACK_SIZE
	.align		4
.L_307:
        /*0670*/ 	.byte	0x04, 0x1e
        /*0672*/ 	.short	(.L_309 - .L_308)
.L_308:
        /*0674*/ 	.word	0x00000000


	//----- nvinfo : EIATTR_CBANK_PARAM_SIZE
	.align		4
.L_309:
        /*0678*/ 	.byte	0x03, 0x19
        /*067a*/ 	.short	0x0bf0


	//----- nvinfo : EIATTR_PARAM_CBANK
	.align		4
        /*067c*/ 	.byte	0x04, 0x0a
        /*067e*/ 	.short	(.L_311 - .L_310)
	.align		4
.L_310:
        /*0680*/ 	.word	index@(.nv.constant0._ZN7cutlass13device_kernelIN5flash11enable_sm90INS1_16FlashAttnFwdSm90INS1_25CollectiveMainloopFwdSm90ILi2EN4cute5tupleIJNS5_1CILi1EEES8_S8_EEENS6_IJNS7_ILi128EEENS7_ILi80EEENS7_ILi256EEEEEELi256ENS_6half_tEfNS_4arch4Sm90ELb1ELb0ELb0ELb0ELb0ELb0ELb0ELb1ELb1ELb0ELb0ELb0EEENS1_21CollectiveEpilogueFwdINS6_IJSA_SC_SB_EEES9_SE_SG_Li256ELb0ELb0ELb0ELb0EEENS1_30DynamicPersistentTileSchedulerILi256ELi32ELb0ELb0ELb1EEEEEEEEEvNT_6ParamsE)
        /*0684*/ 	.short	0x0210
        /*0686*/ 	.short	0x0bf0


	//----- nvinfo : EIATTR_SW_WAR
	.align		4
.L_311:
        /*0688*/ 	.byte	0x04, 0x36
        /*068a*/ 	.short	(.L_313 - .L_312)
.L_312:
        /*068c*/ 	.word	0x00000008
.L_313:


//--------------------- .nv.info._ZN7cutlass13device_kernelIN5flash11enable_sm90INS1_16FlashAttnFwdSm90INS1_25CollectiveMainloopFwdSm90ILi2EN4cute5tupleIJNS5_1CILi1EEES8_S8_EEENS6_IJNS7_ILi128EEENS7_ILi80EEENS7_ILi256EEEEEELi256ENS_6half_tEfNS_4arch4Sm90ELb1ELb0ELb0ELb1ELb0ELb0ELb0ELb1ELb1ELb0ELb0ELb0EEENS1_21CollectiveEpilogueFwdINS6_IJSA_SC_SB_EEES9_SE_SG_Li256ELb1ELb0ELb0ELb0EEENS1_36VarlenDynamicPersistentTileSchedulerILi128ELi80ELi256ELi32ELb0ELb0ELb1ELb1ELb1ELb1EEEEEEEEEvNT_6ParamsE --------------------------
	.section	.nv.info._ZN7cutlass13device_kernelIN5flash11enable_sm90INS1_16FlashAttnFwdSm90INS1_25CollectiveMainloopFwdSm90ILi2EN4cute5tupleIJNS5_1CILi1EEES8_S8_EEENS6_IJNS7_ILi128EEENS7_ILi80EEENS7_ILi256EEEEEELi256ENS_6half_tEfNS_4arch4Sm90ELb1ELb0ELb0ELb1ELb0ELb0ELb0ELb1ELb1ELb0ELb0ELb0EEENS1_21CollectiveEpilogueFwdINS6_IJSA_SC_SB_EEES9_SE_SG_Li256ELb1ELb0ELb0ELb0EEENS1_36VarlenDynamicPersistentTileSchedulerILi128ELi80ELi256ELi32ELb0ELb0ELb1ELb1ELb1ELb1EEEEEEEEEvNT_6ParamsE,"",@"SHT_CUDA_INFO"
	.sectionflags	@""
	.align	4


	//----- nvinfo : EIATTR_CUDA_API_VERSION
	.align		4
        /*0000*/ 	.byte	0x04, 0x37
        /*0002*/ 	.short	(.L_315 - .L_314)
.L_314:
        /*0004*/ 	.word	0x00000082


	//----- nvinfo : EIATTR_KPARAM_INFO
	.align		4
.L_315:
        /*0008*/ 	.byte	0x04, 0x17
        /*000a*/ 	.short	(.L_317 - .L_316)
.L_316:
        /*000c*/ 	.word	0x00000000
        /*0010*/ 	.short	0x0000
        /*0012*/ 	.short	0x0070
        /*0014*/ 	.byte	0x00, 0xf0, 0x01, 0x28


	//----- nvinfo : EIATTR_SPARSE_MMA_MASK
	.align		4
.L_317:
        /*0018*/ 	.byte	0x03, 0x50
        /*001a*/ 	.short	0x0000


	//----- nvinfo : EIATTR_MAXREG_COUNT
	.align		4
        /*001c*/ 	.byte	0x03, 0x1b
        /*001e*/ 	.short	0x00a8


	//----- nvinfo : EIATTR_NUM_BARRIERS
	.align		4
        /*0020*/ 	.byte	0x02, 0x4c
        /*0022*/ 	.byte	0x09
	.zero		1


	//----- nvinfo : EIATTR_EXTERNS
	.align		4
        /*0024*/ 	.byte	0x04, 0x0f
        /*0026*/ 	.short	(.L_319 - .L_318)


	//   ....[0]....
	.align		4
.L_318:
        /*0028*/ 	.word	index@(__assertfail)


	//----- nvinfo : EIATTR_ANNOTATIONS
	.align		4
.L_319:
        /*002c*/ 	.byte	0x04, 0x55
        /*002e*/ 	.short	(.L_321 - .L_320)


	//   ....[0]....
.L_320:
        /* <DEDUP_REMOVED lines=33> */


	//----- nvinfo : EIATTR_MERCURY_ISA_VERSION
	.align		4
.L_321:
        /*0230*/ 	.byte	0x03, 0x5f
        /*0232*/ 	.short	0x0101


	//----- nvinfo : EIATTR_UNUSED_LOAD_BYTE_OFFSET
	.align		4
        /*0234*/ 	.byte	0x04, 0x44
        /*0236*/ 	.short	(.L_323 - .L_322)


	//   ....[0]....
.L_322:
        /*0238*/ 	.word	0x00000a40
        /*023c*/ 	.word	0x0000fff0


	//   ....[1]....
        /*0240*/ 	.word	0x0000e850
        /*0244*/ 	.word	0x0000fff0


	//----- nvinfo : EIATTR_INT_WARP_WIDE_INSTR_OFFSETS
	.align		4
.L_323:
        /*0248*/ 	.byte	0x04, 0x31
        /*024a*/ 	.short	(.L_325 - .L_324)


	//   ....[0]....
.L_324:
        /*024c*/ 	.word	0x00000160


	//   ....[1]....
        /*0250*/ 	.word	0x000001a0


	//   ....[2]....
        /*0254*/ 	.word	0x00000210


	//   ....[3]....
        /*0258*/ 	.word	0x00012800


	//   ....[4]....
        /*025c*/ 	.word	0x000128a0


	//   ....[5]....
        /*0260*/ 	.word	0x00012d30


	//   ....[6]....
        /*0264*/ 	.word	0x00012d60


	//   ....[7]....
        /*0268*/ 	.word	0x00012f70


	//   ....[8]....
        /*026c*/ 	.word	0x00013060


	//   ....[9]....
        /*0270*/ 	.word	0x00013150


	//   ....[10]....
        /*0274*/ 	.word	0x000157d0


	//   ....[11]....
        /*0278*/ 	.word	0x00015870


	//----- nvinfo : EIATTR_COOP_GROUP_MASK_REGIDS
	.align		4
.L_325:
        /*027c*/ 	.byte	0x04, 0x29
        /*027e*/ 	.short	(.L_327 - .L_326)


	//   ....[0]....
.L_326:
        /*0280*/ 	.word	0xffffffff


	//   ....[1]....
        /*0284*/ 	.word	0xffffffff


	//   ....[2]....
        /*0288*/ 	.word	0xffffffff


	//   ....[3]....
        /*028c*/ 	.word	0xffffffff


	//   ....[4]....
        /*0290*/ 	.word	0xffffffff


	//   ....[5]....
        /*0294*/ 	.word	0xffffffff


	//   ....[6]....
        /*0298*/ 	.word	0xffffffff


	//   ....[7]....
        /*029c*/ 	.word	0xffffffff


	//   ....[8]....
        /*02a0*/ 	.word	0xffffffff


	//   ....[9]....
        /*02a4*/ 	.word	0xffffffff


	//   ....[10]....
        /*02a8*/ 	.word	0xffffffff


	//   ....[11]....
        /*02ac*/ 	.word	0xffffffff


	//   ....[12]....
        /*02b0*/ 	.word	0xffffffff


	//   ....[13]....
        /*02b4*/ 	.word	0xffffffff


	//   ....[14]....
        /*02b8*/ 	.word	0xffffffff


	//   ....[15]....
        /*02bc*/ 	.word	0xffffffff


	//   ....[16]....
        /*02c0*/ 	.word	0xffffffff


	//   ....[17]....
        /*02c4*/ 	.word	0xffffffff


	//   ....[18]....
        /*02c8*/ 	.word	0xffffffff


	//   ....[19]....
        /*02cc*/ 	.word	0xffffffff


	//   ....[20]....
        /*02d0*/ 	.word	0xffffffff


	//   ....[21]....
        /*02d4*/ 	.word	0xffffffff


	//   ....[22]....
        /*02d8*/ 	.word	0xffffffff


	//   ....[23]....
        /*02dc*/ 	.word	0xffffffff


	//   ....[24]....
        /*02e0*/ 	.word	0xffffffff


	//   ....[25]....
        /*02e4*/ 	.word	0xffffffff


	//   ....[26]....
        /*02e8*/ 	.word	0xffffffff


	//   ....[27]....
        /*02ec*/ 	.word	0xffffffff


	//   ....[28]....
        /*02f0*/ 	.word	0xffffffff


	//   ....[29]....
        /*02f4*/ 	.word	0xffffffff


	//   ....[30]....
        /*02f8*/ 	.word	0xffffffff


	//   ....[31]....
        /*02fc*/ 	.word	0xffffffff


	//   ....[32]....
        /*0300*/ 	.word	0xffffffff


	//   ....[33]....
        /*0304*/ 	.word	0xffffffff


	//   ....[34]....
        /*0308*/ 	.word	0xffffffff


	//   ....[35]....
        /*030c*/ 	.word	0xffffffff


	//   ....[36]....
        /*0310*/ 	.word	0xffffffff


	//   ....[37]....
        /*0314*/ 	.word	0xffffffff


	//   ....[38]....
        /*0318*/ 	.word	0xffffffff


	//   ....[39]....
        /*031c*/ 	.word	0xffffffff


	//   ....[40]....
        /*0320*/ 	.word	0xffffffff


	//   ....[41]....
        /*0324*/ 	.word	0xffffffff


	//   ....[42]....
        /*0328*/ 	.word	0xffffffff


	//   ....[43]....
        /*032c*/ 	.word	0xffffffff


	//   ....[44]....
        /*0330*/ 	.word	0xffffffff


	//   ....[45]....
        /*0334*/ 	.word	0xffffffff


	//   ....[46]....
        /*0338*/ 	.word	0xffffffff


	//   ....[47]....
        /*033c*/ 	.word	0xffffffff


	//   ....[48]....
        /*0340*/ 	.word	0xffffffff


	//   ....[49]....
        /*0344*/ 	.word	0xffffffff


	//   ....[50]....
        /*0348*/ 	.word	0xffffffff


	//   ....[51]....
        /*034c*/ 	.word	0xffffffff


	//   ....[52]....
        /*0350*/ 	.word	0xffffffff


	//   ....[53]....
        /*0354*/ 	.word	0xffffffff


	//   ....[54]....
        /*0358*/ 	.word	0xffffffff


	//   ....[55]....
        /*035c*/ 	.word	0xffffffff


	//   ....[56]....
        /*0360*/ 	.word	0xffffffff


	//   ....[57]....
        /*0364*/ 	.word	0xffffffff


	//   ....[58]....
        /*0368*/ 	.word	0x0500000f


	//   ....[59]....
        /*036c*/ 	.word	0x0500000f


	//   ....[60]....
        /*0370*/ 	.word	0x0500000f


	//   ....[61]....
        /*0374*/ 	.word	0x0500000f


	//   ....[62]....
        /*0378*/ 	.word	0x0500000f


	//   ....[63]....
        /*037c*/ 	.word	0x0500000f


	//   ....[64]....
        /*0380*/ 	.word	0x0500000f


	//   ....[65]....
        /*0384*/ 	.word	0x0500000f


	//   ....[66]....
        /*0388*/ 	.word	0x0500000f


	//   ....[67]....
        /*038c*/ 	.word	0x0500000f


	//   ....[68]....
        /*0390*/ 	.word	0x0500000f


	//   ....[69]....
        /*0394*/ 	.word	0x0500000f


	//   ....[70]....
        /*0398*/ 	.word	0x0500000f


	//   ....[71]....
        /*039c*/ 	.word	0x0500000f


	//   ....[72]....
        /*03a0*/ 	.word	0x0500000f


	//   ....[73]....
        /*03a4*/ 	.word	0x0500000f


	//   ....[74]....
        /*03a8*/ 	.word	0x0500000f


	//   ....[75]....
        /*03ac*/ 	.word	0x0500000f


	//   ....[76]....
        /*03b0*/ 	.word	0x0500000f


	//----- nvinfo : EIATTR_COOP_GROUP_INSTR_OFFSETS
	.align		4
.L_327:
        /*03b4*/ 	.byte	0x04, 0x28
        /*03b6*/ 	.short	(.L_329 - .L_328)


	//   ....[0]....
.L_328:
        /*03b8*/ 	.word	0x00000060


	//   ....[1]....
        /*03bc*/ 	.word	0x00000170


	//   ....[2]....
        /*03c0*/ 	.word	0x000001c0


	//   ....[3]....
        /*03c4*/ 	.word	0x000003f0


	//   ....[4]....
        /*03c8*/ 	.word	0x00000550


	//   ....[5]....
        /*03cc*/ 	.word	0x00000670


	//   ....[6]....
        /*03d0*/ 	.word	0x000007d0


	//   ....[7]....
        /*03d4*/ 	.word	0x000018a0


	//   ....[8]....
        /*03d8*/ 	.word	0x000047e0


	//   ....[9]....
        /*03dc*/ 	.word	0x000048c0


	//   ....[10]....
        /*03e0*/ 	.word	0x00004d60


	//   ....[11]....
        /*03e4*/ 	.word	0x00004dd0


	//   ....[12]....
        /*03e8*/ 	.word	0x00008a50


	//   ....[13]....
        /*03ec*/ 	.word	0x00008a80


	//   ....[14]....
        /*03f0*/ 	.word	0x00008eb0


	//   ....[15]....
        /*03f4*/ 	.word	0x00008f70


	//   ....[16]....
        /*03f8*/ 	.word	0x0000c500


	//   ....[17]....
        /*03fc*/ 	.word	0x0000c520


	//   ....[18]....
        /*0400*/ 	.word	0x0000c7f0


	//   ....[19]....
        /*0404*/ 	.word	0x0000ca60


	//   ....[20]....
        /*0408*/ 	.word	0x0000db50


	//   ....[21]....
        /*040c*/ 	.word	0x0000db90


	//   ....[22]....
        /*0410*/ 	.word	0x0000dc60


	//   ....[23]....
        /*0414*/ 	.word	0x0000dc90


	//   ....[24]....
        /*0418*/ 	.word	0x000115a0


	//   ....[25]....
        /*041c*/ 	.word	0x00011730


	//   ....[26]....
        /*0420*/ 	.word	0x00011760


	//   ....[27]....
        /*0424*/ 	.word	0x000117a0


	//   ....[28]....
        /*0428*/ 	.word	0x00011810


	//   ....[29]....
        /*042c*/ 	.word	0x00011870


	//   ....[30]....
        /*0430*/ 	.word	0x000118b0


	//   ....[31]....
        /*0434*/ 	.word	0x00011a60


	//   ....[32]....
        /*0438*/ 	.word	0x00011ac0


	//   ....[33]....
        /*043c*/ 	.word	0x00011b00


	//   ....[34]....
        /*0440*/ 	.word	0x00011b40


	//   ....[35]....
        /*0444*/ 	.word	0x00011b70


	//   ....[36]....
        /*0448*/ 	.word	0x00011ba0


	//   ....[37]....
        /*044c*/ 	.word	0x00011c40


	//   ....[38]....
        /*0450*/ 	.word	0x00011ca0


	//   ....[39]....
        /*0454*/ 	.word	0x00011d30


	//   ....[40]....
        /*0458*/ 	.word	0x00015d20


	//   ....[41]....
        /*045c*/ 	.word	0x00015d30


	//   ....[42]....
        /*0460*/ 	.word	0x00015e50


	//   ....[43]....
        /*0464*/ 	.word	0x00015eb0


	//   ....[44]....
        /*0468*/ 	.word	0x00015ef0


	//   ....[45]....
        /*046c*/ 	.word	0x00015f30


	//   ....[46]....
        /*0470*/ 	.word	0x00015f60


	//   ....[47]....
        /*0474*/ 	.word	0x00015f90


	//   ....[48]....
        /*0478*/ 	.word	0x00016130


	//   ....[49]....
        /*047c*/ 	.word	0x00016190


	//   ....[50]....
        /*0480*/ 	.word	0x000161d0


	//   ....[51]....
        /*0484*/ 	.word	0x00016210


	//   ....[52]....
        /*0488*/ 	.word	0x00016240


	//   ....[53]....
        /*048c*/ 	.word	0x00016270


	//   ....[54]....
        /*0490*/ 	.word	0x00016330


	//   ....[55]....
        /*0494*/ 	.word	0x00016350


	//   ....[56]....
        /*0498*/ 	.word	0x000163c0


	//   ....[57]....
        /*049c*/ 	.word	0x00016a60


	//   ....[58]....
        /*04a0*/ 	.word	0x00017070


	//   ....[59]....
        /*04a4*/ 	.word	0x00017490


	//   ....[60]....
        /*04a8*/ 	.word	0x00017520


	//   ....[61]....
        /*04ac*/ 	.word	0x000175c0


	//   ....[62]....
        /*04b0*/ 	.word	0x00017670


	//   ....[63]....
        /*04b4*/ 	.word	0x000176f0


	//   ....[64]....
        /*04b8*/ 	.word	0x00017770


	//   ....[65]....
        /*04bc*/ 	.word	0x000177f0


	//   ....[66]....
        /*04c0*/ 	.word	0x00017870


	//   ....[67]....
        /*04c4*/ 	.word	0x00017900


	//   ....[68]....
        /*04c8*/ 	.word	0x000179b0


	//   ....[69]....
        /*04cc*/ 	.word	0x00017a30


	//   ....[70]....
        /*04d0*/ 	.word	0x00017ab0


	//   ....[71]....
        /*04d4*/ 	.word	0x00017b30


	//   ....[72]....
        /*04d8*/ 	.word	0x00017bb0


	//   ....[73]....
        /*04dc*/ 	.word	0x00017c20


	//   ....[74]....
        /*04e0*/ 	.word	0x00017cc0


	//   ....[75]....
        /*04e4*/ 	.word	0x00017d50


	//   ....[76]....
        /*04e8*/ 	.word	0x00017e80


	//----- nvinfo : EIATTR_REG_RECONFIG
	.align		4
.L_329:
        /*04ec*/ 	.byte	0x01, 0x54
	.zero		2


	//----- nvinfo : EIATTR_SYSCALL_OFFSETS
	.align		4
        /*04f0*/ 	.byte	0x04, 0x46
        /*04f2*/ 	.short	(.L_331 - .L_330)


	//   ....[0]....
.L_330:
        /*04f4*/ 	.word	0x00001a90


	//   ....[1]....
        /*04f8*/ 	.word	0x00012a30


	//   ....[2]....
        /*04fc*/ 	.word	0x00012b70


	//   ....[3]....
        /*0500*/ 	.word	0x00012c70


	//----- nvinfo : EIATTR_MBARRIER_INSTR_OFFSETS
	.align		4
.L_331:
        /*0504*/ 	.byte	0x04, 0x39
        /*0506*/ 	.short	(.L_333 - .L_332)


	//   ....[0]....
.L_332:
        /*0508*/ 	.word	0x000002a0
        /*050c*/ 	.word	0x000000ff
        /*0510*/ 	.word	0x00038800
        /*0514*/ 	.short	0x0100
        /*0516*/ 	.byte	0x08
	.zero		1


	//   ....[1]....
        /*0518*/ 	.word	0x000002b0
        /*051c*/ 	.word	0x000000ff
        /*0520*/ 	.word	0x00038820
        /*0524*/ 	.short	0x0100
        /*0526*/ 	.byte	0x08
	.zero		1


	//   ....[2]....
        /*0528*/ 	.word	0x000003a0
        /*052c*/ 	.word	0x000000ff
        /*0530*/ 	.word	0x00038830
        /*0534*/ 	.short	0x0100
        /*0536*/ 	.byte	0x08
	.zero		1


	//   ....[3]....
        /*0538*/ 	.word	0x000003b0
        /*053c*/ 	.word	0x000000ff
        /*0540*/ 	.word	0x00038840
        /*0544*/ 	.short	0x0100
        /*0546*/ 	.byte	0x08
	.zero		1


	//   ....[4]....
        /*0548*/ 	.word	0x000003c0
        /*054c*/ 	.word	0x000000ff
        /*0550*/ 	.word	0x00038838
        /*0554*/ 	.short	0x0100
        /*0556*/ 	.byte	0x08
	.zero		1


	//   ....[5]....
        /*0558*/ 	.word	0x000003d0
        /*055c*/ 	.word	0x000000ff
        /*0560*/ 	.word	0x00038848
        /*0564*/ 	.short	0x0100
        /*0566*/ 	.byte	0x08
	.zero		1


	//   ....[6]....
        /*0568*/ 	.word	0x00000500
        /*056c*/ 	.word	0x000000ff
        /*0570*/ 	.word	0x00038850
        /*0574*/ 	.short	0x0100
        /*0576*/ 	.byte	0x08
	.zero		1


	//   ....[7]....
        /*0578*/ 	.word	0x00000510
        /*057c*/ 	.word	0x000000ff
        /*0580*/ 	.word	0x00038860
        /*0584*/ 	.short	0x0100
        /*0586*/ 	.byte	0x08
	.zero		1


	//   ....[8]....
        /*0588*/ 	.word	0x00000520
        /*058c*/ 	.word	0x000000ff
        /*0590*/ 	.word	0x00038858
        /*0594*/ 	.short	0x0100
        /*0596*/ 	.byte	0x08
	.zero		1


	//   ....[9]....
        /*0598*/ 	.word	0x00000530
        /*059c*/ 	.word	0x000000ff
        /*05a0*/ 	.word	0x00038868
        /*05a4*/ 	.short	0x0100
        /*05a6*/ 	.byte	0x08
	.zero		1


	//   ....[10]....
        /*05a8*/ 	.word	0x00000620
        /*05ac*/ 	.word	0x000000ff
        /*05b0*/ 	.word	0x00038870
        /*05b4*/ 	.short	0x0100
        /*05b6*/ 	.byte	0x06
	.zero		1


	//   ....[11]....
        /*05b8*/ 	.word	0x00000630
        /*05bc*/ 	.word	0x000000ff
        /*05c0*/ 	.word	0x00038880
        /*05c4*/ 	.short	0x0100
        /*05c6*/ 	.byte	0x06
	.zero		1


	//   ....[12]....
        /*05c8*/ 	.word	0x00000640
        /*05cc*/ 	.word	0x000000ff
        /*05d0*/ 	.word	0x00038878
        /*05d4*/ 	.short	0x0100
        /*05d6*/ 	.byte	0x06
	.zero		1


	//   ....[13]....
        /*05d8*/ 	.word	0x00000650
        /*05dc*/ 	.word	0x000000ff
        /*05e0*/ 	.word	0x00038888
        /*05e4*/ 	.short	0x0100
        /*05e6*/ 	.byte	0x06
	.zero		1


	//   ....[14]....
        /*05e8*/ 	.word	0x00000780
        /*05ec*/ 	.word	0x000000ff
        /*05f0*/ 	.word	0x00038890
        /*05f4*/ 	.short	0x0100
        /*05f6*/ 	.byte	0x08
	.zero		1


	//   ....[15]....
        /*05f8*/ 	.word	0x00000790
        /*05fc*/ 	.word	0x000000ff
        /*0600*/ 	.word	0x000388a0
        /*0604*/ 	.short	0x0100
        /*0606*/ 	.byte	0x08
	.zero		1


	//   ....[16]....
        /*0608*/ 	.word	0x000007a0
        /*060c*/ 	.word	0x000000ff
        /*0610*/ 	.word	0x00038898
        /*0614*/ 	.short	0x0100
        /*0616*/ 	.byte	0x08
	.zero		1


	//   ....[17]....
        /*0618*/ 	.word	0x000007b0
        /*061c*/ 	.word	0x000000ff
        /*0620*/ 	.word	0x000388a8
        /*0624*/ 	.short	0x0100
        /*0626*/ 	.byte	0x08
	.zero		1


	//   ....[18]....
        /*0628*/ 	.word	0x000008e0
        /*062c*/ 	.word	0x000000ff
        /*0630*/ 	.word	0x000388b0
        /*0634*/ 	.short	0x0100
        /*0636*/ 	.byte	0x08
	.zero		1


	//   ....[19]....
        /*0638*/ 	.word	0x000008f0
        /*063c*/ 	.word	0x000000ff
        /*0640*/ 	.word	0x000388c0
        /*0644*/ 	.short	0x0100
        /*0646*/ 	.byte	0x08
	.zero		1


	//   ....[20]....
        /*0648*/ 	.word	0x00000900
        /*064c*/ 	.word	0x000000ff
        /*0650*/ 	.word	0x000388b8
        /*0654*/ 	.short	0x0100
        /*0656*/ 	.byte	0x08
	.zero		1


	//   ....[21]....
        /*0658*/ 	.word	0x00000910
        /*065c*/ 	.word	0x000000ff
        /*0660*/ 	.word	0x000388c8
        /*0664*/ 	.short	0x0100
        /*0666*/ 	.byte	0x08
	.zero		1


	//   ....[22]....
        /*0668*/ 	.word	0x00001b40
        /*066c*/ 	.word	0x000000ff
        /*0670*/ 	.word	0x00038800
        /*0674*/ 	.short	0x010a
        /*0676*/ 	.byte	0x06
	.zero		1


	//   ....[23]....
        /*0678*/ 	.word	0x00001be0
        /*067c*/ 	.word	0x00000000
        /*0680*/ 	.word	0x00038830
        /*0684*/ 	.short	0x010a
        /*0686*/ 	.byte	0x3f
	.zero		1


	//   ....[24]....
        /*0688*/ 	.word	0x00001c50
        /*068c*/ 	.word	0x00000000
        /*0690*/ 	.word	0x00038830
        /*0694*/ 	.short	0x010a
        /*0696*/ 	.byte	0x3f
	.zero		1


	//   ....[25]....
        /*0698*/ 	.word	0x00004710
        /*069c*/ 	.word	0x00000000
        /*06a0*/ 	.word	0x00000000
        /*06a4*/ 	.short	0x0101
        /*06a6*/ 	.byte	0x3f
	.zero		1


	//   ....[26]....
        /*06a8*/ 	.word	0x00005cd0
        /*06ac*/ 	.word	0x000000ff
        /*06b0*/ 	.word	0x00038830
        /*06b4*/ 	.short	0x010a
        /*06b6*/ 	.byte	0x04
	.zero		1


	//   ....[27]....
        /*06b8*/ 	.word	0x00005d20
        /*06bc*/ 	.word	0x000000ff
        /*06c0*/ 	.word	0x00038830
        /*06c4*/ 	.short	0x010a
        /*06c6*/ 	.byte	0x04
	.zero		1


	//   ....[28]....
        /*06c8*/ 	.word	0x000081d0
        /*06cc*/ 	.word	0x000000ff
        /*06d0*/ 	.word	0x00038850
        /*06d4*/ 	.short	0x010a
        /*06d6*/ 	.byte	0x04
	.zero		1


	//   ....[29]....
        /*06d8*/ 	.word	0x00008210
        /*06dc*/ 	.word	0x000000ff
        /*06e0*/ 	.word	0x00038850
        /*06e4*/ 	.short	0x010a
        /*06e6*/ 	.byte	0x04
	.zero		1


	//   ....[30]....
        /*06e8*/ 	.word	0x00009450
        /*06ec*/ 	.word	0x0000000e
        /*06f0*/ 	.word	0x00000000
        /*06f4*/ 	.short	0x0101
        /*06f6*/ 	.byte	0x3f
	.zero		1


	//   ....[31]....
        /*06f8*/ 	.word	0x000094b0
        /*06fc*/ 	.word	0x000000a3
        /*0700*/ 	.word	0x00000000
        /*0704*/ 	.short	0x0101
        /*0706*/ 	.byte	0x3f
	.zero		1


	//   ....[32]....
        /*0708*/ 	.word	0x00009970
        /*070c*/ 	.word	0x000000ff
        /*0710*/ 	.word	0x00038830
        /*0714*/ 	.short	0x010a
        /*0716*/ 	.byte	0x04
	.zero		1


	//   ....[33]....
        /*0718*/ 	.word	0x000099b0
        /*071c*/ 	.word	0x000000ff
        /*0720*/ 	.word	0x00038830
        /*0724*/ 	.short	0x010a
        /*0726*/ 	.byte	0x04
	.zero		1


	//   ....[34]....
        /*0728*/ 	.word	0x0000c260
        /*072c*/ 	.word	0x000000ff
        /*0730*/ 	.word	0x00038850
        /*0734*/ 	.short	0x010a
        /*0736*/ 	.byte	0x04
	.zero		1


	//   ....[35]....
        /*0738*/ 	.word	0x0000c2a0
        /*073c*/ 	.word	0x000000ff
        /*0740*/ 	.word	0x00038850
        /*0744*/ 	.short	0x010a
        /*0746*/ 	.byte	0x04
	.zero		1


	//   ....[36]....
        /*0748*/ 	.word	0x0000cf20
        /*074c*/ 	.word	0x0000009d
        /*0750*/ 	.word	0x00000000
        /*0754*/ 	.short	0x0101
        /*0756*/ 	.byte	0x3f
	.zero		1


	//   ....[37]....
        /*0758*/ 	.word	0x0000cf90
        /*075c*/ 	.word	0x000000a5
        /*0760*/ 	.word	0x00000000
        /*0764*/ 	.short	0x0101
        /*0766*/ 	.byte	0x3f
	.zero		1


	//   ....[38]....
        /*0768*/ 	.word	0x0000dac0
        /*076c*/ 	.word	0x000000ff
        /*0770*/ 	.word	0x00038850
        /*0774*/ 	.short	0x010a
        /*0776*/ 	.byte	0x07
	.zero		1


	//   ....[39]....
        /*0778*/ 	.word	0x0000db00
        /*077c*/ 	.word	0x000000ff
        /*0780*/ 	.word	0x00038850
        /*0784*/ 	.short	0x010a
        /*0786*/ 	.byte	0x07
	.zero		1


	//   ....[40]....
        /*0788*/ 	.word	0x0000dff0
        /*078c*/ 	.word	0x00000009
        /*0790*/ 	.word	0x00000000
        /*0794*/ 	.short	0x0101
        /*0796*/ 	.byte	0x3f
	.zero		1


	//   ....[41]....
        /*0798*/ 	.word	0x00010060
        /*079c*/ 	.word	0x000000a9
        /*07a0*/ 	.word	0x00000000
        /*07a4*/ 	.short	0x0101
        /*07a6*/ 	.byte	0x3f
	.zero		1


	//   ....[42]....
        /*07a8*/ 	.word	0x000134a0
        /*07ac*/ 	.word	0x00000008
        /*07b0*/ 	.word	0x00038840
        /*07b4*/ 	.short	0x010a
        /*07b6*/ 	.byte	0x3f
	.zero		1


	//   ....[43]....
        /*07b8*/ 	.word	0x00013b10
        /*07bc*/ 	.word	0x00000009
        /*07c0*/ 	.word	0x00038820
        /*07c4*/ 	.short	0x010a
        /*07c6*/ 	.byte	0x3f
	.zero		1


	//   ....[44]....
        /*07c8*/ 	.word	0x00013e40
        /*07cc*/ 	.word	0x00000002
        /*07d0*/ 	.word	0x00038840
        /*07d4*/ 	.short	0x010a
        /*07d6*/ 	.byte	0x3f
	.zero		1


	//   ....[45]....
        /*07d8*/ 	.word	0x00014190
        /*07dc*/ 	.word	0x00000003
        /*07e0*/ 	.word	0x00000060
        /*07e4*/ 	.short	0x010a
        /*07e6*/ 	.byte	0x3f
	.zero		1


	//   ....[46]....
        /*07e8*/ 	.word	0x00014800
        /*07ec*/ 	.word	0x00000002
        /*07f0*/ 	.word	0x00038840
        /*07f4*/ 	.short	0x010a
        /*07f6*/ 	.byte	0x3f
	.zero		1


	//   ....[47]....
        /*07f8*/ 	.word	0x00014b50
        /*07fc*/ 	.word	0x00000003
        /*0800*/ 	.word	0x00000060
        /*0804*/ 	.short	0x010a
        /*0806*/ 	.byte	0x3f
	.zero		1


	//   ....[48]....
        /*0808*/ 	.word	0x000150c0
        /*080c*/ 	.word	0x00000002
        /*0810*/ 	.word	0x00038840
        /*0814*/ 	.short	0x010a
        /*0816*/ 	.byte	0x3f
	.zero		1


	//   ....[49]....
        /*0818*/ 	.word	0x00015410
        /*081c*/ 	.word	0x00000002
        /*0820*/ 	.word	0x00000060
        /*0824*/ 	.short	0x010a
        /*0826*/ 	.byte	0x3f
	.zero		1


	//   ....[50]....
        /*0828*/ 	.word	0x00015930
        /*082c*/ 	.word	0x00000003
        /*0830*/ 	.word	0x00038860
        /*0834*/ 	.short	0x010a
        /*0836*/ 	.byte	0x3f
	.zero		1


	//   ....[51]....
        /*0838*/ 	.word	0x000169e0
        /*083c*/ 	.word	0x00000000
        /*0840*/ 	.word	0x00038820
        /*0844*/ 	.short	0x010a
        /*0846*/ 	.byte	0x3f
	.zero		1


	//   ....[52]....
        /*0848*/ 	.word	0x00016bc0
        /*084c*/ 	.word	0x00000006
        /*0850*/ 	.word	0x00000000
        /*0854*/ 	.short	0x010a
        /*0856*/ 	.byte	0x3f
	.zero		1


	//   ....[53]....
        /*0858*/ 	.word	0x00016c30
        /*085c*/ 	.word	0x00000007
        /*0860*/ 	.word	0x00000000
        /*0864*/ 	.short	0x010a
        /*0866*/ 	.byte	0x3f
	.zero		1


	//   ....[54]....
        /*0868*/ 	.word	0x00016ca0
        /*086c*/ 	.word	0x00000004
        /*0870*/ 	.word	0x00000000
        /*0874*/ 	.short	0x010a
        /*0876*/ 	.byte	0x3f
	.zero		1


	//   ....[55]....
        /*0878*/ 	.word	0x00016cd0
        /*087c*/ 	.word	0x00000003
        /*0880*/ 	.word	0x00000000
        /*0884*/ 	.short	0x010a
        /*0886*/ 	.byte	0x3f
	.zero		1


	//   ....[56]....
        /*0888*/ 	.word	0x00016d50
        /*088c*/ 	.word	0x00000003
        /*0890*/ 	.word	0x00038800
        /*0894*/ 	.short	0x010a
        /*0896*/ 	.byte	0x3f
	.zero		1


	//   ....[57]....
        /*0898*/ 	.word	0x00016da0
        /*089c*/ 	.word	0x00000000
        /*08a0*/ 	.word	0x00038830
        /*08a4*/ 	.short	0x010a
        /*08a6*/ 	.byte	0x3f
	.zero		1


	//   ....[58]....
        /*08a8*/ 	.word	0x00016e10
        /*08ac*/ 	.word	0x00000004
        /*08b0*/ 	.word	0x00038830
        /*08b4*/ 	.short	0x010a
        /*08b6*/ 	.byte	0x3f
	.zero		1


	//   ....[59]....
        /*08b8*/ 	.word	0x00016e70
        /*08bc*/ 	.word	0x00000003
        /*08c0*/ 	.word	0x00038850
        /*08c4*/ 	.short	0x010a
        /*08c6*/ 	.byte	0x3f
	.zero		1


	//   ....[60]....
        /*08c8*/ 	.word	0x00016ed0
        /*08cc*/ 	.word	0x00000004
        /*08d0*/ 	.word	0x00038830
        /*08d4*/ 	.short	0x010a
        /*08d6*/ 	.byte	0x3f
	.zero		1


	//   ....[61]....
        /*08d8*/ 	.word	0x00016f30
        /*08dc*/ 	.word	0x00000003
        /*08e0*/ 	.word	0x00038850
        /*08e4*/ 	.short	0x010a
        /*08e6*/ 	.byte	0x3f
	.zero		1


	//   ....[62]....
        /*08e8*/ 	.word	0x00016f90
        /*08ec*/ 	.word	0x00000007
        /*08f0*/ 	.word	0x00038850
        /*08f4*/ 	.short	0x010a
        /*08f6*/ 	.byte	0x3f
	.zero		1


	//   ....[63]....
        /*08f8*/ 	.word	0x00017130
        /*08fc*/ 	.word	0x00000008
        /*0900*/ 	.word	0x00038840
        /*0904*/ 	.short	0x010a
        /*0906*/ 	.byte	0x3f
	.zero		1


	//   ....[64]....
        /*0908*/ 	.word	0x000171b0
        /*090c*/ 	.word	0x00000008
        /*0910*/ 	.word	0x00038820
        /*0914*/ 	.short	0x010a
        /*0916*/ 	.byte	0x3f
	.zero		1


	//   ....[65]....
        /*0918*/ 	.word	0x00017200
        /*091c*/ 	.word	0x00000002
        /*0920*/ 	.word	0x00038840
        /*0924*/ 	.short	0x010a
        /*0926*/ 	.byte	0x3f
	.zero		1


	//   ....[66]....
        /*0928*/ 	.word	0x00017250
        /*092c*/ 	.word	0x00000003
        /*0930*/ 	.word	0x00000060
        /*0934*/ 	.short	0x010a
        /*0936*/ 	.byte	0x3f
	.zero		1


	//   ....[67]....
        /*0938*/ 	.word	0x000172a0
        /*093c*/ 	.word	0x00000002
        /*0940*/ 	.word	0x00038840
        /*0944*/ 	.short	0x010a
        /*0946*/ 	.byte	0x3f
	.zero		1


	//   ....[68]....
        /*0948*/ 	.word	0x000172f0
        /*094c*/ 	.word	0x00000003
        /*0950*/ 	.word	0x00000060
        /*0954*/ 	.short	0x010a
        /*0956*/ 	.byte	0x3f
	.zero		1


	//   ....[69]....
        /*0958*/ 	.word	0x00017340
        /*095c*/ 	.word	0x00000002
        /*0960*/ 	.word	0x00038840
        /*0964*/ 	.short	0x010a
        /*0966*/ 	.byte	0x3f
	.zero		1


	//   ....[70]....
        /*0968*/ 	.word	0x00017390
        /*096c*/ 	.word	0x00000002
        /*0970*/ 	.word	0x00000060
        /*0974*/ 	.short	0x010a
        /*0976*/ 	.byte	0x3f
	.zero		1


	//   ....[71]....
        /*0978*/ 	.word	0x000173e0
        /*097c*/ 	.word	0x00000003
        /*0980*/ 	.word	0x00038860
        /*0984*/ 	.short	0x010a
        /*0986*/ 	.byte	0x3f
	.zero		1


	//   ....[72]....
        /*0988*/ 	.word	0x00017da0
        /*098c*/ 	.word	0x00000000
        /*0990*/ 	.word	0x00038820
        /*0994*/ 	.short	0x010a
        /*0996*/ 	.byte	0x3f
	.zero		1


	//   ....[73]....
        /*0998*/ 	.word	0x00017f40
        /*099c*/ 	.word	0x00000006
        /*09a0*/ 	.word	0x00000000
        /*09a4*/ 	.short	0x010a
        /*09a6*/ 	.byte	0x3f
	.zero		1


	//   ....[74]....
        /*09a8*/ 	.word	0x00017f90
        /*09ac*/ 	.word	0x00000007
        /*09b0*/ 	.word	0x00000000
        /*09b4*/ 	.short	0x010a
        /*09b6*/ 	.byte	0x3f
	.zero		1


	//   ....[75]....
        /*09b8*/ 	.word	0x00017fe0
        /*09bc*/ 	.word	0x00000004
        /*09c0*/ 	.word	0x00000000
        /*09c4*/ 	.short	0x010a
        /*09c6*/ 	.byte	0x3f
	.zero		1


	//----- nvinfo : EIATTR_NUM_MBARRIERS
	.align		4
.L_333:
        /*09c8*/ 	.byte	0x03, 0x38
        /*09ca*/ 	.short	0x0016


	//----- nvinfo : EIATTR_EXIT_INSTR_OFFSETS
	.align		4
        /*09cc*/ 	.byte	0x04, 0x1c
        /*09ce*/ 	.short	(.L_335 - .L_334)


	//   ....[0]....
.L_334:
        /*09d0*/ 	.word	0x00000a80


	//   ....[1]....
        /*09d4*/ 	.word	0x00011560


	//   ....[2]....
        /*09d8*/ 	.word	0x000115c0


	//   ....[3]....
        /*09dc*/ 	.word	0x00016d20


	//----- nvinfo : EIATTR_MAX_THREADS
	.align		4
.L_335:
        /*09e0*/ 	.byte	0x04, 0x05
        /*09e2*/ 	.short	(.L_337 - .L_336)
.L_336:
        /*09e4*/ 	.word	0x00000180
        /*09e8*/ 	.word	0x00000001
        /*09ec*/ 	.word	0x00000001


	//----- nvinfo : EIATTR_CRS_STACK_SIZE
	.align		4
.L_337:
        /*09f0*/ 	.byte	0x04, 0x1e
        /*09f2*/ 	.short	(.L_339 - .L_338)
.L_338:
        /*09f4*/ 	.word	0x00000000


	//----- nvinfo : EIATTR_CBANK_PARAM_SIZE
	.align		4
.L_339:
        /*09f8*/ 	.byte	0x03, 0x19
        /*09fa*/ 	.short	0x0a70


	//----- nvinfo : EIATTR_PARAM_CBANK
	.align		4
        /*09fc*/ 	.byte	0x04, 0x0a
        /*09fe*/ 	.short	(.L_341 - .L_340)
	.align		4
.L_340:
        /*0a00*/ 	.word	index@(.nv.constant0._ZN7cutlass13device_kernelIN5flash11enable_sm90INS1_16FlashAttnFwdSm90INS1_25CollectiveMainloopFwdSm90ILi2EN4cute5tupleIJNS5_1CILi1EEES8_S8_EEENS6_IJNS7_ILi128EEENS7_ILi80EEENS7_ILi256EEEEEELi256ENS_6half_tEfNS_4arch4Sm90ELb1ELb0ELb0ELb1ELb0ELb0ELb0ELb1ELb1ELb0ELb0ELb0EEENS1_21CollectiveEpilogueFwdINS6_IJSA_SC_SB_EEES9_SE_SG_Li256ELb1ELb0ELb0ELb0EEENS1_36VarlenDynamicPersistentTileSchedulerILi128ELi80ELi256ELi32ELb0ELb0ELb1ELb1ELb1ELb1EEEEEEEEEvNT_6ParamsE)
        /*0a04*/ 	.short	0x0210
        /*0a06*/ 	.short	0x0a70


	//----- nvinfo : EIATTR_SW_WAR
	.align		4
.L_341:
        /*0a08*/ 	.byte	0x04, 0x36
        /*0a0a*/ 	.short	(.L_343 - .L_342)
.L_342:
        /*0a0c*/ 	.word	0x00000008
.L_343:


//--------------------- .nv.info._ZN7cutlass13device_kernelIN5flash11enable_sm90INS1_16FlashAttnFwdSm90INS1_25CollectiveMainloopFwdSm90ILi2EN4cute5tupleIJNS5_1CILi1EEES8_S8_EEENS6_IJNS7_ILi128EEENS7_ILi80EEENS7_ILi256EEEEEELi256ENS_6half_tEfNS_4arch4Sm90ELb1ELb0ELb0ELb1ELb0ELb1ELb0ELb1ELb1ELb0ELb0ELb0EEENS1_21CollectiveEpilogueFwdINS6_IJSA_SC_SB_EEES9_SE_SG_Li256ELb1ELb0ELb0ELb0EEENS1_36VarlenDynamicPersistentTileSchedulerILi128ELi80ELi256ELi32ELb0ELb0ELb1ELb1ELb1ELb1EEEEEEEEEvNT_6ParamsE --------------------------
	.section	.nv.info._ZN7cutlass13device_kernelIN5flash11enable_sm90INS1_16FlashAttnFwdSm90INS1_25CollectiveMainloopFwdSm90ILi2EN4cute5tupleIJNS5_1CILi1EEES8_S8_EEENS6_IJNS7_ILi128EEENS7_ILi80EEENS7_ILi256EEEEEELi256ENS_6half_tEfNS_4arch4Sm90ELb1ELb0ELb0ELb1ELb0ELb1ELb0ELb1ELb1ELb0ELb0ELb0EEENS1_21CollectiveEpilogueFwdINS6_IJSA_SC_SB_EEES9_SE_SG_Li256ELb1ELb0ELb0ELb0EEENS1_36VarlenDynamicPersistentTileSchedulerILi128ELi80ELi256ELi32ELb0ELb0ELb1ELb1ELb1ELb1EEEEEEEEEvNT_6ParamsE,"",@"SHT_CUDA_INFO"
	.sectionflags	@""
	.align	4


	//----- nvinfo : EIATTR_CUDA_API_VERSION
	.align		4
        /*0000*/ 	.byte	0x04, 0x37
        /*0002*/ 	.short	(.L_345 - .L_344)
.L_344:
        /*0004*/ 	.word	0x00000082


	//----- nvinfo : EIATTR_KPARAM_INFO
	.align		4
.L_345:
        /*0008*/ 	.byte	0x04, 0x17
        /*000a*/ 	.short	(.L_347 - .L_346)
.L_346:
        /*000c*/ 	.word	0x00000000
        /*0010*/ 	.short	0x0000
        /*0012*/ 	.short	0x0070
        /*0014*/ 	.byte	0x00, 0xf0, 0x01, 0x28


	//----- nvinfo : EIATTR_SPARSE_MMA_MASK
	.align		4
.L_347:
        /*0018*/ 	.byte	0x03, 0x50
        /*001a*/ 	.short	0x0000


	//----- nvinfo : EIATTR_MAXREG_COUNT
	.align		4
        /*001c*/ 	.byte	0x03, 0x1b
        /*001e*/ 	.short	0x00a8


	//----- nvinfo : EIATTR_NUM_BARRIERS
	.align		4
        /*0020*/ 	.byte	0x02, 0x4c
        /*0022*/ 	.byte	0x10
	.zero		1


	//----- nvinfo : EIATTR_EXTERNS
	.align		4
        /*0024*/ 	.byte	0x04, 0x0f
        /*0026*/ 	.short	(.L_349 - .L_348)


	//   ....[0]....
	.align		4
.L_348:
        /*0028*/ 	.word	index@(__assertfail)


	//----- nvinfo : EIATTR_ANNOTATIONS
	.align		4
.L_349:
        /*002c*/ 	.byte	0x04, 0x55
        /*002e*/ 	.short	(.L_351 - .L_350)


	//   ....[0]....
.L_350:
        /* <DEDUP_REMOVED lines=84> */


	//----- nvinfo : EIATTR_MERCURY_ISA_VERSION
	.align		4
.L_351:
        /*0558*/ 	.byte	0x03, 0x5f
        /*055a*/ 	.short	0x0101


	//----- nvinfo : EIATTR_UNUSED_LOAD_BYTE_OFFSET
	.align		4
        /*055c*/ 	.byte	0x04, 0x44
        /*055e*/ 	.short	(.L_353 - .L_352)


	//   ....[0]....
.L_352:
        /*0560*/ 	.word	0x00000ae0
        /*0564*/ 	.word	0x0000fff0


	//   ....[1]....
        /*0568*/ 	.word	0x00023ec0
        /*056c*/ 	.word	0x0000fff0


	//----- nvinfo : EIATTR_INT_WARP_WIDE_INSTR_OFFSETS
	.align		4
.L_353:
        /*0570*/ 	.byte	0x04, 0x31
        /*0572*/ 	.short	(.L_355 - .L_354)


	//   ....[0]....
.L_354:
        /*0574*/ 	.word	0x000001c0


	//   ....[1]....
        /*0578*/ 	.word	0x00000200


	//   ....[2]....
        /*057c*/ 	.word	0x00000270


	//   ....[3]....
        /*0580*/ 	.word	0x00028a80


	//   ....[4]....
        /*0584*/ 	.word	0x00028b10


	//   ....[5]....
        /*0588*/ 	.word	0x00028f90


	//   ....[6]....
        /*058c*/ 	.word	0x00028fc0


	//   ....[7]....
        /*0590*/ 	.word	0x000291d0


	//   ....[8]....
        /*0594*/ 	.word	0x000292c0


	//   ....[9]....
        /*0598*/ 	.word	0x000293b0


	//   ....[10]....
        /*059c*/ 	.word	0x0002b9c0


	//   ....[11]....
        /*05a0*/ 	.word	0x0002ba50


	//----- nvinfo : EIATTR_COOP_GROUP_MASK_REGIDS
	.align		4
.L_355:
        /*05a4*/ 	.byte	0x04, 0x29
        /*05a6*/ 	.short	(.L_357 - .L_356)


	//   ....[0]....
.L_356:
        /*05a8*/ 	.word	0xffffffff


	//   ....[1]....
        /*05ac*/ 	.word	0xffffffff


	//   ....[2]....
        /*05b0*/ 	.word	0xffffffff


	//   ....[3]....
        /*05b4*/ 	.word	0xffffffff


	//   ....[4]....
        /*05b8*/ 	.word	0xffffffff


	//   ....[5]....
        /*05bc*/ 	.word	0xffffffff


	//   ....[6]....
        /*05c0*/ 	.word	0xffffffff


	//   ....[7]....
        /*05c4*/ 	.word	0xffffffff


	//   ....[8]....
        /*05c8*/ 	.word	0xffffffff


	//   ....[9]....
        /*05cc*/ 	.word	0xffffffff


	//   ....[10]....
        /*05d0*/ 	.word	0xffffffff


	//   ....[11]....
        /*05d4*/ 	.word	0xffffffff


	//   ....[12]....
        /*05d8*/ 	.word	0xffffffff


	//   ....[13]....
        /*05dc*/ 	.word	0xffffffff


	//   ....[14]....
        /*05e0*/ 	.word	0xffffffff


	//   ....[15]....
        /*05e4*/ 	.word	0xffffffff


	//   ....[16]....
        /*05e8*/ 	.word	0xffffffff


	//   ....[17]....
        /*05ec*/ 	.word	0xffffffff


	//   ....[18]....
        /*05f0*/ 	.word	0xffffffff


	//   ....[19]....
        /*05f4*/ 	.word	0xffffffff


	//   ....[20]....
        /*05f8*/ 	.word	0xffffffff


	//   ....[21]....
        /*05fc*/ 	.word	0xffffffff


	//   ....[22]....
        /*0600*/ 	.word	0xffffffff


	//   ....[23]....
        /*0604*/ 	.word	0xffffffff


	//   ....[24]....
        /*0608*/ 	.word	0xffffffff


	//   ....[25]....
        /*060c*/ 	.word	0xffffffff


	//   ....[26]....
        /*0610*/ 	.word	0xffffffff


	//   ....[27]....
        /*0614*/ 	.word	0xffffffff


	//   ....[28]....
        /*0618*/ 	.word	0xffffffff


	//   ....[29]....
        /*061c*/ 	.word	0xffffffff


	//   ....[30]....
        /*0620*/ 	.word	0xffffffff


	//   ....[31]....
        /*0624*/ 	.word	0xffffffff


	//   ....[32]....
        /*0628*/ 	.word	0xffffffff


	//   ....[33]....
        /*062c*/ 	.word	0xffffffff


	//   ....[34]....
        /*0630*/ 	.word	0xffffffff


	//   ....[35]....
        /*0634*/ 	.word	0xffffffff


	//   ....[36]....
        /*0638*/ 	.word	0xffffffff


	//   ....[37]....
        /*063c*/ 	.word	0xffffffff


	//   ....[38]....
        /*0640*/ 	.word	0xffffffff


	//   ....[39]....
        /*0644*/ 	.word	0xffffffff


	//   ....[40]....
        /*0648*/ 	.word	0xffffffff


	//   ....[41]....
        /*064c*/ 	.word	0xffffffff


	//   ....[42]....
        /*0650*/ 	.word	0xffffffff


	//   ....[43]....
        /*0654*/ 	.word	0xffffffff


	//   ....[44]....
        /*0658*/ 	.word	0xffffffff


	//   ....[45]....
        /*065c*/ 	.word	0xffffffff


	//   ....[46]....
        /*0660*/ 	.word	0xffffffff


	//   ....[47]....
        /*0664*/ 	.word	0xffffffff


	//   ....[48]....
        /*0668*/ 	.word	0xffffffff


	//   ....[49]....
        /*066c*/ 	.word	0xffffffff


	//   ....[50]....
        /*0670*/ 	.word	0xffffffff


	//   ....[51]....
        /*0674*/ 	.word	0xffffffff


	//   ....[52]....
        /*0678*/ 	.word	0xffffffff


	//   ....[53]....
        /*067c*/ 	.word	0xffffffff


	//   ....[54]....
        /*0680*/ 	.word	0xffffffff


	//   ....[55]....
        /*0684*/ 	.word	0xffffffff


	//   ....[56]....
        /*0688*/ 	.word	0xffffffff


	//   ....[57]....
        /*068c*/ 	.word	0xffffffff


	//   ....[58]....
        /*0690*/ 	.word	0x0500000f


	//   ....[59]....
        /*0694*/ 	.word	0x0500000f


	//   ....[60]....
        /*0698*/ 	.word	0x0500000f


	//   ....[61]....
        /*069c*/ 	.word	0x0500000f


	//   ....[62]....
        /*06a0*/ 	.word	0x0500000f


	//   ....[63]....
        /*06a4*/ 	.word	0x0500000f


	//   ....[64]....
        /*06a8*/ 	.word	0x0500000f


	//   ....[65]....
        /*06ac*/ 	.word	0x0500000f


	//   ....[66]....
        /*06b0*/ 	.word	0x0500000f


	//   ....[67]....
        /*06b4*/ 	.word	0x0500000f


	//   ....[68]....
        /*06b8*/ 	.word	0x0500000f


	//   ....[69]....
        /*06bc*/ 	.word	0x0500000f


	//   ....[70]....
        /*06c0*/ 	.word	0x0500000f


	//   ....[71]....
        /*06c4*/ 	.word	0x0500000f


	//   ....[72]....
        /*06c8*/ 	.word	0x0500000f


	//   ....[73]....
        /*06cc*/ 	.word	0x0500000f


	//   ....[74]....
        /*06d0*/ 	.word	0x0500000f


	//   ....[75]....
        /*06d4*/ 	.word	0x0500000f


	//   ....[76]....
        /*06d8*/ 	.word	0x0500000f


	//   ....[77]....
        /*06dc*/ 	.word	0x0500000f


	//   ....[78]....
        /*06e0*/ 	.word	0x0500000f


	//   ....[79]....
        /*06e4*/ 	.word	0x0500000f


	//   ....[80]....
        /*06e8*/ 	.word	0x0500000f


	//   ....[81]....
        /*06ec*/ 	.word	0x0500000f


	//   ....[82]....
        /*06f0*/ 	.word	0x0500000f


	//   ....[83]....
        /*06f4*/ 	.word	0x0500000f


	//   ....[84]....
        /*06f8*/ 	.word	0x0500000f


	//   ....[85]....
        /*06fc*/ 	.word	0x0500000f


	//   ....[86]....
        /*0700*/ 	.word	0x0500000f


	//   ....[87]....
        /*0704*/ 	.word	0x0500000f


	//   ....[88]....
        /*0708*/ 	.word	0x0500000f


	//   ....[89]....
        /*070c*/ 	.word	0x0500000f


	//   ....[90]....
        /*0710*/ 	.word	0x0500000f


	//   ....[91]....
        /*0714*/ 	.word	0x0500000f


	//   ....[92]....
        /*0718*/ 	.word	0x0500000f


	//   ....[93]....
        /*071c*/ 	.word	0x0500000f


	//   ....[94]....
        /*0720*/ 	.word	0x0500000f


	//   ....[95]....
        /*0724*/ 	.word	0x0500000f


	//   ....[96]....
        /*0728*/ 	.word	0x0500000f


	//   ....[97]....
        /*072c*/ 	.word	0x0500000f


	//   ....[98]....
        /*0730*/ 	.word	0x0500000f


	//   ....[99]....
        /*0734*/ 	.word	0x0500000f


	//   ....[100]....
        /*0738*/ 	.word	0x0500000f


	//   ....[101]....
        /*073c*/ 	.word	0x0500000f


	//   ....[102]....
        /*0740*/ 	.word	0x0500000f


	//   ....[103]....
        /*0744*/ 	.word	0x0500000f


	//   ....[104]....
        /*0748*/ 	.word	0x0500000f


	//   ....[105]....
        /*074c*/ 	.word	0x0500000f


	//   ....[106]....
        /*0750*/ 	.word	0x0500000f


	//   ....[107]....
        /*0754*/ 	.word	0x0500000f


	//   ....[108]....
        /*0758*/ 	.word	0x0500000f


	//   ....[109]....
        /*075c*/ 	.word	0x0500000f


	//----- nvinfo : EIATTR_COOP_GROUP_INSTR_OFFSETS
	.align		4
.L_357:
        /*0760*/ 	.byte	0x04, 0x28
        /*0762*/ 	.short	(.L_359 - .L_358)


	//   ....[0]....
.L_358:
        /*0764*/ 	.word	0x00000060


	//   ....[1]....
        /*0768*/ 	.word	0x000001d0


	//   ....[2]....
        /*076c*/ 	.word	0x00000220


	//   ....[3]....
        /*0770*/ 	.word	0x00000450


	//   ....[4]....
        /*0774*/ 	.word	0x000005b0


	//   ....[5]....
        /*0778*/ 	.word	0x000006d0


	//   ....[6]....
        /*077c*/ 	.word	0x00000830


	//   ....[7]....
        /*0780*/ 	.word	0x0000ab90


	//   ....[8]....
        /*0784*/ 	.word	0x00017730


	//   ....[9]....
        /*0788*/ 	.word	0x00017770


	//   ....[10]....
        /*078c*/ 	.word	0x00017b90


	//   ....[11]....
        /*0790*/ 	.word	0x00017bb0


	//   ....[12]....
        /*0794*/ 	.word	0x0001d330


	//   ....[13]....
        /*0798*/ 	.word	0x0001d4d0


	//   ....[14]....
        /*079c*/ 	.word	0x0001d5d0


	//   ....[15]....
        /*07a0*/ 	.word	0x0001d660


	//   ....[16]....
        /*07a4*/ 	.word	0x00021c80


	//   ....[17]....
        /*07a8*/ 	.word	0x00021ca0


	//   ....[18]....
        /*07ac*/ 	.word	0x00022040


	//   ....[19]....
        /*07b0*/ 	.word	0x00022100


	//   ....[20]....
        /*07b4*/ 	.word	0x00023420


	//   ....[21]....
        /*07b8*/ 	.word	0x000234a0


	//   ....[22]....
        /*07bc*/ 	.word	0x000234c0


	//   ....[23]....
        /*07c0*/ 	.word	0x000234d0


	//   ....[24]....
        /*07c4*/ 	.word	0x000267d0


	//   ....[25]....
        /*07c8*/ 	.word	0x00026950


	//   ....[26]....
        /*07cc*/ 	.word	0x00026980


	//   ....[27]....
        /*07d0*/ 	.word	0x000269c0


	//   ....[28]....
        /*07d4*/ 	.word	0x00026a30


	//   ....[29]....
        /*07d8*/ 	.word	0x00026a90


	//   ....[30]....
        /*07dc*/ 	.word	0x00026ad0


	//   ....[31]....
        /*07e0*/ 	.word	0x00026c70


	//   ....[32]....
        /*07e4*/ 	.word	0x00026cd0


	//   ....[33]....
        /*07e8*/ 	.word	0x00026d10


	//   ....[34]....
        /*07ec*/ 	.word	0x00026d50


	//   ....[35]....
        /*07f0*/ 	.word	0x00026d80


	//   ....[36]....
        /*07f4*/ 	.word	0x00026db0


	//   ....[37]....
        /*07f8*/ 	.word	0x00026e40


	//   ....[38]....
        /*07fc*/ 	.word	0x00026ea0


	//   ....[39]....
        /*0800*/ 	.word	0x00026f30


	//   ....[40]....
        /*0804*/ 	.word	0x0002bf00


	//   ....[41]....
        /*0808*/ 	.word	0x0002bf10


	//   ....[42]....
        /*080c*/ 	.word	0x0002c020


	//   ....[43]....
        /*0810*/ 	.word	0x0002c080


	//   ....[44]....
        /*0814*/ 	.word	0x0002c0c0


	//   ....[45]....
        /*0818*/ 	.word	0x0002c100


	//   ....[46]....
        /*081c*/ 	.word	0x0002c130


	//   ....[47]....
        /*0820*/ 	.word	0x0002c160


	//   ....[48]....
        /*0824*/ 	.word	0x0002c2f0


	//   ....[49]....
        /*0828*/ 	.word	0x0002c350


	//   ....[50]....
        /*082c*/ 	.word	0x0002c390


	//   ....[51]....
        /*0830*/ 	.word	0x0002c3d0


	//   ....[52]....
        /*0834*/ 	.word	0x0002c400


	//   ....[53]....
        /*0838*/ 	.word	0x0002c430


	//   ....[54]....
        /*083c*/ 	.word	0x0002c4f0


	//   ....[55]....
        /*0840*/ 	.word	0x0002c510


	//   ....[56]....
        /*0844*/ 	.word	0x0002c580


	//   ....[57]....
        /*0848*/ 	.word	0x0002cc10


	//   ....[58]....
        /*084c*/ 	.word	0x0002d070


	//   ....[59]....
        /*0850*/ 	.word	0x0002d110


	//   ....[60]....
        /*0854*/ 	.word	0x0002d1b0


	//   ....[61]....
        /*0858*/ 	.word	0x0002d250


	//   ....[62]....
        /*085c*/ 	.word	0x0002d2f0


	//   ....[63]....
        /*0860*/ 	.word	0x0002d390


	//   ....[64]....
        /*0864*/ 	.word	0x0002d430


	//   ....[65]....
        /*0868*/ 	.word	0x0002d4d0


	//   ....[66]....
        /*086c*/ 	.word	0x0002d570


	//   ....[67]....
        /*0870*/ 	.word	0x0002d610


	//   ....[68]....
        /*0874*/ 	.word	0x0002d6b0


	//   ....[69]....
        /*0878*/ 	.word	0x0002d750


	//   ....[70]....
        /*087c*/ 	.word	0x0002d7f0


	//   ....[71]....
        /*0880*/ 	.word	0x0002d890


	//   ....[72]....
        /*0884*/ 	.word	0x0002d930


	//   ....[73]....
        /*0888*/ 	.word	0x0002d9d0


	//   ....[74]....
        /*088c*/ 	.word	0x0002dac0


	//   ....[75]....
        /*0890*/ 	.word	0x0002db60


	//   ....[76]....
        /*0894*/ 	.word	0x0002dc00


	//   ....[77]....
        /*0898*/ 	.word	0x0002dca0


	//   ....[78]....
        /*089c*/ 	.word	0x0002dd40


	//   ....[79]....
        /*08a0*/ 	.word	0x0002dde0


	//   ....[80]....
        /*08a4*/ 	.word	0x0002de80


	//   ....[81]....
        /*08a8*/ 	.word	0x0002df20


	//   ....[82]....
        /*08ac*/ 	.word	0x0002dfc0


	//   ....[83]....
        /*08b0*/ 	.word	0x0002e060


	//   ....[84]....
        /*08b4*/ 	.word	0x0002e100


	//   ....[85]....
        /*08b8*/ 	.word	0x0002e1a0


	//   ....[86]....
        /*08bc*/ 	.word	0x0002e240


	//   ....[87]....
        /*08c0*/ 	.word	0x0002e2e0


	//   ....[88]....
        /*08c4*/ 	.word	0x0002e380


	//   ....[89]....
        /*08c8*/ 	.word	0x0002e420


	//   ....[90]....
        /*08cc*/ 	.word	0x0002e720


	//   ....[91]....
        /*08d0*/ 	.word	0x0002ea00


	//   ....[92]....
        /*08d4*/ 	.word	0x0002ee20


	//   ....[93]....
        /*08d8*/ 	.word	0x0002eeb0


	//   ....[94]....
        /*08dc*/ 	.word	0x0002ef50


	//   ....[95]....
        /*08e0*/ 	.word	0x0002f000


	//   ....[96]....
        /*08e4*/ 	.word	0x0002f080


	//   ....[97]....
        /*08e8*/ 	.word	0x0002f100


	//   ....[98]....
        /*08ec*/ 	.word	0x0002f180


	//   ....[99]....
        /*08f0*/ 	.word	0x0002f200


	//   ....[100]....
        /*08f4*/ 	.word	0x0002f290


	//   ....[101]....
        /*08f8*/ 	.word	0x0002f340


	//   ....[102]....
        /*08fc*/ 	.word	0x0002f3c0


	//   ....[103]....
        /*0900*/ 	.word	0x0002f440


	//   ....[104]....
        /*0904*/ 	.word	0x0002f4c0


	//   ....[105]....
        /*0908*/ 	.word	0x0002f540


	//   ....[106]....
        /*090c*/ 	.word	0x0002f5b0


	//   ....[107]....
        /*0910*/ 	.word	0x0002f650


	//   ....[108]....
        /*0914*/ 	.word	0x0002f6e0


	//   ....[109]....
        /*0918*/ 	.word	0x0002f810


	//----- nvinfo : EIATTR_REG_RECONFIG
	.align		4
.L_359:
        /*091c*/ 	.byte	0x01, 0x54
	.zero		2


	//----- nvinfo : EIATTR_SYSCALL_OFFSETS
	.align		4
        /*0920*/ 	.byte	0x04, 0x46
        /*0922*/ 	.short	(.L_361 - .L_360)


	//   ....[0]....
.L_360:
        /*0924*/ 	.word	0x00001970


	//   ....[1]....
        /*0928*/ 	.word	0x00001ac0


	//   ....[2]....
        /*092c*/ 	.word	0x0000ad30


	//   ....[3]....
        /*0930*/ 	.word	0x0000b1e0


	//   ....[4]....
        /*0934*/ 	.word	0x00028ca0


	//   ....[5]....
        /*0938*/ 	.word	0x00028de0


	//   ....[6]....
        /*093c*/ 	.word	0x00028ee0


	//----- nvinfo : EIATTR_MBARRIER_INSTR_OFFSETS
	.align		4
.L_361:
        /*0940*/ 	.byte	0x04, 0x39
        /*0942*/ 	.short	(.L_363 - .L_362)


	//   ....[0]....
.L_362:
        /*0944*/ 	.word	0x00000300
        /*0948*/ 	.word	0x000000ff
        /*094c*/ 	.word	0x00038800
        /*0950*/ 	.short	0x0100
        /*0952*/ 	.byte	0x08
	.zero		1


	//   ....[1]....
        /*0954*/ 	.word	0x00000310
        /*0958*/ 	.word	0x000000ff
        /*095c*/ 	.word	0x00038820
        /*0960*/ 	.short	0x0100
        /*0962*/ 	.byte	0x08
	.zero		1


	//   ....[2]....
        /*0964*/ 	.word	0x00000400
        /*0968*/ 	.word	0x000000ff
        /*096c*/ 	.word	0x00038830
        /*0970*/ 	.short	0x0100
        /*0972*/ 	.byte	0x08
	.zero		1


	//   ....[3]....
        /*0974*/ 	.word	0x00000410
        /*0978*/ 	.word	0x000000ff
        /*097c*/ 	.word	0x00038840
        /*0980*/ 	.short	0x0100
        /*0982*/ 	.byte	0x08
	.zero		1


	//   ....[4]....
        /*0984*/ 	.word	0x00000420
        /*0988*/ 	.word	0x000000ff
        /*098c*/ 	.word	0x00038838
        /*0990*/ 	.short	0x0100
        /*0992*/ 	.byte	0x08
	.zero		1


	//   ....[5]....
        /*0994*/ 	.word	0x00000430
        /*0998*/ 	.word	0x000000ff
        /*099c*/ 	.word	0x00038848
        /*09a0*/ 	.short	0x0100
        /*09a2*/ 	.byte	0x08
	.zero		1


	//   ....[6]....
        /*09a4*/ 	.word	0x00000560
        /*09a8*/ 	.word	0x000000ff
        /*09ac*/ 	.word	0x00038850
        /*09b0*/ 	.short	0x0100
        /*09b2*/ 	.byte	0x08
	.zero		1


	//   ....[7]....
        /*09b4*/ 	.word	0x00000570
        /*09b8*/ 	.word	0x000000ff
        /*09bc*/ 	.word	0x00038860
        /*09c0*/ 	.short	0x0100
        /*09c2*/ 	.byte	0x08
	.zero		1


	//   ....[8]....
        /*09c4*/ 	.word	0x00000580
        /*09c8*/ 	.word	0x000000ff
        /*09cc*/ 	.word	0x00038858
        /*09d0*/ 	.short	0x0100
        /*09d2*/ 	.byte	0x08
	.zero		1


	//   ....[9]....
        /*09d4*/ 	.word	0x00000590
        /*09d8*/ 	.word	0x000000ff
        /*09dc*/ 	.word	0x00038868
        /*09e0*/ 	.short	0x0100
        /*09e2*/ 	.byte	0x08
	.zero		1


	//   ....[10]....
        /*09e4*/ 	.word	0x00000680
        /*09e8*/ 	.word	0x000000ff
        /*09ec*/ 	.word	0x00038870
        /*09f0*/ 	.short	0x0100
        /*09f2*/ 	.byte	0x06
	.zero		1


	//   ....[11]....
        /*09f4*/ 	.word	0x00000690
        /*09f8*/ 	.word	0x000000ff
        /*09fc*/ 	.word	0x00038880
        /*0a00*/ 	.short	0x0100
        /*0a02*/ 	.byte	0x06
	.zero		1


	//   ....[12]....
        /*0a04*/ 	.word	0x000006a0
        /*0a08*/ 	.word	0x000000ff
        /*0a0c*/ 	.word	0x00038878
        /*0a10*/ 	.short	0x0100
        /*0a12*/ 	.byte	0x06
	.zero		1


	//   ....[13]....
        /*0a14*/ 	.word	0x000006b0
        /*0a18*/ 	.word	0x000000ff
        /*0a1c*/ 	.word	0x00038888
        /*0a20*/ 	.short	0x0100
        /*0a22*/ 	.byte	0x06
	.zero		1


	//   ....[14]....
        /*0a24*/ 	.word	0x000007e0
        /*0a28*/ 	.word	0x000000ff
        /*0a2c*/ 	.word	0x00038890
        /*0a30*/ 	.short	0x0100
        /*0a32*/ 	.byte	0x08
	.zero		1


	//   ....[15]....
        /*0a34*/ 	.word	0x000007f0
        /*0a38*/ 	.word	0x000000ff
        /*0a3c*/ 	.word	0x000388a0
        /*0a40*/ 	.short	0x0100
        /*0a42*/ 	.byte	0x08
	.zero		1


	//   ....[16]....
        /*0a44*/ 	.word	0x00000800
        /*0a48*/ 	.word	0x000000ff
        /*0a4c*/ 	.word	0x00038898
        /*0a50*/ 	.short	0x0100
        /*0a52*/ 	.byte	0x08
	.zero		1


	//   ....[17]....
        /*0a54*/ 	.word	0x00000810
        /*0a58*/ 	.word	0x000000ff
        /*0a5c*/ 	.word	0x000388a8
        /*0a60*/ 	.short	0x0100
        /*0a62*/ 	.byte	0x08
	.zero		1


	//   ....[18]....
        /*0a64*/ 	.word	0x00000940
        /*0a68*/ 	.word	0x000000ff
        /*0a6c*/ 	.word	0x000388b0
        /*0a70*/ 	.short	0x0100
        /*0a72*/ 	.byte	0x08
	.zero		1


	//   ....[19]....
        /*0a74*/ 	.word	0x00000950
        /*0a78*/ 	.word	0x000000ff
        /*0a7c*/ 	.word	0x000388c0
        /*0a80*/ 	.short	0x0100
        /*0a82*/ 	.byte	0x08
	.zero		1


	//   ....[20]....
        /*0a84*/ 	.word	0x00000960
        /*0a88*/ 	.word	0x000000ff
        /*0a8c*/ 	.word	0x000388b8
        /*0a90*/ 	.short	0x0100
        /*0a92*/ 	.byte	0x08
	.zero		1


	//   ....[21]....
        /*0a94*/ 	.word	0x00000970
        /*0a98*/ 	.word	0x000000ff
        /*0a9c*/ 	.word	0x000388c8
        /*0aa0*/ 	.short	0x0100
        /*0aa2*/ 	.byte	0x08
	.zero		1


	//   ....[22]....
        /*0aa4*/ 	.word	0x00003620
        /*0aa8*/ 	.word	0x00000000
        /*0aac*/ 	.word	0x00038890
        /*0ab0*/ 	.short	0x010a
        /*0ab2*/ 	.byte	0x3f
	.zero		1


	//   ....[23]....
        /*0ab4*/ 	.word	0x00006930
        /*0ab8*/ 	.word	0x00000000
        /*0abc*/ 	.word	0x00038890
        /*0ac0*/ 	.short	0x010a
        /*0ac2*/ 	.byte	0x3f
	.zero		1


	//   ....[24]....
        /*0ac4*/ 	.word	0x00009960
        /*0ac8*/ 	.word	0x00000000
        /*0acc*/ 	.word	0x00038890
        /*0ad0*/ 	.short	0x010a
        /*0ad2*/ 	.byte	0x3f
	.zero		1


	//   ....[25]....
        /*0ad4*/ 	.word	0x00009d70
        /*0ad8*/ 	.word	0x00000028
        /*0adc*/ 	.word	0x00000000
        /*0ae0*/ 	.short	0x0101
        /*0ae2*/ 	.byte	0x3f
	.zero		1


	//   ....[26]....
        /*0ae4*/ 	.word	0x00009db0
        /*0ae8*/ 	.word	0x00000000
        /*0aec*/ 	.word	0x000388b0
        /*0af0*/ 	.short	0x010a
        /*0af2*/ 	.byte	0x3f
	.zero		1


	//   ....[27]....
        /*0af4*/ 	.word	0x0000a5d0
        /*0af8*/ 	.word	0x00000000
        /*0afc*/ 	.word	0x00000000
        /*0b00*/ 	.short	0x0101
        /*0b02*/ 	.byte	0x3f
	.zero		1


	//   ....[28]....
        /*0b04*/ 	.word	0x0000adc0
        /*0b08*/ 	.word	0x00000010
        /*0b0c*/ 	.word	0x00038800
        /*0b10*/ 	.short	0x010a
        /*0b12*/ 	.byte	0x3f
	.zero		1


	//   ....[29]....
        /*0b14*/ 	.word	0x0000ae10
        /*0b18*/ 	.word	0x00000010
        /*0b1c*/ 	.word	0x00038800
        /*0b20*/ 	.short	0x010a
        /*0b22*/ 	.byte	0x3f
	.zero		1


	//   ....[30]....
        /*0b24*/ 	.word	0x0000c780
        /*0b28*/ 	.word	0x00000010
        /*0b2c*/ 	.word	0x00038800
        /*0b30*/ 	.short	0x010a
        /*0b32*/ 	.byte	0x3f
	.zero		1


	//   ....[31]....
        /*0b34*/ 	.word	0x00010a80
        /*0b38*/ 	.word	0x00000010
        /*0b3c*/ 	.word	0x00038800
        /*0b40*/ 	.short	0x010a
        /*0b42*/ 	.byte	0x3f
	.zero		1


	//   ....[32]....
        /*0b44*/ 	.word	0x00014210
        /*0b48*/ 	.word	0x00000000
        /*0b4c*/ 	.word	0x00038830
        /*0b50*/ 	.short	0x010a
        /*0b52*/ 	.byte	0x3f
	.zero		1


	//   ....[33]....
        /*0b54*/ 	.word	0x00014290
        /*0b58*/ 	.word	0x00000000
        /*0b5c*/ 	.word	0x00038830
        /*0b60*/ 	.short	0x010a
        /*0b62*/ 	.byte	0x3f
	.zero		1


	//   ....[34]....
        /*0b64*/ 	.word	0x00018090
        /*0b68*/ 	.word	0x00000000
        /*0b6c*/ 	.word	0x00000000
        /*0b70*/ 	.short	0x0101
        /*0b72*/ 	.byte	0x3f
	.zero		1


	//   ....[35]....
        /*0b74*/ 	.word	0x00019250
        /*0b78*/ 	.word	0x0000000b
        /*0b7c*/ 	.word	0x00038830
        /*0b80*/ 	.short	0x010a
        /*0b82*/ 	.byte	0x3f
	.zero		1


	//   ....[36]....
        /*0b84*/ 	.word	0x000192d0
        /*0b88*/ 	.word	0x0000000b
        /*0b8c*/ 	.word	0x00038830
        /*0b90*/ 	.short	0x010a
        /*0b92*/ 	.byte	0x3f
	.zero		1


	//   ....[37]....
        /*0b94*/ 	.word	0x0001c9c0
        /*0b98*/ 	.word	0x00000009
        /*0b9c*/ 	.word	0x00038850
        /*0ba0*/ 	.short	0x010a
        /*0ba2*/ 	.byte	0x3f
	.zero		1


	//   ....[38]....
        /*0ba4*/ 	.word	0x0001ca10
        /*0ba8*/ 	.word	0x00000009
        /*0bac*/ 	.word	0x00038850
        /*0bb0*/ 	.short	0x010a
        /*0bb2*/ 	.byte	0x3f
	.zero		1


	//   ....[39]....
        /*0bb4*/ 	.word	0x0001dbc0
        /*0bb8*/ 	.word	0x0000000b
        /*0bbc*/ 	.word	0x00000000
        /*0bc0*/ 	.short	0x0101
        /*0bc2*/ 	.byte	0x3f
	.zero		1


	//   ....[40]....
        /*0bc4*/ 	.word	0x0001dc10
        /*0bc8*/ 	.word	0x00000009
        /*0bcc*/ 	.word	0x00000000
        /*0bd0*/ 	.short	0x0101
        /*0bd2*/ 	.byte	0x3f
	.zero		1


	//   ....[41]....
        /*0bd4*/ 	.word	0x0001e100
        /*0bd8*/ 	.word	0x00000004
        /*0bdc*/ 	.word	0x00038830
        /*0be0*/ 	.short	0x010a
        /*0be2*/ 	.byte	0x3f
	.zero		1


	//   ....[42]....
        /*0be4*/ 	.word	0x0001e180
        /*0be8*/ 	.word	0x00000004
        /*0bec*/ 	.word	0x00038830
        /*0bf0*/ 	.short	0x010a
        /*0bf2*/ 	.byte	0x3f
	.zero		1


	//   ....[43]....
        /*0bf4*/ 	.word	0x00021870
        /*0bf8*/ 	.word	0x00000009
        /*0bfc*/ 	.word	0x00038850
        /*0c00*/ 	.short	0x010a
        /*0c02*/ 	.byte	0x3f
	.zero		1


	//   ....[44]....
        /*0c04*/ 	.word	0x000218c0
        /*0c08*/ 	.word	0x00000009
        /*0c0c*/ 	.word	0x00038850
        /*0c10*/ 	.short	0x010a
        /*0c12*/ 	.byte	0x3f
	.zero		1


	//   ....[45]....
        /*0c14*/ 	.word	0x00022310
        /*0c18*/ 	.word	0x000000a8
        /*0c1c*/ 	.word	0x00000000
        /*0c20*/ 	.short	0x0101
        /*0c22*/ 	.byte	0x3f
	.zero		1


	//   ....[46]....
        /*0c24*/ 	.word	0x00022430
        /*0c28*/ 	.word	0x00000009
        /*0c2c*/ 	.word	0x00000000
        /*0c30*/ 	.short	0x0101
        /*0c32*/ 	.byte	0x3f
	.zero		1


	//   ....[47]....
        /*0c34*/ 	.word	0x00023100
        /*0c38*/ 	.word	0x00000000
        /*0c3c*/ 	.word	0x00038850
        /*0c40*/ 	.short	0x010a
        /*0c42*/ 	.byte	0x3f
	.zero		1


	//   ....[48]....
        /*0c44*/ 	.word	0x000231a0
        /*0c48*/ 	.word	0x00000000
        /*0c4c*/ 	.word	0x00038850
        /*0c50*/ 	.short	0x010a
        /*0c52*/ 	.byte	0x3f
	.zero		1


	//   ....[49]....
        /*0c54*/ 	.word	0x00023650
        /*0c58*/ 	.word	0x0000000b
        /*0c5c*/ 	.word	0x00000000
        /*0c60*/ 	.short	0x0101
        /*0c62*/ 	.byte	0x3f
	.zero		1


	//   ....[50]....
        /*0c64*/ 	.word	0x00025610
        /*0c68*/ 	.word	0x00000000
        /*0c6c*/ 	.word	0x00000000
        /*0c70*/ 	.short	0x0101
        /*0c72*/ 	.byte	0x3f
	.zero		1


	//   ....[51]....
        /*0c74*/ 	.word	0x00027c70
        /*0c78*/ 	.word	0x00000009
        /*0c7c*/ 	.word	0x00038820
        /*0c80*/ 	.short	0x010a
        /*0c82*/ 	.byte	0x3f
	.zero		1


	//   ....[52]....
        /*0c84*/ 	.word	0x00027d00
        /*0c88*/ 	.word	0x00000005
        /*0c8c*/ 	.word	0x000388a0
        /*0c90*/ 	.short	0x010a
        /*0c92*/ 	.byte	0x3f
	.zero		1


	//   ....[53]....
        /*0c94*/ 	.word	0x00027fd0
        /*0c98*/ 	.word	0x00000005
        /*0c9c*/ 	.word	0x000388c0
        /*0ca0*/ 	.short	0x010a
        /*0ca2*/ 	.byte	0x3f
	.zero		1


	//   ....[54]....
        /*0ca4*/ 	.word	0x000283c0
        /*0ca8*/ 	.word	0x00000006
        /*0cac*/ 	.word	0x000388a0
        /*0cb0*/ 	.short	0x010a
        /*0cb2*/ 	.byte	0x3f
	.zero		1


	//   ....[55]....
        /*0cb4*/ 	.word	0x00028670
        /*0cb8*/ 	.word	0x00000006
        /*0cbc*/ 	.word	0x000388c0
        /*0cc0*/ 	.short	0x010a
        /*0cc2*/ 	.byte	0x3f
	.zero		1


	//   ....[56]....
        /*0cc4*/ 	.word	0x000296e0
        /*0cc8*/ 	.word	0x00000007
        /*0ccc*/ 	.word	0x00038840
        /*0cd0*/ 	.short	0x010a
        /*0cd2*/ 	.byte	0x3f
	.zero		1


	//   ....[57]....
        /*0cd4*/ 	.word	0x00029d50
        /*0cd8*/ 	.word	0x0000000a
        /*0cdc*/ 	.word	0x00038820
        /*0ce0*/ 	.short	0x010a
        /*0ce2*/ 	.byte	0x3f
	.zero		1


	//   ....[58]....
        /*0ce4*/ 	.word	0x0002a060
        /*0ce8*/ 	.word	0x00000007
        /*0cec*/ 	.word	0x00038840
        /*0cf0*/ 	.short	0x010a
        /*0cf2*/ 	.byte	0x3f
	.zero		1


	//   ....[59]....
        /*0cf4*/ 	.word	0x0002a3b0
        /*0cf8*/ 	.word	0x00000008
        /*0cfc*/ 	.word	0x00000060
        /*0d00*/ 	.short	0x010a
        /*0d02*/ 	.byte	0x3f
	.zero		1


	//   ....[60]....
        /*0d04*/ 	.word	0x0002aa10
        /*0d08*/ 	.word	0x00000002
        /*0d0c*/ 	.word	0x00038840
        /*0d10*/ 	.short	0x010a
        /*0d12*/ 	.byte	0x3f
	.zero		1


	//   ....[61]....
        /*0d14*/ 	.word	0x0002ad60
        /*0d18*/ 	.word	0x00000003
        /*0d1c*/ 	.word	0x00000060
        /*0d20*/ 	.short	0x010a
        /*0d22*/ 	.byte	0x3f
	.zero		1


	//   ....[62]....
        /*0d24*/ 	.word	0x0002b2c0
        /*0d28*/ 	.word	0x00000002
        /*0d2c*/ 	.word	0x00038840
        /*0d30*/ 	.short	0x010a
        /*0d32*/ 	.byte	0x3f
	.zero		1


	//   ....[63]....
        /*0d34*/ 	.word	0x0002b610
        /*0d38*/ 	.word	0x00000002
        /*0d3c*/ 	.word	0x00000060
        /*0d40*/ 	.short	0x010a
        /*0d42*/ 	.byte	0x3f
	.zero		1


	//   ....[64]....
        /*0d44*/ 	.word	0x0002bb10
        /*0d48*/ 	.word	0x00000003
        /*0d4c*/ 	.word	0x00038860
        /*0d50*/ 	.short	0x010a
        /*0d52*/ 	.byte	0x3f
	.zero		1


	//   ....[65]....
        /*0d54*/ 	.word	0x0002cb90
        /*0d58*/ 	.word	0x00000000
        /*0d5c*/ 	.word	0x00038820
        /*0d60*/ 	.short	0x010a
        /*0d62*/ 	.byte	0x3f
	.zero		1


	//   ....[66]....
        /*0d64*/ 	.word	0x0002cd60
        /*0d68*/ 	.word	0x00000006
        /*0d6c*/ 	.word	0x00000000
        /*0d70*/ 	.short	0x010a
        /*0d72*/ 	.byte	0x3f
	.zero		1


	//   ....[67]....
        /*0d74*/ 	.word	0x0002cdd0
        /*0d78*/ 	.word	0x00000007
        /*0d7c*/ 	.word	0x00000000
        /*0d80*/ 	.short	0x010a
        /*0d82*/ 	.byte	0x3f
	.zero		1


	//   ....[68]....
        /*0d84*/ 	.word	0x0002ce40
        /*0d88*/ 	.word	0x00000004
        /*0d8c*/ 	.word	0x00000000
        /*0d90*/ 	.short	0x010a
        /*0d92*/ 	.byte	0x3f
	.zero		1


	//   ....[69]....
        /*0d94*/ 	.word	0x0002ce70
        /*0d98*/ 	.word	0x00000003
        /*0d9c*/ 	.word	0x00000000
        /*0da0*/ 	.short	0x010a
        /*0da2*/ 	.byte	0x3f
	.zero		1


	//   ....[70]....
        /*0da4*/ 	.word	0x0002ced0
        /*0da8*/ 	.word	0x00000000
        /*0dac*/ 	.word	0x00038890
        /*0db0*/ 	.short	0x010a
        /*0db2*/ 	.byte	0x3f
	.zero		1


	//   ....[71]....
        /*0db4*/ 	.word	0x0002cf20
        /*0db8*/ 	.word	0x00000000
        /*0dbc*/ 	.word	0x00038890
        /*0dc0*/ 	.short	0x010a
        /*0dc2*/ 	.byte	0x3f
	.zero		1


	//   ....[72]....
        /*0dc4*/ 	.word	0x0002cf70
        /*0dc8*/ 	.word	0x00000000
        /*0dcc*/ 	.word	0x00038890
        /*0dd0*/ 	.short	0x010a
        /*0dd2*/ 	.byte	0x3f
	.zero		1


	//   ....[73]....
        /*0dd4*/ 	.word	0x0002cfc0
        /*0dd8*/ 	.word	0x00000000
        /*0ddc*/ 	.word	0x000388b0
        /*0de0*/ 	.short	0x010a
        /*0de2*/ 	.byte	0x3f
	.zero		1


	//   ....[74]....
        /*0de4*/ 	.word	0x0002da10
        /*0de8*/ 	.word	0x00000010
        /*0dec*/ 	.word	0x00038800
        /*0df0*/ 	.short	0x010a
        /*0df2*/ 	.byte	0x3f
	.zero		1


	//   ....[75]....
        /*0df4*/ 	.word	0x0002e460
        /*0df8*/ 	.word	0x00000010
        /*0dfc*/ 	.word	0x00038800
        /*0e00*/ 	.short	0x010a
        /*0e02*/ 	.byte	0x3f
	.zero		1


	//   ....[76]....
        /*0e04*/ 	.word	0x0002e4b0
        /*0e08*/ 	.word	0x00000000
        /*0e0c*/ 	.word	0x00038830
        /*0e10*/ 	.short	0x010a
        /*0e12*/ 	.byte	0x3f
	.zero		1


	//   ....[77]....
        /*0e14*/ 	.word	0x0002e500
        /*0e18*/ 	.word	0x0000000b
        /*0e1c*/ 	.word	0x00038830
        /*0e20*/ 	.short	0x010a
        /*0e22*/ 	.byte	0x3f
	.zero		1


	//   ....[78]....
        /*0e24*/ 	.word	0x0002e550
        /*0e28*/ 	.word	0x00000009
        /*0e2c*/ 	.word	0x00038850
        /*0e30*/ 	.short	0x010a
        /*0e32*/ 	.byte	0x3f
	.zero		1


	//   ....[79]....
        /*0e34*/ 	.word	0x0002e5a0
        /*0e38*/ 	.word	0x00000004
        /*0e3c*/ 	.word	0x00038830
        /*0e40*/ 	.short	0x010a
        /*0e42*/ 	.byte	0x3f
	.zero		1


	//   ....[80]....
        /*0e44*/ 	.word	0x0002e5f0
        /*0e48*/ 	.word	0x00000009
        /*0e4c*/ 	.word	0x00038850
        /*0e50*/ 	.short	0x010a
        /*0e52*/ 	.byte	0x3f
	.zero		1


	//   ....[81]....
        /*0e54*/ 	.word	0x0002e640
        /*0e58*/ 	.word	0x00000000
        /*0e5c*/ 	.word	0x00038850
        /*0e60*/ 	.short	0x010a
        /*0e62*/ 	.byte	0x3f
	.zero		1


	//   ....[82]....
        /*0e64*/ 	.word	0x0002e7e0
        /*0e68*/ 	.word	0x00000009
        /*0e6c*/ 	.word	0x00038820
        /*0e70*/ 	.short	0x010a
        /*0e72*/ 	.byte	0x3f
	.zero		1


	//   ....[83]....
        /*0e74*/ 	.word	0x0002e830
        /*0e78*/ 	.word	0x00000005
        /*0e7c*/ 	.word	0x000388a0
        /*0e80*/ 	.short	0x010a
        /*0e82*/ 	.byte	0x3f
	.zero		1


	//   ....[84]....
        /*0e84*/ 	.word	0x0002e880
        /*0e88*/ 	.word	0x00000005
        /*0e8c*/ 	.word	0x000388c0
        /*0e90*/ 	.short	0x010a
        /*0e92*/ 	.byte	0x3f
	.zero		1


	//   ....[85]....
        /*0e94*/ 	.word	0x0002e8d0
        /*0e98*/ 	.word	0x00000006
        /*0e9c*/ 	.word	0x000388a0
        /*0ea0*/ 	.short	0x010a
        /*0ea2*/ 	.byte	0x3f
	.zero		1


	//   ....[86]....
        /*0ea4*/ 	.word	0x0002e920
        /*0ea8*/ 	.word	0x00000006
        /*0eac*/ 	.word	0x000388c0
        /*0eb0*/ 	.short	0x010a
        /*0eb2*/ 	.byte	0x3f
	.zero		1


	//   ....[87]....
        /*0eb4*/ 	.word	0x0002eac0
        /*0eb8*/ 	.word	0x00000007
        /*0ebc*/ 	.word	0x00038840
        /*0ec0*/ 	.short	0x010a
        /*0ec2*/ 	.byte	0x3f
	.zero		1


	//   ....[88]....
        /*0ec4*/ 	.word	0x0002eb40
        /*0ec8*/ 	.word	0x00000003
        /*0ecc*/ 	.word	0x00038820
        /*0ed0*/ 	.short	0x010a
        /*0ed2*/ 	.byte	0x3f
	.zero		1


	//   ....[89]....
        /*0ed4*/ 	.word	0x0002eb90
        /*0ed8*/ 	.word	0x00000007
        /*0edc*/ 	.word	0x00038840
        /*0ee0*/ 	.short	0x010a
        /*0ee2*/ 	.byte	0x3f
	.zero		1


	//   ....[90]....
        /*0ee4*/ 	.word	0x0002ebe0
        /*0ee8*/ 	.word	0x00000008
        /*0eec*/ 	.word	0x00000060
        /*0ef0*/ 	.short	0x010a
        /*0ef2*/ 	.byte	0x3f
	.zero		1


	//   ....[91]....
        /*0ef4*/ 	.word	0x0002ec30
        /*0ef8*/ 	.word	0x00000002
        /*0efc*/ 	.word	0x00038840
        /*0f00*/ 	.short	0x010a
        /*0f02*/ 	.byte	0x3f
	.zero		1


	//   ....[92]....
        /*0f04*/ 	.word	0x0002ec80
        /*0f08*/ 	.word	0x00000003
        /*0f0c*/ 	.word	0x00000060
        /*0f10*/ 	.short	0x010a
        /*0f12*/ 	.byte	0x3f
	.zero		1


	//   ....[93]....
        /*0f14*/ 	.word	0x0002ecd0
        /*0f18*/ 	.word	0x00000002
        /*0f1c*/ 	.word	0x00038840
        /*0f20*/ 	.short	0x010a
        /*0f22*/ 	.byte	0x3f
	.zero		1


	//   ....[94]....
        /*0f24*/ 	.word	0x0002ed20
        /*0f28*/ 	.word	0x00000002
        /*0f2c*/ 	.word	0x00000060
        /*0f30*/ 	.short	0x010a
        /*0f32*/ 	.byte	0x3f
	.zero		1


	//   ....[95]....
        /*0f34*/ 	.word	0x0002ed70
        /*0f38*/ 	.word	0x00000003
        /*0f3c*/ 	.word	0x00038860
        /*0f40*/ 	.short	0x010a
        /*0f42*/ 	.byte	0x3f
	.zero		1


	//   ....[96]....
        /*0f44*/ 	.word	0x0002f730
        /*0f48*/ 	.word	0x00000000
        /*0f4c*/ 	.word	0x00038820
        /*0f50*/ 	.short	0x010a
        /*0f52*/ 	.byte	0x3f
	.zero		1


	//   ....[97]....
        /*0f54*/ 	.word	0x0002f8d0
        /*0f58*/ 	.word	0x00000006
        /*0f5c*/ 	.word	0x00000000
        /*0f60*/ 	.short	0x010a
        /*0f62*/ 	.byte	0x3f
	.zero		1


	//   ....[98]....
        /*0f64*/ 	.word	0x0002f920
        /*0f68*/ 	.word	0x00000007
        /*0f6c*/ 	.word	0x00000000
        /*0f70*/ 	.short	0x010a
        /*0f72*/ 	.byte	0x3f
	.zero		1


	//   ....[99]....
        /*0f74*/ 	.word	0x0002f970
        /*0f78*/ 	.word	0x00000004
        /*0f7c*/ 	.word	0x00000000
        /*0f80*/ 	.short	0x010a
        /*0f82*/ 	.byte	0x3f
	.zero		1


	//----- nvinfo : EIATTR_NUM_MBARRIERS
	.align		4
.L_363:
        /*0f84*/ 	.byte	0x03, 0x38
        /*0f86*/ 	.short	0x0016


	//----- nvinfo : EIATTR_EXIT_INSTR_OFFSETS
	.align		4
        /*0f88*/ 	.byte	0x04, 0x1c
        /*0f8a*/ 	.short	(.L_365 - .L_364)


	//   ....[0]....
.L_364:
        /*0f8c*/ 	.word	0x0002cec0


	//----- nvinfo : EIATTR_MAX_THREADS
	.align		4
.L_365:
        /*0f90*/ 	.byte	0x04, 0x05
        /*0f92*/ 	.short	(.L_367 - .L_366)
.L_366:
        /*0f94*/ 	.word	0x00000180
        /*0f98*/ 	.word	0x00000001
        /*0f9c*/ 	.word	0x00000001


	//----- nvinfo : EIATTR_CRS_STACK_SIZE
	.align		4
.L_367:
        /*0fa0*/ 	.byte	0x04, 0x1e
        /*0fa2*/ 	.short	(.L_369 - .L_368)
.L_368:
        /*0fa4*/ 	.word	0x00000000


	//----- nvinfo : EIATTR_CBANK_PARAM_SIZE
	.align		4
.L_369:
        /*0fa8*/ 	.byte	0x03, 0x19
        /*0faa*/ 	.short	0x0a70


	//----- nvinfo : EIATTR_PARAM_CBANK
	.align		4
        /*0fac*/ 	.byte	0x04, 0x0a
        /*0fae*/ 	.short	(.L_371 - .L_370)
	.align		4
.L_370:
        /*0fb0*/ 	.word	index@(.nv.constant0._ZN7cutlass13device_kernelIN5flash11enable_sm90INS1_16FlashAttnFwdSm90INS1_25CollectiveMainloopFwdSm90ILi2EN4cute5tupleIJNS5_1CILi1EEES8_S8_EEENS6_IJNS7_ILi128EEENS7_ILi80EEENS7_ILi256EEEEEELi256ENS_6half_tEfNS_4arch4Sm90ELb1ELb0ELb0ELb1ELb0ELb1ELb0ELb1ELb1ELb0ELb0ELb0EEENS1_21CollectiveEpilogueFwdINS6_IJSA_SC_SB_EEES9_SE_SG_Li256ELb1ELb0ELb0ELb0EEENS1_36VarlenDynamicPersistentTileSchedulerILi128ELi80ELi256ELi32ELb0ELb0ELb1ELb1ELb1ELb1EEEEEEEEEvNT_6ParamsE)
        /*0fb4*/ 	.short	0x0210
        /*0fb6*/ 	.short	0x0a70


	//----- nvinfo : EIATTR_SW_WAR
	.align		4
.L_371:
        /*0fb8*/ 	.byte	0x04, 0x36
        /*0fba*/ 	.short	(.L_373 - .L_372)
.L_372:
        /*0fbc*/ 	.word	0x00000008
.L_373:


//--------------------- .nv.callgraph             --------------------------
	.section	.nv.callgraph,"",@"SHT_CUDA_CALLGRAPH"
	.align	4
	.sectionentsize	8
	.align		4
        /*0000*/ 	.word	0x00000000
	.align		4
        /*0004*/ 	.word	0xffffffff
	.align		4
        /*0008*/ 	.word	index@(_ZN7cutlass13device_kernelIN5flash11enable_sm90INS1_16FlashAttnFwdSm90INS1_25CollectiveMainloopFwdSm90ILi2EN4cute5tupleIJNS5_1CILi1EEES8_S8_EEENS6_IJNS7_ILi128EEENS7_ILi80EEENS7_ILi256EEEEEELi256ENS_6half_tEfNS_4arch4Sm90ELb0ELb0ELb0ELb0ELb0ELb0ELb0ELb1ELb1ELb0ELb0ELb0EEENS1_21CollectiveEpilogueFwdINS6_IJSA_SC_SB_EEES9_SE_SG_Li256ELb0ELb0ELb0ELb0EEENS1_29StaticPersistentTileSchedulerILb0EEEEEEEEEvNT_6ParamsE)
	.align		4
        /*000c*/ 	.word	index@(__assertfail)
	.align		4
        /*0010*/ 	.word	index@(_ZN7cutlass13device_kernelIN5flash11enable_sm90INS1_16FlashAttnFwdSm90INS1_25CollectiveMainloopFwdSm90ILi2EN4cute5tupleIJNS5_1CILi2EEENS7_ILi1EEES9_EEENS6_IJNS7_ILi128EEENS7_ILi80EEENS7_ILi256EEEEEELi256ENS_6half_tEfNS_4arch4Sm90ELb0ELb0ELb0ELb0ELb0ELb0ELb0ELb1ELb1ELb0ELb0ELb0EEENS1_21CollectiveEpilogueFwdINS6_IJSB_SD_SC_EEESA_SF_SH_Li256ELb0ELb0ELb0ELb0EEENS1_29StaticPersistentTileSchedulerILb0EEEEEEEEEvNT_6ParamsE)
	.align		4
        /*0014*/ 	.word	index@(__assertfail)
	.align		4
        /*0018*/ 	.word	index@(_ZN7cutlass13device_kernelIN5flash11enable_sm90INS1_16FlashAttnFwdSm90INS1_25CollectiveMainloopFwdSm90ILi2EN4cute5tupleIJNS5_1CILi1EEES8_S8_EEENS6_IJNS7_ILi128EEENS7_ILi80EEENS7_ILi256EEEEEELi256ENS_6half_tEfNS_4arch4Sm90ELb0ELb0ELb0ELb1ELb0ELb0ELb0ELb1ELb1ELb0ELb0ELb0EEENS1_21CollectiveEpilogueFwdINS6_IJSA_SC_SB_EEES9_SE_SG_Li256ELb1ELb0ELb0ELb0EEENS1_36VarlenDynamicPersistentTileSchedulerILi128ELi80ELi256ELi32ELb0ELb0ELb1ELb0ELb1ELb1EEEEEEEEEvNT_6ParamsE)
	.align		4
        /*001c*/ 	.word	index@(__assertfail)
	.align		4
        /*0020*/ 	.word	index@(_ZN7cutlass13device_kernelIN5flash11enable_sm90INS1_16FlashAttnFwdSm90INS1_25CollectiveMainloopFwdSm90ILi2EN4cute5tupleIJNS5_1CILi1EEES8_S8_EEENS6_IJNS7_ILi128EEENS7_ILi80EEENS7_ILi256EEEEEELi256ENS_6half_tEfNS_4arch4Sm90ELb0ELb0ELb0ELb1ELb0ELb1ELb0ELb1ELb1ELb0ELb0ELb0EEENS1_21CollectiveEpilogueFwdINS6_IJSA_SC_SB_EEES9_SE_SG_Li256ELb1ELb0ELb0ELb0EEENS1_36VarlenDynamicPersistentTileSchedulerILi128ELi80ELi256ELi32ELb0ELb0ELb1ELb0ELb1ELb1EEEEEEEEEvNT_6ParamsE)
	.align		4
        /*0024*/ 	.word	index@(__assertfail)
	.align		4
        /*0028*/ 	.word	index@(_ZN7cutlass13device_kernelIN5flash11enable_sm90INS1_16FlashAttnFwdSm90INS1_25CollectiveMainloopFwdSm90ILi2EN4cute5tupleIJNS5_1CILi1EEES8_S8_EEENS6_IJNS7_ILi128EEENS7_ILi64EEENS7_ILi256EEEEEELi256ENS_6half_tEfNS_4arch4Sm90ELb0ELb1ELb0ELb0ELb0ELb0ELb0ELb1ELb1ELb0ELb0ELb0EEENS1_21CollectiveEpilogueFwdINS6_IJSA_SC_SB_EEES9_SE_SG_Li256ELb0ELb0ELb0ELb0EEENS1_30DynamicPersistentTileSchedulerILi256ELi32ELb0ELb0ELb1EEEEEEEEEvNT_6ParamsE)
	.align		4
        /*002c*/ 	.word	index@(__assertfail)
	.align		4
        /*0030*/ 	.word	index@(_ZN7cutlass13device_kernelIN5flash11enable_sm90INS1_16FlashAttnFwdSm90INS1_25CollectiveMainloopFwdSm90ILi2EN4cute5tupleIJNS5_1CILi1EEES8_S8_EEENS6_IJNS7_ILi128EEENS7_ILi64EEENS7_ILi256EEEEEELi256ENS_6half_tEfNS_4arch4Sm90ELb0ELb1ELb0ELb1ELb0ELb0ELb0ELb1ELb1ELb0ELb0ELb0EEENS1_21CollectiveEpilogueFwdINS6_IJSA_SC_SB_EEES9_SE_SG_Li256ELb1ELb0ELb0ELb0EEENS1_36VarlenDynamicPersistentTileSchedulerILi128ELi64ELi256ELi32ELb0ELb0ELb1ELb1ELb0ELb1EEEEEEEEEvNT_6ParamsE)
	.align		4
        /*0034*/ 	.word	index@(__assertfail)
	.align		4
        /*0038*/ 	.word	index@(_ZN7cutlass13device_kernelIN5flash11enable_sm90INS1_16FlashAttnFwdSm90INS1_25CollectiveMainloopFwdSm90ILi2EN4cute5tupleIJNS5_1CILi1EEES8_S8_EEENS6_IJNS7_ILi128EEENS7_ILi64EEENS7_ILi256EEEEEELi256ENS_6half_tEfNS_4arch4Sm90ELb0ELb1ELb0ELb1ELb0ELb1ELb0ELb1ELb1ELb0ELb0ELb0EEENS1_21CollectiveEpilogueFwdINS6_IJSA_SC_SB_EEES9_SE_SG_Li256ELb1ELb0ELb0ELb0EEENS1_36VarlenDynamicPersistentTileSchedulerILi128ELi64ELi256ELi32ELb0ELb0ELb1ELb1ELb0ELb1EEEEEEEEEvNT_6ParamsE)
	.align		4
        /*003c*/ 	.word	index@(__assertfail)
	.align		4
        /*0040*/ 	.word	index@(_ZN7cutlass13device_kernelIN5flash11enable_sm90INS1_16FlashAttnFwdSm90INS1_25CollectiveMainloopFwdSm90ILi2EN4cute5tupleIJNS5_1CILi1EEES8_S8_EEENS6_IJNS7_ILi128EEENS7_ILi80EEENS7_ILi256EEEEEELi256ENS_6half_tEfNS_4arch4Sm90ELb1ELb0ELb0ELb0ELb0ELb0ELb0ELb1ELb1ELb0ELb0ELb0EEENS1_21CollectiveEpilogueFwdINS6_IJSA_SC_SB_EEES9_SE_SG_Li256ELb0ELb0ELb0ELb0EEENS1_30DynamicPersistentTileSchedulerILi256ELi32ELb0ELb0ELb1EEEEEEEEEvNT_6ParamsE)
	.align		4
        /*0044*/ 	.word	index@(__assertfail)
	.align		4
        /*0048*/ 	.word	index@(_ZN7cutlass13device_kernelIN5flash11enable_sm90INS1_16FlashAttnFwdSm90INS1_25CollectiveMainloopFwdSm90ILi2EN4cute5tupleIJNS5_1CILi1EEES8_S8_EEENS6_IJNS7_ILi128EEENS7_ILi80EEENS7_ILi256EEEEEELi256ENS_6half_tEfNS_4arch4Sm90ELb1ELb0ELb0ELb1ELb0ELb0ELb0ELb1ELb1ELb0ELb0ELb0EEENS1_21CollectiveEpilogueFwdINS6_IJSA_SC_SB_EEES9_SE_SG_Li256ELb1ELb0ELb0ELb0EEENS1_36VarlenDynamicPersistentTileSchedulerILi128ELi80ELi256ELi32ELb0ELb0ELb1ELb1ELb1ELb1EEEEEEEEEvNT_6ParamsE)
	.align		4
        /*004c*/ 	.word	index@(__assertfail)
	.align		4
        /*0050*/ 	.word	index@(_ZN7cutlass13device_kernelIN5flash11enable_sm90INS1_16FlashAttnFwdSm90INS1_25CollectiveMainloopFwdSm90ILi2EN4cute5tupleIJNS5_1CILi1EEES8_S8_EEENS6_IJNS7_ILi128EEENS7_ILi80EEENS7_ILi256EEEEEELi256ENS_6half_tEfNS_4arch4Sm90ELb1ELb0ELb0ELb1ELb0ELb1ELb0ELb1ELb1ELb0ELb0ELb0EEENS1_21CollectiveEpilogueFwdINS6_IJSA_SC_SB_EEES9_SE_SG_Li256ELb1ELb0ELb0ELb0EEENS1_36VarlenDynamicPersistentTileSchedulerILi128ELi80ELi256ELi32ELb0ELb0ELb1ELb1ELb1ELb1EEEEEEEEEvNT_6ParamsE)
	.align		4
        /*0054*/ 	.word	index@(__assertfail)
	.align		4
        /*0058*/ 	.word	0x00000000
	.align		4
        /*005c*/ 	.word	0xfffffffe
	.align		4
        /*0060*/ 	.word	0x00000000
	.align		4
        /*0064*/ 	.word	0xfffffffd
	.align		4
        /*0068*/ 	.word	0x00000000
	.align		4
        /*006c*/ 	.word	0xfffffffc


//--------------------- .nv.constant4             --------------------------
	.section	.nv.constant4,"a",@progbits
	.align	8
	.align		8
.nv.constant4:
        /*0000*/ 	.dword	__assertfail
	.align		8
        /*0008*/ 	.dword	__unnamed_1
	.align		8
        /*0010*/ 	.dword	__unnamed_2
	.align		8
        /*0018*/ 	.dword	__unnamed_3
	.align		8
        /*0020*/ 	.dword	__unnamed_4
	.align		8
        /*0028*/ 	.dword	__unnamed_5
	.align		8
        /*0030*/ 	.dword	__unnamed_6
	.align		8
        /*0038*/ 	.dword	__unnamed_7
	.align		8
        /*0040*/ 	.dword	__unnamed_8
	.align		8
        /*0048*/ 	.dword	__unnamed_9
	.align		8
        /*0050*/ 	.dword	_ZN66_INTERNAL_4283bf05_30_flash_fwd_hdim256_fp16_sm90_cu_ee213261_35224cuda3std3__45__cpo5beginE
	.align		8
        /*0058*/ 	.dword	_ZN66_INTERNAL_4283bf05_30_flash_fwd_hdim256_fp16_sm90_cu_ee213261_35224cuda3std3__45__cpo3endE
	.align		8
        /*0060*/ 	.dword	_ZN66_INTERNAL_4283bf05_30_flash_fwd_hdim256_fp16_sm90_cu_ee213261_35224cuda3std3__45__cpo6cbeginE
	.align		8
        /*0068*/ 	.dword	_ZN66_INTERNAL_4283bf05_30_flash_fwd_hdim256_fp16_sm90_cu_ee213261_35224cuda3std3__45__cpo4cendE
	.align		8
        /*0070*/ 	.dword	_ZN66_INTERNAL_4283bf05_30_flash_fwd_hdim256_fp16_sm90_cu_ee213261_35224cuda3std3__468_GLOBAL__N__4283bf05_30_flash_fwd_hdim256_fp16_sm90_cu_ee213261_35226ignoreE
	.align		8
        /*0078*/ 	.dword	_ZN66_INTERNAL_4283bf05_30_flash_fwd_hdim256_fp16_sm90_cu_ee213261_35224cuda3std3__419piecewise_constructE
	.align		8
        /*0080*/ 	.dword	_ZN66_INTERNAL_4283bf05_30_flash_fwd_hdim256_fp16_sm90_cu_ee213261_35224cuda3std3__48in_placeE
	.align		8
        /*0088*/ 	.dword	_ZN66_INTERNAL_4283bf05_30_flash_fwd_hdim256_fp16_sm90_cu_ee213261_35224cuda3std6ranges3__45__cpo4swapE
	.align		8
        /*0090*/ 	.dword	_ZN66_INTERNAL_4283bf05_30_flash_fwd_hdim256_fp16_sm90_cu_ee213261_35224cuda3std6ranges3__45__cpo9iter_moveE
	.align		8
        /*0098*/ 	.dword	_ZN66_INTERNAL_4283bf05_30_flash_fwd_hdim256_fp16_sm90_cu_ee213261_35224cute7productE
	.align		8
        /*00a0*/ 	.dword	_ZN66_INTERNAL_4283bf05_30_flash_fwd_hdim256_fp16_sm90_cu_ee213261_35224cute1_E
	.align		8
        /*00a8*/ 	.dword	$str$23
	.align		8
        /*00b0*/ 	.dword	$str$24


//--------------------- .text._ZN7cutlass13device_kernelIN5flash11enable_sm90INS1_16FlashAttnFwdSm90INS1_25CollectiveMainloopFwdSm90ILi2EN4cute5tupleIJNS5_1CILi1EEES8_S8_EEENS6_IJNS7_ILi128EEENS7_ILi80EEENS7_ILi256EEEEEELi256ENS_6half_tEfNS_4arch4Sm90ELb0ELb0ELb0ELb0ELb0ELb0ELb0ELb1ELb1ELb0ELb0ELb0EEENS1_21CollectiveEpilogueFwdINS6_IJSA_SC_SB_EEES9_SE_SG_Li256ELb0ELb0ELb0ELb0EEENS1_29StaticPersistentTileSchedulerILb0EEEEEEEEEvNT_6ParamsE --------------------------
	.section	.text._ZN7cutlass13device_kernelIN5flash11enable_sm90INS1_16FlashAttnFwdSm90INS1_25CollectiveMainloopFwdSm90ILi2EN4cute5tupleIJNS5_1CILi1EEES8_S8_EEENS6_IJNS7_ILi128EEENS7_ILi80EEENS7_ILi256EEEEEELi256ENS_6half_tEfNS_4arch4Sm90ELb0ELb0ELb0ELb0ELb0ELb0ELb0ELb1ELb1ELb0ELb0ELb0EEENS1_21CollectiveEpilogueFwdINS6_IJSA_SC_SB_EEES9_SE_SG_Li256ELb0ELb0ELb0ELb0EEENS1_29StaticPersistentTileSchedulerILb0EEEEEEEEEvNT_6ParamsE,"ax",@progbits
	.align	128
.text._ZN7cutlass13device_kernelIN5flash11enable_sm90INS1_16FlashAttnFwdSm90INS1_25CollectiveMainloopFwdSm90ILi2EN4cute5tupleIJNS5_1CILi1EEES8_S8_EEENS6_IJNS7_ILi128EEENS7_ILi80EEENS7_ILi256EEEEEELi256ENS_6half_tEfNS_4arch4Sm90ELb0ELb0ELb0ELb0ELb0ELb0ELb0ELb1ELb1ELb0ELb0ELb0EEENS1_21CollectiveEpilogueFwdINS6_IJSA_SC_SB_EEES9_SE_SG_Li256ELb0ELb0ELb0ELb0EEENS1_29StaticPersistentTileSchedulerILb0EEEEEEEEEvNT_6ParamsE:
        .type           _ZN7cutlass13device_kernelIN5flash11enable_sm90INS1_16FlashAttnFwdSm90INS1_25CollectiveMainloopFwdSm90ILi2EN4cute5tupleIJNS5_1CILi1EEES8_S8_EEENS6_IJNS7_ILi128EEENS7_ILi80EEENS7_ILi256EEEEEELi256ENS_6half_tEfNS_4arch4Sm90ELb0ELb0ELb0ELb0ELb0ELb0ELb0ELb1ELb1ELb0ELb0ELb0EEENS1_21CollectiveEpilogueFwdINS6_IJSA_SC_SB_EEES9_SE_SG_Li256ELb0ELb0ELb0ELb0EEENS1_29StaticPersistentTileSchedulerILb0EEEEEEEEEvNT_6ParamsE,@function
        .size           _ZN7cutlass13device_kernelIN5flash11enable_sm90INS1_16FlashAttnFwdSm90INS1_25CollectiveMainloopFwdSm90ILi2EN4cute5tupleIJNS5_1CILi1EEES8_S8_EEENS6_IJNS7_ILi128EEENS7_ILi80EEENS7_ILi256EEEEEELi256ENS_6half_tEfNS_4arch4Sm90ELb0ELb0ELb0ELb0ELb0ELb0ELb0ELb1ELb1ELb0ELb0ELb0EEENS1_21CollectiveEpilogueFwdINS6_IJSA_SC_SB_EEES9_SE_SG_Li256ELb0ELb0ELb0ELb0EEENS1_29StaticPersistentTileSchedulerILb0EEEEEEEEEvNT_6ParamsE,(.L_x_2837 - _ZN7cutlass13device_kernelIN5flash11enable_sm90INS1_16FlashAttnFwdSm90INS1_25CollectiveMainloopFwdSm90ILi2EN4cute5tupleIJNS5_1CILi1EEES8_S8_EEENS6_IJNS7_ILi128EEENS7_ILi80EEENS7_ILi256EEEEEELi256ENS_6half_tEfNS_4arch4Sm90ELb0ELb0ELb0ELb0ELb0ELb0ELb0ELb1ELb1ELb0ELb0ELb0EEENS1_21CollectiveEpilogueFwdINS6_IJSA_SC_SB_EEES9_SE_SG_Li256ELb0ELb0ELb0ELb0EEENS1_29StaticPersistentTileSchedulerILb0EEEEEEEEEvNT_6ParamsE)
        .other          _ZN7cutlass13device_kernelIN5flash11enable_sm90INS1_16FlashAttnFwdSm90INS1_25CollectiveMainloopFwdSm90ILi2EN4cute5tupleIJNS5_1CILi1EEES8_S8_EEENS6_IJNS7_ILi128EEENS7_ILi80EEENS7_ILi256EEEEEELi256ENS_6half_tEfNS_4arch4Sm90ELb0ELb0ELb0ELb0ELb0ELb0ELb0ELb1ELb1ELb0ELb0ELb0EEENS1_21CollectiveEpilogueFwdINS6_IJSA_SC_SB_EEES9_SE_SG_Li256ELb0ELb0ELb0ELb0EEENS1_29StaticPersistentTileSchedulerILb0EEEEEEEEEvNT_6ParamsE,@"STO_CUDA_ENTRY STV_DEFAULT"
_ZN7cutlass13device_kernelIN5flash11enable_sm90INS1_16FlashAttnFwdSm90INS1_25CollectiveMainloopFwdSm90ILi2EN4cute5tupleIJNS5_1CILi1EEES8_S8_EEENS6_IJNS7_ILi128EEENS7_ILi80EEENS7_ILi256EEEEEELi256ENS_6half_tEfNS_4arch4Sm90ELb0ELb0ELb0ELb0ELb0ELb0ELb0ELb1ELb1ELb0ELb0ELb0EEENS1_21CollectiveEpilogueFwdINS6_IJSA_SC_SB_EEES9_SE_SG_Li256ELb0ELb0ELb0ELb0EEENS1_29StaticPersistentTileSchedulerILb0EEEEEEEEEvNT_6ParamsE:
[----:B------:R-:W1:Y:S02]  /*0000*/  LDC R1, c[0x0][0x28] ;  /* 0x00000a00ff017b82 */ /* 0x000e640000000800 */
[----:B-1----:R-:W-:Y:S01]  /*0010*/  VIADD R1, R1, 0xffffffe0 ;  /* 0xffffffe001017836 */ /* 0x002fe20000000000 */
[----:B------:R-:W1:Y:S01]  /*0020*/  S2R R3, SR_TID.X ;  /* 0x0000000000037919 */ /* 0x000e620000002100 */
[----:B------:R-:W-:Y:S01]  /*0030*/  ELECT P0, URZ, PT ;  /* 0x00000000003f782f */ /* 0x000fe20003800000 */
[----:B------:R-:W-:Y:S01]  /*0040*/  BSSY B0, `(.L_x_0) ;  /* 0x0000013000007945 */ /* 0x000fe20003800000 */
[----:B-1----:R-:W-:-:S05]  /*0050*/  SHF.R.U32.HI R0, RZ, 0x5, R3 ;  /* 0x00000005ff007819 */ /* 0x002fca0000011603 */
[----:B------:R-:W1:Y:S02]  /*0060*/  SHFL.IDX PT, R2, R0, RZ, 0x1f ;  /* 0x00001fff00027589 */ /* 0x000e6400000e0000 */
[----:B-1----:R-:W-:-:S13]  /*0070*/  ISETP.EQ.AND P0, PT, R2, RZ, P0 ;  /* 0x000000ff0200720c */ /* 0x002fda0000702270 */
[----:B------:R-:W-:Y:S05]  /*0080*/  @!P0 BRA `(.L_x_1) ;  /* 0x0000000000388947 */ /* 0x000fea0003800000 */
[----:B------:R-:W-:Y:S02]  /*0090*/  ULDC.64 UR4, c[0x0][0x198] ;  /* 0x0000660000047ab9 */ /* 0x000fe40000000a00 */
[----:B------:R-:W-:Y:S02]  /*00a0*/  UIADD3 UR6, UP0, UR4, 0x270, URZ ;  /* 0x0000027004067890 */ /* 0x000fe4000ff1e03f */
[----:B------:R-:W-:Y:S02]  /*00b0*/  UIADD3 UR8, UP1, UR4, 0x370, URZ ;  /* 0x0000037004087890 */ /* 0x000fe4000ff3e03f */
[----:B------:R-:W-:Y:S02]  /*00c0*/  UIADD3 UR10, UP2, UR4, 0x470, URZ ;  /* 0x00000470040a7890 */ /* 0x000fe4000ff5e03f */
[----:B------:R-:W-:Y:S02]  /*00d0*/  UIADD3 UR4, UP3, UR4, 0x9f0, URZ ;  /* 0x000009f004047890 */ /* 0x000fe4000ff7e03f */
[----:B------:R-:W-:-:S02]  /*00e0*/  UIADD3.X UR7, URZ, UR5, URZ, UP0, !UPT ;  /* 0x000000053f077290 */ /* 0x000fc400087fe43f */
[----:B------:R-:W-:Y:S02]  /*00f0*/  UIADD3.X UR9, URZ, UR5, URZ, UP1, !UPT ;  /* 0x000000053f097290 */ /* 0x000fe40008ffe43f */
[----:B------:R-:W-:Y:S02]  /*0100*/  UIADD3.X UR11, URZ, UR5, URZ, UP2, !UPT ;  /* 0x000000053f0b7290 */ /* 0x000fe400097fe43f */
[----:B------:R-:W-:-:S03]  /*0110*/  UIADD3.X UR5, URZ, UR5, URZ, UP3, !UPT ;  /* 0x000000053f057290 */ /* 0x000fc60009ffe43f */
[----:B------:R1:W-:Y:S02]  /*0120*/  UTMACCTL.PF [UR6] ;  /* 0x00000000060079b9 */ /* 0x0003e40008040000 */
[----:B------:R1:W-:Y:S02]  /*0130*/  UTMACCTL.PF [UR8] ;  /* 0x00000000080079b9 */ /* 0x0003e40008040000 */
[----:B------:R1:W-:Y:S02]  /*0140*/  UTMACCTL.PF [UR10] ;  /* 0x000000000a0079b9 */ /* 0x0003e40008040000 */
[----:B------:R1:W-:Y:S02]  /*0150*/  UTMACCTL.PF [UR4] ;  /* 0x00000000040079b9 */ /* 0x0003e40008040000 */
[----:B-1----:R-:W-:Y:S01]  /*0160*/  NOP ;  /* 0x0000000000007918 */ /* 0x002fe20000000000 */
.L_x_1:
[----:B------:R-:W-:Y:S05]  /*0170*/  BSYNC B0 ;  /* 0x0000000000007941 */ /* 0x000fea0003800000 */
.L_x_0:
[----:B------:R-:W-:Y:S01]  /*0180*/  VOTEU.ANY UP0, P0 ;  /* 0x00000000003f7886 */ /* 0x000fe20000000100 */
[----:B------:R-:W1:Y:S01]  /*0190*/  SHFL.IDX PT, R2, R0, RZ, 0x1f ;  /* 0x00001fff00027589 */ /* 0x000e6200000e0000 */
[----:B------:R-:W-:Y:S01]  /*01a0*/  UMOV UR4, 0x1 ;  /* 0x0000000100047882 */ /* 0x000fe20000000000 */
[----:B------:R-:W-:Y:S02]  /*01b0*/  VOTEU.ANY UP1, P0 ;  /* 0x00000000003f7886 */ /* 0x000fe40000020100 */
[----:B------:R-:W2:Y:S01]  /*01c0*/  @UP0 S2UR UR7, SR_CgaCtaId ;  /* 0x00000000000709c3 */ /* 0x000ea20000008800 */
[----:B------:R-:W-:Y:S01]  /*01d0*/  @UP0 UMOV UR6, 0x400 ;  /* 0x0000040000060882 */ /* 0x000fe20000000000 */
[----:B------:R-:W-:-:S04]  /*01e0*/  @UP0 UIADD3 UR4, -UR4, 0x100000, URZ ;  /* 0x0010000004040890 */ /* 0x000fc8000fffe13f */
[----:B------:R-:W-:Y:S02]  /*01f0*/  @UP0 USHF.L.U32 UR5, UR4, 0xb, URZ ;  /* 0x0000000b04050899 */ /* 0x000fe4000800063f */
[----:B------:R-:W-:Y:S01]  /*0200*/  @UP0 USHF.L.U32 UR4, UR4, 0x1, URZ ;  /* 0x0000000104040899 */ /* 0x000fe2000800063f */
[----:B-1----:R-:W-:Y:S02]  /*0210*/  ISETP.NE.AND P1, PT, R2, RZ, PT ;  /* 0x000000ff0200720c */ /* 0x002fe40003f25270 */
[----:B------:R-:W-:Y:S01]  /*0220*/  SHF.R.U32.HI R2, RZ, 0x7, R3 ;  /* 0x00000007ff027819 */ /* 0x000fe20000011603 */
[----:B--2---:R-:W-:Y:S01]  /*0230*/  @UP0 ULEA UR6, UR7, UR6, 0x18 ;  /* 0x0000000607060291 */ /* 0x004fe2000f8ec03f */
[----:B------:R-:W-:-:S04]  /*0240*/  VOTEU.ANY UP0, P0 ;  /* 0x00000000003f7886 */ /* 0x000fc80000000100 */
[----:B------:R-:W1:Y:S04]  /*0250*/  SHFL.IDX PT, R2, R2, RZ, 0x1f ;  /* 0x00001fff02027589 */ /* 0x000e6800000e0000 */
[----:B------:R-:W2:Y:S03]  /*0260*/  FENCE.VIEW.ASYNC.S ;  /* 0x00000000000073c6 */ /* 0x000ea60000000000 */
[----:B--2---:R2:W3:Y:S01]  /*0270*/  @UP0 SYNCS.EXCH.64 URZ, [UR6+0x38800], UR4 ;  /* 0x03880004063f05b2 */ /* 0x0044e20008000100 */
[----:B------:R2:W4:Y:S01]  /*0280*/  @UP1 SYNCS.EXCH.64 URZ, [UR6+0x38820], UR4 ;  /* 0x03882004063f15b2 */ /* 0x0005220008000100 */
[----:B------:R-:W-:Y:S05]  /*0290*/  @P1 BRA `(.L_x_2) ;  /* 0x0000000000481947 */ /* 0x000fea0003800000 */
[----:B--2---:R-:W2:Y:S01]  /*02a0*/  S2UR UR5, SR_CgaCtaId ;  /* 0x00000000000579c3 */ /* 0x004ea20000008800 */
[----:B------:R-:W-:Y:S01]  /*02b0*/  UMOV UR4, 0x400 ;  /* 0x0000040000047882 */ /* 0x000fe20000000000 */
[----:B------:R-:W-:Y:S01]  /*02c0*/  UMOV UR6, 0x1 ;  /* 0x0000000100067882 */ /* 0x000fe20000000000 */
[----:B------:R-:W-:Y:S01]  /*02d0*/  UMOV UR9, 0x2 ;  /* 0x0000000200097882 */ /* 0x000fe20000000000 */
[----:B------:R-:W-:-:S04]  /*02e0*/  UIADD3 UR6, -UR6, 0x100000, URZ ;  /* 0x0010000006067890 */ /* 0x000fc8000fffe13f */
[----:B------:R-:W-:Y:S02]  /*02f0*/  USHF.L.U32 UR7, UR6, 0xb, URZ ;  /* 0x0000000b06077899 */ /* 0x000fe4000800063f */
[----:B------:R-:W-:Y:S01]  /*0300*/  USHF.L.U32 UR6, UR6, 0x1, URZ ;  /* 0x0000000106067899 */ /* 0x000fe2000800063f */
[----:B------:R-:W-:Y:S01]  /*0310*/  ELECT P0, URZ, PT ;  /* 0x00000000003f782f */ /* 0x000fe20003800000 */
[----:B--2---:R-:W-:Y:S02]  /*0320*/  ULEA UR8, UR5, UR4, 0x18 ;  /* 0x0000000405087291 */ /* 0x004fe4000f8ec03f */
[----:B------:R-:W-:-:S04]  /*0330*/  UIADD3 UR4, -UR9, 0x100000, URZ ;  /* 0x0010000009047890 */ /* 0x000fc8000fffe13f */
[----:B------:R-:W-:Y:S02]  /*0340*/  USHF.L.U32 UR5, UR4, 0xb, URZ ;  /* 0x0000000b04057899 */ /* 0x000fe4000800063f */
[----:B------:R-:W-:Y:S01]  /*0350*/  USHF.L.U32 UR4, UR4, 0x1, URZ ;  /* 0x0000000104047899 */ /* 0x000fe2000800063f */
[----:B------:R-:W2:Y:S03]  /*0360*/  FENCE.VIEW.ASYNC.S ;  /* 0x00000000000073c6 */ /* 0x000ea60000000000 */
[----:B--2---:R2:W1:Y:S08]  /*0370*/  SYNCS.EXCH.64 URZ, [UR8+0x38830], UR6 ;  /* 0x03883006083f75b2 */ /* 0x0044700008000100 */
[----:B------:R2:W1:Y:S01]  /*0380*/  SYNCS.EXCH.64 URZ, [UR8+0x38840], UR4 ;  /* 0x03884004083f75b2 */ /* 0x0004620008000100 */
[----:B------:R2:W1:Y:S01]  /*0390*/  SYNCS.EXCH.64 URZ, [UR8+0x38838], UR6 ;  /* 0x03883806083f75b2 */ /* 0x0004620008000100 */
[----:B------:R2:W1:Y:S01]  /*03a0*/  SYNCS.EXCH.64 URZ, [UR8+0x38848], UR4 ;  /* 0x03884804083f75b2 */ /* 0x0004620008000100 */
[----:B------:R-:W-:Y:S01]  /*03b0*/  NOP ;  /* 0x0000000000007918 */ /* 0x000fe20000000000 */
.L_x_2:
[----:B------:R-:W5:Y:S01]  /*03c0*/  SHFL.IDX PT, R4, R0, RZ, 0x1f ;  /* 0x00001fff00047589 */ /* 0x000f6200000e0000 */
[----:B------:R-:W-:Y:S01]  /*03d0*/  NOP ;  /* 0x0000000000007918 */ /* 0x000fe20000000000 */
[----:B-----5:R-:W-:-:S13]  /*03e0*/  ISETP.NE.AND P0, PT, R4, RZ, PT ;  /* 0x000000ff0400720c */ /* 0x020fda0003f05270 */
[----:B------:R-:W-:Y:S05]  /*03f0*/  @P0 BRA `(.L_x_3) ;  /* 0x0000000000480947 */ /* 0x000fea0003800000 */
[----:B--2---:R-:W2:Y:S01]  /*0400*/  S2UR UR5, SR_CgaCtaId ;  /* 0x00000000000579c3 */ /* 0x004ea20000008800 */
[----:B------:R-:W-:Y:S01]  /*0410*/  UMOV UR4, 0x400 ;  /* 0x0000040000047882 */ /* 0x000fe20000000000 */
[----:B------:R-:W-:Y:S01]  /*0420*/  UMOV UR6, 0x1 ;  /* 0x0000000100067882 */ /* 0x000fe20000000000 */
[----:B------:R-:W-:Y:S01]  /*0430*/  UMOV UR7, 0x2 ;  /* 0x0000000200077882 */ /* 0x000fe20000000000 */
[----:B------:R-:W-:Y:S01]  /*0440*/  ELECT P0, URZ, PT ;  /* 0x00000000003f782f */ /* 0x000fe20003800000 */
[----:B--2---:R-:W-:Y:S02]  /*0450*/  ULEA UR8, UR5, UR4, 0x18 ;  /* 0x0000000405087291 */ /* 0x004fe4000f8ec03f */
[----:B------:R-:W-:-:S04]  /*0460*/  UIADD3 UR4, -UR6, 0x100000, URZ ;  /* 0x0010000006047890 */ /* 0x000fc8000fffe13f */
[----:B------:R-:W-:Y:S02]  /*0470*/  USHF.L.U32 UR5, UR4, 0xb, URZ ;  /* 0x0000000b04057899 */ /* 0x000fe4000800063f */
[----:B------:R-:W-:Y:S02]  /*0480*/  USHF.L.U32 UR4, UR4, 0x1, URZ ;  /* 0x0000000104047899 */ /* 0x000fe4000800063f */
        /* <DEDUP_REMOVED lines=9> */
.L_x_3:
[----:B------:R-:W5:Y:S01]  /*0520*/  SHFL.IDX PT, R4, R0, RZ, 0x1f ;  /* 0x00001fff00047589 */ /* 0x000f6200000e0000 */
[----:B------:R-:W-:Y:S01]  /*0530*/  NOP ;  /* 0x0000000000007918 */ /* 0x000fe20000000000 */
[----:B-----5:R-:W-:-:S13]  /*0540*/  ISETP.NE.AND P0, PT, R4, RZ, PT ;  /* 0x000000ff0400720c */ /* 0x020fda0003f05270 */
[----:B------:R-:W-:Y:S05]  /*0550*/  @P0 BRA `(.L_x_4) ;  /* 0x0000000000380947 */ /* 0x000fea0003800000 */
[----:B--2---:R-:W2:Y:S01]  /*0560*/  S2UR UR5, SR_CgaCtaId ;  /* 0x00000000000579c3 */ /* 0x004ea20000008800 */
[----:B------:R-:W-:Y:S01]  /*0570*/  UMOV UR4, 0x400 ;  /* 0x0000040000047882 */ /* 0x000fe20000000000 */
[----:B------:R-:W-:Y:S01]  /*0580*/  UMOV UR7, 0x1 ;  /* 0x0000000100077882 */ /* 0x000fe20000000000 */
[----:B------:R-:W-:Y:S01]  /*0590*/  ELECT P0, URZ, PT ;  /* 0x00000000003f782f */ /* 0x000fe20003800000 */
[----:B--2---:R-:W-:Y:S02]  /*05a0*/  ULEA UR6, UR5, UR4, 0x18 ;  /* 0x0000000405067291 */ /* 0x004fe4000f8ec03f */
[----:B------:R-:W-:-:S04]  /*05b0*/  UIADD3 UR4, -UR7, 0x100000, URZ ;  /* 0x0010000007047890 */ /* 0x000fc8000fffe13f */
[----:B------:R-:W-:Y:S02]  /*05c0*/  USHF.L.U32 UR5, UR4, 0xb, URZ ;  /* 0x0000000b04057899 */ /* 0x000fe4000800063f */
[----:B------:R-:W-:Y:S01]  /*05d0*/  USHF.L.U32 UR4, UR4, 0x1, URZ ;  /* 0x0000000104047899 */ /* 0x000fe2000800063f */
[----:B------:R-:W2:Y:S11]  /*05e0*/  FENCE.VIEW.ASYNC.S ;  /* 0x00000000000073c6 */ /* 0x000eb60000000000 */
[----:B--2---:R2:W1:Y:S01]  /*05f0*/  SYNCS.EXCH.64 URZ, [UR6+0x38870], UR4 ;  /* 0x03887004063f75b2 */ /* 0x0044620008000100 */
[----:B------:R2:W1:Y:S01]  /*0600*/  SYNCS.EXCH.64 URZ, [UR6+0x38880], UR4 ;  /* 0x03888004063f75b2 */ /* 0x0004620008000100 */
[----:B------:R2:W1:Y:S01]  /*0610*/  SYNCS.EXCH.64 URZ, [UR6+0x38878], UR4 ;  /* 0x03887804063f75b2 */ /* 0x0004620008000100 */
[----:B------:R2:W1:Y:S01]  /*0620*/  SYNCS.EXCH.64 URZ, [UR6+0x38888], UR4 ;  /* 0x03888804063f75b2 */ /* 0x0004620008000100 */
[----:B------:R-:W-:Y:S01]  /*0630*/  NOP ;  /* 0x0000000000007918 */ /* 0x000fe20000000000 */
.L_x_4:
        /* <DEDUP_REMOVED lines=22> */
.L_x_5:
        /* <DEDUP_REMOVED lines=22> */
.L_x_6:
[----:B-1----:R-:W-:Y:S01]  /*0900*/  ISETP.NE.AND P0, PT, R2, RZ, PT ;  /* 0x000000ff0200720c */ /* 0x002fe20003f05270 */
[----:B------:R-:W-:Y:S01]  /*0910*/  IMAD.MOV.U32 R2, RZ, RZ, 0x1 ;  /* 0x00000001ff027424 */ /* 0x000fe200078e00ff */
[----:B------:R-:W-:-:S04]  /*0920*/  NOP ;  /* 0x0000000000007918 */ /* 0x000fc80000000000 */
[----:B------:R-:W-:-:S05]  /*0930*/  SEL R2, R2, 0x2, !P0 ;  /* 0x0000000202027807 */ /* 0x000fca0004000000 */
[----:B------:R1:W-:Y:S01]  /*0940*/  STL [R1+0x1c], R2 ;  /* 0x00001c0201007387 */ /* 0x0003e20000100800 */
[----:B---34-:R-:W-:Y:S06]  /*0950*/  BAR.SYNC.DEFER_BLOCKING 0x0 ;  /* 0x0000000000007b1d */ /* 0x018fec0000010000 */
[----:B------:R-:W-:Y:S05]  /*0960*/  @!P0 BRA `(.L_x_7) ;  /* 0x000000a4008c8947 */ /* 0x000fea0003800000 */
.L_x_8:
[----:B------:R-:W-:-:S08]  /*0970*/  NOP ;  /* 0x0000000000007918 */ /* 0x000fd00000000000 */
[----:B------:R-:W3:Y:S02]  /*0980*/  USETMAXREG.TRY_ALLOC.CTAPOOL UP0, 0xf0 ;  /* 0x000000f0000079c8 */ /* 0x000ee40008000600 */
[----:B---3--:R-:W-:-:S13]  /*0990*/  PLOP3.LUT P0, PT, PT, PT, UP0, 0x80, 0x0 ;  /* 0x000000000000781c */ /* 0x008fda0003f0f008 */
[----:B------:R-:W-:Y:S05]  /*09a0*/  @!P0 BRA `(.L_x_8) ;  /* 0xfffffffc00f08947 */ /* 0x000fea000383ffff */
[----:B--2---:R-:W2:Y:S08]  /*09b0*/  S2UR UR7, SR_CTAID.X ;  /* 0x00000000000779c3 */ /* 0x004eb00000002500 */
[----:B------:R-:W-:Y:S08]  /*09c0*/  BAR.ARV 0x8, 0x120 ;  /* 0x0204800000007b1d */ /* 0x000ff00000002000 */
[----:B------:R-:W2:Y:S02]  /*09d0*/  LDC R0, c[0x0][0xda4] ;  /* 0x00036900ff007b82 */ /* 0x000ea40000000800 */
[----:B--2---:R-:W-:-:S13]  /*09e0*/  ISETP.LE.AND P0, PT, R0, UR7, PT ;  /* 0x0000000700007c0c */ /* 0x004fda000bf03270 */
[----:B------:R-:W-:Y:S05]  /*09f0*/  @P0 EXIT ;  /* 0x000000000000094d */ /* 0x000fea0003800000 */
[----:B------:R-:W2:Y:S01]  /*0a00*/  LDL.LU R10, [R1+0x1c] ;  /* 0x00001c00010a7983 */ /* 0x000ea20000300800 */
[----:B------:R-:W-:Y:S01]  /*0a10*/  VIADD R0, R3, 0xffffff80 ;  /* 0xffffff8003007836 */ /* 0x000fe20000000000 */
[----:B------:R-:W3:Y:S01]  /*0a20*/  S2UR UR4, SR_CgaCtaId ;  /* 0x00000000000479c3 */ /* 0x000ee20000008800 */
[----:B------:R-:W-:Y:S01]  /*0a30*/  UMOV UR61, 0x400 ;  /* 0x00000400003d7882 */ /* 0x000fe20000000000 */
[----:B------:R-:W-:Y:S01]  /*0a40*/  IMAD.MOV.U32 R219, RZ, RZ, -0x2 ;  /* 0xfffffffeffdb7424 */ /* 0x000fe200078e00ff */
[----:B------:R-:W-:Y:S01]  /*0a50*/  UMOV UR38, URZ ;  /* 0x0000003f00267c82 */ /* 0x000fe20008000000 */
[----:B------:R-:W-:Y:S01]  /*0a60*/  SHF.R.S32.HI R3, RZ, 0x1f, R0 ;  /* 0x0000001fff037819 */ /* 0x000fe20000011400 */
[----:B------:R-:W-:Y:S02]  /*0a70*/  IMAD.U32 R23, RZ, RZ, UR7 ;  /* 0x00000007ff177e24 */ /* 0x000fe4000f8e00ff */
[----:B------:R-:W-:Y:S01]  /*0a80*/  IMAD.MOV.U32 R212, RZ, RZ, RZ ;  /* 0x000000ffffd47224 */ /* 0x000fe200078e00ff */
[CC--:B------:R-:W-:Y:S01]  /*0a90*/  LEA.HI R5, R3.reuse, R0.reuse, RZ, 0x7 ;  /* 0x0000000003057211 */ /* 0x0c0fe200078f38ff */
[----:B------:R-:W4:Y:S01]  /*0aa0*/  S2UR UR6, SR_SWINHI ;  /* 0x00000000000679c3 */ /* 0x000f220000002f00 */
[----:B------:R-:W-:-:S02]  /*0ab0*/  LEA.HI R6, R3, R0, RZ, 0x4 ;  /* 0x0000000003067211 */ /* 0x000fc400078f20ff */
[----:B------:R-:W-:Y:S02]  /*0ac0*/  LOP3.LUT R213, R5, 0xffffff80, RZ, 0xc0, !PT ;  /* 0xffffff8005d57812 */ /* 0x000fe400078ec0ff */
[----:B------:R-:W-:Y:S02]  /*0ad0*/  SHF.R.S32.HI R9, RZ, 0x4, R6 ;  /* 0x00000004ff097819 */ /* 0x000fe40000011406 */
[----:B------:R-:W-:Y:S02]  /*0ae0*/  IADD3 R213, R0, -R213, RZ ;  /* 0x800000d500d57210 */ /* 0x000fe40007ffe0ff */
[----:B------:R-:W-:Y:S02]  /*0af0*/  LOP3.LUT R7, R6, 0x3fffff0, RZ, 0xc0, !PT ;  /* 0x03fffff006077812 */ /* 0x000fe400078ec0ff */
[----:B-1----:R-:W-:Y:S02]  /*0b00*/  SHF.R.S32.HI R2, RZ, 0x1f, R213 ;  /* 0x0000001fff027819 */ /* 0x002fe400000114d5 */
[----:B------:R-:W-:Y:S01]  /*0b10*/  LEA.HI R217, R3, R0, RZ, 0x5 ;  /* 0x0000000003d97211 */ /* 0x000fe200078f28ff */
[----:B------:R-:W-:Y:S01]  /*0b20*/  IMAD.IADD R0, R0, 0x1, -R7 ;  /* 0x0000000100007824 */ /* 0x000fe200078e0a07 */
[----:B------:R-:W-:Y:S01]  /*0b30*/  LEA.HI R4, R2, R213, RZ, 0x2 ;  /* 0x000000d502047211 */ /* 0x000fe200078f10ff */
[----:B---3--:R-:W-:Y:S01]  /*0b40*/  ULEA UR61, UR4, UR61, 0x18 ;  /* 0x0000003d043d7291 */ /* 0x008fe2000f8ec03f */
[----:B------:R-:W-:-:S02]  /*0b50*/  LEA.HI R6, R6, R9, RZ, 0x1 ;  /* 0x0000000906067211 */ /* 0x000fc400078f08ff */
[--C-:B------:R-:W-:Y:S02]  /*0b60*/  SHF.R.S32.HI R3, RZ, 0x2, R4.reuse ;  /* 0x00000002ff037819 */ /* 0x100fe40000011404 */
[----:B------:R-:W-:Y:S02]  /*0b70*/  SHF.R.S32.HI R8, RZ, 0x1f, R4 ;  /* 0x0000001fff087819 */ /* 0x000fe40000011404 */
[----:B------:R-:W-:Y:S01]  /*0b80*/  LOP3.LUT R6, R6, 0x1ffffffe, RZ, 0xc0, !PT ;  /* 0x1ffffffe06067812 */ /* 0x000fe200078ec0ff */
[----:B------:R-:W-:Y:S01]  /*0b90*/  UMOV UR4, UR61 ;  /* 0x0000003d00047c82 */ /* 0x000fe20008000000 */
[----:B----4-:R-:W-:Y:S01]  /*0ba0*/  UMOV UR5, UR6 ;  /* 0x0000000600057c82 */ /* 0x010fe20008000000 */
[----:B------:R-:W-:Y:S01]  /*0bb0*/  SHF.R.S32.HI R217, RZ, 0x5, R217 ;  /* 0x00000005ffd97819 */ /* 0x000fe200000114d9 */
[----:B------:R-:W-:Y:S01]  /*0bc0*/  IMAD.U32 R16, RZ, RZ, UR4 ;  /* 0x00000004ff107e24 */ /* 0x000fe2000f8e00ff */
[----:B------:R-:W-:Y:S01]  /*0bd0*/  LEA.HI R8, R8, R3, RZ, 0x3 ;  /* 0x0000000308087211 */ /* 0x000fe200078f18ff */
[----:B------:R-:W-:Y:S01]  /*0be0*/  IMAD.IADD R6, R9, 0x1, -R6 ;  /* 0x0000000109067824 */ /* 0x000fe200078e0a06 */
[----:B------:R-:W-:Y:S01]  /*0bf0*/  SHF.R.S32.HI R216, RZ, 0x7, R5 ;  /* 0x00000007ffd87819 */ /* 0x000fe20000011405 */
[----:B------:R-:W-:Y:S01]  /*0c00*/  IMAD R7, R217, 0x10, R0 ;  /* 0x00000010d9077824 */ /* 0x000fe200078e0200 */
[----:B------:R-:W-:Y:S01]  /*0c10*/  LOP3.LUT R8, R8, 0xfffffff8, RZ, 0xc0, !PT ;  /* 0xfffffff808087812 */ /* 0x000fe200078ec0ff */
[----:B------:R-:W-:Y:S01]  /*0c20*/  UMOV UR4, URZ ;  /* 0x0000003f00047c82 */ /* 0x000fe20008000000 */
[----:B------:R-:W-:-:S02]  /*0c30*/  LEA.HI R2, R2, R213, RZ, 0x5 ;  /* 0x000000d502027211 */ /* 0x000fc400078f28ff */
[----:B------:R-:W-:Y:S02]  /*0c40*/  LEA.HI R5, R5, R216, RZ, 0x1 ;  /* 0x000000d805057211 */ /* 0x000fe400078f08ff */
[----:B------:R-:W-:Y:S01]  /*0c50*/  LEA R6, R7, R6, 0x3 ;  /* 0x0000000607067211 */ /* 0x000fe200078e18ff */
[----:B------:R-:W-:Y:S01]  /*0c60*/  IMAD.IADD R7, R3, 0x1, -R8 ;  /* 0x0000000103077824 */ /* 0x000fe200078e0a08 */
[----:B------:R-:W-:Y:S02]  /*0c70*/  LOP3.LUT R4, R4, 0x7ffffffc, RZ, 0xc0, !PT ;  /* 0x7ffffffc04047812 */ /* 0x000fe400078ec0ff */
[----:B------:R-:W-:Y:S01]  /*0c80*/  SHF.R.S32.HI R2, RZ, 0x5, R2 ;  /* 0x00000005ff027819 */ /* 0x000fe20000011402 */
[----:B------:R-:W-:Y:S01]  /*0c90*/  IMAD.SHL.U32 R3, R6, 0x8, RZ ;  /* 0x0000000806037824 */ /* 0x000fe200078e00ff */
[----:B------:R-:W-:Y:S01]  /*0ca0*/  LOP3.LUT R5, R5, 0x3fffffe, RZ, 0xc0, !PT ;  /* 0x03fffffe05057812 */ /* 0x000fe200078ec0ff */
[----:B------:R-:W-:Y:S01]  /*0cb0*/  IMAD.IADD R4, R213, 0x1, -R4 ;  /* 0x00000001d5047824 */ /* 0x000fe200078e0a04 */
[----:B------:R-:W-:Y:S01]  /*0cc0*/  MOV R17, UR5 ;  /* 0x0000000500117c02 */ /* 0x000fe20008000f00 */
[----:B------:R-:W-:Y:S01]  /*0cd0*/  IMAD R2, R2, 0x10, R7 ;  /* 0x0000001002027824 */ /* 0x000fe200078e0207 */
[----:B------:R-:W-:Y:S01]  /*0ce0*/  IADD3 R5, R216, -R5, RZ ;  /* 0x80000005d8057210 */ /* 0x000fe20007ffe0ff */
[----:B------:R-:W-:Y:S01]  /*0cf0*/  IMAD R219, R4, R219, 0x50 ;  /* 0x0000005004db7424 */ /* 0x000fe200078e02db */
[----:B------:R-:W-:Y:S01]  /*0d00*/  MOV R18, UR4 ;  /* 0x0000000400127c02 */ /* 0x000fe20008000f00 */
[----:B------:R-:W-:-:S04]  /*0d10*/  IMAD.WIDE R16, R3, 0x2, R16 ;  /* 0x0000000203107825 */ /* 0x000fc800078e0210 */
[----:B------:R-:W-:Y:S01]  /*0d20*/  IMAD R218, R5, 0x40, R2 ;  /* 0x0000004005da7824 */ /* 0x000fe200078e0202 */
[----:B--2---:R-:W-:-:S07]  /*0d30*/  LOP3.LUT R22, R10, 0x1, RZ, 0xfc, !PT ;  /* 0x000000010a167812 */ /* 0x004fce00078efcff */
.L_x_31:
[----:B------:R-:W1:Y:S01]  /*0d40*/  SHFL.IDX PT, R0, R216, RZ, 0x1f ;  /* 0x00001fffd8007589 */ /* 0x000e6200000e0000 */
[----:B------:R-:W2:Y:S01]  /*0d50*/  LDC R64, c[0x0][0x2e0] ;  /* 0x0000b800ff407b82 */ /* 0x000ea20000000800 */
[----:B------:R-:W-:Y:S01]  /*0d60*/  ULDC UR4, c[0x0][0xda8] ;  /* 0x00036a0000047ab9 */ /* 0x000fe20000000800 */
[----:B------:R-:W-:Y:S01]  /*0d70*/  ULDC.64 UR8, c[0x0][0x3f8] ;  /* 0x0000fe0000087ab9 */ /* 0x000fe20000000a00 */
[----:B------:R-:W-:Y:S01]  /*0d80*/  R2UR UR10, R23 ;  /* 0x00000000170a72ca */ /* 0x000fe200000e0000 */
[----:B------:R-:W-:Y:S02]  /*0d90*/  UISETP.NE.AND UP1, UPT, UR4, 0x1, UPT ;  /* 0x000000010400788c */ /* 0x000fe4000bf25270 */
[----:B------:R-:W-:Y:S01]  /*0da0*/  UISETP.NE.U32.AND UP0, UPT, UR8, URZ, UPT ;  /* 0x0000003f0800728c */ /* 0x000fe2000bf05070 */
[----:B------:R-:W-:Y:S01]  /*0db0*/  ULDC UR5, c[0x0][0xdb4] ;  /* 0x00036d0000057ab9 */ /* 0x000fe20000000800 */
[----:B------:R-:W-:Y:S02]  /*0dc0*/  ULDC UR6, c[0x0][0x404] ;  /* 0x0001010000067ab9 */ /* 0x000fe40000000800 */
[----:B------:R-:W-:-:S02]  /*0dd0*/  UISETP.NE.AND.EX UP0, UPT, UR9, URZ, UPT, UP0 ;  /* 0x0000003f0900728c */ /* 0x000fc4000bf05300 */
[----:B------:R-:W-:Y:S02]  /*0de0*/  UIADD3 UR9, UR61, 0x14400, URZ ;  /* 0x000144003d097890 */ /* 0x000fe4000fffe03f */
[----:B------:R-:W-:Y:S02]  /*0df0*/  UISETP.NE.AND UP2, UPT, UR5, 0x1, UPT ;  /* 0x000000010500788c */ /* 0x000fe4000bf45270 */
[----:B------:R-:W-:Y:S01]  /*0e00*/  USEL UR6, UR6, 0x1, UP0 ;  /* 0x0000000106067887 */ /* 0x000fe20008000000 */
[----:B------:R-:W-:Y:S01]  /*0e10*/  @UP1 ULDC UR5, c[0x0][0xdac] ;  /* 0x00036b0000051ab9 */ /* 0x000fe20000000800 */
[----:B------:R-:W-:Y:S01]  /*0e20*/  ULOP3.LUT UP0, URZ, UR9, 0x9f, URZ, 0xc0, !UPT ;  /* 0x0000009f093f7892 */ /* 0x000fe2000f80c03f */
[----:B------:R-:W-:Y:S01]  /*0e30*/  UMOV UR11, UR10 ;  /* 0x0000000a000b7c82 */ /* 0x000fe20008000000 */
[----:B-1----:R-:W-:Y:S02]  /*0e40*/  R2UR UR7, R0 ;  /* 0x00000000000772ca */ /* 0x002fe400000e0000 */
[----:B--2---:R-:W-:Y:S01]  /*0e50*/  IMAD R64, R64, UR6, RZ ;  /* 0x0000000640407c24 */ /* 0x004fe2000f8e02ff */
[----:B------:R-:W-:Y:S01]  /*0e60*/  @UP1 ULDC UR6, c[0x0][0xdb0] ;  /* 0x00036c0000061ab9 */ /* 0x000fe20000000800 */
[----:B------:R-:W-:-:S02]  /*0e70*/  PLOP3.LUT P0, PT, PT, PT, UP0, 0x80, 0x0 ;  /* 0x000000000000781c */ /* 0x000fc40003f0f008 */
[----:B------:R-:W-:-:S04]  /*0e80*/  VIADD R0, R64, 0x4f ;  /* 0x0000004f40007836 */ /* 0x000fc80000000000 */
[----:B------:R-:W-:-:S03]  /*0e90*/  IMAD.HI R0, R0, 0x66666667, RZ ;  /* 0x6666666700007827 */ /* 0x000fc600078e02ff */
[----:B------:R-:W-:Y:S02]  /*0ea0*/  ULEA.HI UR4, UR7, UR7, URZ, 0x1 ;  /* 0x0000000707047291 */ /* 0x000fe4000f8f083f */
[----:B------:R-:W-:Y:S02]  /*0eb0*/  SHF.R.U32.HI R3, RZ, 0x1f, R0 ;  /* 0x0000001fff037819 */ /* 0x000fe40000011600 */
[----:B------:R-:W-:Y:S02]  /*0ec0*/  ULOP3.LUT UR8, UR4, 0x1e, URZ, 0xc0, !UPT ;  /* 0x0000001e04087892 */ /* 0x000fe4000f8ec03f */
[----:B------:R-:W-:Y:S01]  /*0ed0*/  LEA.HI.SX32 R152, R0, R3, 0x1b ;  /* 0x0000000300987211 */ /* 0x000fe200078fdaff */
[----:B------:R-:W-:Y:S02]  /*0ee0*/  UIMAD.WIDE.U32 UR4, UR10, UR5, URZ ;  /* 0x000000050a0472a5 */ /* 0x000fe4000f8e003f */
[----:B------:R-:W-:Y:S02]  /*0ef0*/  UIADD3 UR8, UR7, -UR8, URZ ;  /* 0x8000000807087290 */ /* 0x000fe4000fffe03f */
[----:B------:R-:W-:-:S02]  /*0f00*/  @UP1 USHF.R.U32.HI UR11, URZ, UR6, UR5 ;  /* 0x000000063f0b1299 */ /* 0x000fc40008011605 */
[----:B------:R-:W-:Y:S01]  /*0f10*/  ULEA UR8, UR8, UR9, 0xd ;  /* 0x0000000908087291 */ /* 0x000fe2000f8e683f */
[----:B------:R-:W-:Y:S02]  /*0f20*/  @UP2 ULDC.64 UR6, c[0x0][0xdb8] ;  /* 0x00036e0000062ab9 */ /* 0x000fe40000000a00 */
[----:B------:R-:W-:Y:S02]  /*0f30*/  UIMAD.WIDE.U32 UR4, UR11, UR6, URZ ;  /* 0x000000060b0472a5 */ /* 0x000fe4000f8e003f */
[----:B------:R-:W-:Y:S01]  /*0f40*/  IMAD.U32 R215, RZ, RZ, UR11 ;  /* 0x0000000bffd77e24 */ /* 0x000fe2000f8e00ff */
[----:B------:R-:W-:Y:S01]  /*0f50*/  USHF.R.U32.HI UR8, URZ, 0x4, UR8 ;  /* 0x000000043f087899 */ /* 0x000fe20008011608 */
[----:B------:R-:W-:Y:S01]  /*0f60*/  UMOV UR36, UR11 ;  /* 0x0000000b00247c82 */ /* 0x000fe20008000000 */
[----:B------:R-:W-:Y:S02]  /*0f70*/  @UP2 USHF.R.U32.HI UR36, URZ, UR7, UR5 ;  /* 0x000000073f242299 */ /* 0x000fe40008011605 */
[----:B------:R-:W-:Y:S01]  /*0f80*/  UMOV UR4, UR10 ;  /* 0x0000000a00047c82 */ /* 0x000fe20008000000 */
[----:B------:R-:W-:Y:S01]  /*0f90*/  ULOP3.LUT UR37, UR8, 0x3fff, URZ, 0xc0, !UPT ;  /* 0x00003fff08257892 */ /* 0x000fe2000f8ec03f */
[----:B------:R-:W-:Y:S01]  /*0fa0*/  IMAD.U32 R214, RZ, RZ, UR4 ;  /* 0x00000004ffd67e24 */ /* 0x000fe2000f8e00ff */
[----:B------:R-:W-:Y:S10]  /*0fb0*/  @!P0 BRA `(.L_x_9) ;  /* 0x0000000000408947 */ /* 0x000ff40003800000 */
[----:B------:R-:W-:Y:S01]  /*0fc0*/  MOV R0, 0x0 ;  /* 0x0000000000007802 */ /* 0x000fe20000000f00 */
[----:B------:R-:W-:Y:S01]  /*0fd0*/  ULDC.64 UR4, c[0x4][0xa8] ;  /* 0x01002a0000047ab9 */ /* 0x000fe20000000a00 */
[----:B------:R-:W-:Y:S01]  /*0fe0*/  ULDC.64 UR6, c[0x4][0x20] ;  /* 0x0100080000067ab9 */ /* 0x000fe20000000a00 */
[----:B------:R-:W-:Y:S01]  /*0ff0*/  MOV R4, UR4 ;  /* 0x0000000400047c02 */ /* 0x000fe20008000f00 */
[----:B------:R1:W2:Y:S01]  /*1000*/  LDC.64 R2, c[0x4][R0] ;  /* 0x0100000000027b82 */ /* 0x0002a20000000a00 */
[----:B------:R-:W-:Y:S01]  /*1010*/  IMAD.U32 R5, RZ, RZ, UR5 ;  /* 0x00000005ff057e24 */ /* 0x000fe2000f8e00ff */
[----:B------:R-:W-:Y:S01]  /*1020*/  ULDC.64 UR4, c[0x4][0xb0] ;  /* 0x01002c0000047ab9 */ /* 0x000fe20000000a00 */
[----:B------:R-:W-:Y:S01]  /*1030*/  MOV R10, UR6 ;  /* 0x00000006000a7c02 */ /* 0x000fe20008000f00 */
[----:B------:R-:W-:Y:S01]  /*1040*/  IMAD.U32 R6, RZ, RZ, UR4 ;  /* 0x00000004ff067e24 */ /* 0x000fe2000f8e00ff */
[----:B------:R-:W-:Y:S01]  /*1050*/  MOV R13, RZ ;  /* 0x000000ff000d7202 */ /* 0x000fe20000000f00 */
[----:B------:R-:W-:-:S02]  /*1060*/  IMAD.U32 R7, RZ, RZ, UR5 ;  /* 0x00000005ff077e24 */ /* 0x000fc4000f8e00ff */
[----:B------:R-:W-:Y:S02]  /*1070*/  IMAD.U32 R11, RZ, RZ, UR7 ;  /* 0x00000007ff0b7e24 */ /* 0x000fe4000f8e00ff */
[----:B------:R-:W-:Y:S02]  /*1080*/  IMAD.MOV.U32 R8, RZ, RZ, 0x70 ;  /* 0x00000070ff087424 */ /* 0x000fe400078e00ff */
[----:B-1----:R-:W-:-:S07]  /*1090*/  IMAD.MOV.U32 R12, RZ, RZ, 0x1 ;  /* 0x00000001ff0c7424 */ /* 0x002fce00078e00ff */
[----:B------:R-:W-:-:S07]  /*10a0*/  LEPC R20, `(.L_x_9) ;  /* 0x000000001014794e */ /* 0x000fce0000000000 */
[----:B--2---:R-:W-:Y:S05]  /*10b0*/  CALL.ABS.NOINC R2 ;  /* 0x0000000002007343 */ /* 0x004fea0003c00000 */
.L_x_9:
[----:B------:R-:W-:Y:S02]  /*10c0*/  LOP3.LUT R0, R212, 0x1, RZ, 0xc0, !PT ;  /* 0x00000001d4007812 */ /* 0x000fe400078ec0ff */
[----:B------:R-:W-:Y:S02]  /*10d0*/  ISETP.NE.AND P0, PT, R22, 0x3, PT ;  /* 0x000000031600780c */ /* 0x000fe40003f05270 */
[----:B------:R-:W-:-:S04]  /*10e0*/  SHF.L.U32 R0, R0, 0x1f, RZ ;  /* 0x0000001f00007819 */ /* 0x000fc800000006ff */
[----:B------:R-:W1:Y:S02]  /*10f0*/  SYNCS.PHASECHK.TRANS64.TRYWAIT P1, [UR61+0x38800], R0 ;  /* 0x03880000ff0075a7 */ /* 0x000e64000802017d */
[----:B-1----:R-:W-:Y:S05]  /*1100*/  @!P1 BRA `(.L_x_10) ;  /* 0x000000d400409947 */ /* 0x002fea0003800000 */
.L_x_90:
[----:B------:R-:W-:Y:S05]  /*1110*/  @!P0 BRA `(.L_x_11) ;  /* 0x0000000000048947 */ /* 0x000fea0003800000 */
[----:B------:R-:W-:Y:S01]  /*1120*/  BPT.TRAP 0x1 ;  /* 0x000000040000795c */ /* 0x000fe20000300000 */
.L_x_11:
[----:B------:R-:W-:Y:S01]  /*1130*/  R2UR UR4, R18 ;  /* 0x00000000120472ca */ /* 0x000fe200000e0000 */
[----:B-1----:R-:W-:-:S05]  /*1140*/  IMAD.U32 R0, RZ, RZ, UR38 ;  /* 0x00000026ff007e24 */ /* 0x002fca000f8e00ff */
[----:B------:R-:W-:-:S07]  /*1150*/  LEA R0, R0, UR61, 0x3 ;  /* 0x0000003d00007c11 */ /* 0x000fce000f8e18ff */
[----:B------:R-:W-:-:S05]  /*1160*/  IMAD.U32 R3, RZ, RZ, UR4 ;  /* 0x00000004ff037e24 */ /* 0x000fca000f8e00ff */
[----:B------:R-:W-:-:S04]  /*1170*/  SHF.L.U32 R3, R3, 0x1f, RZ ;  /* 0x0000001f03037819 */ /* 0x000fc800000006ff */
[----:B------:R1:W2:Y:S01]  /*1180*/  SYNCS.PHASECHK.TRANS64.TRYWAIT P2, [R0+URZ+0x38830], R3 ;  /* 0x03883003000075a7 */ /* 0x0002a2000804017f */
[----:B------:R-:W-:Y:S05]  /*1190*/  @!P0 BRA `(.L_x_12) ;  /* 0x0000000000048947 */ /* 0x000fea0003800000 */
[----:B------:R-:W-:Y:S01]  /*11a0*/  BPT.TRAP 0x1 ;  /* 0x000000040000795c */ /* 0x000fe20000300000 */
.L_x_12:
[----:B------:R-:W3:Y:S01]  /*11b0*/  S2R R2, SR_TID.X ;  /* 0x0000000000027919 */ /* 0x000ee20000002100 */
[----:B------:R-:W-:Y:S01]  /*11c0*/  IMAD.MOV.U32 R151, RZ, RZ, RZ ;  /* 0x000000ffff977224 */ /* 0x000fe200078e00ff */
[----:B---3--:R-:W-:-:S04]  /*11d0*/  LOP3.LUT R2, R2, 0x7f, RZ, 0xc0, !PT ;  /* 0x0000007f02027812 */ /* 0x008fc800078ec0ff */
[----:B------:R-:W-:Y:S01]  /*11e0*/  ISETP.NE.AND P1, PT, R2, RZ, PT ;  /* 0x000000ff0200720c */ /* 0x000fe20003f25270 */
[----:B--2---:R-:W-:-:S12]  /*11f0*/  @P2 BRA `(.L_x_13) ;  /* 0x0000000000082947 */ /* 0x004fd80003800000 */
[----:B------:R-:W2:Y:S02]  /*1200*/  SYNCS.PHASECHK.TRANS64.TRYWAIT P2, [R0+URZ+0x38830], R3 ;  /* 0x03883003000075a7 */ /* 0x000ea4000804017f */
[----:B--2---:R-:W-:Y:S05]  /*1210*/  @!P2 BRA `(.L_x_14) ;  /* 0x000000d40014a947 */ /* 0x004fea0003800000 */
.L_x_13:
[----:B------:R-:W-:Y:S05]  /*1220*/  WARPSYNC.ALL ;  /* 0x0000000000007948 */ /* 0x000fea0003800000 */
[----:B------:R-:W-:Y:S01]  /*1230*/  UIADD3 UR4, UR61, 0x24400, URZ ;  /* 0x000244003d047890 */ /* 0x000fe2000fffe03f */
[----:B------:R-:W-:Y:S01]  /*1240*/  WARPGROUP.ARRIVE ;  /* 0x00000000000079c5 */ /* 0x000fe20000000000 */
[----:B------:R-:W-:Y:S01]  /*1250*/  ULOP3.LUT UR5, UR37, 0x10000, URZ, 0xfc, !UPT ;  /* 0x0001000025057892 */ /* 0x000fe2000f8efc3f */
[----:B-12---:R-:W-:Y:S01]  /*1260*/  IMAD.IADD R3, R219, 0x1, R64 ;  /* 0x00000001db037824 */ /* 0x006fe200078e0240 */
[----:B------:R-:W-:Y:S01]  /*1270*/  USHF.R.U32.HI UR4, URZ, 0x4, UR4 ;  /* 0x000000043f047899 */ /* 0x000fe20008011604 */
[----:B------:R-:W-:Y:S01]  /*1280*/  P2R R66, PR, RZ, 0x1 ;  /* 0x00000001ff427803 */ /* 0x000fe20000000000 */
[----:B------:R-:W-:Y:S01]  /*1290*/  UMOV UR9, 0x40000040 ;  /* 0x4000004000097882 */ /* 0x000fe20000000000 */
[----:B------:R-:W-:Y:S01]  /*12a0*/  UMOV UR11, 0x40000040 ;  /* 0x40000040000b7882 */ /* 0x000fe20000000000 */
[----:B------:R-:W-:Y:S01]  /*12b0*/  ULOP3.LUT UR4, UR4, 0x3fff, URZ, 0xc0, !UPT ;  /* 0x00003fff04047892 */ /* 0x000fe2000f8ec03f */
[----:B------:R-:W-:Y:S01]  /*12c0*/  IMAD.U32 R15, RZ, RZ, UR9 ;  /* 0x00000009ff0f7e24 */ /* 0x000fe2000f8e00ff */
[----:B------:R-:W-:Y:S01]  /*12d0*/  UMOV UR8, UR5 ;  /* 0x0000000500087c82 */ /* 0x000fe20008000000 */
[----:B------:R-:W-:Y:S01]  /*12e0*/  UMOV UR15, UR9 ;  /* 0x00000009000f7c82 */ /* 0x000fe20008000000 */
[----:B------:R-:W-:Y:S01]  /*12f0*/  ULOP3.LUT UR6, UR4, 0x10000, URZ, 0xfc, !UPT ;  /* 0x0001000004067892 */ /* 0x000fe2000f8efc3f */
[----:B------:R-:W-:Y:S01]  /*1300*/  IMAD.U32 R14, RZ, RZ, UR8 ;  /* 0x00000008ff0e7e24 */ /* 0x000fe2000f8e00ff */
[----:B------:R-:W-:Y:S01]  /*1310*/  UMOV UR14, UR8 ;  /* 0x00000008000e7c82 */ /* 0x000fe20008000000 */
[----:B------:R-:W-:Y:S01]  /*1320*/  UIADD3 UR7, UR5, 0x2, URZ ;  /* 0x0000000205077890 */ /* 0x000fe2000fffe03f */
[----:B------:R-:W-:Y:S01]  /*1330*/  IMAD R3, R152, -0x50, R3 ;  /* 0xffffffb098037824 */ /* 0x000fe200078e0203 */
[----:B------:R-:W-:-:S02]  /*1340*/  UIMAD UR4, UR38, 0xa00, UR6 ;  /* 0x00000a00260478a4 */ /* 0x000fc4000f8e0206 */
[----:B------:R-:W-:Y:S01]  /*1350*/  MOV R21, UR6 ;  /* 0x0000000600157c02 */ /* 0x000fe20008000f00 */
[----:B------:R-:W-:Y:S01]  /*1360*/  UMOV UR17, 0x40000040 ;  /* 0x4000004000117882 */ /* 0x000fe20000000000 */
[----:B------:R-:W-:Y:S01]  /*1370*/  UMOV UR19, 0x40000040 ;  /* 0x4000004000137882 */ /* 0x000fe20000000000 */
[----:B------:R-:W-:Y:S01]  /*1380*/  UIADD3 UR6, UR4, 0x200, URZ ;  /* 0x0000020004067890 */ /* 0x000fe2000fffe03f */
[----:B------:R-:W-:Y:S01]  /*1390*/  MOV R13, UR17 ;  /* 0x00000011000d7c02 */ /* 0x000fe20008000f00 */
[----:B------:R-:W-:Y:S01]  /*13a0*/  UIADD3 UR12, UR4, 0x2, URZ ;  /* 0x00000002040c7890 */ /* 0x000fe2000fffe03f */
[C---:B------:R-:W-:Y:S01]  /*13b0*/  ISETP.GT.AND P6, PT, R3.reuse, RZ, PT ;  /* 0x000000ff0300720c */ /* 0x040fe20003fc4270 */
[----:B------:R-:W-:Y:S01]  /*13c0*/  UMOV UR10, UR4 ;  /* 0x00000004000a7c82 */ /* 0x000fe20008000000 */
[----:B------:R-:W-:Y:S01]  /*13d0*/  UMOV UR16, UR7 ;  /* 0x0000000700107c82 */ /* 0x000fe20008000000 */
[----:B------:R-:W-:Y:S01]  /*13e0*/  HGMMA.64x16x16.F32 R56, gdesc[UR8], RZ, !UPT, gsb0 ;  /* 0x00200000083879f0 */ /* 0x000fe2000c0008ff */
[----:B------:R-:W-:Y:S01]  /*13f0*/  UIADD3 UR10, UR4, 0x80, URZ ;  /* 0x00000080040a7890 */ /* 0x000fe2000fffe03f */
[----:B------:R-:W-:Y:S01]  /*1400*/  IMAD.U32 R12, RZ, RZ, UR16 ;  /* 0x00000010ff0c7e24 */ /* 0x000fe2000f8e00ff */
[----:B------:R-:W-:Y:S01]  /*1410*/  UMOV UR8, UR14 ;  /* 0x0000000e00087c82 */ /* 0x000fe20008000000 */
[----:B------:R-:W-:Y:S01]  /*1420*/  UMOV UR9, UR15 ;  /* 0x0000000f00097c82 */ /* 0x000fe20008000000 */
[----:B------:R-:W-:Y:S01]  /*1430*/  UMOV UR11, 0x40000040 ;  /* 0x40000040000b7882 */ /* 0x000fe20000000000 */
[----:B------:R-:W-:Y:S01]  /*1440*/  UMOV UR18, UR12 ;  /* 0x0000000c00127c82 */ /* 0x000fe20008000000 */
[----:B------:R-:W-:Y:S01]  /*1450*/  UIADD3 UR7, UR5, 0x4, URZ ;  /* 0x0000000405077890 */ /* 0x000fe2000fffe03f */
[C---:B------:R-:W-:Y:S01]  /*1460*/  ISETP.GT.AND P5, PT, R3.reuse, 0x1, PT ;  /* 0x000000010300780c */ /* 0x040fe20003fa4270 */
[----:B------:R-:W-:Y:S01]  /*1470*/  UIADD3 UR12, UR4, 0x4, URZ ;  /* 0x00000004040c7890 */ /* 0x000fe2000fffe03f */
[C---:B------:R-:W-:Y:S01]  /*1480*/  ISETP.GT.AND P4, PT, R3.reuse, 0x8, PT ;  /* 0x000000080300780c */ /* 0x040fe20003f84270 */
[----:B------:R-:W-:Y:S01]  /*1490*/  UMOV UR13, 0x40000040 ;  /* 0x40000040000d7882 */ /* 0x000fe20000000000 */
[----:B------:R-:W-:Y:S01]  /*14a0*/  UIADD3 UR20, UR5, 0x406, URZ ;  /* 0x0000040605147890 */ /* 0x000fe2000fffe03f */
[C---:B------:R-:W-:Y:S01]  /*14b0*/  ISETP.GT.AND P3, PT, R3.reuse, 0x9, PT ;  /* 0x000000090300780c */ /* 0x040fe20003f64270 */
[----:B------:R-:W-:Y:S01]  /*14c0*/  UIADD3 UR22, UR4, 0x286, URZ ;  /* 0x0000028604167890 */ /* 0x000fe2000fffe03f */
[----:B------:R-:W-:Y:S01]  /*14d0*/  ISETP.GT.AND P2, PT, R3, 0x10, PT ;  /* 0x000000100300780c */ /* 0x000fe20003f44270 */
[----:B------:R-:W-:Y:S01]  /*14e0*/  UMOV UR21, 0x40000040 ;  /* 0x4000004000157882 */ /* 0x000fe20000000000 */
[----:B------:R-:W-:Y:S01]  /*14f0*/  UMOV UR23, 0x40000040 ;  /* 0x4000004000177882 */ /* 0x000fe20000000000 */
[----:B------:R-:W-:Y:S01]  /*1500*/  UIADD3 UR24, UR5, 0x800, URZ ;  /* 0x0000080005187890 */ /* 0x000fe2000fffe03f */
[----:B------:R-:W-:Y:S01]  /*1510*/  @!P1 VIADD R0, R0, 0x38840 ;  /* 0x0003884000009836 */ /* 0x000fe20000000000 */
[----:B------:R-:W-:Y:S01]  /*1520*/  UIADD3 UR26, UR4, 0x500, URZ ;  /* 0x00000500041a7890 */ /* 0x000fe2000fffe03f */
[-C--:B------:R-:W-:Y:S01]  /*1530*/  MOV R150, R151.reuse ;  /* 0x0000009700967202 */ /* 0x080fe20000000f00 */
[----:B------:R-:W-:Y:S01]  /*1540*/  UMOV UR25, 0x40000040 ;  /* 0x4000004000197882 */ /* 0x000fe20000000000 */
[----:B------:R-:W-:Y:S01]  /*1550*/  UMOV UR27, 0x40000040 ;  /* 0x40000040001b7882 */ /* 0x000fe20000000000 */
[----:B------:R-:W-:Y:S01]  /*1560*/  UIADD3 UR28, UR5, 0x802, URZ ;  /* 0x00000802051c7890 */ /* 0x000fe2000fffe03f */
[----:B------:R-:W-:Y:S01]  /*1570*/  @!P1 PRMT R0, RZ, 0x654, R0 ;  /* 0x00000654ff009816 */ /* 0x000fe20000000000 */
[----:B------:R-:W-:Y:S01]  /*1580*/  UIADD3 UR30, UR4, 0x502, URZ ;  /* 0x00000502041e7890 */ /* 0x000fe2000fffe03f */
[--C-:B------:R-:W-:Y:S01]  /*1590*/  IMAD.MOV.U32 R149, RZ, RZ, R151.reuse ;  /* 0x000000ffff957224 */ /* 0x100fe200078e0097 */
[----:B------:R-:W-:Y:S01]  /*15a0*/  UMOV UR29, 0x40000040 ;  /* 0x40000040001d7882 */ /* 0x000fe20000000000 */
[----:B------:R-:W-:Y:S01]  /*15b0*/  UMOV UR31, 0x40000040 ;  /* 0x40000040001f7882 */ /* 0x000fe20000000000 */
[----:B------:R-:W-:Y:S01]  /*15c0*/  UIADD3 UR32, UR5, 0x804, URZ ;  /* 0x0000080405207890 */ /* 0x000fe2000fffe03f */
[--C-:B------:R-:W-:Y:S01]  /*15d0*/  IMAD.MOV.U32 R148, RZ, RZ, R151.reuse ;  /* 0x000000ffff947224 */ /* 0x100fe200078e0097 */
[----:B------:R-:W-:Y:S01]  /*15e0*/  UIADD3 UR34, UR4, 0x504, URZ ;  /* 0x0000050404227890 */ /* 0x000fe2000fffe03f */
[--C-:B------:R-:W-:Y:S01]  /*15f0*/  IMAD.MOV.U32 R147, RZ, RZ, R151.reuse ;  /* 0x000000ffff937224 */ /* 0x100fe200078e0097 */
[----:B------:R-:W-:Y:S01]  /*1600*/  UMOV UR33, 0x40000040 ;  /* 0x4000004000217882 */ /* 0x000fe20000000000 */
[----:B------:R-:W-:Y:S01]  /*1610*/  UMOV UR35, 0x40000040 ;  /* 0x4000004000237882 */ /* 0x000fe20000000000 */
[----:B------:R-:W-:Y:S01]  /*1620*/  UIADD3 UR40, UR5, 0x806, URZ ;  /* 0x0000080605287890 */ /* 0x000fe2000fffe03f */
[-C--:B------:R-:W-:Y:S01]  /*1630*/  MOV R146, R151.reuse ;  /* 0x0000009700927202 */ /* 0x080fe20000000f00 */
        /* <DEDUP_REMOVED lines=11> */
[----:B------:R-:W-:Y:S01]  /*16f0*/  MOV R142, R151 ;  /* 0x00000097008e7202 */ /* 0x000fe20000000f00 */
[----:B------:R-:W-:Y:S01]  /*1700*/  UIADD3 UR50, UR4, 0x782, URZ ;  /* 0x0000078204327890 */ /* 0x000fe2000fffe03f */
[----:B------:R-:W-:Y:S01]  /*1710*/  IMAD.MOV.U32 R141, RZ, RZ, R151 ;  /* 0x000000ffff8d7224 */ /* 0x000fe200078e0097 */
[----:B------:R-:W-:-:S02]  /*1720*/  WARPGROUP.DEPBAR.LE gsb0, 0x0 ;  /* 0x00008000000079c5 */ /* 0x000fc40000010000 */
[----:B------:R-:W-:Y:S01]  /*1730*/  WARPGROUP.ARRIVE ;  /* 0x00000000000079c5 */ /* 0x000fe20000000000 */
[----:B------:R-:W-:Y:S01]  /*1740*/  UMOV UR49, 0x40000040 ;  /* 0x4000004000317882 */ /* 0x000fe20000000000 */
[----:B------:R-:W-:Y:S01]  /*1750*/  UMOV UR51, 0x40000040 ;  /* 0x4000004000337882 */ /* 0x000fe20000000000 */
[----:B------:R-:W-:Y:S01]  /*1760*/  UIADD3 UR52, UR5, 0xc04, URZ ;  /* 0x00000c0405347890 */ /* 0x000fe2000fffe03f */
[--C-:B------:R-:W-:Y:S01]  /*1770*/  IMAD.MOV.U32 R140, RZ, RZ, R151.reuse ;  /* 0x000000ffff8c7224 */ /* 0x100fe200078e0097 */
[----:B------:R-:W-:Y:S01]  /*1780*/  UIADD3 UR54, UR4, 0x784, URZ ;  /* 0x0000078404367890 */ /* 0x000fe2000fffe03f */
[----:B------:R-:W-:Y:S01]  /*1790*/  HGMMA.64x16x16.F32 R48, gdesc[UR8], RZ, !UPT, gsb0 ;  /* 0x00200000083079f0 */ /* 0x000fe2000c0008ff */
[----:B------:R-:W-:Y:S01]  /*17a0*/  UIADD3 UR10, UR4, 0x100, URZ ;  /* 0x00000100040a7890 */ /* 0x000fe2000fffe03f */
[--C-:B------:R-:W-:Y:S01]  /*17b0*/  IMAD.MOV.U32 R139, RZ, RZ, R151.reuse ;  /* 0x000000ffff8b7224 */ /* 0x100fe200078e0097 */
[----:B------:R-:W-:Y:S01]  /*17c0*/  UMOV UR8, UR14 ;  /* 0x0000000e00087c82 */ /* 0x000fe20008000000 */
[----:B------:R-:W-:Y:S01]  /*17d0*/  UMOV UR9, UR15 ;  /* 0x0000000f00097c82 */ /* 0x000fe20008000000 */
[----:B------:R-:W-:Y:S01]  /*17e0*/  UMOV UR11, 0x40000040 ;  /* 0x40000040000b7882 */ /* 0x000fe20000000000 */
[----:B------:R-:W-:Y:S01]  /*17f0*/  UMOV UR53, 0x40000040 ;  /* 0x4000004000357882 */ /* 0x000fe20000000000 */
[----:B------:R-:W-:Y:S01]  /*1800*/  UMOV UR55, 0x40000040 ;  /* 0x4000004000377882 */ /* 0x000fe20000000000 */
[----:B------:R-:W-:Y:S01]  /*1810*/  UMOV UR57, 0x40000040 ;  /* 0x4000004000397882 */ /* 0x000fe20000000000 */
[----:B------:R-:W-:Y:S01]  /*1820*/  UMOV UR59, 0x40000040 ;  /* 0x40000040003b7882 */ /* 0x000fe20000000000 */
[----:B------:R-:W-:Y:S01]  /*1830*/  IMAD.U32 R7, RZ, RZ, UR57 ;  /* 0x00000039ff077e24 */ /* 0x000fe2000f8e00ff */
[-C--:B------:R-:W-:Y:S01]  /*1840*/  MOV R138, R151.reuse ;  /* 0x00000097008a7202 */ /* 0x080fe20000000f00 */
[--C-:B------:R-:W-:Y:S01]  /*1850*/  IMAD.MOV.U32 R137, RZ, RZ, R151.reuse ;  /* 0x000000ffff897224 */ /* 0x100fe200078e0097 */
        /* <DEDUP_REMOVED lines=34> */
[----:B------:R-:W-:Y:S01]  /*1a80*/  MOV R68, R151 ;  /* 0x0000009700447202 */ /* 0x000fe20000000f00 */
[----:B------:R-:W-:-:S02]  /*1a90*/  IMAD.MOV.U32 R111, RZ, RZ, R151 ;  /* 0x000000ffff6f7224 */ /* 0x000fc400078e0097 */
[--C-:B------:R-:W-:Y:S01]  /*1aa0*/  IMAD.MOV.U32 R109, RZ, RZ, R151.reuse ;  /* 0x000000ffff6d7224 */ /* 0x100fe200078e0097 */
[----:B------:R-:W-:Y:S02]  /*1ab0*/  WARPGROUP.DEPBAR.LE gsb0, 0x0 ;  /* 0x00008000000079c5 */ /* 0x000fe40000010000 */
[----:B------:R-:W-:Y:S01]  /*1ac0*/  WARPGROUP.ARRIVE ;  /* 0x00000000000079c5 */ /* 0x000fe20000000000 */
[--C-:B------:R-:W-:Y:S02]  /*1ad0*/  IMAD.MOV.U32 R108, RZ, RZ, R151.reuse ;  /* 0x000000ffff6c7224 */ /* 0x100fe400078e0097 */
[--C-:B------:R-:W-:Y:S02]  /*1ae0*/  IMAD.MOV.U32 R106, RZ, RZ, R151.reuse ;  /* 0x000000ffff6a7224 */ /* 0x100fe400078e0097 */
[--C-:B------:R-:W-:Y:S01]  /*1af0*/  IMAD.MOV.U32 R105, RZ, RZ, R151.reuse ;  /* 0x000000ffff697224 */ /* 0x100fe200078e0097 */
[----:B------:R-:W-:Y:S01]  /*1b00*/  HGMMA.64x16x16.F32 R40, gdesc[UR8], RZ, !UPT, gsb0 ;  /* 0x00200000082879f0 */ /* 0x000fe2000c0008ff */
[----:B------:R-:W-:Y:S01]  /*1b10*/  UIADD3 UR10, UR4, 0x180, URZ ;  /* 0x00000180040a7890 */ /* 0x000fe2000fffe03f */
[--C-:B------:R-:W-:Y:S01]  /*1b20*/  IMAD.MOV.U32 R103, RZ, RZ, R151.reuse ;  /* 0x000000ffff677224 */ /* 0x100fe200078e0097 */
[----:B------:R-:W-:Y:S01]  /*1b30*/  UMOV UR8, UR14 ;  /* 0x0000000e00087c82 */ /* 0x000fe20008000000 */
[----:B------:R-:W-:Y:S01]  /*1b40*/  UMOV UR9, UR15 ;  /* 0x0000000f00097c82 */ /* 0x000fe20008000000 */
[----:B------:R-:W-:Y:S01]  /*1b50*/  UMOV UR11, 0x40000040 ;  /* 0x40000040000b7882 */ /* 0x000fe20000000000 */
[----:B------:R-:W-:-:S02]  /*1b60*/  IMAD.MOV.U32 R102, RZ, RZ, R151 ;  /* 0x000000ffff667224 */ /* 0x000fc400078e0097 */
[--C-:B------:R-:W-:Y:S02]  /*1b70*/  IMAD.MOV.U32 R100, RZ, RZ, R151.reuse ;  /* 0x000000ffff647224 */ /* 0x100fe400078e0097 */
[--C-:B------:R-:W-:Y:S02]  /*1b80*/  IMAD.MOV.U32 R96, RZ, RZ, R151.reuse ;  /* 0x000000ffff607224 */ /* 0x100fe400078e0097 */
[--C-:B------:R-:W-:Y:S02]  /*1b90*/  IMAD.MOV.U32 R94, RZ, RZ, R151.reuse ;  /* 0x000000ffff5e7224 */ /* 0x100fe400078e0097 */
[--C-:B------:R-:W-:Y:S02]  /*1ba0*/  IMAD.MOV.U32 R90, RZ, RZ, R151.reuse ;  /* 0x000000ffff5a7224 */ /* 0x100fe400078e0097 */
[--C-:B------:R-:W-:Y:S02]  /*1bb0*/  IMAD.MOV.U32 R88, RZ, RZ, R151.reuse ;  /* 0x000000ffff587224 */ /* 0x100fe400078e0097 */
[----:B------:R-:W-:-:S02]  /*1bc0*/  IMAD.MOV.U32 R84, RZ, RZ, R151 ;  /* 0x000000ffff547224 */ /* 0x000fc400078e0097 */
[--C-:B------:R-:W-:Y:S02]  /*1bd0*/  IMAD.MOV.U32 R82, RZ, RZ, R151.reuse ;  /* 0x000000ffff527224 */ /* 0x100fe400078e0097 */
[--C-:B------:R-:W-:Y:S02]  /*1be0*/  IMAD.MOV.U32 R78, RZ, RZ, R151.reuse ;  /* 0x000000ffff4e7224 */ /* 0x100fe400078e0097 */
[--C-:B------:R-:W-:Y:S02]  /*1bf0*/  IMAD.MOV.U32 R76, RZ, RZ, R151.reuse ;  /* 0x000000ffff4c7224 */ /* 0x100fe400078e0097 */
[--C-:B------:R-:W-:Y:S02]  /*1c00*/  IMAD.MOV.U32 R72, RZ, RZ, R151.reuse ;  /* 0x000000ffff487224 */ /* 0x100fe400078e0097 */
[----:B------:R-:W-:Y:S01]  /*1c10*/  IMAD.MOV.U32 R70, RZ, RZ, R151 ;  /* 0x000000ffff467224 */ /* 0x000fe200078e0097 */
[----:B------:R-:W-:Y:S02]  /*1c20*/  WARPGROUP.DEPBAR.LE gsb0, 0x0 ;  /* 0x00008000000079c5 */ /* 0x000fe40000010000 */
[----:B------:R-:W-:-:S06]  /*1c30*/  WARPGROUP.ARRIVE ;  /* 0x00000000000079c5 */ /* 0x000fcc0000000000 */
[----:B------:R-:W-:Y:S01]  /*1c40*/  HGMMA.64x16x16.F32 R32, gdesc[UR8], RZ, !UPT, gsb0 ;  /* 0x00200000082079f0 */ /* 0x000fe2000c0008ff */
[----:B------:R-:W-:Y:S01]  /*1c50*/  UMOV UR8, UR14 ;  /* 0x0000000e00087c82 */ /* 0x000fe20008000000 */
[----:B------:R-:W-:Y:S01]  /*1c60*/  UMOV UR9, UR15 ;  /* 0x0000000f00097c82 */ /* 0x000fe20008000000 */
[----:B------:R-:W-:Y:S01]  /*1c70*/  UMOV UR10, UR6 ;  /* 0x00000006000a7c82 */ /* 0x000fe20008000000 */
[----:B------:R-:W-:Y:S01]  /*1c80*/  UMOV UR11, 0x40000040 ;  /* 0x40000040000b7882 */ /* 0x000fe20000000000 */
[----:B------:R-:W-:Y:S01]  /*1c90*/  UMOV UR14, UR16 ;  /* 0x00000010000e7c82 */ /* 0x000fe20008000000 */
[----:B------:R-:W-:Y:S01]  /*1ca0*/  UMOV UR15, UR17 ;  /* 0x00000011000f7c82 */ /* 0x000fe20008000000 */
[----:B------:R-:W-:Y:S01]  /*1cb0*/  UIADD3 UR6, UR4, 0x202, URZ ;  /* 0x0000020204067890 */ /* 0x000fe2000fffe03f */
[----:B------:R-:W-:Y:S02]  /*1cc0*/  WARPGROUP.DEPBAR.LE gsb0, 0x0 ;  /* 0x00008000000079c5 */ /* 0x000fe40000010000 */
[----:B------:R-:W-:-:S06]  /*1cd0*/  WARPGROUP.ARRIVE ;  /* 0x00000000000079c5 */ /* 0x000fcc0000000000 */
[----:B------:R-:W-:Y:S01]  /*1ce0*/  HGMMA.64x16x16.F32 R24, gdesc[UR8], RZ, !UPT, gsb0 ;  /* 0x00200000081879f0 */ /* 0x000fe2000c0008ff */
[----:B------:R-:W-:Y:S01]  /*1cf0*/  UIADD3 UR10, UR4, 0x82, URZ ;  /* 0x00000082040a7890 */ /* 0x000fe2000fffe03f */
[----:B------:R-:W-:Y:S01]  /*1d00*/  UMOV UR8, UR14 ;  /* 0x0000000e00087c82 */ /* 0x000fe20008000000 */
[----:B------:R-:W-:Y:S01]  /*1d10*/  UMOV UR9, UR15 ;  /* 0x0000000f00097c82 */ /* 0x000fe20008000000 */
[----:B------:R-:W-:Y:S01]  /*1d20*/  UMOV UR11, 0x40000040 ;  /* 0x40000040000b7882 */ /* 0x000fe20000000000 */
[----:B------:R-:W-:Y:S02]  /*1d30*/  WARPGROUP.DEPBAR.LE gsb0, 0x0 ;  /* 0x00008000000079c5 */ /* 0x000fe40000010000 */
[----:B------:R-:W-:-:S06]  /*1d40*/  WARPGROUP.ARRIVE ;  /* 0x00000000000079c5 */ /* 0x000fcc0000000000 */
[----:B------:R-:W-:Y:S01]  /*1d50*/  HGMMA.64x16x16.F32 R56, gdesc[UR16], R56, gsb0 ;  /* 0x00200000103879f0 */ /* 0x000fe20008000838 */
[----:B------:R-:W-:Y:S01]  /*1d60*/  UMOV UR16, UR7 ;  /* 0x0000000700107c82 */ /* 0x000fe20008000000 */
[----:B------:R-:W-:Y:S01]  /*1d70*/  UMOV UR17, 0x40000040 ;  /* 0x4000004000117882 */ /* 0x000fe20000000000 */
[----:B------:R-:W-:Y:S01]  /*1d80*/  UMOV UR18, UR12 ;  /* 0x0000000c00127c82 */ /* 0x000fe20008000000 */
[----:B------:R-:W-:Y:S01]  /*1d90*/  UMOV UR19, 0x40000040 ;  /* 0x4000004000137882 */ /* 0x000fe20000000000 */
[----:B------:R-:W-:Y:S01]  /*1da0*/  UIADD3 UR7, UR5, 0x6, URZ ;  /* 0x0000000605077890 */ /* 0x000fe2000fffe03f */
[----:B------:R-:W-:Y:S01]  /*1db0*/  IMAD.U32 R10, RZ, RZ, UR16 ;  /* 0x00000010ff0a7e24 */ /* 0x000fe2000f8e00ff */
[----:B------:R-:W-:Y:S01]  /*1dc0*/  UIADD3 UR12, UR4, 0x6, URZ ;  /* 0x00000006040c7890 */ /* 0x000fe2000fffe03f */
[----:B------:R-:W-:Y:S01]  /*1dd0*/  IMAD.U32 R11, RZ, RZ, UR17 ;  /* 0x00000011ff0b7e24 */ /* 0x000fe2000f8e00ff */
[----:B------:R-:W-:Y:S02]  /*1de0*/  WARPGROUP.DEPBAR.LE gsb0, 0x0 ;  /* 0x00008000000079c5 */ /* 0x000fe40000010000 */
[----:B------:R-:W-:-:S06]  /*1df0*/  WARPGROUP.ARRIVE ;  /* 0x00000000000079c5 */ /* 0x000fcc0000000000 */
[----:B------:R-:W-:Y:S01]  /*1e00*/  HGMMA.64x16x16.F32 R48, gdesc[UR8], R48, gsb0 ;  /* 0x00200000083079f0 */ /* 0x000fe20008000830 */
[----:B------:R-:W-:Y:S01]  /*1e10*/  UIADD3 UR10, UR4, 0x102, URZ ;  /* 0x00000102040a7890 */ /* 0x000fe2000fffe03f */
[----:B------:R-:W-:Y:S01]  /*1e20*/  UMOV UR8, UR14 ;  /* 0x0000000e00087c82 */ /* 0x000fe20008000000 */
[----:B------:R-:W-:Y:S01]  /*1e30*/  UMOV UR9, UR15 ;  /* 0x0000000f00097c82 */ /* 0x000fe20008000000 */
[----:B------:R-:W-:Y:S01]  /*1e40*/  UMOV UR11, 0x40000040 ;  /* 0x40000040000b7882 */ /* 0x000fe20000000000 */
        /* <DEDUP_REMOVED lines=34> */
[----:B------:R-:W-:Y:S01]  /*2070*/  MOV R9, UR17 ;  /* 0x0000001100097c02 */ /* 0x000fe20008000f00 */
        /* <DEDUP_REMOVED lines=34> */
[----:B------:R-:W-:Y:S02]  /*22a0*/  UIADD3 UR16, UR5, 0x404, URZ ;  /* 0x0000040405107890 */ /* 0x000fe4000fffe03f */
[----:B------:R-:W-:Y:S01]  /*22b0*/  UIADD3 UR18, UR4, 0x284, URZ ;  /* 0x0000028404127890 */ /* 0x000fe2000fffe03f */
[----:B------:R-:W-:Y:S01]  /*22c0*/  UMOV UR17, 0x40000040 ;  /* 0x4000004000117882 */ /* 0x000fe20000000000 */
        /* <DEDUP_REMOVED lines=22> */
[----:B------:R-:W-:Y:S02]  /*2430*/  UIADD3 UR6, UR4, 0x480, URZ ;  /* 0x0000048004067890 */ /* 0x000fe4000fffe03f */
[----:B------:R-:W-:Y:S01]  /*2440*/  UIADD3 UR14, UR4, 0x282, URZ ;  /* 0x00000282040e7890 */ /* 0x000fe2000fffe03f */
        /* <DEDUP_REMOVED lines=8> */
[----:B------:R-:W-:Y:S02]  /*24d0*/  UIADD3 UR12, UR5, 0x402, URZ ;  /* 0x00000402050c7890 */ /* 0x000fe4000fffe03f */
[----:B------:R-:W-:-:S07]  /*24e0*/  UIADD3 UR7, UR4, 0x786, URZ ;  /* 0x0000078604077890 */ /* 0x000fce000fffe03f */
[----:B------:R-:W-:Y:S01]  /*24f0*/  UMOV UR58, UR7 ;  /* 0x00000007003a7c82 */ /* 0x000fe20008000000 */
[----:B------:R-:W-:Y:S01]  /*2500*/  UMOV UR7, 0x40000040 ;  /* 0x4000004000077882 */ /* 0x000fe20000000000 */
[----:B------:R-:W-:Y:S02]  /*2510*/  WARPGROUP.DEPBAR.LE gsb0, 0x0 ;  /* 0x00008000000079c5 */ /* 0x000fe40000010000 */
[----:B------:R-:W-:-:S06]  /*2520*/  WARPGROUP.ARRIVE ;  /* 0x00000000000079c5 */ /* 0x000fcc0000000000 */
[----:B------:R-:W-:Y:S01]  /*2530*/  HGMMA.64x16x16.F32 R56, gdesc[UR8], R56, gsb0 ;  /* 0x00200000083879f0 */ /* 0x000fe20008000838 */
[----:B------:R-:W-:Y:S01]  /*2540*/  UIADD3 UR10, UR4, 0x300, URZ ;  /* 0x00000300040a7890 */ /* 0x000fe2000fffe03f */
        /* <DEDUP_REMOVED lines=14> */
[----:B------:R-:W-:Y:S01]  /*2630*/  UMOV UR10, UR6 ;  /* 0x00000006000a7c82 */ /* 0x000fe20008000000 */
[----:B------:R-:W-:Y:S01]  /*2640*/  UMOV UR11, 0x40000040 ;  /* 0x40000040000b7882 */ /* 0x000fe20000000000 */
[----:B------:R-:W-:Y:S01]  /*2650*/  UIADD3 UR6, UR4, 0x482, URZ ;  /* 0x0000048204067890 */ /* 0x000fe2000fffe03f */
[----:B------:R-:W-:Y:S02]  /*2660*/  WARPGROUP.DEPBAR.LE gsb0, 0x0 ;  /* 0x00008000000079c5 */ /* 0x000fe40000010000 */
[----:B------:R-:W-:-:S06]  /*2670*/  WARPGROUP.ARRIVE ;  /* 0x00000000000079c5 */ /* 0x000fcc0000000000 */
[----:B------:R-:W-:Y:S01]  /*2680*/  HGMMA.64x16x16.F32 R24, gdesc[UR8], R24, gsb0 ;  /* 0x00200000081879f0 */ /* 0x000fe20008000818 */
[----:B------:R-:W-:Y:S02]  /*2690*/  UMOV UR11, UR57 ;  /* 0x00000039000b7c82 */ /* 0x000fe40008000000 */
        /* <DEDUP_REMOVED lines=23> */
[----:B------:R-:W-:Y:S03]  /*2810*/  HGMMA.64x16x16.F32 R24, gdesc[UR12], R24, gsb0 ;  /* 0x002000000c1879f0 */ /* 0x000fe60008000818 */
        /* <DEDUP_REMOVED lines=188> */
[----:B------:R-:W-:Y:S02]  /*33e0*/  UIADD3 UR6, UR5, 0xc06, URZ ;  /* 0x00000c0605067890 */ /* 0x000fe4000fffe03f */
[----:B------:R-:W-:-:S05]  /*33f0*/  UIADD3 UR5, UR4, 0x984, URZ ;  /* 0x0000098404057890 */ /* 0x000fca000fffe03f */
[----:B------:R-:W-:Y:S01]  /*3400*/  UMOV UR56, UR6 ;  /* 0x0000000600387c82 */ /* 0x000fe20008000000 */
[----:B------:R-:W-:Y:S01]  /*3410*/  UIADD3 UR6, UR4, 0x986, URZ ;  /* 0x0000098604067890 */ /* 0x000fe2000fffe03f */
[----:B------:R-:W-:Y:S01]  /*3420*/  IMAD.U32 R6, RZ, RZ, UR56 ;  /* 0x00000038ff067e24 */ /* 0x000fe2000f8e00ff */
[----:B------:R-:W-:Y:S01]  /*3430*/  UMOV UR10, UR56 ;  /* 0x00000038000a7c82 */ /* 0x000fe20008000000 */
        /* <DEDUP_REMOVED lines=35> */
[----:B------:R-:W-:Y:S01]  /*3670*/  WARPGROUP.ARRIVE ;  /* 0x00000000000079c5 */ /* 0x000fe20000000000 */
[----:B------:R-:W-:Y:S02]  /*3680*/  FSEL R65, R56, -INF , P6 ;  /* 0xff80000038417808 */ /* 0x000fe40003000000 */
[----:B------:R-:W-:-:S02]  /*3690*/  FSEL R57, R57, -INF , P5 ;  /* 0xff80000039397808 */ /* 0x000fc40002800000 */
[----:B------:R-:W-:Y:S01]  /*36a0*/  FSEL R67, R60, -INF , P4 ;  /* 0xff8000003c437808 */ /* 0x000fe20002000000 */
[----:B------:R-:W-:Y:S01]  /*36b0*/  HGMMA.64x16x16.F32 R48, gdesc[UR56], R48, gsb0 ;  /* 0x00200000383079f0 */ /* 0x000fe20008000830 */
[----:B------:R-:W-:Y:S01]  /*36c0*/  UIADD3 UR58, UR4, 0x886, URZ ;  /* 0x00000886043a7890 */ /* 0x000fe2000fffe03f */
[----:B------:R-:W-:Y:S01]  /*36d0*/  FMNMX.FTZ R2, R65, R57, !PT ;  /* 0x0000003941027209 */ /* 0x000fe20007810000 */
[----:B------:R-:W-:Y:S01]  /*36e0*/  UMOV UR56, UR10 ;  /* 0x0000000a00387c82 */ /* 0x000fe20008000000 */
[----:B------:R-:W-:Y:S01]  /*36f0*/  UMOV UR57, UR11 ;  /* 0x0000000b00397c82 */ /* 0x000fe20008000000 */
[----:B------:R-:W-:Y:S01]  /*3700*/  UMOV UR59, 0x40000040 ;  /* 0x40000040003b7882 */ /* 0x000fe20000000000 */
[----:B------:R-:W-:Y:S01]  /*3710*/  FSEL R61, R61, -INF , P3 ;  /* 0xff8000003d3d7808 */ /* 0x000fe20001800000 */
[--C-:B------:R-:W-:Y:S01]  /*3720*/  IMAD.MOV.U32 R60, RZ, RZ, R151.reuse ;  /* 0x000000ffff3c7224 */ /* 0x100fe200078e0097 */
[----:B------:R-:W-:Y:S02]  /*3730*/  FMNMX.FTZ R2, R67, R2, !PT ;  /* 0x0000000243027209 */ /* 0x000fe40007810000 */
[----:B------:R-:W-:Y:S01]  /*3740*/  FSEL R19, R58, -INF , P6 ;  /* 0xff8000003a137808 */ /* 0x000fe20003000000 */
[----:B------:R-:W-:Y:S01]  /*3750*/  IMAD.MOV.U32 R58, RZ, RZ, R151 ;  /* 0x000000ffff3a7224 */ /* 0x000fe200078e0097 */
[----:B------:R-:W-:-:S02]  /*3760*/  ISETP.GT.AND P6, PT, R3, 0x11, PT ;  /* 0x000000110300780c */ /* 0x000fc40003fc4270 */
[----:B------:R-:W-:Y:S02]  /*3770*/  FMNMX.FTZ R2, R61, R2, !PT ;  /* 0x000000023d027209 */ /* 0x000fe40007810000 */
[----:B------:R-:W-:Y:S02]  /*3780*/  FSEL R59, R59, -INF , P5 ;  /* 0xff8000003b3b7808 */ /* 0x000fe40002800000 */
[----:B------:R-:W-:Y:S02]  /*3790*/  ISETP.GT.AND P5, PT, R3, 0x18, PT ;  /* 0x000000180300780c */ /* 0x000fe40003fa4270 */
[----:B------:R-:W-:Y:S02]  /*37a0*/  FSEL R63, R63, -INF , P3 ;  /* 0xff8000003f3f7808 */ /* 0x000fe40001800000 */
[----:B------:R-:W-:Y:S02]  /*37b0*/  ISETP.GT.AND P3, PT, R3, 0x20, PT ;  /* 0x000000200300780c */ /* 0x000fe40003f64270 */
[----:B------:R-:W-:Y:S01]  /*37c0*/  MOV R56, R151 ;  /* 0x0000009700387202 */ /* 0x000fe20000000f00 */
[----:B------:R-:W-:-:S02]  /*37d0*/  WARPGROUP.DEPBAR.LE gsb0, 0x0 ;  /* 0x00008000000079c5 */ /* 0x000fc40000010000 */
[----:B------:R-:W-:Y:S01]  /*37e0*/  WARPGROUP.ARRIVE ;  /* 0x00000000000079c5 */ /* 0x000fe20000000000 */
[----:B------:R-:W-:Y:S01]  /*37f0*/  FSEL R69, R48, -INF , P2 ;  /* 0xff80000030457808 */ /* 0x000fe20001000000 */
[----:B------:R-:W-:Y:S01]  /*3800*/  IMAD.MOV.U32 R48, RZ, RZ, R151 ;  /* 0x000000ffff307224 */ /* 0x000fe200078e0097 */
[----:B------:R-:W-:Y:S02]  /*3810*/  FSEL R71, R49, -INF , P6 ;  /* 0xff80000031477808 */ /* 0x000fe40003000000 */
[----:B------:R-:W-:Y:S01]  /*3820*/  FMNMX.FTZ R2, R69, R2, !PT ;  /* 0x0000000245027209 */ /* 0x000fe20007810000 */
[----:B------:R-:W-:Y:S01]  /*3830*/  HGMMA.64x16x16.F32 R40, gdesc[UR56], R40, gsb0 ;  /* 0x00200000382879f0 */ /* 0x000fe20008000828 */
[----:B------:R-:W-:Y:S01]  /*3840*/  UIADD3 UR58, UR4, 0x906, URZ ;  /* 0x00000906043a7890 */ /* 0x000fe2000fffe03f */
[----:B------:R-:W-:Y:S01]  /*3850*/  FSEL R49, R62, -INF , P4 ;  /* 0xff8000003e317808 */ /* 0x000fe20002000000 */
[----:B------:R-:W-:Y:S01]  /*3860*/  UMOV UR56, UR10 ;  /* 0x0000000a00387c82 */ /* 0x000fe20008000000 */
[----:B------:R-:W-:Y:S01]  /*3870*/  UMOV UR57, UR11 ;  /* 0x0000000b00397c82 */ /* 0x000fe20008000000 */
[----:B------:R-:W-:Y:S01]  /*3880*/  UMOV UR59, 0x40000040 ;  /* 0x40000040003b7882 */ /* 0x000fe20000000000 */
[----:B------:R-:W-:Y:S01]  /*3890*/  UMOV UR4, UR10 ;  /* 0x0000000a00047c82 */ /* 0x000fe20008000000 */
[----:B------:R-:W-:-:S02]  /*38a0*/  ISETP.GT.AND P4, PT, R3, 0x19, PT ;  /* 0x000000190300780c */ /* 0x000fc40003f84270 */
[----:B------:R-:W-:Y:S01]  /*38b0*/  FSEL R73, R52, -INF , P5 ;  /* 0xff80000034497808 */ /* 0x000fe20002800000 */
[----:B------:R-:W-:Y:S01]  /*38c0*/  IMAD.MOV.U32 R52, RZ, RZ, R151 ;  /* 0x000000ffff347224 */ /* 0x000fe200078e0097 */
[----:B------:R-:W-:Y:S02]  /*38d0*/  FMNMX.FTZ R2, R71, R2, !PT ;  /* 0x0000000247027209 */ /* 0x000fe40007810000 */
[----:B------:R-:W-:Y:S02]  /*38e0*/  FSEL R75, R53, -INF , P4 ;  /* 0xff800000354b7808 */ /* 0x000fe40002000000 */
[----:B------:R-:W-:Y:S02]  /*38f0*/  FMNMX.FTZ R2, R73, R2, !PT ;  /* 0x0000000249027209 */ /* 0x000fe40007810000 */
[----:B------:R-:W-:Y:S02]  /*3900*/  FSEL R53, R50, -INF , P2 ;  /* 0xff80000032357808 */ /* 0x000fe40001000000 */
[----:B------:R-:W-:-:S02]  /*3910*/  ISETP.GT.AND P2, PT, R3, 0x21, PT ;  /* 0x000000210300780c */ /* 0x000fc40003f44270 */
[----:B------:R-:W-:Y:S02]  /*3920*/  FMNMX.FTZ R2, R75, R2, !PT ;  /* 0x000000024b027209 */ /* 0x000fe40007810000 */
[----:B------:R-:W-:Y:S02]  /*3930*/  FSEL R51, R51, -INF , P6 ;  /* 0xff80000033337808 */ /* 0x000fe40003000000 */
[----:B------:R-:W-:Y:S02]  /*3940*/  ISETP.GT.AND P6, PT, R3, 0x28, PT ;  /* 0x000000280300780c */ /* 0x000fe40003fc4270 */
[----:B------:R-:W-:Y:S02]  /*3950*/  FSEL R55, R55, -INF , P4 ;  /* 0xff80000037377808 */ /* 0x000fe40002000000 */
[----:B------:R-:W-:Y:S02]  /*3960*/  ISETP.GT.AND P4, PT, R3, 0x30, PT ;  /* 0x000000300300780c */ /* 0x000fe40003f84270 */
[----:B------:R-:W-:-:S02]  /*3970*/  MOV R62, R151 ;  /* 0x00000097003e7202 */ /* 0x000fc40000000f00 */
[----:B------:R-:W-:Y:S01]  /*3980*/  MOV R50, R151 ;  /* 0x0000009700327202 */ /* 0x000fe20000000f00 */
[----:B------:R-:W-:Y:S02]  /*3990*/  WARPGROUP.DEPBAR.LE gsb0, 0x0 ;  /* 0x00008000000079c5 */ /* 0x000fe40000010000 */
[----:B------:R-:W-:Y:S01]  /*39a0*/  WARPGROUP.ARRIVE ;  /* 0x00000000000079c5 */ /* 0x000fe20000000000 */
[----:B------:R-:W-:Y:S02]  /*39b0*/  FSEL R77, R40, -INF , P3 ;  /* 0xff800000284d7808 */ /* 0x000fe40001800000 */
[----:B------:R-:W-:Y:S02]  /*39c0*/  FSEL R79, R41, -INF , P2 ;  /* 0xff800000294f7808 */ /* 0x000fe40001000000 */
[----:B------:R-:W-:Y:S01]  /*39d0*/  FMNMX.FTZ R2, R77, R2, !PT ;  /* 0x000000024d027209 */ /* 0x000fe20007810000 */
[----:B------:R-:W-:Y:S01]  /*39e0*/  HGMMA.64x16x16.F32 R32, gdesc[UR56], R32, gsb0 ;  /* 0x00200000382079f0 */ /* 0x000fe20008000820 */
[----:B------:R-:W-:Y:S01]  /*39f0*/  FSEL R41, R54, -INF , P5 ;  /* 0xff80000036297808 */ /* 0x000fe20002800000 */
[----:B------:R-:W-:Y:S01]  /*3a00*/  IMAD.MOV.U32 R54, RZ, RZ, R151 ;  /* 0x000000ffff367224 */ /* 0x000fe200078e0097 */
[----:B------:R-:W-:-:S02]  /*3a10*/  ISETP.GT.AND P5, PT, R3, 0x29, PT ;  /* 0x000000290300780c */ /* 0x000fc40003fa4270 */
[----:B------:R-:W-:Y:S02]  /*3a20*/  FSEL R81, R44, -INF , P6 ;  /* 0xff8000002c517808 */ /* 0x000fe40003000000 */
        /* <DEDUP_REMOVED lines=9> */
[----:B------:R-:W-:Y:S01]  /*3ac0*/  ISETP.GT.AND P5, PT, R3, 0x40, PT ;  /* 0x000000400300780c */ /* 0x000fe20003fa4270 */
[----:B------:R-:W-:Y:S02]  /*3ad0*/  WARPGROUP.DEPBAR.LE gsb0, 0x0 ;  /* 0x00008000000079c5 */ /* 0x000fe40000010000 */
[----:B------:R-:W-:Y:S01]  /*3ae0*/  WARPGROUP.ARRIVE ;  /* 0x00000000000079c5 */ /* 0x000fe20000000000 */
[----:B------:R-:W-:-:S02]  /*3af0*/  FSEL R85, R32, -INF , P4 ;  /* 0xff80000020557808 */ /* 0x000fc40002000000 */
[----:B------:R-:W-:Y:S02]  /*3b00*/  FSEL R87, R33, -INF , P3 ;  /* 0xff80000021577808 */ /* 0x000fe40001800000 */
[----:B------:R-:W-:Y:S01]  /*3b10*/  FMNMX.FTZ R2, R85, R2, !PT ;  /* 0x0000000255027209 */ /* 0x000fe20007810000 */
[----:B------:R-:W-:Y:S01]  /*3b20*/  HGMMA.64x16x16.F32 R24, gdesc[UR4], R24, gsb0 ;  /* 0x00200000041879f0 */ /* 0x000fe20008000818 */
[----:B------:R-:W-:Y:S01]  /*3b30*/  FSEL R33, R46, -INF , P6 ;  /* 0xff8000002e217808 */ /* 0x000fe20003000000 */
[----:B------:R-:W-:Y:S01]  /*3b40*/  ULDC UR4, c[0x0][0x988] ;  /* 0x0002620000047ab9 */ /* 0x000fe20000000800 */
[----:B------:R-:W-:Y:S01]  /*3b50*/  ISETP.GT.AND P6, PT, R3, 0x39, PT ;  /* 0x000000390300780c */ /* 0x000fe20003fc4270 */
[----:B------:R-:W-:Y:S01]  /*3b60*/  IMAD.MOV.U32 R46, RZ, RZ, R151 ;  /* 0x000000ffff2e7224 */ /* 0x000fe200078e0097 */
[----:B------:R-:W-:Y:S02]  /*3b70*/  FSEL R89, R36, -INF , P2 ;  /* 0xff80000024597808 */ /* 0x000fe40001000000 */
[----:B------:R-:W-:-:S02]  /*3b80*/  FMNMX.FTZ R2, R87, R2, !PT ;  /* 0x0000000257027209 */ /* 0x000fc40007810000 */
[----:B------:R-:W-:Y:S02]  /*3b90*/  FSEL R91, R37, -INF , P6 ;  /* 0xff800000255b7808 */ /* 0x000fe40003000000 */
[----:B------:R-:W-:Y:S02]  /*3ba0*/  FMNMX.FTZ R2, R89, R2, !PT ;  /* 0x0000000259027209 */ /* 0x000fe40007810000 */
[----:B------:R-:W-:Y:S02]  /*3bb0*/  FSEL R37, R34, -INF , P4 ;  /* 0xff80000022257808 */ /* 0x000fe40002000000 */
[----:B------:R-:W-:Y:S02]  /*3bc0*/  ISETP.GT.AND P4, PT, R3, 0x41, PT ;  /* 0x000000410300780c */ /* 0x000fe40003f84270 */
[----:B------:R-:W-:Y:S02]  /*3bd0*/  FMNMX.FTZ R2, R91, R2, !PT ;  /* 0x000000025b027209 */ /* 0x000fe40007810000 */
[----:B------:R-:W-:-:S02]  /*3be0*/  FSEL R35, R35, -INF , P3 ;  /* 0xff80000023237808 */ /* 0x000fc40001800000 */
[----:B------:R-:W-:Y:S02]  /*3bf0*/  ISETP.GT.AND P3, PT, R3, 0x48, PT ;  /* 0x000000480300780c */ /* 0x000fe40003f64270 */
[----:B------:R-:W-:Y:S01]  /*3c00*/  FSEL R39, R39, -INF , P6 ;  /* 0xff80000027277808 */ /* 0x000fe20003000000 */
[----:B------:R-:W-:Y:S02]  /*3c10*/  WARPGROUP.DEPBAR.LE gsb0, 0x0 ;  /* 0x00008000000079c5 */ /* 0x000fe40000010000 */
[----:B------:R-:W-:Y:S01]  /*3c20*/  FSEL R93, R24, -INF , P5 ;  /* 0xff800000185d7808 */ /* 0x000fe20002800000 */
[----:B------:R1:W-:Y:S01]  /*3c30*/  @!P1 SYNCS.ARRIVE.TRANS64.RED.A1T0 RZ, [R0+URZ], RZ ;  /* 0x000000ff00ff99a7 */ /* 0x0003e2000810043f */
[----:B------:R-:W-:Y:S02]  /*3c40*/  FSEL R95, R25, -INF , P4 ;  /* 0xff800000195f7808 */ /* 0x000fe40002000000 */
[----:B------:R-:W-:Y:S02]  /*3c50*/  FMNMX.FTZ R2, R93, R2, !PT ;  /* 0x000000025d027209 */ /* 0x000fe40007810000 */
[----:B------:R-:W-:-:S02]  /*3c60*/  FSEL R25, R38, -INF , P2 ;  /* 0xff80000026197808 */ /* 0x000fc40001000000 */
[----:B------:R-:W-:Y:S02]  /*3c70*/  ISETP.GT.AND P2, PT, R3, 0x49, PT ;  /* 0x000000490300780c */ /* 0x000fe40003f44270 */
[----:B------:R-:W-:Y:S02]  /*3c80*/  FSEL R97, R28, -INF , P3 ;  /* 0xff8000001c617808 */ /* 0x000fe40001800000 */
[----:B------:R-:W-:Y:S02]  /*3c90*/  FMNMX.FTZ R2, R95, R2, !PT ;  /* 0x000000025f027209 */ /* 0x000fe40007810000 */
[----:B------:R-:W-:Y:S02]  /*3ca0*/  FSEL R99, R29, -INF , P2 ;  /* 0xff8000001d637808 */ /* 0x000fe40001000000 */
[----:B------:R-:W-:Y:S02]  /*3cb0*/  FMNMX.FTZ R2, R97, R2, !PT ;  /* 0x0000000261027209 */ /* 0x000fe40007810000 */
[----:B------:R-:W-:-:S02]  /*3cc0*/  FSEL R27, R27, -INF , P4 ;  /* 0xff8000001b1b7808 */ /* 0x000fc40002000000 */
[----:B------:R-:W-:Y:S02]  /*3cd0*/  FMNMX.FTZ R3, R99, R2, !PT ;  /* 0x0000000263037209 */ /* 0x000fe40007810000 */
[----:B------:R-:W-:Y:S02]  /*3ce0*/  FSEL R29, R30, -INF , P3 ;  /* 0xff8000001e1d7808 */ /* 0x000fe40001800000 */
[----:B------:R-:W-:Y:S01]  /*3cf0*/  FSEL R31, R31, -INF , P2 ;  /* 0xff8000001f1f7808 */ /* 0x000fe20001000000 */
[----:B------:R-:W2:Y:S02]  /*3d00*/  SHFL.BFLY PT, R2, R3, 0x2, 0x1f ;  /* 0x0c401f0003027f89 */ /* 0x000ea400000e0000 */
[----:B--2---:R-:W-:Y:S02]  /*3d10*/  FMNMX.FTZ R20, R3, R2, !PT ;  /* 0x0000000203147209 */ /* 0x004fe40007810000 */
[----:B------:R-:W-:Y:S02]  /*3d20*/  MOV R2, UR4 ;  /* 0x0000000400027c02 */ /* 0x000fe40008000f00 */
[----:B------:R-:W-:Y:S01]  /*3d30*/  FSEL R3, R26, -INF , P5 ;  /* 0xff8000001a037808 */ /* 0x000fe20002800000 */
[----:B------:R-:W2:Y:S02]  /*3d40*/  SHFL.BFLY PT, R5, R20, 0x1, 0x1f ;  /* 0x0c201f0014057f89 */ /* 0x000ea400000e0000 */
[----:B--2---:R-:W-:-:S04]  /*3d50*/  FMNMX.FTZ R5, R20, R5, !PT ;  /* 0x0000000514057209 */ /* 0x004fc80007810000 */
[C---:B------:R-:W-:Y:S01]  /*3d60*/  FSETP.NEU.FTZ.AND P0, PT, R5.reuse, -INF , PT ;  /* 0xff8000000500780b */ /* 0x040fe20003f1d000 */
[----:B------:R-:W-:-:S05]  /*3d70*/  FMUL.FTZ R4, R5, R2 ;  /* 0x0000000205047220 */ /* 0x000fca0000410000 */
[----:B------:R-:W-:Y:S02]  /*3d80*/  FSEL R24, R4, RZ, P0 ;  /* 0x000000ff04187208 */ /* 0x000fe40000000000 */
[----:B------:R-:W-:Y:S02]  /*3d90*/  FMNMX.FTZ R4, R19, R59, !PT ;  /* 0x0000003b13047209 */ /* 0x000fe40007810000 */
[----:B------:R-:W-:Y:S01]  /*3da0*/  ISETP.NE.AND P0, PT, R66, RZ, PT ;  /* 0x000000ff4200720c */ /* 0x000fe20003f05270 */
[--C-:B------:R-:W-:Y:S01]  /*3db0*/  FFMA.FTZ R57, R57, R2, -R24.reuse ;  /* 0x0000000239397223 */ /* 0x100fe20000010818 */
[----:B------:R-:W-:Y:S01]  /*3dc0*/  FMNMX.FTZ R4, R49, R4, !PT ;  /* 0x0000000431047209 */ /* 0x000fe20007810000 */
[-CC-:B------:R-:W-:Y:S01]  /*3dd0*/  FFMA.FTZ R65, R65, R2.reuse, -R24.reuse ;  /* 0x0000000241417223 */ /* 0x180fe20000010818 */
[--C-:B------:R-:W-:Y:S01]  /*3de0*/  FFMA.FTZ R67, R67, R2, -R24.reuse ;  /* 0x0000000243437223 */ /* 0x100fe20000010818 */
[----:B------:R-:W-:Y:S01]  /*3df0*/  MUFU.EX2 R208, R57 ;  /* 0x0000003900d07308 */ /* 0x000fe20000000800 */
[----:B------:R-:W-:Y:S01]  /*3e00*/  FMNMX.FTZ R4, R63, R4, !PT ;  /* 0x000000043f047209 */ /* 0x000fe20007810000 */
[-CC-:B------:R-:W-:Y:S01]  /*3e10*/  FFMA.FTZ R61, R61, R2.reuse, -R24.reuse ;  /* 0x000000023d3d7223 */ /* 0x180fe20000010818 */
[-CC-:B------:R-:W-:Y:S01]  /*3e20*/  FFMA.FTZ R69, R69, R2.reuse, -R24.reuse ;  /* 0x0000000245457223 */ /* 0x180fe20000010818 */
[--C-:B------:R-:W-:Y:S01]  /*3e30*/  FFMA.FTZ R71, R71, R2, -R24.reuse ;  /* 0x0000000247477223 */ /* 0x100fe20000010818 */
[----:B------:R-:W-:Y:S01]  /*3e40*/  FMNMX.FTZ R4, R53, R4, !PT ;  /* 0x0000000435047209 */ /* 0x000fe20007810000 */
[-CC-:B------:R-:W-:Y:S01]  /*3e50*/  FFMA.FTZ R73, R73, R2.reuse, -R24.reuse ;  /* 0x0000000249497223 */ /* 0x180fe20000010818 */
[--C-:B------:R-:W-:Y:S01]  /*3e60*/  FFMA.FTZ R75, R75, R2, -R24.reuse ;  /* 0x000000024b4b7223 */ /* 0x100fe20000010818 */
[----:B------:R-:W2:Y:S01]  /*3e70*/  MUFU.EX2 R65, R65 ;  /* 0x0000004100417308 */ /* 0x000ea20000000800 */
[----:B------:R-:W-:Y:S01]  /*3e80*/  FMNMX.FTZ R4, R51, R4, !PT ;  /* 0x0000000433047209 */ /* 0x000fe20007810000 */
[-CC-:B------:R-:W-:Y:S01]  /*3e90*/  FFMA.FTZ R77, R77, R2.reuse, -R24.reuse ;  /* 0x000000024d4d7223 */ /* 0x180fe20000010818 */
[-CC-:B------:R-:W-:Y:S01]  /*3ea0*/  FFMA.FTZ R79, R79, R2.reuse, -R24.reuse ;  /* 0x000000024f4f7223 */ /* 0x180fe20000010818 */
        /* <DEDUP_REMOVED lines=11> */
[----:B------:R-:W-:Y:S01]  /*3f60*/  FFMA.FTZ R95, R95, R2, -R24 ;  /* 0x000000025f5f7223 */ /* 0x000fe20000010818 */
[----:B------:R3:W-:Y:S01]  /*3f70*/  MUFU.EX2 R210, R61 ;  /* 0x0000003d00d27308 */ /* 0x0007e20000000800 */
[----:B------:R-:W-:Y:S01]  /*3f80*/  FMNMX.FTZ R4, R43, R4, !PT ;  /* 0x000000042b047209 */ /* 0x000fe20007810000 */
[----:B--2---:R-:W-:Y:S01]  /*3f90*/  FADD.FTZ R36, R65, R208 ;  /* 0x000000d041247221 */ /* 0x004fe20000010000 */
[-CC-:B------:R-:W-:Y:S01]  /*3fa0*/  FFMA.FTZ R97, R97, R2.reuse, -R24.reuse ;  /* 0x0000000261617223 */ /* 0x180fe20000010818 */
[----:B------:R-:W-:Y:S01]  /*3fb0*/  FFMA.FTZ R24, R99, R2, -R24 ;  /* 0x0000000263187223 */ /* 0x000fe20000010818 */
[----:B------:R-:W-:Y:S01]  /*3fc0*/  FMNMX.FTZ R4, R33, R4, !PT ;  /* 0x0000000421047209 */ /* 0x000fe20007810000 */
[--C-:B------:R-:W-:Y:S01]  /*3fd0*/  IMAD.MOV.U32 R99, RZ, RZ, R151.reuse ;  /* 0x000000ffff637224 */ /* 0x100fe200078e0097 */
[----:B------:R-:W-:Y:S01]  /*3fe0*/  F2FP.F16.F32.PACK_AB R208, R208, R65 ;  /* 0x00000041d0d0723e */ /* 0x000fe200000000ff */
[----:B------:R-:W-:Y:S01]  /*3ff0*/  MUFU.EX2 R69, R69 ;  /* 0x0000004500457308 */ /* 0x000fe20000000800 */
[----:B------:R-:W-:Y:S01]  /*4000*/  FMNMX.FTZ R4, R47, R4, !PT ;  /* 0x000000042f047209 */ /* 0x000fe20007810000 */
[--C-:B------:R-:W-:Y:S01]  /*4010*/  IMAD.MOV.U32 R66, RZ, RZ, R151.reuse ;  /* 0x000000ffff427224 */ /* 0x100fe200078e0097 */
[----:B------:R-:W-:Y:S01]  /*4020*/  MOV R65, R151 ;  /* 0x0000009700417202 */ /* 0x000fe20000000f00 */
[----:B---3--:R-:W-:Y:S01]  /*4030*/  IMAD.MOV.U32 R61, RZ, RZ, R151 ;  /* 0x000000ffff3d7224 */ /* 0x008fe200078e0097 */
[----:B------:R-:W-:-:S03]  /*4040*/  FMNMX.FTZ R4, R37, R4, !PT ;  /* 0x0000000425047209 */ /* 0x000fc60007810000 */
[----:B------:R2:W-:Y:S01]  /*4050*/  MUFU.EX2 R204, R71 ;  /* 0x0000004700cc7308 */ /* 0x0005e20000000800 */
[----:B------:R-:W-:-:S04]  /*4060*/  FMNMX.FTZ R4, R35, R4, !PT ;  /* 0x0000000423047209 */ /* 0x000fc80007810000 */
[----:B------:R-:W-:-:S03]  /*4070*/  FMNMX.FTZ R4, R25, R4, !PT ;  /* 0x0000000419047209 */ /* 0x000fc60007810000 */
[----:B------:R-:W-:Y:S01]  /*4080*/  MUFU.EX2 R73, R73 ;  /* 0x0000004900497308 */ /* 0x000fe20000000800 */
[----:B------:R-:W-:Y:S02]  /*4090*/  FMNMX.FTZ R4, R39, R4, !PT ;  /* 0x0000000427047209 */ /* 0x000fe40007810000 */
[----:B--2---:R-:W-:Y:S02]  /*40a0*/  MOV R71, R151 ;  /* 0x0000009700477202 */ /* 0x004fe40000000f00 */
[----:B------:R-:W-:-:S03]  /*40b0*/  FMNMX.FTZ R4, R3, R4, !PT ;  /* 0x0000000403047209 */ /* 0x000fc60007810000 */
[----:B------:R2:W-:Y:S01]  /*40c0*/  MUFU.EX2 R206, R75 ;  /* 0x0000004b00ce7308 */ /* 0x0005e20000000800 */
[----:B------:R-:W-:-:S04]  /*40d0*/  FMNMX.FTZ R4, R27, R4, !PT ;  /* 0x000000041b047209 */ /* 0x000fc80007810000 */
[----:B------:R-:W-:-:S03]  /*40e0*/  FMNMX.FTZ R4, R29, R4, !PT ;  /* 0x000000041d047209 */ /* 0x000fc60007810000 */
[----:B------:R-:W-:Y:S01]  /*40f0*/  MUFU.EX2 R77, R77 ;  /* 0x0000004d004d7308 */ /* 0x000fe20000000800 */
[----:B------:R-:W-:Y:S01]  /*4100*/  FMNMX.FTZ R4, R31, R4, !PT ;  /* 0x000000041f047209 */ /* 0x000fe20007810000 */
[----:B--2---:R-:W-:-:S04]  /*4110*/  IMAD.MOV.U32 R75, RZ, RZ, R151 ;  /* 0x000000ffff4b7224 */ /* 0x004fc800078e0097 */
[----:B------:R-:W2:Y:S02]  /*4120*/  SHFL.BFLY PT, R57, R4, 0x2, 0x1f ;  /* 0x0c401f0004397f89 */ /* 0x000ea400000e0000 */
[----:B------:R3:W-:Y:S08]  /*4130*/  MUFU.EX2 R200, R79 ;  /* 0x0000004f00c87308 */ /* 0x0007f00000000800 */
[----:B------:R-:W-:Y:S01]  /*4140*/  MUFU.EX2 R81, R81 ;  /* 0x0000005100517308 */ /* 0x000fe20000000800 */
[----:B---3--:R-:W-:-:S07]  /*4150*/  IMAD.MOV.U32 R79, RZ, RZ, R151 ;  /* 0x000000ffff4f7224 */ /* 0x008fce00078e0097 */
[----:B------:R3:W-:Y:S01]  /*4160*/  MUFU.EX2 R202, R83 ;  /* 0x0000005300ca7308 */ /* 0x0007e20000000800 */
[----:B--2---:R-:W-:-:S07]  /*4170*/  FMNMX.FTZ R57, R4, R57, !PT ;  /* 0x0000003904397209 */ /* 0x004fce0007810000 */
[----:B------:R-:W-:Y:S01]  /*4180*/  MUFU.EX2 R85, R85 ;  /* 0x0000005500557308 */ /* 0x000fe20000000800 */
[----:B---3--:R-:W-:Y:S01]  /*4190*/  MOV R83, R151 ;  /* 0x0000009700537202 */ /* 0x008fe20000000f00 */
[----:B------:R-:W2:Y:S06]  /*41a0*/  SHFL.BFLY PT, R4, R57, 0x1, 0x1f ;  /* 0x0c201f0039047f89 */ /* 0x000eac00000e0000 */
[----:B------:R3:W-:Y:S08]  /*41b0*/  MUFU.EX2 R196, R87 ;  /* 0x0000005700c47308 */ /* 0x0007f00000000800 */
[----:B------:R-:W-:Y:S01]  /*41c0*/  MUFU.EX2 R89, R89 ;  /* 0x0000005900597308 */ /* 0x000fe20000000800 */
[----:B---3--:R-:W-:-:S07]  /*41d0*/  IMAD.MOV.U32 R87, RZ, RZ, R151 ;  /* 0x000000ffff577224 */ /* 0x008fce00078e0097 */
[----:B------:R3:W-:Y:S01]  /*41e0*/  MUFU.EX2 R198, R91 ;  /* 0x0000005b00c67308 */ /* 0x0007e20000000800 */
[----:B--2---:R-:W-:Y:S01]  /*41f0*/  FMNMX.FTZ R4, R57, R4, !PT ;  /* 0x0000000439047209 */ /* 0x004fe20007810000 */
[----:B------:R-:W-:-:S03]  /*4200*/  IMAD.MOV.U32 R57, RZ, RZ, R151 ;  /* 0x000000ffff397224 */ /* 0x000fc600078e0097 */
[C---:B------:R-:W-:Y:S01]  /*4210*/  FSETP.NEU.FTZ.AND P2, PT, R4.reuse, -INF , PT ;  /* 0xff8000000400780b */ /* 0x040fe20003f5d000 */
[-C--:B------:R-:W-:Y:S02]  /*4220*/  FMUL.FTZ R20, R4, R2.reuse ;  /* 0x0000000204147220 */ /* 0x080fe40000410000 */
[----:B------:R-:W-:Y:S01]  /*4230*/  MUFU.EX2 R93, R93 ;  /* 0x0000005d005d7308 */ /* 0x000fe20000000800 */
[--C-:B---3--:R-:W-:Y:S02]  /*4240*/  IMAD.MOV.U32 R91, RZ, RZ, R151.reuse ;  /* 0x000000ffff5b7224 */ /* 0x108fe400078e0097 */
[----:B------:R-:W-:Y:S02]  /*4250*/  FSEL R20, R20, RZ, P2 ;  /* 0x000000ff14147208 */ /* 0x000fe40001000000 */
[----:B------:R-:W-:Y:S01]  /*4260*/  ISETP.GE.AND P2, PT, R64, 0x51, PT ;  /* 0x000000514000780c */ /* 0x000fe20003f46270 */
[----:B------:R-:W-:Y:S02]  /*4270*/  IMAD.MOV.U32 R64, RZ, RZ, R151 ;  /* 0x000000ffff407224 */ /* 0x000fe400078e0097 */
[----:B------:R2:W-:Y:S01]  /*4280*/  MUFU.EX2 R192, R95 ;  /* 0x0000005f00c07308 */ /* 0x0005e20000000800 */
[-CC-:B------:R-:W-:Y:S01]  /*4290*/  FFMA.FTZ R19, R19, R2.reuse, -R20.reuse ;  /* 0x0000000213137223 */ /* 0x180fe20000010814 */
[-CC-:B------:R-:W-:Y:S01]  /*42a0*/  FFMA.FTZ R59, R59, R2.reuse, -R20.reuse ;  /* 0x000000023b3b7223 */ /* 0x180fe20000010814 */
[-CC-:B------:R-:W-:Y:S01]  /*42b0*/  FFMA.FTZ R49, R49, R2.reuse, -R20.reuse ;  /* 0x0000000231317223 */ /* 0x180fe20000010814 */
[-CC-:B------:R-:W-:Y:S01]  /*42c0*/  FFMA.FTZ R51, R51, R2.reuse, -R20.reuse ;  /* 0x0000000233337223 */ /* 0x180fe20000010814 */
[-CC-:B------:R-:W-:Y:S01]  /*42d0*/  FFMA.FTZ R63, R63, R2.reuse, -R20.reuse ;  /* 0x000000023f3f7223 */ /* 0x180fe20000010814 */
[-CC-:B------:R-:W-:Y:S01]  /*42e0*/  FFMA.FTZ R53, R53, R2.reuse, -R20.reuse ;  /* 0x0000000235357223 */ /* 0x180fe20000010814 */
[-CC-:B------:R-:W-:Y:S01]  /*42f0*/  FFMA.FTZ R41, R41, R2.reuse, -R20.reuse ;  /* 0x0000000229297223 */ /* 0x180fe20000010814 */
[----:B------:R-:W-:Y:S01]  /*4300*/  MUFU.EX2 R19, R19 ;  /* 0x0000001300137308 */ /* 0x000fe20000000800 */
[-CC-:B------:R-:W-:Y:S01]  /*4310*/  FFMA.FTZ R43, R43, R2.reuse, -R20.reuse ;  /* 0x000000022b2b7223 */ /* 0x180fe20000010814 */
[-CC-:B------:R-:W-:Y:S01]  /*4320*/  FFMA.FTZ R55, R55, R2.reuse, -R20.reuse ;  /* 0x0000000237377223 */ /* 0x180fe20000010814 */
[-CC-:B------:R-:W-:Y:S01]  /*4330*/  FFMA.FTZ R45, R45, R2.reuse, -R20.reuse ;  /* 0x000000022d2d7223 */ /* 0x180fe20000010814 */
[-CC-:B------:R-:W-:Y:S01]  /*4340*/  FFMA.FTZ R47, R47, R2.reuse, -R20.reuse ;  /* 0x000000022f2f7223 */ /* 0x180fe20000010814 */
[-CC-:B------:R-:W-:Y:S01]  /*4350*/  FFMA.FTZ R33, R33, R2.reuse, -R20.reuse ;  /* 0x0000000221217223 */ /* 0x180fe20000010814 */
[-CC-:B------:R-:W-:Y:S01]  /*4360*/  FFMA.FTZ R35, R35, R2.reuse, -R20.reuse ;  /* 0x0000000223237223 */ /* 0x180fe20000010814 */
[-CC-:B------:R-:W-:Y:S01]  /*4370*/  FFMA.FTZ R37, R37, R2.reuse, -R20.reuse ;  /* 0x0000000225257223 */ /* 0x180fe20000010814 */
[----:B------:R3:W4:Y:S01]  /*4380*/  MUFU.EX2 R26, R59 ;  /* 0x0000003b001a7308 */ /* 0x0007220000000800 */
[-CC-:B------:R-:W-:Y:S01]  /*4390*/  FFMA.FTZ R25, R25, R2.reuse, -R20.reuse ;  /* 0x0000000219197223 */ /* 0x180fe20000010814 */
[-CC-:B------:R-:W-:Y:S01]  /*43a0*/  FFMA.FTZ R39, R39, R2.reuse, -R20.reuse ;  /* 0x0000000227277223 */ /* 0x180fe20000010814 */
[-CC-:B------:R-:W-:Y:S01]  /*43b0*/  FFMA.FTZ R3, R3, R2.reuse, -R20.reuse ;  /* 0x0000000203037223 */ /* 0x180fe20000010814 */
[-CC-:B------:R-:W-:Y:S01]  /*43c0*/  FFMA.FTZ R27, R27, R2.reuse, -R20.reuse ;  /* 0x000000021b1b7223 */ /* 0x180fe20000010814 */
[-CC-:B------:R-:W-:Y:S01]  /*43d0*/  FFMA.FTZ R29, R29, R2.reuse, -R20.reuse ;  /* 0x000000021d1d7223 */ /* 0x180fe20000010814 */
[----:B------:R-:W-:Y:S01]  /*43e0*/  FFMA.FTZ R31, R31, R2, -R20 ;  /* 0x000000021f1f7223 */ /* 0x000fe20000010814 */
[-C--:B--2---:R-:W-:Y:S01]  /*43f0*/  MOV R95, R151.reuse ;  /* 0x00000097005f7202 */ /* 0x084fe20000000f00 */
[----:B------:R-:W-:Y:S01]  /*4400*/  MUFU.EX2 R49, R49 ;  /* 0x0000003100317308 */ /* 0x000fe20000000800 */
[----:B---3--:R-:W-:-:S07]  /*4410*/  MOV R59, R151 ;  /* 0x00000097003b7202 */ /* 0x008fce0000000f00 */
[----:B------:R2:W-:Y:S01]  /*4420*/  MUFU.EX2 R30, R51 ;  /* 0x00000033001e7308 */ /* 0x0005e20000000800 */
[----:B----4-:R-:W-:-:S07]  /*4430*/  F2FP.F16.F32.PACK_AB R209, R26, R19 ;  /* 0x000000131ad1723e */ /* 0x010fce00000000ff */
[----:B------:R3:W4:Y:S01]  /*4440*/  MUFU.EX2 R28, R63 ;  /* 0x0000003f001c7308 */ /* 0x0007220000000800 */
[----:B--2---:R-:W-:-:S04]  /*4450*/  FADD.FTZ R51, R67, R36 ;  /* 0x0000002443337221 */ /* 0x004fc80000010000 */
[C---:B------:R-:W-:Y:S01]  /*4460*/  FADD.FTZ R38, R210.reuse, R51 ;  /* 0x00000033d2267221 */ /* 0x040fe20000010000 */
[----:B------:R-:W-:Y:S01]  /*4470*/  F2FP.F16.F32.PACK_AB R210, R210, R67 ;  /* 0x00000043d2d2723e */ /* 0x000fe200000000ff */
[--C-:B------:R-:W-:Y:S01]  /*4480*/  IMAD.MOV.U32 R67, RZ, RZ, R151.reuse ;  /* 0x000000ffff437224 */ /* 0x100fe200078e0097 */
[----:B------:R-:W2:Y:S01]  /*4490*/  MUFU.EX2 R53, R53 ;  /* 0x0000003500357308 */ /* 0x000ea20000000800 */
[----:B------:R-:W-:Y:S01]  /*44a0*/  FADD.FTZ R51, R69, R38 ;  /* 0x0000002645337221 */ /* 0x000fe20000010000 */
[----:B------:R-:W-:Y:S01]  /*44b0*/  FADD.FTZ R38, R19, R26 ;  /* 0x0000001a13267221 */ /* 0x000fe20000010000 */
[----:B---3--:R-:W-:Y:S01]  /*44c0*/  IMAD.MOV.U32 R63, RZ, RZ, R151 ;  /* 0x000000ffff3f7224 */ /* 0x008fe200078e0097 */
[----:B------:R-:W-:Y:S01]  /*44d0*/  MOV R26, R151 ;  /* 0x00000097001a7202 */ /* 0x000fe20000000f00 */
[C---:B------:R-:W-:Y:S01]  /*44e0*/  FADD.FTZ R40, R204.reuse, R51 ;  /* 0x00000033cc287221 */ /* 0x040fe20000010000 */
[----:B------:R-:W-:Y:S01]  /*44f0*/  F2FP.F16.F32.PACK_AB R204, R204, R69 ;  /* 0x00000045cccc723e */ /* 0x000fe200000000ff */
[----:B------:R-:W-:Y:S01]  /*4500*/  IMAD.MOV.U32 R69, RZ, RZ, R151 ;  /* 0x000000ffff457224 */ /* 0x000fe200078e0097 */
[----:B------:R-:W-:Y:S01]  /*4510*/  MUFU.EX2 R41, R41 ;  /* 0x0000002900297308 */ /* 0x000fe20000000800 */
[----:B------:R-:W-:Y:S01]  /*4520*/  FADD.FTZ R51, R73, R40 ;  /* 0x0000002849337221 */ /* 0x000fe20000010000 */
[----:B----4-:R-:W-:-:S03]  /*4530*/  F2FP.F16.F32.PACK_AB R211, R28, R49 ;  /* 0x000000311cd3723e */ /* 0x010fc600000000ff */
[C---:B------:R-:W-:Y:S01]  /*4540*/  FADD.FTZ R42, R206.reuse, R51 ;  /* 0x00000033ce2a7221 */ /* 0x040fe20000010000 */
[----:B------:R-:W-:Y:S01]  /*4550*/  F2FP.F16.F32.PACK_AB R206, R206, R73 ;  /* 0x00000049cece723e */ /* 0x000fe200000000ff */
[--C-:B------:R-:W-:Y:S01]  /*4560*/  IMAD.MOV.U32 R73, RZ, RZ, R151.reuse ;  /* 0x000000ffff497224 */ /* 0x100fe200078e0097 */
[----:B------:R3:W-:Y:S01]  /*4570*/  MUFU.EX2 R34, R43 ;  /* 0x0000002b00227308 */ /* 0x0007e20000000800 */
[----:B--2---:R-:W-:Y:S01]  /*4580*/  F2FP.F16.F32.PACK_AB R205, R30, R53 ;  /* 0x000000351ecd723e */ /* 0x004fe200000000ff */
[----:B------:R-:W-:-:S06]  /*4590*/  IMAD.MOV.U32 R51, RZ, RZ, R151 ;  /* 0x000000ffff337224 */ /* 0x000fcc00078e0097 */
[----:B------:R2:W4:Y:S01]  /*45a0*/  MUFU.EX2 R32, R55 ;  /* 0x0000003700207308 */ /* 0x0005220000000800 */
[----:B---3--:R-:W-:Y:S01]  /*45b0*/  FADD.FTZ R43, R49, R38 ;  /* 0x00000026312b7221 */ /* 0x008fe20000010000 */
[----:B------:R-:W-:-:S03]  /*45c0*/  IMAD.MOV.U32 R49, RZ, RZ, R151 ;  /* 0x000000ffff317224 */ /* 0x000fc600078e0097 */
[----:B------:R-:W-:Y:S01]  /*45d0*/  FADD.FTZ R40, R28, R43 ;  /* 0x0000002b1c287221 */ /* 0x000fe20000010000 */
[--C-:B------:R-:W-:Y:S02]  /*45e0*/  IMAD.MOV.U32 R28, RZ, RZ, R151.reuse ;  /* 0x000000ffff1c7224 */ /* 0x100fe400078e0097 */
[----:B------:R-:W3:Y:S01]  /*45f0*/  MUFU.EX2 R45, R45 ;  /* 0x0000002d002d7308 */ /* 0x000ee20000000800 */
[----:B------:R-:W-:Y:S01]  /*4600*/  FADD.FTZ R43, R53, R40 ;  /* 0x00000028352b7221 */ /* 0x000fe20000010000 */
[----:B--2---:R-:W-:Y:S01]  /*4610*/  IMAD.MOV.U32 R55, RZ, RZ, R151 ;  /* 0x000000ffff377224 */ /* 0x004fe200078e0097 */
[----:B------:R-:W-:Y:S02]  /*4620*/  MOV R53, R151 ;  /* 0x0000009700357202 */ /* 0x000fe40000000f00 */
[----:B------:R-:W-:Y:S01]  /*4630*/  FADD.FTZ R40, R30, R43 ;  /* 0x0000002b1e287221 */ /* 0x000fe20000010000 */
[----:B------:R-:W-:Y:S02]  /*4640*/  IMAD.MOV.U32 R30, RZ, RZ, R151 ;  /* 0x000000ffff1e7224 */ /* 0x000fe400078e0097 */
[----:B------:R2:W-:Y:S01]  /*4650*/  MUFU.EX2 R36, R47 ;  /* 0x0000002f00247308 */ /* 0x0005e20000000800 */
[----:B----4-:R-:W-:-:S07]  /*4660*/  F2FP.F16.F32.PACK_AB R207, R32, R41 ;  /* 0x0000002920cf723e */ /* 0x010fce00000000ff */
[----:B------:R-:W4:Y:S01]  /*4670*/  MUFU.EX2 R33, R33 ;  /* 0x0000002100217308 */ /* 0x000f220000000800 */
[----:B--2---:R-:W-:Y:S01]  /*4680*/  FADD.FTZ R47, R77, R42 ;  /* 0x0000002a4d2f7221 */ /* 0x004fe20000010000 */
[----:B---3--:R-:W-:-:S03]  /*4690*/  F2FP.F16.F32.PACK_AB R201, R34, R45 ;  /* 0x0000002d22c9723e */ /* 0x008fc600000000ff */
[C---:B------:R-:W-:Y:S01]  /*46a0*/  FADD.FTZ R42, R200.reuse, R47 ;  /* 0x0000002fc82a7221 */ /* 0x040fe20000010000 */
[----:B------:R-:W-:Y:S02]  /*46b0*/  F2FP.F16.F32.PACK_AB R200, R200, R77 ;  /* 0x0000004dc8c8723e */ /* 0x000fe400000000ff */
[----:B------:R2:W-:Y:S01]  /*46c0*/  MUFU.EX2 R38, R35 ;  /* 0x0000002300267308 */ /* 0x0005e20000000800 */
[----:B------:R-:W-:Y:S01]  /*46d0*/  FADD.FTZ R43, R81, R42 ;  /* 0x0000002a512b7221 */ /* 0x000fe20000010000 */
[-C--:B------:R-:W-:Y:S02]  /*46e0*/  MOV R77, R151.reuse ;  /* 0x00000097004d7202 */ /* 0x080fe40000000f00 */
[----:B------:R-:W-:Y:S01]  /*46f0*/  MOV R47, R151 ;  /* 0x00000097002f7202 */ /* 0x000fe20000000f00 */
[C---:B------:R-:W-:Y:S01]  /*4700*/  FADD.FTZ R42, R202.reuse, R43 ;  /* 0x0000002bca2a7221 */ /* 0x040fe20000010000 */
[----:B------:R-:W-:Y:S01]  /*4710*/  F2FP.F16.F32.PACK_AB R202, R202, R81 ;  /* 0x00000051caca723e */ /* 0x000fe200000000ff */
[----:B------:R-:W-:Y:S01]  /*4720*/  IMAD.MOV.U32 R81, RZ, RZ, R151 ;  /* 0x000000ffff517224 */ /* 0x000fe200078e0097 */
[----:B------:R-:W3:Y:S01]  /*4730*/  MUFU.EX2 R37, R37 ;  /* 0x0000002500257308 */ /* 0x000ee20000000800 */
[----:B--2---:R-:W-:Y:S01]  /*4740*/  FADD.FTZ R35, R41, R40 ;  /* 0x0000002829237221 */ /* 0x004fe20000010000 */
[----:B------:R-:W-:Y:S01]  /*4750*/  FADD.FTZ R43, R85, R42 ;  /* 0x0000002a552b7221 */ /* 0x000fe20000010000 */
[----:B----4-:R-:W-:-:S02]  /*4760*/  F2FP.F16.F32.PACK_AB R203, R36, R33 ;  /* 0x0000002124cb723e */ /* 0x010fc400000000ff */
[----:B------:R-:W-:Y:S01]  /*4770*/  FADD.FTZ R40, R32, R35 ;  /* 0x0000002320287221 */ /* 0x000fe20000010000 */
[C---:B------:R-:W-:Y:S01]  /*4780*/  FADD.FTZ R20, R196.reuse, R43 ;  /* 0x0000002bc4147221 */ /* 0x040fe20000010000 */
[----:B------:R-:W-:Y:S01]  /*4790*/  F2FP.F16.F32.PACK_AB R196, R196, R85 ;  /* 0x00000055c4c4723e */ /* 0x000fe200000000ff */
[----:B------:R-:W-:Y:S01]  /*47a0*/  MUFU.EX2 R25, R25 ;  /* 0x0000001900197308 */ /* 0x000fe20000000800 */
[----:B------:R-:W-:Y:S01]  /*47b0*/  FADD.FTZ R35, R45, R40 ;  /* 0x000000282d237221 */ /* 0x000fe20000010000 */
[--C-:B------:R-:W-:Y:S01]  /*47c0*/  IMAD.MOV.U32 R85, RZ, RZ, R151.reuse ;  /* 0x000000ffff557224 */ /* 0x100fe200078e0097 */
[-C--:B------:R-:W-:Y:S01]  /*47d0*/  MOV R41, R151.reuse ;  /* 0x0000009700297202 */ /* 0x080fe20000000f00 */
[----:B------:R-:W-:Y:S02]  /*47e0*/  IMAD.MOV.U32 R45, RZ, RZ, R151 ;  /* 0x000000ffff2d7224 */ /* 0x000fe400078e0097 */
[----:B------:R-:W-:Y:S01]  /*47f0*/  FADD.FTZ R40, R34, R35 ;  /* 0x0000002322287221 */ /* 0x000fe20000010000 */
[--C-:B------:R-:W-:Y:S01]  /*4800*/  IMAD.MOV.U32 R43, RZ, RZ, R151.reuse ;  /* 0x000000ffff2b7224 */ /* 0x100fe200078e0097 */
[----:B------:R-:W-:Y:S01]  /*4810*/  MOV R32, R151 ;  /* 0x0000009700207202 */ /* 0x000fe20000000f00 */
[----:B-1----:R1:W2:Y:S01]  /*4820*/  MUFU.EX2 R0, R39 ;  /* 0x0000002700007308 */ /* 0x0022a20000000800 */
[----:B------:R-:W-:Y:S01]  /*4830*/  FADD.FTZ R35, R33, R40 ;  /* 0x0000002821237221 */ /* 0x000fe20000010000 */
[----:B---3--:R-:W-:Y:S01]  /*4840*/  F2FP.F16.F32.PACK_AB R197, R38, R37 ;  /* 0x0000002526c5723e */ /* 0x008fe200000000ff */
[----:B------:R-:W-:-:S02]  /*4850*/  IMAD.MOV.U32 R34, RZ, RZ, R151 ;  /* 0x000000ffff227224 */ /* 0x000fc400078e0097 */
[----:B------:R-:W-:-:S03]  /*4860*/  IMAD.MOV.U32 R33, RZ, RZ, R151 ;  /* 0x000000ffff217224 */ /* 0x000fc600078e0097 */
[----:B------:R-:W3:Y:S01]  /*4870*/  MUFU.EX2 R97, R97 ;  /* 0x0000006100617308 */ /* 0x000ee20000000800 */
[----:B-1----:R-:W-:Y:S01]  /*4880*/  FADD.FTZ R39, R89, R20 ;  /* 0x0000001459277221 */ /* 0x002fe20000010000 */
[----:B------:R-:W-:Y:S01]  /*4890*/  FADD.FTZ R20, R36, R35 ;  /* 0x0000002324147221 */ /* 0x000fe20000010000 */
[----:B------:R-:W-:Y:S02]  /*48a0*/  IMAD.MOV.U32 R36, RZ, RZ, R151 ;  /* 0x000000ffff247224 */ /* 0x000fe400078e0097 */
[C---:B------:R-:W-:Y:S01]  /*48b0*/  FADD.FTZ R42, R198.reuse, R39 ;  /* 0x00000027c62a7221 */ /* 0x040fe20000010000 */
[----:B------:R-:W-:Y:S01]  /*48c0*/  FADD.FTZ R35, R37, R20 ;  /* 0x0000001425237221 */ /* 0x000fe20000010000 */
[----:B------:R-:W-:Y:S01]  /*48d0*/  F2FP.F16.F32.PACK_AB R198, R198, R89 ;  /* 0x00000059c6c6723e */ /* 0x000fe200000000ff */
[----:B------:R-:W-:Y:S01]  /*48e0*/  MUFU.EX2 R3, R3 ;  /* 0x0000000300037308 */ /* 0x000fe20000000800 */
[----:B------:R-:W-:Y:S01]  /*48f0*/  FADD.FTZ R39, R93, R42 ;  /* 0x0000002a5d277221 */ /* 0x000fe20000010000 */
[----:B------:R-:W-:Y:S01]  /*4900*/  FADD.FTZ R20, R38, R35 ;  /* 0x0000002326147221 */ /* 0x000fe20000010000 */
[----:B--2---:R-:W-:Y:S01]  /*4910*/  F2FP.F16.F32.PACK_AB R199, R0, R25 ;  /* 0x0000001900c7723e */ /* 0x004fe200000000ff */
[----:B------:R-:W-:-:S02]  /*4920*/  IMAD.MOV.U32 R37, RZ, RZ, R151 ;  /* 0x000000ffff257224 */ /* 0x000fc400078e0097 */
[C---:B------:R-:W-:Y:S01]  /*4930*/  FADD.FTZ R42, R192.reuse, R39 ;  /* 0x00000027c02a7221 */ /* 0x040fe20000010000 */
[----:B------:R-:W-:Y:S01]  /*4940*/  F2FP.F16.F32.PACK_AB R192, R192, R93 ;  /* 0x0000005dc0c0723e */ /* 0x000fe200000000ff */
[--C-:B------:R-:W-:Y:S01]  /*4950*/  IMAD.MOV.U32 R93, RZ, RZ, R151.reuse ;  /* 0x000000ffff5d7224 */ /* 0x100fe200078e0097 */
[----:B------:R-:W1:Y:S01]  /*4960*/  MUFU.EX2 R24, R24 ;  /* 0x0000001800187308 */ /* 0x000e620000000800 */
[----:B---3--:R-:W-:Y:S01]  /*4970*/  FADD.FTZ R35, R97, R42 ;  /* 0x0000002a61237221 */ /* 0x008fe20000010000 */
[-C--:B------:R-:W-:Y:S01]  /*4980*/  MOV R89, R151.reuse ;  /* 0x0000009700597202 */ /* 0x080fe20000000f00 */
[----:B------:R-:W-:Y:S01]  /*4990*/  IMAD.MOV.U32 R39, RZ, RZ, R151 ;  /* 0x000000ffff277224 */ /* 0x000fe200078e0097 */
[----:B------:R-:W-:-:S04]  /*49a0*/  MOV R38, R151 ;  /* 0x0000009700267202 */ /* 0x000fc80000000f00 */
[----:B------:R2:W3:Y:S08]  /*49b0*/  MUFU.EX2 R40, R27 ;  /* 0x0000001b00287308 */ /* 0x0004f00000000800 */
[----:B------:R-:W4:Y:S01]  /*49c0*/  MUFU.EX2 R29, R29 ;  /* 0x0000001d001d7308 */ /* 0x000f220000000800 */
[----:B--2---:R-:W-:Y:S01]  /*49d0*/  FADD.FTZ R27, R25, R20 ;  /* 0x00000014191b7221 */ /* 0x004fe20000010000 */
[C---:B-1----:R-:W-:Y:S01]  /*49e0*/  FADD.FTZ R20, R24.reuse, R35 ;  /* 0x0000002318147221 */ /* 0x042fe20000010000 */
[----:B------:R-:W-:Y:S01]  /*49f0*/  F2FP.F16.F32.PACK_AB R194, R24, R97 ;  /* 0x0000006118c2723e */ /* 0x000fe200000000ff */
[----:B------:R-:W-:-:S02]  /*4a00*/  IMAD.MOV.U32 R97, RZ, RZ, R151 ;  /* 0x000000ffff617224 */ /* 0x000fc400078e0097 */
[----:B------:R-:W-:Y:S01]  /*4a10*/  FADD.FTZ R44, R0, R27 ;  /* 0x0000001b002c7221 */ /* 0x000fe20000010000 */
[----:B------:R-:W-:Y:S01]  /*4a20*/  IMAD.MOV.U32 R0, RZ, RZ, 0x3f800000 ;  /* 0x3f800000ff007424 */ /* 0x000fe200078e00ff */
[----:B------:R-:W-:Y:S01]  /*4a30*/  MOV R35, R151 ;  /* 0x0000009700237202 */ /* 0x000fe20000000f00 */
[----:B------:R1:W2:Y:S01]  /*4a40*/  MUFU.EX2 R42, R31 ;  /* 0x0000001f002a7308 */ /* 0x0002a20000000800 */
[----:B------:R-:W-:Y:S01]  /*4a50*/  FADD.FTZ R27, R3, R44 ;  /* 0x0000002c031b7221 */ /* 0x000fe20000010000 */
[C---:B---3--:R-:W-:Y:S01]  /*4a60*/  F2FP.F16.F32.PACK_AB R193, R40.reuse, R3 ;  /* 0x0000000328c1723e */ /* 0x048fe200000000ff */
[----:B------:R-:W-:Y:S01]  /*4a70*/  IMAD.MOV.U32 R3, RZ, RZ, 0x3f800000 ;  /* 0x3f800000ff037424 */ /* 0x000fe200078e00ff */
[----:B------:R-:W-:Y:S01]  /*4a80*/  MOV R44, R151 ;  /* 0x00000097002c7202 */ /* 0x000fe20000000f00 */
[----:B------:R-:W-:Y:S01]  /*4a90*/  FADD.FTZ R24, R40, R27 ;  /* 0x0000001b28187221 */ /* 0x000fe20000010000 */
[--C-:B------:R-:W-:Y:S02]  /*4aa0*/  IMAD.MOV.U32 R40, RZ, RZ, R151.reuse ;  /* 0x000000ffff287224 */ /* 0x100fe400078e0097 */
[----:B------:R-:W-:-:S02]  /*4ab0*/  IMAD.MOV.U32 R27, RZ, RZ, R151 ;  /* 0x000000ffff1b7224 */ /* 0x000fc400078e0097 */
[----:B----4-:R-:W-:Y:S01]  /*4ac0*/  FADD.FTZ R19, R29, R24 ;  /* 0x000000181d137221 */ /* 0x010fe20000010000 */
[--C-:B-1----:R-:W-:Y:S02]  /*4ad0*/  IMAD.MOV.U32 R31, RZ, RZ, R151.reuse ;  /* 0x000000ffff1f7224 */ /* 0x102fe400078e0097 */
[--C-:B------:R-:W-:Y:S02]  /*4ae0*/  IMAD.MOV.U32 R25, RZ, RZ, R151.reuse ;  /* 0x000000ffff197224 */ /* 0x100fe400078e0097 */
[----:B------:R-:W-:Y:S02]  /*4af0*/  IMAD.MOV.U32 R24, RZ, RZ, R151 ;  /* 0x000000ffff187224 */ /* 0x000fe400078e0097 */
[C---:B--2---:R-:W-:Y:S01]  /*4b00*/  FADD.FTZ R19, R42.reuse, R19 ;  /* 0x000000132a137221 */ /* 0x044fe20000010000 */
[----:B------:R-:W-:Y:S01]  /*4b10*/  F2FP.F16.F32.PACK_AB R195, R42, R29 ;  /* 0x0000001d2ac3723e */ /* 0x000fe200000000ff */
[----:B------:R-:W-:Y:S01]  /*4b20*/  IMAD.MOV.U32 R42, RZ, RZ, R151 ;  /* 0x000000ffff2a7224 */ /* 0x000fe200078e0097 */
[----:B------:R-:W-:Y:S01]  /*4b30*/  MOV R29, R151 ;  /* 0x00000097001d7202 */ /* 0x000fe20000000f00 */
[----:B------:R-:W-:Y:S06]  /*4b40*/  @!P2 BRA `(.L_x_15) ;  /* 0x0000003c0098a947 */ /* 0x000fec0003800000 */
[----:B------:R-:W-:Y:S01]  /*4b50*/  R2UR UR60, R18 ;  /* 0x00000000123c72ca */ /* 0x000fe200000e0000 */
[----:B------:R-:W-:Y:S01]  /*4b60*/  IMAD.MOV.U32 R221, RZ, RZ, R4 ;  /* 0x000000ffffdd7224 */ /* 0x000fe200078e0004 */
[----:B------:R-:W-:Y:S01]  /*4b70*/  IADD3 R220, R152, -0x2, RZ ;  /* 0xfffffffe98dc7810 */ /* 0x000fe20007ffe0ff */
[----:B------:R-:W-:Y:S01]  /*4b80*/  IMAD.MOV.U32 R222, RZ, RZ, R5 ;  /* 0x000000ffffde7224 */ /* 0x000fe200078e0005 */
[----:B------:R-:W-:Y:S02]  /*4b90*/  MOV R0, 0x3f800000 ;  /* 0x3f80000000007802 */ /* 0x000fe40000000f00 */
[----:B------:R-:W-:Y:S02]  /*4ba0*/  CS2R R150, SRZ ;  /* 0x0000000000967805 */ /* 0x000fe4000001ff00 */
[----:B------:R-:W-:Y:S02]  /*4bb0*/  CS2R R146, SRZ ;  /* 0x0000000000927805 */ /* 0x000fe4000001ff00 */
[----:B------:R-:W-:-:S02]  /*4bc0*/  CS2R R142, SRZ ;  /* 0x00000000008e7805 */ /* 0x000fc4000001ff00 */
[----:B------:R-:W-:Y:S02]  /*4bd0*/  CS2R R138, SRZ ;  /* 0x00000000008a7805 */ /* 0x000fe4000001ff00 */
[----:B------:R-:W-:Y:S02]  /*4be0*/  CS2R R134, SRZ ;  /* 0x0000000000867805 */ /* 0x000fe4000001ff00 */
[----:B------:R-:W-:Y:S02]  /*4bf0*/  CS2R R130, SRZ ;  /* 0x0000000000827805 */ /* 0x000fe4000001ff00 */
        /* <DEDUP_REMOVED lines=57> */
[----:B------:R-:W-:Y:S01]  /*4f90*/  CS2R R24, SRZ ;  /* 0x0000000000187805 */ /* 0x000fe2000001ff00 */
[----:B------:R-:W-:-:S06]  /*4fa0*/  UMOV UR37, UR38 ;  /* 0x0000002600257c82 */ /* 0x000fcc0008000000 */
.L_x_24:
[----:B------:R-:W-:-:S04]  /*4fb0*/  UIADD3 UR4, UR37, 0x1, URZ ;  /* 0x0000000125047890 */ /* 0x000fc8000fffe03f */
[----:B------:R-:W-:-:S04]  /*4fc0*/  UISETP.NE.AND UP0, UPT, UR4, 0x2, UPT ;  /* 0x000000020400788c */ /* 0x000fc8000bf05270 */
[----:B------:R-:W-:Y:S02]  /*4fd0*/  USEL UR5, URZ, 0x1, UP0 ;  /* 0x000000013f057887 */ /* 0x000fe40008000000 */
[----:B------:R-:W-:Y:S02]  /*4fe0*/  USEL UR38, UR4, URZ, UP0 ;  /* 0x0000003f04267287 */ /* 0x000fe40008000000 */
[----:B------:R-:W-:-:S06]  /*4ff0*/  ULOP3.LUT UR4, UR60, UR5, URZ, 0x3c, !UPT ;  /* 0x000000053c047292 */ /* 0x000fcc000f8e3c3f */
[----:B------:R-:W-:Y:S01]  /*5000*/  IMAD.U32 R18, RZ, RZ, UR4 ;  /* 0x00000004ff127e24 */ /* 0x000fe2000f8e00ff */
[----:B------:R-:W-:Y:S06]  /*5010*/  @!P0 BRA `(.L_x_16) ;  /* 0x0000000000048947 */ /* 0x000fec0003800000 */
[----:B------:R-:W-:Y:S01]  /*5020*/  BPT.TRAP 0x1 ;  /* 0x000000040000795c */ /* 0x000fe20000300000 */
.L_x_16:
[----:B------:R-:W-:Y:S01]  /*5030*/  R2UR UR4, R18 ;  /* 0x00000000120472ca */ /* 0x000fe200000e0000 */
[----:B------:R-:W-:-:S12]  /*5040*/  ULEA UR39, UR38, UR61, 0x3 ;  /* 0x0000003d26277291 */ /* 0x000fd8000f8e183f */
[----:B------:R-:W-:-:S05]  /*5050*/  IMAD.U32 R2, RZ, RZ, UR4 ;  /* 0x00000004ff027e24 */ /* 0x000fca000f8e00ff */
[----:B------:R-:W-:-:S04]  /*5060*/  SHF.L.U32 R2, R2, 0x1f, RZ ;  /* 0x0000001f02027819 */ /* 0x000fc800000006ff */
[----:B------:R1:W2:Y:S01]  /*5070*/  SYNCS.PHASECHK.TRANS64.TRYWAIT P2, [UR39+0x38830], R2 ;  /* 0x03883002ff0075a7 */ /* 0x0002a20008040167 */
[----:B------:R-:W-:Y:S05]  /*5080*/  @!P0 BRA `(.L_x_17) ;  /* 0x0000000000048947 */ /* 0x000fea0003800000 */
[----:B------:R-:W-:Y:S01]  /*5090*/  BPT.TRAP 0x1 ;  /* 0x000000040000795c */ /* 0x000fe20000300000 */
.L_x_17:
[----:B--2---:R-:W-:Y:S05]  /*50a0*/  @P2 BRA `(.L_x_18) ;  /* 0x0000000000082947 */ /* 0x004fea0003800000 */
[----:B------:R-:W2:Y:S02]  /*50b0*/  SYNCS.PHASECHK.TRANS64.TRYWAIT P2, [UR39+0x38830], R2 ;  /* 0x03883002ff0075a7 */ /* 0x000ea40008040167 */
[----:B--2---:R-:W-:Y:S05]  /*50c0*/  @!P2 BRA `(.L_x_19) ;  /* 0x00000094007ca947 */ /* 0x004fea0003800000 */
.L_x_18:
[----:B------:R-:W-:Y:S01]  /*50d0*/  R2UR UR4, R21 ;  /* 0x00000000150472ca */ /* 0x000fe200000e0000 */
[----:B------:R-:W-:Y:S01]  /*50e0*/  WARPGROUP.ARRIVE ;  /* 0x00000000000079c5 */ /* 0x000fe20000000000 */
[----:B------:R-:W-:Y:S01]  /*50f0*/  R2UR UR10, R14 ;  /* 0x000000000e0a72ca */ /* 0x000fe200000e0000 */
[----:B------:R-:W-:Y:S01]  /*5100*/  UMOV UR59, 0x40000040 ;  /* 0x40000040003b7882 */ /* 0x000fe20000000000 */
        /* <DEDUP_REMOVED lines=9> */
[----:B------:R-:W-:Y:S01]  /*51a0*/  UIMAD UR4, UR38, 0xa00, UR4 ;  /* 0x00000a00260478a4 */ /* 0x000fe2000f8e0204 */
[-C--:B------:R-:W-:Y:S01]  /*51b0*/  FMUL.FTZ R24, R24, R3.reuse ;  /* 0x0000000318187220 */ /* 0x080fe20000410000 */
[----:B------:R-:W-:Y:S01]  /*51c0*/  UMOV UR56, UR10 ;  /* 0x0000000a00387c82 */ /* 0x000fe20008000000 */
[----:B------:R-:W-:Y:S01]  /*51d0*/  UMOV UR43, 0x40000040 ;  /* 0x40000040002b7882 */ /* 0x000fe20000000000 */
[----:B------:R-:W-:Y:S01]  /*51e0*/  UMOV UR57, UR11 ;  /* 0x0000000b00397c82 */ /* 0x000fe20008000000 */
[----:B------:R-:W-:Y:S01]  /*51f0*/  UIADD3 UR5, UR4, 0x80, URZ ;  /* 0x0000008004057890 */ /* 0x000fe2000fffe03f */
[-C--:B------:R-:W-:Y:S01]  /*5200*/  FMUL.FTZ R25, R25, R3.reuse ;  /* 0x0000000319197220 */ /* 0x080fe20000410000 */
[----:B------:R-:W-:Y:S01]  /*5210*/  UMOV UR58, UR4 ;  /* 0x00000004003a7c82 */ /* 0x000fe20008000000 */
[----:B------:R-:W-:Y:S01]  /*5220*/  UIADD3 UR6, UR4, 0x100, URZ ;  /* 0x0000010004067890 */ /* 0x000fe2000fffe03f */
[----:B------:R-:W-:Y:S01]  /*5230*/  HGMMA.64x16x16.F32 R184, gdesc[UR56], RZ, !UPT, gsb0 ;  /* 0x0020000038b879f0 */ /* 0x000fe2000c0008ff */
[----:B------:R-:W-:Y:S01]  /*5240*/  UMOV UR56, UR10 ;  /* 0x0000000a00387c82 */ /* 0x000fe20008000000 */
[----:B------:R-:W-:Y:S01]  /*5250*/  UMOV UR57, UR11 ;  /* 0x0000000b00397c82 */ /* 0x000fe20008000000 */
[----:B------:R-:W-:Y:S01]  /*5260*/  UMOV UR58, UR5 ;  /* 0x00000005003a7c82 */ /* 0x000fe20008000000 */
[----:B------:R-:W-:Y:S01]  /*5270*/  UMOV UR59, 0x40000040 ;  /* 0x40000040003b7882 */ /* 0x000fe20000000000 */
[----:B------:R-:W-:Y:S01]  /*5280*/  UIADD3 UR5, UR4, 0x180, URZ ;  /* 0x0000018004057890 */ /* 0x000fe2000fffe03f */
[-C--:B------:R-:W-:Y:S01]  /*5290*/  FMUL.FTZ R28, R28, R3.reuse ;  /* 0x000000031c1c7220 */ /* 0x080fe20000410000 */
        /* <DEDUP_REMOVED lines=12> */
[----:B------:R-:W-:Y:S01]  /*5360*/  UMOV UR47, 0x40000040 ;  /* 0x40000040002f7882 */ /* 0x000fe20000000000 */
[----:B------:R-:W-:Y:S01]  /*5370*/  UIADD3 UR50, UR4, 0x782, URZ ;  /* 0x0000078204327890 */ /* 0x000fe2000fffe03f */
[-C--:B------:R-:W-:Y:S01]  /*5380*/  FMUL.FTZ R41, R41, R3.reuse ;  /* 0x0000000329297220 */ /* 0x080fe20000410000 */
[----:B------:R-:W-:Y:S01]  /*5390*/  UMOV UR51, 0x40000040 ;  /* 0x4000004000337882 */ /* 0x000fe20000000000 */
[----:B------:R-:W-:Y:S01]  /*53a0*/  UIADD3 UR54, UR4, 0x784, URZ ;  /* 0x0000078404367890 */ /* 0x000fe2000fffe03f */
[-C--:B------:R-:W-:Y:S01]  /*53b0*/  FMUL.FTZ R44, R44, R3.reuse ;  /* 0x000000032c2c7220 */ /* 0x080fe20000410000 */
[----:B------:R-:W-:Y:S01]  /*53c0*/  UMOV UR55, 0x40000040 ;  /* 0x4000004000377882 */ /* 0x000fe20000000000 */
[----:B------:R-:W-:Y:S01]  /*53d0*/  UMOV UR7, 0x40000040 ;  /* 0x4000004000077882 */ /* 0x000fe20000000000 */
[-C--:B------:R-:W-:Y:S01]  /*53e0*/  FMUL.FTZ R45, R45, R3.reuse ;  /* 0x000000032d2d7220 */ /* 0x080fe20000410000 */
        /* <DEDUP_REMOVED lines=23> */
[----:B------:R-:W-:Y:S01]  /*5560*/  FMUL.FTZ R93, R93, R3 ;  /* 0x000000035d5d7220 */ /* 0x000fe20000410000 */
[----:B------:R-:W-:-:S02]  /*5570*/  WARPGROUP.DEPBAR.LE gsb0, 0x0 ;  /* 0x00008000000079c5 */ /* 0x000fc40000010000 */
[----:B------:R-:W-:Y:S01]  /*5580*/  WARPGROUP.ARRIVE ;  /* 0x00000000000079c5 */ /* 0x000fe20000000000 */
[-C--:B------:R-:W-:Y:S01]  /*5590*/  FMUL.FTZ R96, R96, R3.reuse ;  /* 0x0000000360607220 */ /* 0x080fe20000410000 */
[-C--:B------:R-:W-:Y:S01]  /*55a0*/  FMUL.FTZ R97, R97, R3.reuse ;  /* 0x0000000361617220 */ /* 0x080fe20000410000 */
[-C--:B------:R-:W-:Y:S01]  /*55b0*/  FMUL.FTZ R100, R100, R3.reuse ;  /* 0x0000000364647220 */ /* 0x080fe20000410000 */
[-C--:B------:R-:W-:Y:S01]  /*55c0*/  FMUL.FTZ R101, R101, R3.reuse ;  /* 0x0000000365657220 */ /* 0x080fe20000410000 */
[-C--:B------:R-:W-:Y:S01]  /*55d0*/  FMUL.FTZ R104, R104, R3.reuse ;  /* 0x0000000368687220 */ /* 0x080fe20000410000 */
[----:B------:R-:W-:Y:S01]  /*55e0*/  HGMMA.64x16x16.F32 R176, gdesc[UR56], RZ, !UPT, gsb0 ;  /* 0x0020000038b079f0 */ /* 0x000fe2000c0008ff */
[----:B------:R-:W-:Y:S01]  /*55f0*/  UMOV UR56, UR10 ;  /* 0x0000000a00387c82 */ /* 0x000fe20008000000 */
[----:B------:R-:W-:Y:S01]  /*5600*/  UMOV UR57, UR11 ;  /* 0x0000000b00397c82 */ /* 0x000fe20008000000 */
[----:B------:R-:W-:Y:S01]  /*5610*/  UMOV UR58, UR6 ;  /* 0x00000006003a7c82 */ /* 0x000fe20008000000 */
[----:B------:R-:W-:Y:S01]  /*5620*/  UMOV UR59, 0x40000040 ;  /* 0x40000040003b7882 */ /* 0x000fe20000000000 */
[----:B------:R-:W-:Y:S01]  /*5630*/  UIADD3 UR6, UR4, 0x200, URZ ;  /* 0x0000020004067890 */ /* 0x000fe2000fffe03f */
        /* <DEDUP_REMOVED lines=96> */
[----:B------:R-:W-:-:S06]  /*5c40*/  WARPGROUP.ARRIVE ;  /* 0x00000000000079c5 */ /* 0x000fcc0000000000 */
[----:B------:R-:W-:Y:S01]  /*5c50*/  HGMMA.64x16x16.F32 R160, gdesc[UR56], RZ, !UPT, gsb0 ;  /* 0x0020000038a079f0 */ /* 0x000fe2000c0008ff */
[----:B------:R-:W-:Y:S01]  /*5c60*/  UMOV UR56, UR10 ;  /* 0x0000000a00387c82 */ /* 0x000fe20008000000 */
[----:B------:R-:W-:Y:S01]  /*5c70*/  UMOV UR57, UR11 ;  /* 0x0000000b00397c82 */ /* 0x000fe20008000000 */
[----:B------:R-:W-:Y:S01]  /*5c80*/  UMOV UR58, UR6 ;  /* 0x00000006003a7c82 */ /* 0x000fe20008000000 */
[----:B------:R-:W-:Y:S01]  /*5c90*/  UMOV UR59, 0x40000040 ;  /* 0x40000040003b7882 */ /* 0x000fe20000000000 */
[----:B------:R-:W-:Y:S01]  /*5ca0*/  UIADD3 UR6, UR4, 0x102, URZ ;  /* 0x0000010204067890 */ /* 0x000fe2000fffe03f */
[----:B------:R-:W-:Y:S02]  /*5cb0*/  R2UR UR10, R8 ;  /* 0x00000000080a72ca */ /* 0x000fe400000e0000 */
[----:B------:R-:W-:Y:S01]  /*5cc0*/  R2UR UR11, R9 ;  /* 0x00000000090b72ca */ /* 0x000fe200000e0000 */
        /* <DEDUP_REMOVED lines=14> */
[----:B------:R-:W-:Y:S01]  /*5db0*/  UIADD3 UR5, UR4, 0x182, URZ ;  /* 0x0000018204057890 */ /* 0x000fe2000fffe03f */
        /* <DEDUP_REMOVED lines=106> */
[----:B------:R-:W-:Y:S01]  /*6460*/  UMOV UR11, 0x40000040 ;  /* 0x40000040000b7882 */ /* 0x000fe20000000000 */
[----:B------:R-:W-:Y:S01]  /*6470*/  UIADD3 UR6, UR4, 0x380, URZ ;  /* 0x0000038004067890 */ /* 0x000fe2000fffe03f */
        /* <DEDUP_REMOVED lines=32> */
[----:B------:R-:W-:Y:S02]  /*6680*/  UIADD3 UR10, UR4, 0x906, URZ ;  /* 0x00000906040a7890 */ /* 0x000fe4000fffe03f */
        /* <DEDUP_REMOVED lines=28> */
[----:B------:R-:W-:Y:S02]  /*6850*/  R2UR UR14, R6 ;  /* 0x00000000060e72ca */ /* 0x000fe400000e0000 */
[----:B------:R-:W-:-:S11]  /*6860*/  R2UR UR15, R7 ;  /* 0x00000000070f72ca */ /* 0x000fd600000e0000 */
[----:B------:R-:W-:Y:S02]  /*6870*/  UMOV UR56, UR14 ;  /* 0x0000000e00387c82 */ /* 0x000fe40008000000 */
[----:B------:R-:W-:Y:S01]  /*6880*/  UMOV UR57, UR15 ;  /* 0x0000000f00397c82 */ /* 0x000fe20008000000 */
        /* <DEDUP_REMOVED lines=239> */
[----:B------:R-:W-:-:S03]  /*7780*/  UIADD3 UR6, UR4, 0x886, URZ ;  /* 0x0000088604067890 */ /* 0x000fc6000fffe03f */
[----:B------:R-:W-:Y:S01]  /*7790*/  UMOV UR4, UR14 ;  /* 0x0000000e00047c82 */ /* 0x000fe20008000000 */
[----:B------:R-:W-:Y:S02]  /*77a0*/  WARPGROUP.DEPBAR.LE gsb0, 0x0 ;  /* 0x00008000000079c5 */ /* 0x000fe40000010000 */
[----:B------:R-:W-:-:S06]  /*77b0*/  WARPGROUP.ARRIVE ;  /* 0x00000000000079c5 */ /* 0x000fcc0000000000 */
[----:B------:R-:W-:Y:S03]  /*77c0*/  HGMMA.64x16x16.F32 R152, gdesc[UR52], R152, gsb0 ;  /* 0x00200000349879f0 */ /* 0x000fe60008000898 */
        /* <DEDUP_REMOVED lines=26> */
[----:B------:R-:W-:Y:S02]  /*7970*/  WARPGROUP.DEPBAR.LE gsb0, 0x0 ;  /* 0x00008000000079c5 */ /* 0x000fe40000010000 */
[----:B------:R-:W-:-:S06]  /*7980*/  WARPGROUP.ARRIVE ;  /* 0x00000000000079c5 */ /* 0x000fcc0000000000 */
[----:B------:R-:W-:Y:S03]  /*7990*/  HGMMA.64x16x16.F32 R152, gdesc[UR4], R152, gsb0 ;  /* 0x00200000049879f0 */ /* 0x000fe60008000898 */
[----:B------:R-:W-:Y:S02]  /*79a0*/  WARPGROUP.DEPBAR.LE gsb0, 0x0 ;  /* 0x00008000000079c5 */ /* 0x000fe40000010000 */
[----:B------:R-:W-:Y:S05]  /*79b0*/  @!P0 BRA `(.L_x_20) ;  /* 0x0000000000048947 */ /* 0x000fea0003800000 */
[----:B------:R-:W-:Y:S01]  /*79c0*/  BPT.TRAP 0x1 ;  /* 0x000000040000795c */ /* 0x000fe20000300000 */
.L_x_20:
[----:B------:R-:W-:Y:S01]  /*79d0*/  ULEA UR5, UR37, UR61, 0x3 ;  /* 0x0000003d25057291 */ /* 0x000fe2000f8e183f */
[----:B------:R-:W-:-:S04]  /*79e0*/  MOV R0, UR60 ;  /* 0x0000003c00007c02 */ /* 0x000fc80008000f00 */
[----:B------:R-:W-:-:S04]  /*79f0*/  SHF.L.U32 R0, R0, 0x1f, RZ ;  /* 0x0000001f00007819 */ /* 0x000fc800000006ff */
[----:B------:R3:W4:Y:S01]  /*7a00*/  SYNCS.PHASECHK.TRANS64.TRYWAIT P2, [UR5+0x38850], R0 ;  /* 0x03885000ff0075a7 */ /* 0x0007220008040145 */
[----:B------:R-:W-:Y:S05]  /*7a10*/  @!P0 BRA `(.L_x_21) ;  /* 0x0000000000048947 */ /* 0x000fea0003800000 */
[----:B------:R-:W-:Y:S01]  /*7a20*/  BPT.TRAP 0x1 ;  /* 0x000000040000795c */ /* 0x000fe20000300000 */
.L_x_21:
[----:B----4-:R-:W-:Y:S05]  /*7a30*/  @P2 BRA `(.L_x_22) ;  /* 0x0000000000082947 */ /* 0x010fea0003800000 */
[----:B------:R-:W4:Y:S02]  /*7a40*/  SYNCS.PHASECHK.TRANS64.TRYWAIT P2, [UR5+0x38850], R0 ;  /* 0x03885000ff0075a7 */ /* 0x000f240008040145 */
[----:B----4-:R-:W-:Y:S05]  /*7a50*/  @!P2 BRA `(.L_x_23) ;  /* 0x0000006c0030a947 */ /* 0x010fea0003800000 */
.L_x_22:
[----:B------:R-:W-:Y:S01]  /*7a60*/  UIADD3 UR4, UR61, 0x400, URZ ;  /* 0x000004003d047890 */ /* 0x000fe2000fffe03f */
[----:B------:R-:W-:Y:S01]  /*7a70*/  WARPGROUP.ARRIVE ;  /* 0x00000000000079c5 */ /* 0x000fe20000000000 */
[----:B------:R-:W-:Y:S01]  /*7a80*/  UMOV UR7, 0x40000040 ;  /* 0x4000004000077882 */ /* 0x000fe20000000000 */
[----:B---34-:R-:W-:Y:S01]  /*7a90*/  FMNMX.FTZ R0, R184, R222, !PT ;  /* 0x000000deb8007209 */ /* 0x018fe20007810000 */
[----:B------:R-:W-:Y:S01]  /*7aa0*/  USHF.R.U32.HI UR4, URZ, 0x4, UR4 ;  /* 0x000000043f047899 */ /* 0x000fe20008011604 */
[----:B-12---:R-:W1:Y:S01]  /*7ab0*/  LDC R2, c[0x0][0x988] ;  /* 0x00026200ff027b82 */ /* 0x006e620000000800 */
[C---:B------:R-:W-:Y:S01]  /*7ac0*/  ISETP.GT.AND P2, PT, R220.reuse, RZ, PT ;  /* 0x000000ffdc00720c */ /* 0x040fe20003f44270 */
[----:B------:R-:W-:Y:S01]  /*7ad0*/  VIADD R220, R220, 0xffffffff ;  /* 0xffffffffdcdc7836 */ /* 0x000fe20000000000 */
[----:B------:R-:W-:Y:S01]  /*7ae0*/  ULOP3.LUT UR4, UR4, 0x3fff, URZ, 0xc0, !UPT ;  /* 0x00003fff04047892 */ /* 0x000fe2000f8ec03f */
[----:B------:R-:W-:Y:S02]  /*7af0*/  FMNMX.FTZ R3, R185, R0, !PT ;  /* 0x00000000b9037209 */ /* 0x000fe40007810000 */
[----:B------:R-:W-:Y:S01]  /*7b00*/  R2UR UR60, R18 ;  /* 0x00000000123c72ca */ /* 0x000fe200000e0000 */
[----:B------:R-:W-:Y:S01]  /*7b10*/  ULOP3.LUT UR4, UR4, 0x2800000, URZ, 0xfc, !UPT ;  /* 0x0280000004047892 */ /* 0x000fe2000f8efc3f */
[----:B------:R-:W-:-:S03]  /*7b20*/  FMNMX.FTZ R0, R188, R3, !PT ;  /* 0x00000003bc007209 */ /* 0x000fc60007810000 */
[----:B------:R-:W-:Y:S01]  /*7b30*/  UIMAD UR4, UR37, 0xa00, UR4 ;  /* 0x00000a00250478a4 */ /* 0x000fe2000f8e0204 */
[----:B------:R-:W-:Y:S02]  /*7b40*/  FMNMX.FTZ R3, R189, R0, !PT ;  /* 0x00000000bd037209 */ /* 0x000fe40007810000 */
[----:B------:R-:W-:Y:S02]  /*7b50*/  UMOV UR37, UR38 ;  /* 0x0000002600257c82 */ /* 0x000fe40008000000 */
[----:B------:R-:W-:Y:S02]  /*7b60*/  FMNMX.FTZ R0, R176, R3, !PT ;  /* 0x00000003b0007209 */ /* 0x000fe40007810000 */
[----:B------:R-:W-:Y:S02]  /*7b70*/  UMOV UR6, UR4 ;  /* 0x0000000400067c82 */ /* 0x000fe40008000000 */
[----:B------:R-:W-:Y:S01]  /*7b80*/  HGMMA.64x256x16.F32 R24, R208, gdesc[UR4].tnspB, R24, gsb0 ;  /* 0x43e00004d0187df0 */ /* 0x000fe20008000818 */
[----:B------:R-:W-:Y:S01]  /*7b90*/  UIADD3 UR6, UR4, 0x80, URZ ;  /* 0x0000008004067890 */ /* 0x000fe2000fffe03f */
[----:B------:R-:W-:Y:S01]  /*7ba0*/  FMNMX.FTZ R3, R177, R0, !PT ;  /* 0x00000000b1037209 */ /* 0x000fe20007810000 */
[----:B------:R-:W-:-:S03]  /*7bb0*/  UMOV UR7, 0x40000040 ;  /* 0x4000004000077882 */ /* 0x000fc60000000000 */
[----:B------:R-:W-:-:S04]  /*7bc0*/  FMNMX.FTZ R0, R180, R3, !PT ;  /* 0x00000003b4007209 */ /* 0x000fc80007810000 */
        /* <DEDUP_REMOVED lines=12> */
[----:B------:R-:W-:Y:S02]  /*7c90*/  FMNMX.FTZ R4, R157, R0, !PT ;  /* 0x000000009d047209 */ /* 0x000fe40007810000 */
[----:B------:R-:W-:-:S03]  /*7ca0*/  FMNMX.FTZ R0, R186, R221, !PT ;  /* 0x000000ddba007209 */ /* 0x000fc60007810000 */
[----:B------:R-:W2:Y:S01]  /*7cb0*/  SHFL.BFLY PT, R3, R4, 0x2, 0x1f ;  /* 0x0c401f0004037f89 */ /* 0x000ea200000e0000 */
[----:B------:R-:W-:Y:S02]  /*7cc0*/  WARPGROUP.DEPBAR.LE gsb0, 0x0 ;  /* 0x00008000000079c5 */ /* 0x000fe40000010000 */
[----:B------:R-:W-:-:S06]  /*7cd0*/  WARPGROUP.ARRIVE ;  /* 0x00000000000079c5 */ /* 0x000fcc0000000000 */
[----:B------:R-:W-:Y:S01]  /*7ce0*/  HGMMA.64x256x16.F32 R24, R204, gdesc[UR4].tnspB, R24, gsb0 ;  /* 0x43e00004cc187df0 */ /* 0x000fe20008000818 */
[----:B------:R-:W-:Y:S01]  /*7cf0*/  UIADD3 UR6, UR4, 0x100, URZ ;  /* 0x0000010004067890 */ /* 0x000fe2000fffe03f */
[----:B------:R-:W-:Y:S01]  /*7d00*/  UMOV UR7, 0x40000040 ;  /* 0x4000004000077882 */ /* 0x000fe20000000000 */
[----:B------:R-:W-:Y:S02]  /*7d10*/  WARPGROUP.DEPBAR.LE gsb0, 0x0 ;  /* 0x00008000000079c5 */ /* 0x000fe40000010000 */
[----:B------:R-:W-:-:S15]  /*7d20*/  WARPGROUP.ARRIVE ;  /* 0x00000000000079c5 */ /* 0x000fde0000000000 */
[----:B------:R-:W-:-:S08]  /*7d30*/  NOP ;  /* 0x0000000000007918 */ /* 0x000fd00000000000 */
[----:B------:R-:W-:Y:S01]  /*7d40*/  HGMMA.64x256x16.F32 R24, R200, gdesc[UR4].tnspB, R24, gsb0 ;  /* 0x43e00004c8187df0 */ /* 0x000fe20008000818 */
[----:B------:R-:W-:Y:S01]  /*7d50*/  UIADD3 UR6, UR4, 0x180, URZ ;  /* 0x0000018004067890 */ /* 0x000fe2000fffe03f */
[----:B------:R-:W-:Y:S01]  /*7d60*/  UMOV UR7, 0x40000040 ;  /* 0x4000004000077882 */ /* 0x000fe20000000000 */
[----:B------:R-:W-:Y:S01]  /*7d70*/  UIADD3 UR4, UR4, 0x200, URZ ;  /* 0x0000020004047890 */ /* 0x000fe2000fffe03f */
[----:B------:R-:W-:Y:S02]  /*7d80*/  WARPGROUP.DEPBAR.LE gsb0, 0x0 ;  /* 0x00008000000079c5 */ /* 0x000fe40000010000 */
[----:B------:R-:W-:Y:S01]  /*7d90*/  WARPGROUP.ARRIVE ;  /* 0x00000000000079c5 */ /* 0x000fe20000000000 */
[----:B--2---:R-:W-:Y:S02]  /*7da0*/  FMNMX.FTZ R200, R4, R3, !PT ;  /* 0x0000000304c87209 */ /* 0x004fe40007810000 */
[----:B------:R-:W-:-:S15]  /*7db0*/  FMNMX.FTZ R3, R187, R0, !PT ;  /* 0x00000000bb037209 */ /* 0x000fde0007810000 */
[----:B------:R-:W-:-:S04]  /*7dc0*/  NOP ;  /* 0x0000000000007918 */ /* 0x000fc80000000000 */
[----:B------:R-:W-:Y:S01]  /*7dd0*/  HGMMA.64x256x16.F32 R24, R196, gdesc[UR4].tnspB, R24, gsb0 ;  /* 0x43e00004c4187df0 */ /* 0x000fe20008000818 */
[----:B------:R-:W2:Y:S01]  /*7de0*/  SHFL.BFLY PT, R5, R200, 0x1, 0x1f ;  /* 0x0c201f00c8057f89 */ /* 0x000ea200000e0000 */
[----:B------:R-:W-:Y:S01]  /*7df0*/  UMOV UR6, UR4 ;  /* 0x0000000400067c82 */ /* 0x000fe20008000000 */
[----:B------:R-:W-:Y:S01]  /*7e00*/  UMOV UR7, 0x40000040 ;  /* 0x4000004000077882 */ /* 0x000fe20000000000 */
[----:B------:R-:W-:Y:S02]  /*7e10*/  FMNMX.FTZ R0, R190, R3, !PT ;  /* 0x00000003be007209 */ /* 0x000fe40007810000 */
[----:B--2---:R-:W-:Y:S01]  /*7e20*/  FMNMX.FTZ R5, R200, R5, !PT ;  /* 0x00000005c8057209 */ /* 0x004fe20007810000 */
[----:B------:R-:W-:Y:S02]  /*7e30*/  WARPGROUP.DEPBAR.LE gsb0, 0x0 ;  /* 0x00008000000079c5 */ /* 0x000fe40000010000 */
[----:B------:R-:W-:Y:S02]  /*7e40*/  WARPGROUP.ARRIVE ;  /* 0x00000000000079c5 */ /* 0x000fe40000000000 */
[C---:B------:R-:W-:Y:S01]  /*7e50*/  FADD.FTZ R197, -R5.reuse, R222 ;  /* 0x000000de05c57221 */ /* 0x040fe20000010100 */
[----:B-1----:R-:W-:Y:S01]  /*7e60*/  FMUL.FTZ R199, R5, R2 ;  /* 0x0000000205c77220 */ /* 0x002fe20000410000 */
[----:B------:R-:W-:-:S02]  /*7e70*/  IMAD.MOV.U32 R222, RZ, RZ, R5 ;  /* 0x000000ffffde7224 */ /* 0x000fc400078e0005 */
[----:B------:R-:W-:-:S13]  /*7e80*/  FMUL.FTZ R4, R197, R2 ;  /* 0x00000002c5047220 */ /* 0x000fda0000410000 */
[----:B------:R-:W-:Y:S01]  /*7e90*/  HGMMA.64x256x16.F32 R24, R192, gdesc[UR4].tnspB, R24, gsb0 ;  /* 0x43e00004c0187df0 */ /* 0x000fe20008000818 */
[----:B------:R-:W-:Y:S01]  /*7ea0*/  FMNMX.FTZ R197, R191, R0, !PT ;  /* 0x00000000bfc57209 */ /* 0x000fe20007810000 */
[-CC-:B------:R-:W-:Y:S01]  /*7eb0*/  FFMA.FTZ R196, R160, R2.reuse, -R199.reuse ;  /* 0x00000002a0c47223 */ /* 0x180fe200000108c7 */
[----:B------:R1:W-:Y:S01]  /*7ec0*/  MUFU.EX2 R3, R4 ;  /* 0x0000000400037308 */ /* 0x0003e20000000800 */
[-CC-:B------:R-:W-:Y:S01]  /*7ed0*/  FFMA.FTZ R160, R161, R2.reuse, -R199.reuse ;  /* 0x00000002a1a07223 */ /* 0x180fe200000108c7 */
[----:B------:R-:W-:Y:S01]  /*7ee0*/  FMNMX.FTZ R0, R178, R197, !PT ;  /* 0x000000c5b2007209 */ /* 0x000fe20007810000 */
[-CC-:B------:R-:W-:Y:S01]  /*7ef0*/  FFMA.FTZ R161, R165, R2.reuse, -R199.reuse ;  /* 0x00000002a5a17223 */ /* 0x180fe200000108c7 */
[-CC-:B------:R-:W-:Y:S01]  /*7f00*/  FFMA.FTZ R208, R184, R2.reuse, -R199.reuse ;  /* 0x00000002b8d07223 */ /* 0x180fe200000108c7 */
[--C-:B------:R-:W-:Y:S01]  /*7f10*/  FFMA.FTZ R185, R185, R2, -R199.reuse ;  /* 0x00000002b9b97223 */ /* 0x100fe200000108c7 */
[----:B------:R-:W-:Y:S01]  /*7f20*/  FMNMX.FTZ R197, R179, R0, !PT ;  /* 0x00000000b3c57209 */ /* 0x000fe20007810000 */
[-CC-:B------:R-:W-:Y:S01]  /*7f30*/  FFMA.FTZ R210, R188, R2.reuse, -R199.reuse ;  /* 0x00000002bcd27223 */ /* 0x180fe200000108c7 */
[-CC-:B------:R-:W-:Y:S01]  /*7f40*/  FFMA.FTZ R189, R189, R2.reuse, -R199.reuse ;  /* 0x00000002bdbd7223 */ /* 0x180fe200000108c7 */
[-CC-:B-1----:R-:W-:Y:S01]  /*7f50*/  FFMA.FTZ R4, R177, R2.reuse, -R199.reuse ;  /* 0x00000002b1047223 */ /* 0x182fe200000108c7 */
[----:B------:R-:W-:Y:S01]  /*7f60*/  FMNMX.FTZ R0, R182, R197, !PT ;  /* 0x000000c5b6007209 */ /* 0x000fe20007810000 */
[----:B------:R-:W1:Y:S01]  /*7f70*/  MUFU.EX2 R208, R208 ;  /* 0x000000d000d07308 */ /* 0x000e620000000800 */
[-CC-:B------:R-:W-:Y:S01]  /*7f80*/  FFMA.FTZ R198, R164, R2.reuse, -R199.reuse ;  /* 0x00000002a4c67223 */ /* 0x180fe200000108c7 */
[--C-:B------:R-:W-:Y:S01]  /*7f90*/  FFMA.FTZ R204, R176, R2, -R199.reuse ;  /* 0x00000002b0cc7223 */ /* 0x100fe200000108c7 */
[----:B------:R-:W-:Y:S01]  /*7fa0*/  FMNMX.FTZ R197, R183, R0, !PT ;  /* 0x00000000b7c57209 */ /* 0x000fe20007810000 */
[-CC-:B------:R-:W-:Y:S01]  /*7fb0*/  FFMA.FTZ R200, R168, R2.reuse, -R199.reuse ;  /* 0x00000002a8c87223 */ /* 0x180fe200000108c7 */
[-CC-:B------:R-:W-:Y:S01]  /*7fc0*/  FFMA.FTZ R206, R180, R2.reuse, -R199.reuse ;  /* 0x00000002b4ce7223 */ /* 0x180fe200000108c7 */
[-CC-:B------:R-:W-:Y:S01]  /*7fd0*/  FFMA.FTZ R181, R181, R2.reuse, -R199.reuse ;  /* 0x00000002b5b57223 */ /* 0x180fe200000108c7 */
[----:B------:R-:W-:Y:S01]  /*7fe0*/  FMNMX.FTZ R0, R170, R197, !PT ;  /* 0x000000c5aa007209 */ /* 0x000fe20007810000 */
[----:B------:R-:W2:Y:S01]  /*7ff0*/  MUFU.EX2 R185, R185 ;  /* 0x000000b900b97308 */ /* 0x000ea20000000800 */
[-CC-:B------:R-:W-:Y:S01]  /*8000*/  FFMA.FTZ R202, R172, R2.reuse, -R199.reuse ;  /* 0x00000002acca7223 */ /* 0x180fe200000108c7 */
[--C-:B------:R-:W-:Y:S01]  /*8010*/  FFMA.FTZ R169, R169, R2, -R199.reuse ;  /* 0x00000002a9a97223 */ /* 0x100fe200000108c7 */
[----:B------:R-:W-:Y:S01]  /*8020*/  FMNMX.FTZ R197, R171, R0, !PT ;  /* 0x00000000abc57209 */ /* 0x000fe20007810000 */
[-CC-:B------:R-:W-:Y:S01]  /*8030*/  FFMA.FTZ R173, R173, R2.reuse, -R199.reuse ;  /* 0x00000002adad7223 */ /* 0x180fe200000108c7 */
[-CC-:B------:R-:W-:Y:S01]  /*8040*/  FFMA.FTZ R152, R152, R2.reuse, -R199.reuse ;  /* 0x0000000298987223 */ /* 0x180fe200000108c7 */
[--C-:B------:R-:W-:Y:S01]  /*8050*/  FFMA.FTZ R153, R153, R2, -R199.reuse ;  /* 0x0000000299997223 */ /* 0x100fe200000108c7 */
[----:B------:R-:W-:Y:S01]  /*8060*/  FMNMX.FTZ R0, R174, R197, !PT ;  /* 0x000000c5ae007209 */ /* 0x000fe20007810000 */
[----:B------:R-:W-:Y:S01]  /*8070*/  MUFU.EX2 R210, R210 ;  /* 0x000000d200d27308 */ /* 0x000fe20000000800 */
[----:B-1----:R-:W-:Y:S01]  /*8080*/  FFMA.FTZ R20, R3, R20, R208 ;  /* 0x0000001403147223 */ /* 0x002fe200000100d0 */
[--C-:B------:R-:W-:Y:S01]  /*8090*/  FFMA.FTZ R156, R156, R2, -R199.reuse ;  /* 0x000000029c9c7223 */ /* 0x100fe200000108c7 */
[----:B------:R-:W-:Y:S01]  /*80a0*/  FMNMX.FTZ R197, R175, R0, !PT ;  /* 0x00000000afc57209 */ /* 0x000fe20007810000 */
[----:B------:R-:W-:-:S03]  /*80b0*/  FFMA.FTZ R157, R157, R2, -R199 ;  /* 0x000000029d9d7223 */ /* 0x000fc600000108c7 */
[----:B------:R-:W-:Y:S01]  /*80c0*/  FMNMX.FTZ R0, R162, R197, !PT ;  /* 0x000000c5a2007209 */ /* 0x000fe20007810000 */
[----:B------:R-:W-:Y:S01]  /*80d0*/  MUFU.EX2 R189, R189 ;  /* 0x000000bd00bd7308 */ /* 0x000fe20000000800 */
[----:B--2---:R-:W-:Y:S02]  /*80e0*/  F2FP.F16.F32.PACK_AB R208, R185, R208 ;  /* 0x000000d0b9d0723e */ /* 0x004fe400000000ff */
[----:B------:R-:W-:-:S04]  /*80f0*/  FMNMX.FTZ R197, R163, R0, !PT ;  /* 0x00000000a3c57209 */ /* 0x000fc80007810000 */
[----:B------:R-:W-:Y:S01]  /*8100*/  FMNMX.FTZ R0, R166, R197, !PT ;  /* 0x000000c5a6007209 */ /* 0x000fe20007810000 */
[----:B------:R-:W-:Y:S03]  /*8110*/  MUFU.EX2 R204, R204 ;  /* 0x000000cc00cc7308 */ /* 0x000fe60000000800 */
[----:B------:R-:W-:-:S04]  /*8120*/  FMNMX.FTZ R177, R167, R0, !PT ;  /* 0x00000000a7b17209 */ /* 0x000fc80007810000 */
[----:B------:R-:W-:Y:S01]  /*8130*/  FMNMX.FTZ R0, R154, R177, !PT ;  /* 0x000000b19a007209 */ /* 0x000fe20007810000 */
[----:B------:R1:W-:Y:S03]  /*8140*/  MUFU.EX2 R197, R4 ;  /* 0x0000000400c57308 */ /* 0x0003e60000000800 */
[----:B------:R-:W-:-:S04]  /*8150*/  FMNMX.FTZ R177, R155, R0, !PT ;  /* 0x000000009bb17209 */ /* 0x000fc80007810000 */
[----:B------:R-:W-:Y:S01]  /*8160*/  FMNMX.FTZ R0, R158, R177, !PT ;  /* 0x000000b19e007209 */ /* 0x000fe20007810000 */
[----:B------:R-:W-:Y:S03]  /*8170*/  MUFU.EX2 R206, R206 ;  /* 0x000000ce00ce7308 */ /* 0x000fe60000000800 */
[----:B------:R-:W-:-:S05]  /*8180*/  FMNMX.FTZ R0, R159, R0, !PT ;  /* 0x000000009f007209 */ /* 0x000fca0007810000 */
[----:B------:R-:W1:Y:S01]  /*8190*/  SHFL.BFLY PT, R177, R0, 0x2, 0x1f ;  /* 0x0c401f0000b17f89 */ /* 0x000e6200000e0000 */
[----:B------:R-:W-:Y:S08]  /*81a0*/  MUFU.EX2 R181, R181 ;  /* 0x000000b500b57308 */ /* 0x000ff00000000800 */
[----:B------:R-:W-:Y:S08]  /*81b0*/  MUFU.EX2 R200, R200 ;  /* 0x000000c800c87308 */ /* 0x000ff00000000800 */
[----:B------:R-:W-:Y:S01]  /*81c0*/  MUFU.EX2 R169, R169 ;  /* 0x000000a900a97308 */ /* 0x000fe20000000800 */
[----:B-1----:R-:W-:-:S07]  /*81d0*/  FMNMX.FTZ R4, R0, R177, !PT ;  /* 0x000000b100047209 */ /* 0x002fce0007810000 */
[----:B------:R-:W-:Y:S01]  /*81e0*/  MUFU.EX2 R202, R202 ;  /* 0x000000ca00ca7308 */ /* 0x000fe20000000800 */
[----:B------:R-:W1:Y:S07]  /*81f0*/  SHFL.BFLY PT, R201, R4, 0x1, 0x1f ;  /* 0x0c201f0004c97f89 */ /* 0x000e6e00000e0000 */
[----:B------:R2:W-:Y:S08]  /*8200*/  MUFU.EX2 R177, R160 ;  /* 0x000000a000b17308 */ /* 0x0005f00000000800 */
[----:B------:R-:W-:Y:S08]  /*8210*/  MUFU.EX2 R173, R173 ;  /* 0x000000ad00ad7308 */ /* 0x000ff00000000800 */
[----:B------:R-:W-:Y:S01]  /*8220*/  MUFU.EX2 R196, R196 ;  /* 0x000000c400c47308 */ /* 0x000fe20000000800 */
[----:B-1----:R-:W-:-:S07]  /*8230*/  FMNMX.FTZ R4, R4, R201, !PT ;  /* 0x000000c904047209 */ /* 0x002fce0007810000 */
[----:B------:R-:W-:Y:S01]  /*8240*/  MUFU.EX2 R198, R198 ;  /* 0x000000c600c67308 */ /* 0x000fe20000000800 */
[----:B------:R-:W-:Y:S01]  /*8250*/  FADD.FTZ R165, -R4, R221 ;  /* 0x000000dd04a57221 */ /* 0x000fe20000010100 */
[----:B------:R-:W-:-:S03]  /*8260*/  MOV R221, R4 ;  /* 0x0000000400dd7202 */ /* 0x000fc60000000f00 */
[-C--:B------:R-:W-:Y:S01]  /*8270*/  FMUL.FTZ R0, R165, R2.reuse ;  /* 0x00000002a5007220 */ /* 0x080fe20000410000 */
[-C--:B------:R-:W-:Y:S02]  /*8280*/  FMUL.FTZ R165, R4, R2.reuse ;  /* 0x0000000204a57220 */ /* 0x080fe40000410000 */
[----:B------:R-:W-:Y:S02]  /*8290*/  MUFU.EX2 R161, R161 ;  /* 0x000000a100a17308 */ /* 0x000fe40000000800 */
[-CC-:B------:R-:W-:Y:S01]  /*82a0*/  FFMA.FTZ R209, R186, R2.reuse, -R165.reuse ;  /* 0x00000002bad17223 */ /* 0x180fe200000108a5 */
[-CC-:B--2---:R-:W-:Y:S01]  /*82b0*/  FFMA.FTZ R160, R187, R2.reuse, -R165.reuse ;  /* 0x00000002bba07223 */ /* 0x184fe200000108a5 */
[-CC-:B------:R-:W-:Y:S01]  /*82c0*/  FFMA.FTZ R201, R170, R2.reuse, -R165.reuse ;  /* 0x00000002aac97223 */ /* 0x180fe200000108a5 */
[-CC-:B------:R-:W-:Y:S01]  /*82d0*/  FFMA.FTZ R211, R190, R2.reuse, -R165.reuse ;  /* 0x00000002bed37223 */ /* 0x180fe200000108a5 */
[-CC-:B------:R-:W-:Y:S01]  /*82e0*/  FFMA.FTZ R170, R171, R2.reuse, -R165.reuse ;  /* 0x00000002abaa7223 */ /* 0x180fe200000108a5 */
[----:B------:R-:W-:Y:S01]  /*82f0*/  IMAD.U32 R171, RZ, RZ, UR39 ;  /* 0x00000027ffab7e24 */ /* 0x000fe2000f8e00ff */
[----:B------:R-:W-:Y:S01]  /*8300*/  MUFU.EX2 R0, R0 ;  /* 0x0000000000007308 */ /* 0x000fe20000000800 */
[-CC-:B------:R-:W-:Y:S01]  /*8310*/  FFMA.FTZ R164, R191, R2.reuse, -R165.reuse ;  /* 0x00000002bfa47223 */ /* 0x180fe200000108a5 */
[----:B------:R-:W-:Y:S01]  /*8320*/  FFMA.FTZ R203, R174, R2, -R165 ;  /* 0x00000002aecb7223 */ /* 0x000fe200000108a5 */
[----:B------:R-:W-:-:S02]  /*8330*/  @!P1 VIADD R171, R171, 0x38840 ;  /* 0x00038840abab9836 */ /* 0x000fc40000000000 */
[-CC-:B------:R-:W-:Y:S01]  /*8340*/  FFMA.FTZ R174, R175, R2.reuse, -R165.reuse ;  /* 0x00000002afae7223 */ /* 0x180fe200000108a5 */
[----:B------:R-:W-:Y:S01]  /*8350*/  MOV R175, UR5 ;  /* 0x0000000500af7c02 */ /* 0x000fe20008000f00 */
[-CC-:B------:R-:W-:Y:S01]  /*8360*/  FFMA.FTZ R205, R178, R2.reuse, -R165.reuse ;  /* 0x00000002b2cd7223 */ /* 0x180fe200000108a5 */
[-C--:B------:R-:W-:Y:S01]  /*8370*/  FFMA.FTZ R168, R179, R2.reuse, -R165 ;  /* 0x00000002b3a87223 */ /* 0x080fe200000108a5 */
[----:B------:R-:W1:Y:S01]  /*8380*/  MUFU.EX2 R209, R209 ;  /* 0x000000d100d17308 */ /* 0x000e620000000800 */
[----:B------:R-:W-:Y:S01]  /*8390*/  @!P1 PRMT R171, RZ, 0x654, R171 ;  /* 0x00000654ffab9816 */ /* 0x000fe200000000ab */
[----:B------:R-:W-:Y:S02]  /*83a0*/  @!P1 VIADD R175, R175, 0x38860 ;  /* 0x00038860afaf9836 */ /* 0x000fe40000000000 */
[-CC-:B------:R-:W-:Y:S01]  /*83b0*/  FFMA.FTZ R207, R182, R2.reuse, -R165.reuse ;  /* 0x00000002b6cf7223 */ /* 0x180fe200000108a5 */
[-CC-:B------:R-:W-:Y:S01]  /*83c0*/  FFMA.FTZ R172, R183, R2.reuse, -R165.reuse ;  /* 0x00000002b7ac7223 */ /* 0x180fe200000108a5 */
[-CC-:B------:R-:W-:Y:S01]  /*83d0*/  FFMA.FTZ R162, R162, R2.reuse, -R165.reuse ;  /* 0x00000002a2a27223 */ /* 0x180fe200000108a5 */
[-C--:B------:R-:W-:Y:S01]  /*83e0*/  FFMA.FTZ R199, R166, R2.reuse, -R165 ;  /* 0x00000002a6c77223 */ /* 0x080fe200000108a5 */
[----:B------:R-:W-:Y:S01]  /*83f0*/  @!P1 PRMT R178, RZ, 0x654, R175 ;  /* 0x00000654ffb29816 */ /* 0x000fe200000000af */
[----:B------:R-:W2:Y:S01]  /*8400*/  MUFU.EX2 R160, R160 ;  /* 0x000000a000a07308 */ /* 0x000ea20000000800 */
[----:B------:R-:W-:Y:S01]  /*8410*/  FADD.FTZ R175, R185, R20 ;  /* 0x00000014b9af7221 */ /* 0x000fe20000010000 */
[-CC-:B------:R-:W-:Y:S01]  /*8420*/  FFMA.FTZ R20, R163, R2.reuse, -R165.reuse ;  /* 0x00000002a3147223 */ /* 0x180fe200000108a5 */
[-CC-:B------:R-:W-:Y:S01]  /*8430*/  FFMA.FTZ R167, R167, R2.reuse, -R165.reuse ;  /* 0x00000002a7a77223 */ /* 0x180fe200000108a5 */
[-CC-:B------:R-:W-:Y:S01]  /*8440*/  FFMA.FTZ R154, R154, R2.reuse, -R165.reuse ;  /* 0x000000029a9a7223 */ /* 0x180fe200000108a5 */
[-CC-:B------:R-:W-:Y:S01]  /*8450*/  FFMA.FTZ R155, R155, R2.reuse, -R165.reuse ;  /* 0x000000029b9b7223 */ /* 0x180fe200000108a5 */
[-CC-:B------:R-:W-:Y:S01]  /*8460*/  FFMA.FTZ R158, R158, R2.reuse, -R165.reuse ;  /* 0x000000029e9e7223 */ /* 0x180fe200000108a5 */
[----:B------:R-:W-:Y:S01]  /*8470*/  FFMA.FTZ R159, R159, R2, -R165 ;  /* 0x000000029f9f7223 */ /* 0x000fe200000108a5 */
[----:B------:R-:W3:Y:S08]  /*8480*/  MUFU.EX2 R211, R211 ;  /* 0x000000d300d37308 */ /* 0x000ef00000000800 */
[----:B------:R-:W4:Y:S08]  /*8490*/  MUFU.EX2 R164, R164 ;  /* 0x000000a400a47308 */ /* 0x000f300000000800 */
[----:B------:R-:W5:Y:S08]  /*84a0*/  MUFU.EX2 R205, R205 ;  /* 0x000000cd00cd7308 */ /* 0x000f700000000800 */
[----:B------:R-:W5:Y:S08]  /*84b0*/  MUFU.EX2 R168, R168 ;  /* 0x000000a800a87308 */ /* 0x000f700000000800 */
[----:B------:R-:W-:Y:S08]  /*84c0*/  MUFU.EX2 R207, R207 ;  /* 0x000000cf00cf7308 */ /* 0x000ff00000000800 */
[----:B------:R-:W-:Y:S08]  /*84d0*/  MUFU.EX2 R172, R172 ;  /* 0x000000ac00ac7308 */ /* 0x000ff00000000800 */
[----:B------:R-:W-:Y:S08]  /*84e0*/  MUFU.EX2 R201, R201 ;  /* 0x000000c900c97308 */ /* 0x000ff00000000800 */
[----:B------:R-:W-:Y:S08]  /*84f0*/  MUFU.EX2 R170, R170 ;  /* 0x000000aa00aa7308 */ /* 0x000ff00000000800 */
[----:B------:R-:W-:Y:S08]  /*8500*/  MUFU.EX2 R203, R203 ;  /* 0x000000cb00cb7308 */ /* 0x000ff00000000800 */
[----:B------:R-:W-:Y:S08]  /*8510*/  MUFU.EX2 R174, R174 ;  /* 0x000000ae00ae7308 */ /* 0x000ff00000000800 */
[----:B------:R-:W-:Y:S08]  /*8520*/  MUFU.EX2 R20, R20 ;  /* 0x0000001400147308 */ /* 0x000ff00000000800 */
[----:B------:R-:W-:Y:S08]  /*8530*/  MUFU.EX2 R199, R199 ;  /* 0x000000c700c77308 */ /* 0x000ff00000000800 */
[----:B------:R-:W-:Y:S01]  /*8540*/  MUFU.EX2 R167, R167 ;  /* 0x000000a700a77308 */ /* 0x000fe20000000800 */
[----:B------:R-:W-:-:S02]  /*8550*/  WARPGROUP.DEPBAR.LE gsb0, 0x0 ;  /* 0x00008000000079c5 */ /* 0x000fc40000010000 */
[----:B------:R1:W-:Y:S05]  /*8560*/  @!P1 SYNCS.ARRIVE.TRANS64.RED.A1T0 RZ, [R171+URZ], RZ ;  /* 0x000000ffabff99a7 */ /* 0x0003ea000810043f */
[----:B------:R-:W-:Y:S01]  /*8570*/  MUFU.EX2 R193, R154 ;  /* 0x0000009a00c17308 */ /* 0x000fe20000000800 */
[----:B-1----:R-:W-:Y:S01]  /*8580*/  FFMA.FTZ R171, R0, R19, R209 ;  /* 0x0000001300ab7223 */ /* 0x002fe200000100d1 */
[----:B------:R1:W-:Y:S06]  /*8590*/  @!P1 SYNCS.ARRIVE.TRANS64.RED.A1T0 RZ, [R178+URZ], RZ ;  /* 0x000000ffb2ff99a7 */ /* 0x0003ec000810043f */
[----:B------:R5:W5:Y:S01]  /*85a0*/  MUFU.EX2 R19, R162 ;  /* 0x000000a200137308 */ /* 0x000b620000000800 */
[C---:B--2---:R-:W-:Y:S01]  /*85b0*/  F2FP.F16.F32.PACK_AB R209, R160.reuse, R209 ;  /* 0x000000d1a0d1723e */ /* 0x044fe200000000ff */
[----:B------:R-:W-:-:S04]  /*85c0*/  FADD.FTZ R176, R160, R171 ;  /* 0x000000aba0b07221 */ /* 0x000fc80000010000 */
[----:B---3--:R-:W-:Y:S01]  /*85d0*/  FADD.FTZ R163, R211, R176 ;  /* 0x000000b0d3a37221 */ /* 0x008fe20000010000 */
[----:B-1----:R-:W-:Y:S01]  /*85e0*/  FADD.FTZ R178, R210, R175 ;  /* 0x000000afd2b27221 */ /* 0x002fe20000010000 */
[----:B------:R-:W1:Y:S01]  /*85f0*/  MUFU.EX2 R152, R152 ;  /* 0x0000009800987308 */ /* 0x000e620000000800 */
[C---:B------:R-:W-:Y:S01]  /*8600*/  F2FP.F16.F32.PACK_AB R210, R189.reuse, R210 ;  /* 0x000000d2bdd2723e */ /* 0x040fe200000000ff */
[C---:B----4-:R-:W-:Y:S01]  /*8610*/  FADD.FTZ R166, R164.reuse, R163 ;  /* 0x000000a3a4a67221 */ /* 0x050fe20000010000 */
[----:B------:R-:W-:Y:S01]  /*8620*/  FADD.FTZ R171, R189, R178 ;  /* 0x000000b2bdab7221 */ /* 0x000fe20000010000 */
[----:B------:R-:W-:Y:S02]  /*8630*/  F2FP.F16.F32.PACK_AB R211, R164, R211 ;  /* 0x000000d3a4d3723e */ /* 0x000fe400000000ff */
[----:B-----5:R-:W-:Y:S01]  /*8640*/  FADD.FTZ R163, R205, R166 ;  /* 0x000000a6cda37221 */ /* 0x020fe20000010000 */
[----:B------:R-:W-:Y:S01]  /*8650*/  FADD.FTZ R162, R204, R171 ;  /* 0x000000abcca27221 */ /* 0x000fe20000010000 */
[----:B------:R-:W2:Y:S01]  /*8660*/  MUFU.EX2 R153, R153 ;  /* 0x0000009900997308 */ /* 0x000ea20000000800 */
[----:B------:R-:W-:-:S02]  /*8670*/  F2FP.F16.F32.PACK_AB R204, R197, R204 ;  /* 0x000000ccc5cc723e */ /* 0x000fc400000000ff */
[----:B------:R-:W-:Y:S01]  /*8680*/  FADD.FTZ R171, R197, R162 ;  /* 0x000000a2c5ab7221 */ /* 0x000fe20000010000 */
[----:B------:R-:W-:Y:S01]  /*8690*/  FADD.FTZ R162, R168, R163 ;  /* 0x000000a3a8a27221 */ /* 0x000fe20000010000 */
[----:B------:R-:W-:Y:S02]  /*86a0*/  F2FP.F16.F32.PACK_AB R197, R20, R19 ;  /* 0x0000001314c5723e */ /* 0x000fe400000000ff */
[----:B------:R-:W-:Y:S01]  /*86b0*/  FADD.FTZ R166, R206, R171 ;  /* 0x000000abcea67221 */ /* 0x000fe20000010000 */
[----:B------:R-:W-:Y:S01]  /*86c0*/  FADD.FTZ R163, R207, R162 ;  /* 0x000000a2cfa37221 */ /* 0x000fe20000010000 */
[----:B------:R-:W-:Y:S01]  /*86d0*/  MUFU.EX2 R156, R156 ;  /* 0x0000009c009c7308 */ /* 0x000fe20000000800 */
[----:B------:R-:W-:Y:S01]  /*86e0*/  F2FP.F16.F32.PACK_AB R205, R168, R205 ;  /* 0x000000cda8cd723e */ /* 0x000fe200000000ff */
[C---:B------:R-:W-:Y:S01]  /*86f0*/  FADD.FTZ R165, R181.reuse, R166 ;  /* 0x000000a6b5a57221 */ /* 0x040fe20000010000 */
[----:B------:R-:W-:Y:S01]  /*8700*/  FADD.FTZ R162, R172, R163 ;  /* 0x000000a3aca27221 */ /* 0x000fe20000010000 */
[----:B------:R-:W-:-:S02]  /*8710*/  F2FP.F16.F32.PACK_AB R206, R181, R206 ;  /* 0x000000ceb5ce723e */ /* 0x000fc400000000ff */
[----:B------:R-:W-:Y:S01]  /*8720*/  FADD.FTZ R166, R200, R165 ;  /* 0x000000a5c8a67221 */ /* 0x000fe20000010000 */
[----:B------:R-:W-:Y:S01]  /*8730*/  FADD.FTZ R163, R201, R162 ;  /* 0x000000a2c9a37221 */ /* 0x000fe20000010000 */
[----:B------:R-:W-:Y:S01]  /*8740*/  MUFU.EX2 R195, R158 ;  /* 0x0000009e00c37308 */ /* 0x000fe20000000800 */
[----:B------:R-:W-:Y:S01]  /*8750*/  F2FP.F16.F32.PACK_AB R207, R172, R207 ;  /* 0x000000cfaccf723e */ /* 0x000fe200000000ff */
[C---:B------:R-:W-:Y:S01]  /*8760*/  FADD.FTZ R165, R169.reuse, R166 ;  /* 0x000000a6a9a57221 */ /* 0x040fe20000010000 */
        /* <DEDUP_REMOVED lines=11> */
[----:B------:R3:W4:Y:S01]  /*8820*/  MUFU.EX2 R162, R155 ;  /* 0x0000009b00a27308 */ /* 0x0007220000000800 */
[----:B------:R-:W-:Y:S01]  /*8830*/  F2FP.F16.F32.PACK_AB R203, R174, R203 ;  /* 0x000000cbaecb723e */ /* 0x000fe200000000ff */
[C---:B------:R-:W-:Y:S01]  /*8840*/  FADD.FTZ R165, R177.reuse, R154 ;  /* 0x0000009ab1a57221 */ /* 0x040fe20000010000 */
[----:B------:R-:W-:Y:S01]  /*8850*/  FADD.FTZ R154, R20, R163 ;  /* 0x000000a3149a7221 */ /* 0x000fe20000010000 */
[----:B------:R-:W-:Y:S02]  /*8860*/  F2FP.F16.F32.PACK_AB R196, R177, R196 ;  /* 0x000000c4b1c4723e */ /* 0x000fe400000000ff */
[----:B------:R-:W-:Y:S01]  /*8870*/  FADD.FTZ R160, R198, R165 ;  /* 0x000000a5c6a07221 */ /* 0x000fe20000010000 */
[----:B------:R-:W-:Y:S01]  /*8880*/  FADD.FTZ R154, R199, R154 ;  /* 0x0000009ac79a7221 */ /* 0x000fe20000010000 */
[----:B------:R-:W5:Y:S01]  /*8890*/  MUFU.EX2 R159, R159 ;  /* 0x0000009f009f7308 */ /* 0x000f620000000800 */
[C---:B------:R-:W-:Y:S01]  /*88a0*/  F2FP.F16.F32.PACK_AB R198, R161.reuse, R198 ;  /* 0x000000c6a1c6723e */ /* 0x040fe200000000ff */
[----:B---3--:R-:W-:Y:S01]  /*88b0*/  FADD.FTZ R155, R161, R160 ;  /* 0x000000a0a19b7221 */ /* 0x008fe20000010000 */
[C---:B------:R-:W-:Y:S01]  /*88c0*/  FADD.FTZ R154, R167.reuse, R154 ;  /* 0x0000009aa79a7221 */ /* 0x040fe20000010000 */
[----:B------:R-:W-:-:S02]  /*88d0*/  F2FP.F16.F32.PACK_AB R199, R167, R199 ;  /* 0x000000c7a7c7723e */ /* 0x000fc400000000ff */
[----:B-1----:R-:W-:Y:S01]  /*88e0*/  FADD.FTZ R20, R152, R155 ;  /* 0x0000009b98147221 */ /* 0x002fe20000010000 */
[----:B------:R-:W-:Y:S01]  /*88f0*/  FADD.FTZ R154, R193, R154 ;  /* 0x0000009ac19a7221 */ /* 0x000fe20000010000 */
[C---:B--2---:R-:W-:Y:S02]  /*8900*/  F2FP.F16.F32.PACK_AB R192, R153.reuse, R152 ;  /* 0x0000009899c0723e */ /* 0x044fe400000000ff */
[----:B------:R-:W-:Y:S01]  /*8910*/  FADD.FTZ R19, R153, R20 ;  /* 0x0000001499137221 */ /* 0x000fe20000010000 */
[C---:B----4-:R-:W-:Y:S01]  /*8920*/  FADD.FTZ R154, R162.reuse, R154 ;  /* 0x0000009aa29a7221 */ /* 0x050fe20000010000 */
[----:B------:R-:W-:Y:S02]  /*8930*/  F2FP.F16.F32.PACK_AB R193, R162, R193 ;  /* 0x000000c1a2c1723e */ /* 0x000fe400000000ff */
[----:B------:R-:W-:Y:S01]  /*8940*/  FADD.FTZ R20, R156, R19 ;  /* 0x000000139c147221 */ /* 0x000fe20000010000 */
[----:B------:R-:W-:Y:S01]  /*8950*/  FADD.FTZ R154, R195, R154 ;  /* 0x0000009ac39a7221 */ /* 0x000fe20000010000 */
[----:B------:R-:W-:-:S02]  /*8960*/  F2FP.F16.F32.PACK_AB R194, R157, R156 ;  /* 0x0000009c9dc2723e */ /* 0x000fc400000000ff */
[----:B------:R-:W-:Y:S01]  /*8970*/  FADD.FTZ R20, R157, R20 ;  /* 0x000000149d147221 */ /* 0x000fe20000010000 */
[C---:B-----5:R-:W-:Y:S01]  /*8980*/  FADD.FTZ R19, R159.reuse, R154 ;  /* 0x0000009a9f137221 */ /* 0x060fe20000010000 */
[----:B------:R-:W-:Y:S01]  /*8990*/  F2FP.F16.F32.PACK_AB R195, R159, R195 ;  /* 0x000000c39fc3723e */ /* 0x000fe200000000ff */
[----:B------:R-:W-:Y:S06]  /*89a0*/  @P2 BRA `(.L_x_24) ;  /* 0xffffffc400802947 */ /* 0x000fec000383ffff */
.L_x_15:
[----:B------:R-:W-:Y:S06]  /*89b0*/  BAR.ARV 0x8, 0x120 ;  /* 0x0204800000007b1d */ /* 0x000fec0000002000 */
        /* <DEDUP_REMOVED lines=128> */
[----:B------:R-:W-:Y:S06]  /*91c0*/  @!P0 BRA `(.L_x_25) ;  /* 0x0000000000048947 */ /* 0x000fec0003800000 */
[----:B------:R-:W-:Y:S01]  /*91d0*/  BPT.TRAP 0x1 ;  /* 0x000000040000795c */ /* 0x000fe20000300000 */
.L_x_25:
[----:B------:R-:W-:Y:S01]  /*91e0*/  R2UR UR4, R18 ;  /* 0x00000000120472ca */ /* 0x000fe200000e0000 */
[----:B------:R-:W-:-:S12]  /*91f0*/  ULEA UR7, UR38, UR61, 0x3 ;  /* 0x0000003d26077291 */ /* 0x000fd8000f8e183f */
[----:B------:R-:W-:-:S05]  /*9200*/  IMAD.U32 R0, RZ, RZ, UR4 ;  /* 0x00000004ff007e24 */ /* 0x000fca000f8e00ff */
[----:B------:R-:W-:-:S04]  /*9210*/  SHF.L.U32 R0, R0, 0x1f, RZ ;  /* 0x0000001f00007819 */ /* 0x000fc800000006ff */
[----:B------:R1:W2:Y:S01]  /*9220*/  SYNCS.PHASECHK.TRANS64.TRYWAIT P2, [UR7+0x38850], R0 ;  /* 0x03885000ff0075a7 */ /* 0x0002a20008040147 */
[----:B------:R-:W-:Y:S05]  /*9230*/  @!P0 BRA `(.L_x_26) ;  /* 0x0000000000048947 */ /* 0x000fea0003800000 */
[----:B------:R-:W-:Y:S01]  /*9240*/  BPT.TRAP 0x1 ;  /* 0x000000040000795c */ /* 0x000fe20000300000 */
.L_x_26:
[----:B--2---:R-:W-:Y:S05]  /*9250*/  @P2 BRA `(.L_x_27) ;  /* 0x0000000000082947 */ /* 0x004fea0003800000 */
[----:B------:R-:W2:Y:S02]  /*9260*/  SYNCS.PHASECHK.TRANS64.TRYWAIT P0, [UR7+0x38850], R0 ;  /* 0x03885000ff0075a7 */ /* 0x000ea40008000147 */
[----:B--2---:R-:W-:Y:S05]  /*9270*/  @!P0 BRA `(.L_x_28) ;  /* 0x0000005400408947 */ /* 0x004fea0003800000 */
.L_x_27:
[----:B------:R-:W-:Y:S01]  /*9280*/  UIADD3 UR4, UR61, 0x400, URZ ;  /* 0x000004003d047890 */ /* 0x000fe2000fffe03f */
[----:B------:R-:W-:Y:S01]  /*9290*/  WARPGROUP.ARRIVE ;  /* 0x00000000000079c5 */ /* 0x000fe20000000000 */
[----:B------:R-:W-:Y:S01]  /*92a0*/  UMOV UR11, 0x40000040 ;  /* 0x40000040000b7882 */ /* 0x000fe20000000000 */
[----:B--2---:R-:W2:Y:S01]  /*92b0*/  SHFL.BFLY PT, R3, R20, 0x2, 0x1f ;  /* 0x0c401f0014037f89 */ /* 0x004ea200000e0000 */
[----:B------:R-:W-:Y:S01]  /*92c0*/  USHF.R.U32.HI UR4, URZ, 0x4, UR4 ;  /* 0x000000043f047899 */ /* 0x000fe20008011604 */
[C---:B------:R-:W-:Y:S01]  /*92d0*/  IADD3 R11, P3, R16.reuse, 0x60, RZ ;  /* 0x00000060100b7810 */ /* 0x040fe20007f7e0ff */
[----:B------:R-:W-:Y:S01]  /*92e0*/  UIADD3 UR35, -UR36, URZ, URZ ;  /* 0x0000003f24237290 */ /* 0x000fe2000fffe13f */
[----:B------:R-:W3:Y:S01]  /*92f0*/  SHFL.BFLY PT, R152, R19, 0x2, 0x1f ;  /* 0x0c401f0013987f89 */ /* 0x000ee200000e0000 */
[----:B------:R-:W-:Y:S01]  /*9300*/  ULOP3.LUT UR4, UR4, 0x3fff, URZ, 0xc0, !UPT ;  /* 0x00003fff04047892 */ /* 0x000fe2000f8ec03f */
[----:B------:R-:W-:Y:S01]  /*9310*/  LOP3.LUT R10, R11, 0x380, RZ, 0xc0, !PT ;  /* 0x000003800b0a7812 */ /* 0x000fe200078ec0ff */
[----:B------:R-:W-:Y:S01]  /*9320*/  ULDC.64 UR8, c[0x0][0xb70] ;  /* 0x0002dc0000087ab9 */ /* 0x000fe20000000a00 */
[----:B------:R-:W-:Y:S01]  /*9330*/  IADD3 R9, P4, R16, 0x4000, RZ ;  /* 0x0000400010097810 */ /* 0x000fe20007f9e0ff */
[----:B------:R-:W-:Y:S01]  /*9340*/  ULOP3.LUT UR4, UR4, 0x2800000, URZ, 0xfc, !UPT ;  /* 0x0280000004047892 */ /* 0x000fe2000f8efc3f */
[----:B------:R-:W-:-:S02]  /*9350*/  SHF.R.U64 R10, R10, 0x3, RZ ;  /* 0x000000030a0a7819 */ /* 0x000fc400000012ff */
[----:B------:R-:W-:Y:S01]  /*9360*/  IADD3 R7, P2, R16, 0x40, RZ ;  /* 0x0000004010077810 */ /* 0x000fe20007f5e0ff */
[----:B------:R-:W-:Y:S01]  /*9370*/  UIMAD UR4, UR38, 0xa00, UR4 ;  /* 0x00000a00260478a4 */ /* 0x000fe2000f8e0204 */
[----:B------:R-:W-:Y:S01]  /*9380*/  LOP3.LUT R10, R10, R11, RZ, 0x3c, !PT ;  /* 0x0000000b0a0a7212 */ /* 0x000fe200078e3cff */
[----:B------:R-:W-:Y:S01]  /*9390*/  IMAD.X R11, RZ, RZ, R17, P3 ;  /* 0x000000ffff0b7224 */ /* 0x000fe200018e0611 */
[----:B------:R-:W-:Y:S01]  /*93a0*/  LOP3.LUT R8, R9, 0x380, RZ, 0xc0, !PT ;  /* 0x0000038009087812 */ /* 0x000fe200078ec0ff */
[----:B------:R-:W-:Y:S01]  /*93b0*/  UIADD3 UR6, UR4, 0x80, URZ ;  /* 0x0000008004067890 */ /* 0x000fe2000fffe03f */
[----:B------:R-:W-:Y:S02]  /*93c0*/  IADD3 R13, P5, R16, 0x4020, RZ ;  /* 0x00004020100d7810 */ /* 0x000fe40007fbe0ff */
[----:B------:R-:W-:Y:S01]  /*93d0*/  UMOV UR10, UR4 ;  /* 0x00000004000a7c82 */ /* 0x000fe20008000000 */
[----:B------:R-:W-:Y:S01]  /*93e0*/  MOV R163, R10 ;  /* 0x0000000a00a37202 */ /* 0x000fe20000000f00 */
[----:B------:R-:W-:Y:S01]  /*93f0*/  HGMMA.64x256x16.F32 R24, R208, gdesc[UR8].tnspB, R24, gsb0 ;  /* 0x43e00008d0187df0 */ /* 0x000fe20008000818 */
[----:B------:R-:W-:Y:S01]  /*9400*/  UMOV UR11, 0x40000040 ;  /* 0x40000040000b7882 */ /* 0x000fe20000000000 */
[----:B------:R-:W-:Y:S01]  /*9410*/  UMOV UR10, UR6 ;  /* 0x00000006000a7c82 */ /* 0x000fe20008000000 */
[----:B------:R-:W-:Y:S01]  /*9420*/  UIADD3 UR6, UR4, 0x100, URZ ;  /* 0x0000010004067890 */ /* 0x000fe2000fffe03f */
[----:B--2---:R-:W-:Y:S01]  /*9430*/  FADD.FTZ R3, R3, R20 ;  /* 0x0000001403037221 */ /* 0x004fe20000010000 */
[----:B------:R-:W-:Y:S01]  /*9440*/  LOP3.LUT R6, R7, 0x380, RZ, 0xc0, !PT ;  /* 0x0000038007067812 */ /* 0x000fe200078ec0ff */
[----:B---3--:R-:W-:Y:S01]  /*9450*/  FADD.FTZ R19, R152, R19 ;  /* 0x0000001398137221 */ /* 0x008fe20000010000 */
[----:B------:R-:W-:-:S02]  /*9460*/  SHF.R.U64 R8, R8, 0x3, RZ ;  /* 0x0000000308087819 */ /* 0x000fc400000012ff */
[----:B-1----:R-:W1:Y:S01]  /*9470*/  SHFL.BFLY PT, R0, R3, 0x1, 0x1f ;  /* 0x0c201f0003007f89 */ /* 0x002e6200000e0000 */
[----:B------:R-:W-:Y:S02]  /*9480*/  IADD3 R161, P0, R16, 0x20, RZ ;  /* 0x0000002010a17810 */ /* 0x000fe40007f1e0ff */
[----:B------:R-:W-:Y:S01]  /*9490*/  LOP3.LUT R12, R13, 0x380, RZ, 0xc0, !PT ;  /* 0x000003800d0c7812 */ /* 0x000fe200078ec0ff */
[----:B------:R-:W2:Y:S01]  /*94a0*/  SHFL.BFLY PT, R10, R19, 0x1, 0x1f ;  /* 0x0c201f00130a7f89 */ /* 0x000ea200000e0000 */
[----:B------:R-:W-:Y:S02]  /*94b0*/  SHF.R.U64 R6, R6, 0x3, RZ ;  /* 0x0000000306067819 */ /* 0x000fe400000012ff */
[----:B------:R-:W-:Y:S02]  /*94c0*/  LOP3.LUT R8, R8, R9, RZ, 0x3c, !PT ;  /* 0x0000000908087212 */ /* 0x000fe400078e3cff */
[----:B------:R-:W-:Y:S02]  /*94d0*/  IADD3.X R9, RZ, R17, RZ, P4, !PT ;  /* 0x00000011ff097210 */ /* 0x000fe400027fe4ff */
[----:B------:R-:W-:-:S02]  /*94e0*/  LOP3.LUT R160, R161, 0x380, RZ, 0xc0, !PT ;  /* 0x00000380a1a07812 */ /* 0x000fc400078ec0ff */
[----:B------:R-:W-:Y:S02]  /*94f0*/  SHF.R.U64 R12, R12, 0x3, RZ ;  /* 0x000000030c0c7819 */ /* 0x000fe400000012ff */
[----:B------:R-:W-:Y:S02]  /*9500*/  IADD3 R169, P4, R16, 0x8040, RZ ;  /* 0x0000804010a97810 */ /* 0x000fe40007f9e0ff */
[----:B------:R-:W-:Y:S01]  /*9510*/  LOP3.LUT R6, R6, R7, RZ, 0x3c, !PT ;  /* 0x0000000706067212 */ /* 0x000fe200078e3cff */
[--C-:B------:R-:W-:Y:S01]  /*9520*/  IMAD.X R7, RZ, RZ, R17.reuse, P2 ;  /* 0x000000ffff077224 */ /* 0x100fe200010e0611 */
[----:B------:R-:W-:Y:S02]  /*9530*/  SHF.R.U64 R160, R160, 0x3, RZ ;  /* 0x00000003a0a07819 */ /* 0x000fe400000012ff */
[----:B------:R-:W-:Y:S01]  /*9540*/  LOP3.LUT R12, R12, R13, RZ, 0x3c, !PT ;  /* 0x0000000d0c0c7212 */ /* 0x000fe200078e3cff */
[----:B------:R-:W-:Y:S01]  /*9550*/  IMAD.X R13, RZ, RZ, R17, P5 ;  /* 0x000000ffff0d7224 */ /* 0x000fe200028e0611 */
[----:B------:R-:W-:-:S02]  /*9560*/  LOP3.LUT R168, R169, 0x380, RZ, 0xc0, !PT ;  /* 0x00000380a9a87812 */ /* 0x000fc400078ec0ff */
[----:B------:R-:W-:Y:S02]  /*9570*/  IADD3 R173, P5, R16, 0x8060, RZ ;  /* 0x0000806010ad7810 */ /* 0x000fe40007fbe0ff */
[----:B------:R-:W-:Y:S02]  /*9580*/  LOP3.LUT R160, R160, R161, RZ, 0x3c, !PT ;  /* 0x000000a1a0a07212 */ /* 0x000fe400078e3cff */
[----:B------:R-:W-:Y:S02]  /*9590*/  SHF.R.U64 R168, R168, 0x3, RZ ;  /* 0x00000003a8a87819 */ /* 0x000fe400000012ff */
[----:B------:R-:W-:Y:S01]  /*95a0*/  MOV R164, R6 ;  /* 0x0000000600a47202 */ /* 0x000fe20000000f00 */
[----:B-1----:R-:W-:Y:S01]  /*95b0*/  FADD.FTZ R7, R3, R0 ;  /* 0x0000000003077221 */ /* 0x002fe20000010000 */
[----:B------:R-:W-:Y:S01]  /*95c0*/  IADD3.X R161, RZ, R17, RZ, P0, !PT ;  /* 0x00000011ffa17210 */ /* 0x000fe200007fe4ff */
[----:B------:R-:W-:Y:S01]  /*95d0*/  IMAD.MOV.U32 R6, RZ, RZ, RZ ;  /* 0x000000ffff067224 */ /* 0x000fe200078e00ff */
[----:B------:R-:W-:-:S02]  /*95e0*/  LOP3.LUT R172, R173, 0x380, RZ, 0xc0, !PT ;  /* 0x00000380adac7812 */ /* 0x000fc400078ec0ff */
[----:B------:R-:W-:Y:S01]  /*95f0*/  LOP3.LUT R168, R168, R169, RZ, 0x3c, !PT ;  /* 0x000000a9a8a87212 */ /* 0x000fe200078e3cff */
[----:B------:R-:W-:Y:S01]  /*9600*/  IMAD.X R169, RZ, RZ, R17, P4 ;  /* 0x000000ffffa97224 */ /* 0x000fe200020e0611 */
[----:B------:R-:W-:Y:S02]  /*9610*/  MOV R160, R160 ;  /* 0x000000a000a07202 */ /* 0x000fe40000000f00 */
[----:B------:R-:W-:Y:S02]  /*9620*/  SHF.R.U64 R172, R172, 0x3, RZ ;  /* 0x00000003acac7819 */ /* 0x000fe400000012ff */
[----:B------:R-:W-:Y:S01]  /*9630*/  MOV R161, R12 ;  /* 0x0000000c00a17202 */ /* 0x000fe20000000f00 */
[----:B--2---:R-:W-:Y:S01]  /*9640*/  FADD.FTZ R12, R19, R10 ;  /* 0x0000000a130c7221 */ /* 0x004fe20000010000 */
[----:B------:R-:W-:Y:S02]  /*9650*/  FSETP.NE.FTZ.AND P4, PT, R7, RZ, PT ;  /* 0x000000ff0700720b */ /* 0x000fe40003f95000 */
[----:B------:R-:W-:-:S02]  /*9660*/  IADD3 R167, P3, R16, 0x8020, RZ ;  /* 0x0000802010a77810 */ /* 0x000fc40007f7e0ff */
[----:B------:R-:W-:Y:S01]  /*9670*/  LOP3.LUT R172, R172, R173, RZ, 0x3c, !PT ;  /* 0x000000adacac7212 */ /* 0x000fe200078e3cff */
[----:B------:R-:W-:Y:S01]  /*9680*/  IMAD.X R173, RZ, RZ, R17, P5 ;  /* 0x000000ffffad7224 */ /* 0x000fe200028e0611 */
[----:B------:R-:W-:Y:S02]  /*9690*/  LOP3.LUT R166, R167, 0x380, RZ, 0xc0, !PT ;  /* 0x00000380a7a67812 */ /* 0x000fe400078ec0ff */
[----:B------:R-:W-:Y:S02]  /*96a0*/  FSETP.NE.FTZ.AND P5, PT, R12, RZ, PT ;  /* 0x000000ff0c00720b */ /* 0x000fe40003fb5000 */
[----:B------:R-:W-:Y:S02]  /*96b0*/  R2UR UR5, R215 ;  /* 0x00000000d70572ca */ /* 0x000fe400000e0000 */
[----:B------:R-:W-:Y:S01]  /*96c0*/  SHF.R.U64 R166, R166, 0x3, RZ ;  /* 0x00000003a6a67819 */ /* 0x000fe200000012ff */
[----:B------:R-:W1:Y:S01]  /*96d0*/  @P4 MUFU.LG2 R3, R7 ;  /* 0x0000000700034308 */ /* 0x000e620000000c00 */
[----:B------:R-:W-:-:S02]  /*96e0*/  IADD3 R155, P6, R16, 0x4040, RZ ;  /* 0x00004040109b7810 */ /* 0x000fc40007fde0ff */
[----:B------:R-:W-:Y:S02]  /*96f0*/  R2UR UR12, R214 ;  /* 0x00000000d60c72ca */ /* 0x000fe400000e0000 */
[C---:B------:R-:W-:Y:S02]  /*9700*/  IADD3 R15, P0, R16.reuse, 0x4060, RZ ;  /* 0x00004060100f7810 */ /* 0x040fe40007f1e0ff */
[----:B------:R-:W-:Y:S01]  /*9710*/  IADD3 R157, P2, R16, 0x8000, RZ ;  /* 0x00008000109d7810 */ /* 0x000fe20007f5e0ff */
[----:B------:R1:W-:Y:S01]  /*9720*/  @P4 MUFU.RCP R6, R7 ;  /* 0x0000000700064308 */ /* 0x0003e20000001000 */
[----:B------:R-:W-:Y:S01]  /*9730*/  LOP3.LUT R166, R166, R167, RZ, 0x3c, !PT ;  /* 0x000000a7a6a67212 */ /* 0x000fe200078e3cff */
[----:B------:R-:W-:Y:S01]  /*9740*/  IMAD.X R167, RZ, RZ, R17, P3 ;  /* 0x000000ffffa77224 */ /* 0x000fe200018e0611 */
[----:B------:R-:W-:Y:S01]  /*9750*/  LOP3.LUT R154, R155, 0x380, RZ, 0xc0, !PT ;  /* 0x000003809b9a7812 */ /* 0x000fe200078ec0ff */
[----:B------:R-:W-:Y:S01]  /*9760*/  UIADD3 UR34, -UR5, URZ, URZ ;  /* 0x0000003f05227290 */ /* 0x000fe2000fffe13f */
[----:B------:R-:W-:-:S02]  /*9770*/  LOP3.LUT R14, R15, 0x380, RZ, 0xc0, !PT ;  /* 0x000003800f0e7812 */ /* 0x000fc400078ec0ff */
[----:B------:R-:W-:Y:S02]  /*9780*/  IADD3 R159, P3, R16, 0xc060, RZ ;  /* 0x0000c060109f7810 */ /* 0x000fe40007f7e0ff */
[----:B------:R-:W-:Y:S01]  /*9790*/  MOV R13, UR7 ;  /* 0x00000007000d7c02 */ /* 0x000fe20008000f00 */
[----:B-1----:R-:W-:Y:S01]  /*97a0*/  @P4 FMUL.FTZ R7, R3, 0.69314718246459960938 ;  /* 0x3f31721803074820 */ /* 0x002fe20000410000 */
[----:B------:R-:W-:Y:S01]  /*97b0*/  LOP3.LUT R156, R157, 0x380, RZ, 0xc0, !PT ;  /* 0x000003809d9c7812 */ /* 0x000fe200078ec0ff */
[----:B------:R-:W-:Y:S01]  /*97c0*/  ULDC UR7, c[0x0][0xa88] ;  /* 0x0002a20000077ab9 */ /* 0x000fe20000000800 */
[----:B------:R-:W-:Y:S01]  /*97d0*/  MOV R162, R8 ;  /* 0x0000000800a27202 */ /* 0x000fe20000000f00 */
[----:B------:R-:W-:Y:S01]  /*97e0*/  IMAD.MOV.U32 R8, RZ, RZ, RZ ;  /* 0x000000ffff087224 */ /* 0x000fe200078e00ff */
[----:B------:R-:W-:Y:S01]  /*97f0*/  SHF.R.U64 R154, R154, 0x3, RZ ;  /* 0x000000039a9a7819 */ /* 0x000fe200000012ff */
[----:B------:R-:W1:Y:S01]  /*9800*/  @P5 MUFU.LG2 R9, R12 ;  /* 0x0000000c00095308 */ /* 0x000e620000000c00 */
[----:B------:R-:W-:-:S02]  /*9810*/  SHF.R.U64 R14, R14, 0x3, RZ ;  /* 0x000000030e0e7819 */ /* 0x000fc400000012ff */
[----:B------:R-:W-:Y:S02]  /*9820*/  LOP3.LUT R158, R159, 0x380, RZ, 0xc0, !PT ;  /* 0x000003809f9e7812 */ /* 0x000fe400078ec0ff */
[----:B------:R-:W-:Y:S02]  /*9830*/  @!P1 IADD3 R13, R13, 0x38860, RZ ;  /* 0x000388600d0d9810 */ /* 0x000fe40007ffe0ff */
[----:B------:R-:W-:Y:S01]  /*9840*/  SHF.R.U64 R156, R156, 0x3, RZ ;  /* 0x000000039c9c7819 */ /* 0x000fe200000012ff */
[----:B------:R2:W3:Y:S01]  /*9850*/  @P5 MUFU.RCP R8, R12 ;  /* 0x0000000c00085308 */ /* 0x0004e20000001000 */
[----:B------:R-:W-:Y:S01]  /*9860*/  LOP3.LUT R154, R154, R155, RZ, 0x3c, !PT ;  /* 0x0000009b9a9a7212 */ /* 0x000fe200078e3cff */
[----:B------:R-:W-:Y:S01]  /*9870*/  IMAD.X R155, RZ, RZ, R17, P6 ;  /* 0x000000ffff9b7224 */ /* 0x000fe200030e0611 */
[----:B------:R-:W-:Y:S02]  /*9880*/  LOP3.LUT R14, R14, R15, RZ, 0x3c, !PT ;  /* 0x0000000f0e0e7212 */ /* 0x000fe400078e3cff */
[----:B------:R-:W-:-:S02]  /*9890*/  SHF.R.U64 R158, R158, 0x3, RZ ;  /* 0x000000039e9e7819 */ /* 0x000fc400000012ff */
[----:B------:R-:W-:Y:S02]  /*98a0*/  @!P1 PRMT R13, RZ, 0x654, R13 ;  /* 0x00000654ff0d9816 */ /* 0x000fe4000000000d */
[----:B------:R-:W-:Y:S01]  /*98b0*/  IADD3 R171, P6, R16, 0xc000, RZ ;  /* 0x0000c00010ab7810 */ /* 0x000fe20007fde0ff */
[C---:B--2---:R-:W-:Y:S01]  /*98c0*/  @P4 FMUL.FTZ R12, R2.reuse, 0.69314718246459960938 ;  /* 0x3f317218020c4820 */ /* 0x044fe20000410000 */
[----:B------:R-:W-:Y:S01]  /*98d0*/  IADD3.X R15, RZ, R17, RZ, P0, !PT ;  /* 0x00000011ff0f7210 */ /* 0x000fe200007fe4ff */
[----:B------:R-:W-:Y:S01]  /*98e0*/  @P5 FMUL.FTZ R2, R2, 0.69314718246459960938 ;  /* 0x3f31721802025820 */ /* 0x000fe20000410000 */
[----:B------:R-:W-:Y:S01]  /*98f0*/  LOP3.LUT R156, R156, R157, RZ, 0x3c, !PT ;  /* 0x0000009d9c9c7212 */ /* 0x000fe200078e3cff */
[----:B------:R-:W-:Y:S01]  /*9900*/  IMAD.X R157, RZ, RZ, R17, P2 ;  /* 0x000000ffff9d7224 */ /* 0x000fe200010e0611 */
[C---:B------:R-:W-:Y:S01]  /*9910*/  IADD3 R177, P0, R16.reuse, 0xc020, RZ ;  /* 0x0000c02010b17810 */ /* 0x040fe20007f1e0ff */
[----:B-1----:R-:W-:Y:S01]  /*9920*/  @P5 FMUL.FTZ R9, R9, 0.69314718246459960938 ;  /* 0x3f31721809095820 */ /* 0x002fe20000410000 */
[----:B------:R-:W-:-:S02]  /*9930*/  LOP3.LUT R21, R16, 0x380, RZ, 0xc0, !PT ;  /* 0x0000038010157812 */ /* 0x000fc400078ec0ff */
[----:B------:R-:W-:Y:S01]  /*9940*/  LOP3.LUT R158, R158, R159, RZ, 0x3c, !PT ;  /* 0x0000009f9e9e7212 */ /* 0x000fe200078e3cff */
[----:B------:R-:W-:Y:S01]  /*9950*/  IMAD.X R159, RZ, RZ, R17, P3 ;  /* 0x000000ffff9f7224 */ /* 0x000fe200018e0611 */
[----:B------:R-:W-:Y:S02]  /*9960*/  LOP3.LUT R170, R171, 0x380, RZ, 0xc0, !PT ;  /* 0x00000380abaa7812 */ /* 0x000fe400078ec0ff */
[----:B------:R-:W-:Y:S02]  /*9970*/  IADD3 R175, P2, R16, 0xc040, RZ ;  /* 0x0000c04010af7810 */ /* 0x000fe40007f5e0ff */
[----:B------:R-:W-:Y:S02]  /*9980*/  LOP3.LUT R176, R177, 0x380, RZ, 0xc0, !PT ;  /* 0x00000380b1b07812 */ /* 0x000fe400078ec0ff */
[----:B------:R-:W-:Y:S02]  /*9990*/  SHF.R.U64 R21, R21, 0x3, RZ ;  /* 0x0000000315157819 */ /* 0x000fe400000012ff */
[----:B------:R-:W-:Y:S01]  /*99a0*/  MOV R156, R156 ;  /* 0x0000009c009c7202 */ /* 0x000fe20000000f00 */
[----:B------:R-:W-:Y:S01]  /*99b0*/  IMAD.MOV.U32 R157, RZ, RZ, -0x800000 ;  /* 0xff800000ff9d7424 */ /* 0x000fe200078e00ff */
[----:B------:R-:W-:Y:S01]  /*99c0*/  SHF.R.U64 R170, R170, 0x3, RZ ;  /* 0x00000003aaaa7819 */ /* 0x000fe200000012ff */
[----:B------:R-:W-:Y:S01]  /*99d0*/  @P4 FFMA.FTZ R157, R12, R5, R7 ;  /* 0x000000050c9d4223 */ /* 0x000fe20000010007 */
[----:B------:R-:W-:-:S02]  /*99e0*/  LOP3.LUT R174, R175, 0x380, RZ, 0xc0, !PT ;  /* 0x00000380afae7812 */ /* 0x000fc400078ec0ff */
[----:B------:R-:W-:Y:S02]  /*99f0*/  SHF.R.U64 R176, R176, 0x3, RZ ;  /* 0x00000003b0b07819 */ /* 0x000fe400000012ff */
[----:B------:R-:W-:Y:S02]  /*9a00*/  MOV R158, R158 ;  /* 0x0000009e009e7202 */ /* 0x000fe40000000f00 */
[----:B------:R-:W-:Y:S02]  /*9a10*/  LOP3.LUT R20, R21, R16, RZ, 0x3c, !PT ;  /* 0x0000001015147212 */ /* 0x000fe400078e3cff */
[----:B------:R-:W-:Y:S02]  /*9a20*/  MOV R21, R17 ;  /* 0x0000001100157202 */ /* 0x000fe40000000f00 */
[----:B------:R-:W-:Y:S02]  /*9a30*/  LOP3.LUT R170, R170, R171, RZ, 0x3c, !PT ;  /* 0x000000abaaaa7212 */ /* 0x000fe400078e3cff */
[----:B------:R-:W-:-:S02]  /*9a40*/  SHF.R.U64 R174, R174, 0x3, RZ ;  /* 0x00000003aeae7819 */ /* 0x000fc400000012ff */
[----:B------:R-:W-:Y:S01]  /*9a50*/  LOP3.LUT R176, R176, R177, RZ, 0x3c, !PT ;  /* 0x000000b1b0b07212 */ /* 0x000fe200078e3cff */
[----:B------:R-:W-:Y:S01]  /*9a60*/  IMAD.X R177, RZ, RZ, R17, P0 ;  /* 0x000000ffffb17224 */ /* 0x000fe200000e0611 */
[----:B------:R-:W-:Y:S02]  /*9a70*/  IADD3.X R171, RZ, R17, RZ, P6, !PT ;  /* 0x00000011ffab7210 */ /* 0x000fe400037fe4ff */
[----:B------:R-:W-:Y:S02]  /*9a80*/  MOV R165, R20 ;  /* 0x0000001400a57202 */ /* 0x000fe40000000f00 */
[----:B------:R-:W-:Y:S02]  /*9a90*/  LOP3.LUT P0, RZ, R213, 0x3, RZ, 0xc0, !PT ;  /* 0x00000003d5ff7812 */ /* 0x000fe4000780c0ff */
[----:B------:R-:W-:Y:S02]  /*9aa0*/  MOV R154, R154 ;  /* 0x0000009a009a7202 */ /* 0x000fe40000000f00 */
[----:B------:R-:W-:-:S02]  /*9ab0*/  MOV R20, R168 ;  /* 0x000000a800147202 */ /* 0x000fc40000000f00 */
[----:B------:R-:W-:Y:S02]  /*9ac0*/  LOP3.LUT R174, R174, R175, RZ, 0x3c, !PT ;  /* 0x000000afaeae7212 */ /* 0x000fe400078e3cff */
[----:B------:R-:W-:Y:S02]  /*9ad0*/  MOV R155, R166 ;  /* 0x000000a6009b7202 */ /* 0x000fe40000000f00 */
[----:B------:R-:W-:Y:S02]  /*9ae0*/  MOV R152, R172 ;  /* 0x000000ac00987202 */ /* 0x000fe40000000f00 */
[----:B------:R-:W-:Y:S02]  /*9af0*/  MOV R21, R170 ;  /* 0x000000aa00157202 */ /* 0x000fe40000000f00 */
[----:B------:R-:W-:Y:S02]  /*9b00*/  IADD3.X R175, RZ, R17, RZ, P2, !PT ;  /* 0x00000011ffaf7210 */ /* 0x000fe400017fe4ff */
[----:B------:R-:W-:-:S02]  /*9b10*/  MOV R153, R14 ;  /* 0x0000000e00997202 */ /* 0x000fc40000000f00 */
[----:B------:R-:W-:Y:S02]  /*9b20*/  MOV R0, R176 ;  /* 0x000000b000007202 */ /* 0x000fe40000000f00 */
[----:B------:R-:W-:Y:S01]  /*9b30*/  MOV R19, R174 ;  /* 0x000000ae00137202 */ /* 0x000fe20000000f00 */
[----:B------:R-:W-:Y:S02]  /*9b40*/  WARPGROUP.DEPBAR.LE gsb0, 0x0 ;  /* 0x00008000000079c5 */ /* 0x000fe40000010000 */
[----:B------:R-:W-:-:S06]  /*9b50*/  WARPGROUP.ARRIVE ;  /* 0x00000000000079c5 */ /* 0x000fcc0000000000 */
[----:B------:R-:W-:Y:S01]  /*9b60*/  HGMMA.64x256x16.F32 R24, R204, gdesc[UR8].tnspB, R24, gsb0 ;  /* 0x43e00008cc187df0 */ /* 0x000fe20008000818 */
[----:B------:R-:W-:Y:S01]  /*9b70*/  UMOV UR10, UR6 ;  /* 0x00000006000a7c82 */ /* 0x000fe20008000000 */
[----:B------:R-:W-:Y:S01]  /*9b80*/  UMOV UR11, 0x40000040 ;  /* 0x40000040000b7882 */ /* 0x000fe20000000000 */
[----:B------:R-:W-:Y:S02]  /*9b90*/  UIADD3 UR6, UR4, 0x180, URZ ;  /* 0x0000018004067890 */ /* 0x000fe4000fffe03f */
[----:B------:R-:W-:Y:S01]  /*9ba0*/  UIADD3 UR4, UR4, 0x200, URZ ;  /* 0x0000020004047890 */ /* 0x000fe2000fffe03f */
[----:B------:R-:W-:Y:S02]  /*9bb0*/  WARPGROUP.DEPBAR.LE gsb0, 0x0 ;  /* 0x00008000000079c5 */ /* 0x000fe40000010000 */
[----:B------:R-:W-:-:S15]  /*9bc0*/  WARPGROUP.ARRIVE ;  /* 0x00000000000079c5 */ /* 0x000fde0000000000 */
[----:B------:R-:W-:-:S05]  /*9bd0*/  NOP ;  /* 0x0000000000007918 */ /* 0x000fca0000000000 */
[----:B------:R-:W-:Y:S01]  /*9be0*/  HGMMA.64x256x16.F32 R24, R200, gdesc[UR8].tnspB, R24, gsb0 ;  /* 0x43e00008c8187df0 */ /* 0x000fe20008000818 */
[----:B------:R-:W-:Y:S01]  /*9bf0*/  UMOV UR10, UR6 ;  /* 0x00000006000a7c82 */ /* 0x000fe20008000000 */
[----:B------:R-:W-:Y:S01]  /*9c00*/  UMOV UR11, 0x40000040 ;  /* 0x40000040000b7882 */ /* 0x000fe20000000000 */
[----:B------:R-:W-:Y:S02]  /*9c10*/  WARPGROUP.DEPBAR.LE gsb0, 0x0 ;  /* 0x00008000000079c5 */ /* 0x000fe40000010000 */
[----:B------:R-:W-:-:S15]  /*9c20*/  WARPGROUP.ARRIVE ;  /* 0x00000000000079c5 */ /* 0x000fde0000000000 */
[----:B------:R-:W-:-:S08]  /*9c30*/  NOP ;  /* 0x0000000000007918 */ /* 0x000fd00000000000 */
[----:B------:R-:W-:Y:S01]  /*9c40*/  HGMMA.64x256x16.F32 R24, R196, gdesc[UR8].tnspB, R24, gsb0 ;  /* 0x43e00008c4187df0 */ /* 0x000fe20008000818 */
[----:B------:R-:W-:Y:S01]  /*9c50*/  UMOV UR10, UR4 ;  /* 0x00000004000a7c82 */ /* 0x000fe20008000000 */
[----:B------:R-:W-:Y:S01]  /*9c60*/  UMOV UR11, 0x40000040 ;  /* 0x40000040000b7882 */ /* 0x000fe20000000000 */
[----:B------:R-:W-:Y:S02]  /*9c70*/  ULDC UR4, c[0x0][0xdb4] ;  /* 0x00036d0000047ab9 */ /* 0x000fe40000000800 */
[----:B------:R-:W-:-:S03]  /*9c80*/  UIMAD UR35, UR4, UR35, UR5 ;  /* 0x00000023042372a4 */ /* 0x000fc6000f8e0205 */
[----:B------:R-:W-:Y:S01]  /*9c90*/  ULDC UR5, c[0x0][0xda8] ;  /* 0x00036a0000057ab9 */ /* 0x000fe20000000800 */
[----:B------:R-:W-:Y:S02]  /*9ca0*/  USHF.R.S32.HI UR4, URZ, 0x1f, UR35 ;  /* 0x0000001f3f047899 */ /* 0x000fe40008011423 */
[----:B------:R-:W-:Y:S02]  /*9cb0*/  UIMAD UR34, UR5, UR34, UR12 ;  /* 0x00000022052272a4 */ /* 0x000fe4000f8e020c */
[----:B------:R-:W-:Y:S02]  /*9cc0*/  UIMAD UR6, UR4, UR8, URZ ;  /* 0x00000008040672a4 */ /* 0x000fe4000f8e023f */
[----:B------:R-:W-:Y:S02]  /*9cd0*/  USHF.L.U32 UR34, UR34, 0x7, URZ ;  /* 0x0000000722227899 */ /* 0x000fe4000800063f */
[----:B------:R-:W-:Y:S02]  /*9ce0*/  UIMAD.WIDE.U32 UR4, UR35, UR8, URZ ;  /* 0x00000008230472a5 */ /* 0x000fe4000f8e003f */
[----:B------:R-:W-:-:S02]  /*9cf0*/  UIMAD UR6, UR35, UR9, UR6 ;  /* 0x00000009230672a4 */ /* 0x000fc4000f8e0206 */
[----:B------:R-:W-:Y:S01]  /*9d00*/  VIADD R159, R218, UR34 ;  /* 0x00000022da9f7c36 */ /* 0x000fe20008000000 */
[----:B------:R-:W-:Y:S01]  /*9d10*/  ULDC.64 UR12, c[0x0][0x208] ;  /* 0x00008200000c7ab9 */ /* 0x000fe20000000a00 */
[----:B------:R-:W-:Y:S01]  /*9d20*/  MOV R11, UR5 ;  /* 0x00000005000b7c02 */ /* 0x000fe20008000f00 */
[----:B------:R-:W-:Y:S01]  /*9d30*/  IMAD.U32 R10, RZ, RZ, UR4 ;  /* 0x00000004ff0a7e24 */ /* 0x000fe2000f8e00ff */
[----:B------:R-:W-:Y:S01]  /*9d40*/  UIADD3 UR4, UR5, UR6, URZ ;  /* 0x0000000605047290 */ /* 0x000fe2000fffe03f */
[----:B------:R-:W-:-:S05]  /*9d50*/  VIADD R11, R159, 0x8 ;  /* 0x000000089f0b7836 */ /* 0x000fca0000000000 */
[----:B------:R-:W-:Y:S01]  /*9d60*/  ISETP.GE.OR P2, PT, R11, UR7, P0 ;  /* 0x000000070b007c0c */ /* 0x000fe20008746670 */
[----:B------:R-:W-:Y:S01]  /*9d70*/  IMAD.U32 R3, RZ, RZ, UR4 ;  /* 0x00000004ff037e24 */ /* 0x000fe2000f8e00ff */
[----:B------:R-:W-:Y:S01]  /*9d80*/  USHF.R.S32.HI UR4, URZ, 0x1f, UR36 ;  /* 0x0000001f3f047899 */ /* 0x000fe20008011424 */
[----:B------:R-:W-:Y:S01]  /*9d90*/  ISETP.GE.OR P0, PT, R159, UR7, P0 ;  /* 0x000000079f007c0c */ /* 0x000fe20008706670 */
[----:B------:R-:W-:Y:S02]  /*9da0*/  WARPGROUP.DEPBAR.LE gsb0, 0x0 ;  /* 0x00008000000079c5 */ /* 0x000fe40000010000 */
[----:B------:R-:W-:-:S06]  /*9db0*/  WARPGROUP.ARRIVE ;  /* 0x00000000000079c5 */ /* 0x000fcc0000000000 */
[----:B------:R-:W-:Y:S01]  /*9dc0*/  HGMMA.64x256x16.F32 R24, R192, gdesc[UR8].tnspB, R24, gsb0 ;  /* 0x43e00008c0187df0 */ /* 0x000fe20008000818 */
[----:B------:R-:W-:Y:S01]  /*9dd0*/  R2UR UR10, R23 ;  /* 0x00000000170a72ca */ /* 0x000fe200000e0000 */
[----:B------:R-:W-:Y:S02]  /*9de0*/  IMAD.MOV.U32 R23, RZ, RZ, -0x800000 ;  /* 0xff800000ff177424 */ /* 0x000fe400078e00ff */
[----:B------:R-:W-:Y:S01]  /*9df0*/  @P5 FFMA.FTZ R23, R2, R4, R9 ;  /* 0x0000000402175223 */ /* 0x000fe20000010009 */
[----:B------:R-:W-:Y:S01]  /*9e00*/  MOV R2, R10 ;  /* 0x0000000a00027202 */ /* 0x000fe20000000f00 */
[----:B------:R-:W-:Y:S02]  /*9e10*/  WARPGROUP.DEPBAR.LE gsb0, 0x0 ;  /* 0x00008000000079c5 */ /* 0x000fe40000010000 */
[----:B------:R1:W-:Y:S01]  /*9e20*/  @!P1 SYNCS.ARRIVE.TRANS64.RED.A1T0 RZ, [R13+URZ], RZ ;  /* 0x000000ff0dff99a7 */ /* 0x0003e2000810043f */
[-C--:B------:R-:W-:Y:S01]  /*9e30*/  FMUL.FTZ R12, R41, R6.reuse ;  /* 0x00000006290c7220 */ /* 0x080fe20000410000 */
[-C--:B------:R-:W-:Y:S01]  /*9e40*/  FMUL.FTZ R4, R25, R6.reuse ;  /* 0x0000000619047220 */ /* 0x080fe20000410000 */
[----:B------:R-:W-:Y:S01]  /*9e50*/  FMUL.FTZ R5, R24, R6 ;  /* 0x0000000618057220 */ /* 0x000fe20000410000 */
[-C--:B---3--:R-:W-:Y:S01]  /*9e60*/  FMUL.FTZ R7, R27, R8.reuse ;  /* 0x000000081b077220 */ /* 0x088fe20000410000 */
[----:B------:R-:W-:Y:S01]  /*9e70*/  FMUL.FTZ R168, R26, R8 ;  /* 0x000000081aa87220 */ /* 0x000fe20000410000 */
[-C--:B------:R-:W-:Y:S01]  /*9e80*/  FMUL.FTZ R167, R29, R6.reuse ;  /* 0x000000061da77220 */ /* 0x080fe20000410000 */
[-C--:B------:R-:W-:Y:S01]  /*9e90*/  FMUL.FTZ R170, R28, R6.reuse ;  /* 0x000000061caa7220 */ /* 0x080fe20000410000 */
[----:B-1----:R-:W-:Y:S01]  /*9ea0*/  FMUL.FTZ R13, R40, R6 ;  /* 0x00000006280d7220 */ /* 0x002fe20000410000 */
[-C--:B------:R-:W-:Y:S01]  /*9eb0*/  FMUL.FTZ R169, R31, R8.reuse ;  /* 0x000000081fa97220 */ /* 0x080fe20000410000 */
[----:B------:R-:W1:Y:S01]  /*9ec0*/  LDC.64 R40, c[0x0][0xb78] ;  /* 0x0002de00ff287b82 */ /* 0x000e620000000a00 */
[----:B------:R-:W-:Y:S01]  /*9ed0*/  FMUL.FTZ R172, R30, R8 ;  /* 0x000000081eac7220 */ /* 0x000fe20000410000 */
[-C--:B------:R-:W-:Y:S01]  /*9ee0*/  FMUL.FTZ R9, R33, R6.reuse ;  /* 0x0000000621097220 */ /* 0x080fe20000410000 */
[-C--:B------:R-:W-:Y:S01]  /*9ef0*/  FMUL.FTZ R166, R32, R6.reuse ;  /* 0x0000000620a67220 */ /* 0x080fe20000410000 */
[-C--:B------:R-:W-:Y:S01]  /*9f00*/  FMUL.FTZ R10, R37, R6.reuse ;  /* 0x00000006250a7220 */ /* 0x080fe20000410000 */
[-C--:B------:R-:W-:Y:S01]  /*9f10*/  FMUL.FTZ R11, R36, R6.reuse ;  /* 0x00000006240b7220 */ /* 0x080fe20000410000 */
[-C--:B------:R-:W-:Y:S01]  /*9f20*/  FMUL.FTZ R14, R45, R6.reuse ;  /* 0x000000062d0e7220 */ /* 0x080fe20000410000 */
[----:B------:R-:W-:Y:S01]  /*9f30*/  FMUL.FTZ R15, R44, R6 ;  /* 0x000000062c0f7220 */ /* 0x000fe20000410000 */
[----:B------:R-:W-:Y:S01]  /*9f40*/  F2FP.F16.F32.PACK_AB R4, R4, R5 ;  /* 0x000000050404723e */ /* 0x000fe200000000ff */
        /* <DEDUP_REMOVED lines=61> */
[----:B------:R-:W-:Y:S01]  /*a320*/  F2FP.F16.F32.PACK_AB R6, R167, R170 ;  /* 0x000000aaa706723e */ /* 0x000fe200000000ff */
[----:B------:R-:W-:Y:S01]  /*a330*/  FMUL.FTZ R51, R51, R8 ;  /* 0x0000000833337220 */ /* 0x000fe20000410000 */
[----:B------:R-:W-:Y:S01]  /*a340*/  F2FP.F16.F32.PACK_AB R7, R169, R172 ;  /* 0x000000aca907723e */ /* 0x000fe200000000ff */
[----:B------:R-:W-:Y:S01]  /*a350*/  BAR.SYNC.DEFER_BLOCKING 0x1, 0x100 ;  /* 0x0044000000007b1d */ /* 0x000fe20000010000 */
        /* <DEDUP_REMOVED lines=52> */
[----:B------:R2:W-:Y:S01]  /*a6a0*/  STSM.16.M88.4 [R165], R4 ;  /* 0x00000004a5007844 */ /* 0x0005e20000000200 */
[----:B------:R-:W-:Y:S01]  /*a6b0*/  F2FP.F16.F32.PACK_AB R10, R10, R11 ;  /* 0x0000000b0a0a723e */ /* 0x000fe200000000ff */
[----:B-1----:R-:W-:Y:S01]  /*a6c0*/  IMAD.WIDE.U32 R2, R40, UR36, R2 ;  /* 0x0000002428027c25 */ /* 0x002fe2000f8e0002 */
[----:B------:R-:W-:-:S02]  /*a6d0*/  F2FP.F16.F32.PACK_AB R9, R35, R34 ;  /* 0x000000222309723e */ /* 0x000fc400000000ff */
[----:B------:R-:W-:Y:S02]  /*a6e0*/  F2FP.F16.F32.PACK_AB R11, R39, R38 ;  /* 0x00000026270b723e */ /* 0x000fe400000000ff */
[----:B------:R-:W-:Y:S02]  /*a6f0*/  F2FP.F16.F32.PACK_AB R12, R12, R13 ;  /* 0x0000000d0c0c723e */ /* 0x000fe400000000ff */
[----:B------:R-:W-:Y:S01]  /*a700*/  F2FP.F16.F32.PACK_AB R14, R14, R15 ;  /* 0x0000000f0e0e723e */ /* 0x000fe200000000ff */
[----:B------:R-:W-:Y:S01]  /*a710*/  STSM.16.M88.4 [R160], R8 ;  /* 0x00000008a0007844 */ /* 0x000fe20000000200 */
[----:B------:R-:W-:Y:S02]  /*a720*/  F2FP.F16.F32.PACK_AB R13, R43, R42 ;  /* 0x0000002a2b0d723e */ /* 0x000fe400000000ff */
[----:B------:R-:W-:Y:S02]  /*a730*/  F2FP.F16.F32.PACK_AB R15, R47, R46 ;  /* 0x0000002e2f0f723e */ /* 0x000fe400000000ff */
[----:B------:R-:W-:-:S02]  /*a740*/  F2FP.F16.F32.PACK_AB R24, R24, R25 ;  /* 0x000000191818723e */ /* 0x000fc400000000ff */
[----:B------:R-:W-:Y:S01]  /*a750*/  F2FP.F16.F32.PACK_AB R26, R26, R27 ;  /* 0x0000001b1a1a723e */ /* 0x000fe200000000ff */
[----:B------:R-:W-:Y:S01]  /*a760*/  STSM.16.M88.4 [R164], R12 ;  /* 0x0000000ca4007844 */ /* 0x000fe20000000200 */
[----:B------:R-:W-:Y:S02]  /*a770*/  F2FP.F16.F32.PACK_AB R25, R51, R50 ;  /* 0x000000323319723e */ /* 0x000fe400000000ff */
[----:B------:R-:W-:Y:S02]  /*a780*/  F2FP.F16.F32.PACK_AB R27, R55, R54 ;  /* 0x00000036371b723e */ /* 0x000fe400000000ff */
[----:B--2---:R-:W-:Y:S02]  /*a790*/  F2FP.F16.F32.PACK_AB R4, R57, R56 ;  /* 0x000000383904723e */ /* 0x004fe400000000ff */
[----:B------:R-:W-:Y:S01]  /*a7a0*/  F2FP.F16.F32.PACK_AB R5, R59, R58 ;  /* 0x0000003a3b05723e */ /* 0x000fe200000000ff */
[----:B------:R-:W-:Y:S01]  /*a7b0*/  STSM.16.M88.4 [R163], R24 ;  /* 0x00000018a3007844 */ /* 0x000fe20000000200 */
[----:B------:R-:W-:-:S02]  /*a7c0*/  F2FP.F16.F32.PACK_AB R6, R61, R60 ;  /* 0x0000003c3d06723e */ /* 0x000fc400000000ff */
[----:B------:R-:W-:Y:S02]  /*a7d0*/  F2FP.F16.F32.PACK_AB R7, R63, R62 ;  /* 0x0000003e3f07723e */ /* 0x000fe400000000ff */
[----:B------:R-:W-:Y:S02]  /*a7e0*/  F2FP.F16.F32.PACK_AB R28, R28, R29 ;  /* 0x0000001d1c1c723e */ /* 0x000fe400000000ff */
[----:B------:R-:W-:Y:S01]  /*a7f0*/  F2FP.F16.F32.PACK_AB R30, R30, R31 ;  /* 0x0000001f1e1e723e */ /* 0x000fe200000000ff */
[----:B------:R1:W-:Y:S01]  /*a800*/  STSM.16.M88.4 [R162], R4 ;  /* 0x00000004a2007844 */ /* 0x0003e20000000200 */
[----:B------:R-:W-:Y:S02]  /*a810*/  F2FP.F16.F32.PACK_AB R29, R67, R66 ;  /* 0x00000042431d723e */ /* 0x000fe400000000ff */
[----:B------:R-:W-:Y:S02]  /*a820*/  F2FP.F16.F32.PACK_AB R31, R71, R70 ;  /* 0x00000046471f723e */ /* 0x000fe400000000ff */
[----:B------:R-:W-:-:S02]  /*a830*/  F2FP.F16.F32.PACK_AB R32, R32, R33 ;  /* 0x000000212020723e */ /* 0x000fc400000000ff */
[----:B------:R-:W-:Y:S01]  /*a840*/  F2FP.F16.F32.PACK_AB R33, R75, R74 ;  /* 0x0000004a4b21723e */ /* 0x000fe200000000ff */
[----:B------:R-:W-:Y:S01]  /*a850*/  STSM.16.M88.4 [R161], R28 ;  /* 0x0000001ca1007844 */ /* 0x000fe20000000200 */
[----:B------:R-:W-:Y:S02]  /*a860*/  F2FP.F16.F32.PACK_AB R34, R77, R76 ;  /* 0x0000004c4d22723e */ /* 0x000fe400000000ff */
[----:B------:R-:W-:Y:S02]  /*a870*/  F2FP.F16.F32.PACK_AB R35, R79, R78 ;  /* 0x0000004e4f23723e */ /* 0x000fe400000000ff */
[----:B------:R-:W-:Y:S02]  /*a880*/  F2FP.F16.F32.PACK_AB R36, R36, R37 ;  /* 0x000000252424723e */ /* 0x000fe400000000ff */
[----:B------:R-:W-:Y:S01]  /*a890*/  F2FP.F16.F32.PACK_AB R37, R83, R82 ;  /* 0x000000525325723e */ /* 0x000fe200000000ff */
[----:B-1----:R-:W-:Y:S01]  /*a8a0*/  IMAD R4, R40, UR4, RZ ;  /* 0x0000000428047c24 */ /* 0x002fe2000f8e02ff */
[----:B------:R-:W-:Y:S01]  /*a8b0*/  F2FP.F16.F32.PACK_AB R38, R85, R84 ;  /* 0x000000545526723e */ /* 0x000fe200000000ff */
[----:B------:R-:W-:Y:S01]  /*a8c0*/  STSM.16.M88.4 [R154], R32 ;  /* 0x000000209a007844 */ /* 0x000fe20000000200 */
[----:B------:R-:W-:Y:S01]  /*a8d0*/  F2FP.F16.F32.PACK_AB R39, R87, R86 ;  /* 0x000000565727723e */ /* 0x000fe200000000ff */
[----:B------:R-:W-:Y:S01]  /*a8e0*/  IMAD R4, R41, UR36, R4 ;  /* 0x0000002429047c24 */ /* 0x000fe2000f8e0204 */
[----:B------:R-:W-:Y:S01]  /*a8f0*/  F2FP.F16.F32.PACK_AB R96, R97, R96 ;  /* 0x000000606160723e */ /* 0x000fe200000000ff */
[----:B------:R-:W-:Y:S01]  /*a900*/  ULDC.64 UR4, c[0x0][0xb40] ;  /* 0x0002d00000047ab9 */ /* 0x000fe20000000a00 */
[----:B------:R-:W-:Y:S01]  /*a910*/  F2FP.F16.F32.PACK_AB R8, R89, R88 ;  /* 0x000000585908723e */ /* 0x000fe200000000ff */
[----:B------:R-:W-:Y:S01]  /*a920*/  STSM.16.M88.4 [R153], R36 ;  /* 0x0000002499007844 */ /* 0x000fe20000000200 */
[----:B------:R-:W-:-:S02]  /*a930*/  F2FP.F16.F32.PACK_AB R9, R91, R90 ;  /* 0x0000005a5b09723e */ /* 0x000fc400000000ff */
[----:B------:R-:W-:Y:S02]  /*a940*/  F2FP.F16.F32.PACK_AB R10, R93, R92 ;  /* 0x0000005c5d0a723e */ /* 0x000fe400000000ff */
[----:B------:R-:W-:Y:S02]  /*a950*/  F2FP.F16.F32.PACK_AB R11, R95, R94 ;  /* 0x0000005e5f0b723e */ /* 0x000fe400000000ff */
[----:B------:R-:W-:Y:S02]  /*a960*/  F2FP.F16.F32.PACK_AB R97, R99, R98 ;  /* 0x000000626361723e */ /* 0x000fe400000000ff */
[----:B------:R-:W-:Y:S01]  /*a970*/  F2FP.F16.F32.PACK_AB R104, R105, R104 ;  /* 0x000000686968723e */ /* 0x000fe200000000ff */
[----:B------:R-:W-:Y:S01]  /*a980*/  STSM.16.M88.4 [R156], R8 ;  /* 0x000000089c007844 */ /* 0x000fe20000000200 */
[----:B------:R-:W-:Y:S02]  /*a990*/  F2FP.F16.F32.PACK_AB R98, R101, R100 ;  /* 0x000000646562723e */ /* 0x000fe400000000ff */
[----:B------:R-:W-:-:S02]  /*a9a0*/  F2FP.F16.F32.PACK_AB R99, R103, R102 ;  /* 0x000000666763723e */ /* 0x000fc400000000ff */
[----:B------:R-:W-:Y:S02]  /*a9b0*/  F2FP.F16.F32.PACK_AB R105, R107, R106 ;  /* 0x0000006a6b69723e */ /* 0x000fe400000000ff */
[----:B------:R-:W-:Y:S01]  /*a9c0*/  F2FP.F16.F32.PACK_AB R112, R113, R112 ;  /* 0x000000707170723e */ /* 0x000fe200000000ff */
[----:B------:R-:W-:Y:S01]  /*a9d0*/  STSM.16.M88.4 [R155], R96 ;  /* 0x000000609b007844 */ /* 0x000fe20000000200 */
[----:B------:R-:W-:Y:S02]  /*a9e0*/  F2FP.F16.F32.PACK_AB R106, R109, R108 ;  /* 0x0000006c6d6a723e */ /* 0x000fe400000000ff */
[----:B------:R-:W-:Y:S02]  /*a9f0*/  F2FP.F16.F32.PACK_AB R107, R111, R110 ;  /* 0x0000006e6f6b723e */ /* 0x000fe400000000ff */
[----:B------:R-:W-:Y:S02]  /*aa00*/  F2FP.F16.F32.PACK_AB R113, R115, R114 ;  /* 0x000000727371723e */ /* 0x000fe400000000ff */
[----:B------:R-:W-:Y:S01]  /*aa10*/  F2FP.F16.F32.PACK_AB R120, R121, R120 ;  /* 0x000000787978723e */ /* 0x000fe200000000ff */
[----:B------:R-:W-:Y:S01]  /*aa20*/  STSM.16.M88.4 [R20], R104 ;  /* 0x0000006814007844 */ /* 0x000fe20000000200 */
[----:B------:R-:W-:-:S02]  /*aa30*/  F2FP.F16.F32.PACK_AB R114, R117, R116 ;  /* 0x000000747572723e */ /* 0x000fc400000000ff */
[----:B------:R-:W-:Y:S02]  /*aa40*/  F2FP.F16.F32.PACK_AB R115, R119, R118 ;  /* 0x000000767773723e */ /* 0x000fe400000000ff */
[----:B------:R-:W-:Y:S02]  /*aa50*/  F2FP.F16.F32.PACK_AB R121, R123, R122 ;  /* 0x0000007a7b79723e */ /* 0x000fe400000000ff */
[----:B------:R-:W-:Y:S01]  /*aa60*/  F2FP.F16.F32.PACK_AB R128, R129, R128 ;  /* 0x000000808180723e */ /* 0x000fe200000000ff */
[----:B------:R-:W-:Y:S01]  /*aa70*/  STSM.16.M88.4 [R152], R112 ;  /* 0x0000007098007844 */ /* 0x000fe20000000200 */
[----:B------:R-:W-:Y:S02]  /*aa80*/  F2FP.F16.F32.PACK_AB R122, R125, R124 ;  /* 0x0000007c7d7a723e */ /* 0x000fe400000000ff */
[----:B------:R-:W-:Y:S02]  /*aa90*/  F2FP.F16.F32.PACK_AB R123, R127, R126 ;  /* 0x0000007e7f7b723e */ /* 0x000fe400000000ff */
[----:B------:R-:W-:-:S02]  /*aaa0*/  SHF.R.S32.HI R5, RZ, 0x1f, R159 ;  /* 0x0000001fff057819 */ /* 0x000fc4000001149f */
[----:B------:R-:W-:Y:S01]  /*aab0*/  F2FP.F16.F32.PACK_AB R129, R131, R130 ;  /* 0x000000828381723e */ /* 0x000fe200000000ff */
[----:B------:R-:W-:Y:S01]  /*aac0*/  STSM.16.M88.4 [R21], R120 ;  /* 0x0000007815007844 */ /* 0x000fe20000000200 */
[----:B------:R-:W-:Y:S02]  /*aad0*/  F2FP.F16.F32.PACK_AB R136, R137, R136 ;  /* 0x000000888988723e */ /* 0x000fe400000000ff */
[----:B------:R-:W-:Y:S02]  /*aae0*/  IADD3 R159, P1, R159, R2, RZ ;  /* 0x000000029f9f7210 */ /* 0x000fe40007f3e0ff */
        /* <DEDUP_REMOVED lines=11> */
[----:B------:R-:W-:Y:S02]  /*aba0*/  IADD3.X R4, R5, R3, R4, P1, !PT ;  /* 0x0000000305047210 */ /* 0x000fe40000ffe404 */
[C---:B------:R-:W-:Y:S01]  /*abb0*/  LEA R2, P1, R159.reuse, UR4, 0x2 ;  /* 0x000000049f027c11 */ /* 0x040fe2000f8210ff */
[----:B------:R-:W-:Y:S01]  /*abc0*/  STSM.16.M88.4 [R158], R144 ;  /* 0x000000909e007844 */ /* 0x000fe20000000200 */
[----:B------:R-:W-:Y:S02]  /*abd0*/  ULDC UR4, c[0x0][0xc] ;  /* 0x0000030000047ab9 */ /* 0x000fe40000000800 */
[----:B------:R-:W-:Y:S01]  /*abe0*/  LEA.HI.X R3, R159, UR5, R4, 0x2, P1 ;  /* 0x000000059f037c11 */ /* 0x000fe200088f1404 */
[----:B------:R-:W-:Y:S01]  /*abf0*/  @!PT LDS RZ, [RZ] ;  /* 0x00000000fffff984 */ /* 0x000fe20000000800 */
[----:B------:R-:W-:Y:S01]  /*ac00*/  @!PT LDS RZ, [RZ] ;  /* 0x00000000fffff984 */ /* 0x000fe20000000800 */
[----:B------:R-:W-:Y:S01]  /*ac10*/  @!PT LDS RZ, [RZ] ;  /* 0x00000000fffff984 */ /* 0x000fe20000000800 */
[----:B------:R-:W-:Y:S01]  /*ac20*/  @!PT LDS RZ, [RZ] ;  /* 0x00000000fffff984 */ /* 0x000fe20000000800 */
[----:B------:R1:W-:Y:S06]  /*ac30*/  MEMBAR.ALL.CTA ;  /* 0x0000000000007992 */ /* 0x0003ec0000008000 */
[----:B-1----:R-:W1:Y:S01]  /*ac40*/  FENCE.VIEW.ASYNC.S ;  /* 0x00000000000073c6 */ /* 0x002e620000000000 */
[----:B------:R-:W-:-:S03]  /*ac50*/  UIADD3 UR10, UR4, UR10, URZ ;  /* 0x0000000a040a7290 */ /* 0x000fc6000fffe03f */
[----:B-1----:R-:W1:Y:S01]  /*ac60*/  SHFL.IDX PT, R4, R217, RZ, 0x1f ;  /* 0x00001fffd9047589 */ /* 0x002e6200000e0000 */
[----:B------:R-:W-:Y:S06]  /*ac70*/  BAR.ARV 0x1, 0x120 ;  /* 0x0044800000007b1d */ /* 0x000fec0000002000 */
[----:B------:R-:W-:Y:S01]  /*ac80*/  @!P0 STG.E desc[UR12][R2.64], R157 ;  /* 0x0000009d02008986 */ /* 0x000fe2000c10190c */
[----:B-1----:R-:W-:-:S03]  /*ac90*/  ISETP.NE.AND P0, PT, R4, 0x7, PT ;  /* 0x000000070400780c */ /* 0x002fc60003f05270 */
[----:B------:R1:W-:Y:S02]  /*aca0*/  @!P2 STG.E desc[UR12][R2.64+0x20], R23 ;  /* 0x000020170200a986 */ /* 0x0003e4000c10190c */
[----:B-1----:R-:W-:-:S08]  /*acb0*/  IMAD.U32 R23, RZ, RZ, UR10 ;  /* 0x0000000aff177e24 */ /* 0x002fd0000f8e00ff */
[----:B------:R-:W-:Y:S05]  /*acc0*/  @P0 BRA `(.L_x_29) ;  /* 0x0000000000800947 */ /* 0x000fea0003800000 */
[----:B------:R-:W-:Y:S01]  /*acd0*/  BAR.SYNC.DEFER_BLOCKING 0x1, 0x120 ;  /* 0x0044800000007b1d */ /* 0x000fe20000010000 */
[----:B------:R-:W-:-:S05]  /*ace0*/  ELECT P0, URZ, PT ;  /* 0x00000000003f782f */ /* 0x000fca0003800000 */
[----:B------:R-:W-:Y:S08]  /*acf0*/  BSSY B0, `(.L_x_29) ;  /* 0x000001d000007945 */ /* 0x000ff00003800000 */
[----:B------:R-:W-:Y:S05]  /*ad00*/  @!P0 BRA `(.L_x_30) ;  /* 0x00000000006c8947 */ /* 0x000fea0003800000 */
[----:B------:R-:W-:Y:S01]  /*ad10*/  ULDC.64 UR10, c[0x0][0x198] ;  /* 0x00006600000a7ab9 */ /* 0x000fe20000000a00 */
[----:B------:R-:W-:Y:S02]  /*ad20*/  UIADD3 UR6, UR61, 0x4000, URZ ;  /* 0x000040003d067890 */ /* 0x000fe4000fffe03f */
[----:B------:R-:W-:Y:S02]  /*ad30*/  UIADD3 UR4, UP0, UR10, 0x9f0, URZ ;  /* 0x000009f00a047890 */ /* 0x000fe4000ff1e03f */
[----:B------:R-:W-:Y:S02]  /*ad40*/  UIADD3 UR8, UR61, 0x8000, URZ ;  /* 0x000080003d087890 */ /* 0x000fe4000fffe03f */
[----:B------:R-:W-:Y:S01]  /*ad50*/  UIADD3.X UR5, URZ, UR11, URZ, UP0, !UPT ;  /* 0x0000000b3f057290 */ /* 0x000fe200087fe43f */
[----:B------:R-:W-:Y:S01]  /*ad60*/  UMOV UR33, URZ ;  /* 0x0000003f00217c82 */ /* 0x000fe20008000000 */
[----:B------:R-:W-:Y:S01]  /*ad70*/  UMOV UR37, URZ ;  /* 0x0000003f00257c82 */ /* 0x000fe20008000000 */
[----:B------:R-:W-:Y:S01]  /*ad80*/  UMOV UR32, UR61 ;  /* 0x0000003d00207c82 */ /* 0x000fe20008000000 */
[----:B------:R-:W-:Y:S01]  /*ad90*/  UMOV UR7, 0x40 ;  /* 0x0000004000077882 */ /* 0x000fe20000000000 */
[----:B------:R-:W-:-:S04]  /*ada0*/  UIADD3 UR9, UR61, 0xc000, URZ ;  /* 0x0000c0003d097890 */ /* 0x000fc8000fffe03f */
[----:B------:R1:W-:Y:S02]  /*adb0*/  UTMASTG.5D [UR32], [UR4] ;  /* 0x00000020040073b5 */ /* 0x0003e40008020000 */
[----:B-1----:R-:W-:Y:S01]  /*adc0*/  UMOV UR32, UR6 ;  /* 0x0000000600207c82 */ /* 0x002fe20008000000 */
[----:B------:R-:W-:Y:S01]  /*add0*/  UMOV UR33, UR7 ;  /* 0x0000000700217c82 */ /* 0x000fe20008000000 */
[----:B------:R-:W-:Y:S01]  /*ade0*/  UMOV UR6, 0x80 ;  /* 0x0000008000067882 */ /* 0x000fe20000000000 */
[----:B------:R1:W-:Y:S02]  /*adf0*/  UTMASTG.5D [UR32], [UR4] ;  /* 0x00000020040073b5 */ /* 0x0003e40008020000 */
[----:B-1----:R-:W-:Y:S01]  /*ae00*/  UMOV UR32, UR8 ;  /* 0x0000000800207c82 */ /* 0x002fe20008000000 */
[----:B------:R-:W-:Y:S01]  /*ae10*/  UMOV UR33, UR6 ;  /* 0x0000000600217c82 */ /* 0x000fe20008000000 */
[----:B------:R-:W-:Y:S01]  /*ae20*/  UMOV UR6, 0xc0 ;  /* 0x000000c000067882 */ /* 0x000fe20000000000 */
[----:B------:R1:W-:Y:S02]  /*ae30*/  UTMASTG.5D [UR32], [UR4] ;  /* 0x00000020040073b5 */ /* 0x0003e40008020000 */
[----:B-1----:R-:W-:Y:S01]  /*ae40*/  UMOV UR32, UR9 ;  /* 0x0000000900207c82 */ /* 0x002fe20008000000 */
[----:B------:R-:W-:Y:S01]  /*ae50*/  UMOV UR33, UR6 ;  /* 0x0000000600217c82 */ /* 0x000fe20008000000 */
[----:B------:R-:W-:Y:S01]  /*ae60*/  UIADD3 UR6, UR61, 0x38820, URZ ;  /* 0x000388203d067890 */ /* 0x000fe2000fffe03f */
[----:B------:R1:W-:Y:S03]  /*ae70*/  UTMASTG.5D [UR32], [UR4] ;  /* 0x00000020040073b5 */ /* 0x0003e60008020000 */
[----:B------:R-:W-:Y:S01]  /*ae80*/  UPRMT UR6, URZ, 0x654, UR6 ;  /* 0x000006543f067896 */ /* 0x000fe20008000006 */
[----:B------:R0:W-:Y:S01]  /*ae90*/  UTMACMDFLUSH ;  /* 0x00000000000079b7 */ /* 0x0001e20000000000 */
[----:B------:R-:W-:-:S07]  /*aea0*/  DEPBAR.LE SB0, 0x0 ;  /* 0x000080000000791a */ /* 0x000fce0000000000 */
[----:B-1----:R-:W-:Y:S03]  /*aeb0*/  SYNCS.ARRIVE.TRANS64.RED.A1T0 RZ, [UR6], RZ ;  /* 0x000000ffffff79a7 */ /* 0x002fe60008100406 */
.L_x_30:
[----:B------:R-:W-:Y:S05]  /*aec0*/  BSYNC B0 ;  /* 0x0000000000007941 */ /* 0x000fea0003800000 */
.L_x_29:
[----:B------:R-:W1:Y:S01]  /*aed0*/  LDC R0, c[0x0][0xda4] ;  /* 0x00036900ff007b82 */ /* 0x000e620000000800 */
[----:B------:R-:W-:Y:S01]  /*aee0*/  R2UR UR6, R23 ;  /* 0x00000000170672ca */ /* 0x000fe200000e0000 */
[----:B------:R-:W-:Y:S01]  /*aef0*/  UIADD3 UR38, UR38, 0x1, URZ ;  /* 0x0000000126267890 */ /* 0x000fe2000fffe03f */
[----:B------:R-:W-:Y:S01]  /*af00*/  R2UR UR5, R18 ;  /* 0x00000000120572ca */ /* 0x000fe200000e0000 */
[----:B------:R-:W-:Y:S02]  /*af10*/  VIADD R212, R212, 0x1 ;  /* 0x00000001d4d47836 */ /* 0x000fe40000000000 */
[----:B------:R-:W-:-:S04]  /*af20*/  UISETP.NE.AND UP0, UPT, UR38, 0x2, UPT ;  /* 0x000000022600788c */ /* 0x000fc8000bf05270 */
[----:B------:R-:W-:Y:S02]  /*af30*/  USEL UR4, URZ, 0x1, UP0 ;  /* 0x000000013f047887 */ /* 0x000fe40008000000 */
[----:B------:R-:W-:-:S04]  /*af40*/  USEL UR38, UR38, URZ, UP0 ;  /* 0x0000003f26267287 */ /* 0x000fc80008000000 */
[----:B------:R-:W-:-:S06]  /*af50*/  ULOP3.LUT UR5, UR5, UR4, URZ, 0x3c, !UPT ;  /* 0x0000000405057292 */ /* 0x000fcc000f8e3c3f */
[----:B------:R-:W-:Y:S02]  /*af60*/  MOV R18, UR5 ;  /* 0x0000000500127c02 */ /* 0x000fe40008000f00 */
[----:B-1----:R-:W-:-:S13]  /*af70*/  ISETP.LE.AND P0, PT, R0, UR6, PT ;  /* 0x0000000600007c0c */ /* 0x002fda000bf03270 */
[----:B------:R-:W-:Y:S05]  /*af80*/  @!P0 BRA `(.L_x_31) ;  /* 0xffffff5c006c8947 */ /* 0x000fea000383ffff */
[----:B------:R-:W-:Y:S05]  /*af90*/  EXIT ;  /* 0x000000000000794d */ /* 0x000fea0003800000 */
.L_x_7:
[----:B------:R-:W-:-:S08]  /*afa0*/  NOP ;  /* 0x0000000000007918 */ /* 0x000fd00000000000 */
[----:B-1----:R-:W1:-:S00]  /*afb0*/  USETMAXREG.DEALLOC.CTAPOOL 0x18 ;  /* 0x00000018000079c8 */ /* 0x002e4000080e0500 */
[----:B-1----:R-:W-:-:S06]  /*afc0*/  LOP3.LUT R0, R0, 0x3, RZ, 0xc0, !PT ;  /* 0x0000000300007812 */ /* 0x002fcc00078ec0ff */
[----:B------:R-:W1:Y:S02]  /*afd0*/  SHFL.IDX PT, R0, R0, RZ, 0x1f ;  /* 0x00001fff00007589 */ /* 0x000e6400000e0000 */
[----:B-1----:R-:W-:-:S13]  /*afe0*/  ISETP.NE.AND P0, PT, R0, RZ, PT ;  /* 0x000000ff0000720c */ /* 0x002fda0003f05270 */
[----:B--2---:R-:W-:Y:S05]  /*aff0*/  @P0 EXIT ;  /* 0x000000000000094d */ /* 0x004fea0003800000 */
[----:B------:R-:W1:Y:S01]  /*b000*/  S2UR UR4, SR_CTAID.X ;  /* 0x00000000000479c3 */ /* 0x000e620000002500 */
[----:B------:R-:W-:Y:S01]  /*b010*/  IMAD.MOV.U32 R16, RZ, RZ, RZ ;  /* 0x000000ffff107224 */ /* 0x000fe200078e00ff */
[----:B------:R-:W-:Y:S01]  /*b020*/  MOV R19, 0x1 ;  /* 0x0000000100137802 */ /* 0x000fe20000000f00 */
[----:B------:R-:W-:-:S05]  /*b030*/  IMAD.MOV.U32 R2, RZ, RZ, 0x1 ;  /* 0x00000001ff027424 */ /* 0x000fca00078e00ff */
[----:B------:R-:W1:Y:S02]  /*b040*/  LDC R0, c[0x0][0xda4] ;  /* 0x00036900ff007b82 */ /* 0x000e640000000800 */
[----:B-1----:R-:W-:-:S13]  /*b050*/  ISETP.LE.AND P0, PT, R0, UR4, PT ;  /* 0x0000000400007c0c */ /* 0x002fda000bf03270 */
[----:B------:R-:W-:Y:S05]  /*b060*/  @P0 BRA `(.L_x_32) ;  /* 0x0000003000940947 */ /* 0x000fea0003800000 */
[----:B------:R-:W-:Y:S01]  /*b070*/  IMAD.U32 R0, RZ, RZ, UR4 ;  /* 0x00000004ff007e24 */ /* 0x000fe2000f8e00ff */
[----:B------:R-:W-:Y:S01]  /*b080*/  MOV R19, 0x1 ;  /* 0x0000000100137802 */ /* 0x000fe20000000f00 */
[----:B------:R-:W-:Y:S01]  /*b090*/  IMAD.MOV.U32 R16, RZ, RZ, RZ ;  /* 0x000000ffff107224 */ /* 0x000fe200078e00ff */
[----:B------:R-:W-:Y:S01]  /*b0a0*/  ULDC.64 UR36, c[0x0][0x198] ;  /* 0x0000660000247ab9 */ /* 0x000fe20000000a00 */
[----:B------:R-:W-:Y:S01]  /*b0b0*/  ULDC UR38, c[0x0][0xc] ;  /* 0x0000030000267ab9 */ /* 0x000fe20000000800 */
[----:B------:R1:W-:Y:S04]  /*b0c0*/  STL [R1+0x10], R0 ;  /* 0x0000100001007387 */ /* 0x0003e80000100800 */
[----:B------:R1:W-:Y:S02]  /*b0d0*/  STL [R1+0x18], RZ ;  /* 0x000018ff01007387 */ /* 0x0003e40000100800 */
.L_x_77:
[----:B------:R-:W2:Y:S01]  /*b0e0*/  LDL R2, [R1+0x10] ;  /* 0x0000100001027983 */ /* 0x000ea20000100800 */
[----:B-1----:R-:W1:Y:S01]  /*b0f0*/  LDC R0, c[0x0][0xda8] ;  /* 0x00036a00ff007b82 */ /* 0x002e620000000800 */
[----:B------:R-:W-:Y:S05]  /*b100*/  YIELD ;  /* 0x0000000000007946 */ /* 0x000fea0003800000 */
[----:B------:R-:W3:Y:S01]  /*b110*/  S2R R5, SR_CgaCtaId ;  /* 0x0000000000057919 */ /* 0x000ee20000008800 */
[----:B------:R-:W-:Y:S01]  /*b120*/  ULDC.64 UR4, c[0x0][0x3f8] ;  /* 0x0000fe0000047ab9 */ /* 0x000fe20000000a00 */
[----:B------:R-:W4:Y:S01]  /*b130*/  LDC R18, c[0x0][0xdb4] ;  /* 0x00036d00ff127b82 */ /* 0x000f220000000800 */
[----:B------:R-:W-:-:S03]  /*b140*/  UISETP.NE.U32.AND UP0, UPT, UR4, URZ, UPT ;  /* 0x0000003f0400728c */ /* 0x000fc6000bf05070 */
[----:B------:R-:W-:Y:S01]  /*b150*/  ULDC UR4, c[0x0][0x404] ;  /* 0x0001010000047ab9 */ /* 0x000fe20000000800 */
[----:B------:R-:W-:-:S04]  /*b160*/  UISETP.NE.AND.EX UP0, UPT, UR5, URZ, UPT, UP0 ;  /* 0x0000003f0500728c */ /* 0x000fc8000bf05300 */
[----:B------:R-:W-:Y:S01]  /*b170*/  USEL UR4, UR4, 0x1, UP0 ;  /* 0x0000000104047887 */ /* 0x000fe20008000000 */
[----:B-1----:R-:W-:Y:S02]  /*b180*/  ISETP.NE.AND P0, PT, R0, 0x1, PT ;  /* 0x000000010000780c */ /* 0x002fe40003f05270 */
[----:B----4-:R-:W-:-:S11]  /*b190*/  ISETP.NE.AND P1, PT, R18, 0x1, PT ;  /* 0x000000011200780c */ /* 0x010fd60003f25270 */
[----:B------:R-:W2:Y:S08]  /*b1a0*/  @P0 LDC R0, c[0x0][0xdac] ;  /* 0x00036b00ff000b82 */ /* 0x000eb00000000800 */
[----:B------:R-:W1:Y:S01]  /*b1b0*/  @P0 LDC R3, c[0x0][0xdb0] ;  /* 0x00036c00ff030b82 */ /* 0x000e620000000800 */
[----:B--2---:R-:W-:-:S04]  /*b1c0*/  @P0 IMAD.HI.U32 R0, R2, R0, RZ ;  /* 0x0000000002000227 */ /* 0x004fc800078e00ff */
[----:B------:R-:W-:Y:S01]  /*b1d0*/  IMAD.MOV.U32 R4, RZ, RZ, R2 ;  /* 0x000000ffff047224 */ /* 0x000fe200078e0002 */
[----:B-1----:R-:W-:Y:S02]  /*b1e0*/  @P0 SHF.R.U32.HI R4, RZ, R3, R0 ;  /* 0x00000003ff040219 */ /* 0x002fe40000011600 */
[----:B------:R-:W1:Y:S03]  /*b1f0*/  LDC R0, c[0x0][0x2e0] ;  /* 0x0000b800ff007b82 */ /* 0x000e660000000800 */
[----:B------:R-:W-:Y:S01]  /*b200*/  IMAD.MOV.U32 R17, RZ, RZ, R4 ;  /* 0x000000ffff117224 */ /* 0x000fe200078e0004 */
[----:B------:R2:W-:Y:S04]  /*b210*/  STL [R1+0x8], R4 ;  /* 0x0000080401007387 */ /* 0x0005e80000100800 */
[----:B------:R-:W4:Y:S01]  /*b220*/  @P1 LDC.64 R2, c[0x0][0xdb8] ;  /* 0x00036e00ff021b82 */ /* 0x000f220000000a00 */
[----:B-1----:R-:W-:Y:S01]  /*b230*/  IMAD R7, R0, UR4, RZ ;  /* 0x0000000400077c24 */ /* 0x002fe2000f8e02ff */
[----:B------:R-:W-:-:S04]  /*b240*/  MOV R0, 0x400 ;  /* 0x0000040000007802 */ /* 0x000fc80000000f00 */
[----:B---3--:R-:W-:Y:S01]  /*b250*/  LEA R6, R5, R0, 0x18 ;  /* 0x0000000005067211 */ /* 0x008fe200078ec0ff */
[----:B------:R2:W-:Y:S01]  /*b260*/  STL [R1+0x14], R7 ;  /* 0x0000140701007387 */ /* 0x0005e20000100800 */
[----:B------:R-:W-:Y:S01]  /*b270*/  IADD3 R0, R7, 0x4f, RZ ;  /* 0x0000004f07007810 */ /* 0x000fe20007ffe0ff */
[----:B----4-:R-:W-:Y:S02]  /*b280*/  @P1 IMAD.HI.U32 R2, R4, R2, RZ ;  /* 0x0000000204021227 */ /* 0x010fe400078e00ff */
[----:B------:R2:W-:Y:S02]  /*b290*/  STL [R1+0x4], R6 ;  /* 0x0000040601007387 */ /* 0x0005e40000100800 */
[----:B------:R-:W-:Y:S01]  /*b2a0*/  IMAD.HI R0, R0, 0x66666667, RZ ;  /* 0x6666666700007827 */ /* 0x000fe200078e02ff */
[----:B------:R-:W-:-:S03]  /*b2b0*/  @P1 SHF.R.U32.HI R17, RZ, R3, R2 ;  /* 0x00000003ff111219 */ /* 0x000fc60000011602 */
[----:B------:R-:W-:Y:S02]  /*b2c0*/  VIADD R2, R6, 0x24400 ;  /* 0x0002440006027836 */ /* 0x000fe40000000000 */
[----:B------:R-:W-:-:S03]  /*b2d0*/  IMAD.MOV R3, RZ, RZ, -R17 ;  /* 0x000000ffff037224 */ /* 0x000fc600078e0a11 */
[----:B------:R-:W-:Y:S01]  /*b2e0*/  LOP3.LUT P0, RZ, R2, 0x3ff, RZ, 0xc0, !PT ;  /* 0x000003ff02ff7812 */ /* 0x000fe2000780c0ff */
[----:B------:R-:W-:Y:S01]  /*b2f0*/  IMAD R18, R18, R3, R4 ;  /* 0x0000000312127224 */ /* 0x000fe200078e0204 */
[----:B------:R-:W-:-:S04]  /*b300*/  SHF.R.U32.HI R3, RZ, 0x1f, R0 ;  /* 0x0000001fff037819 */ /* 0x000fc80000011600 */
[----:B------:R-:W-:-:S05]  /*b310*/  LEA.HI.SX32 R0, R0, R3, 0x1b ;  /* 0x0000000300007211 */ /* 0x000fca00078fdaff */
[----:B------:R2:W-:Y:S02]  /*b320*/  STL [R1+0xc], R0 ;  /* 0x00000c0001007387 */ /* 0x0005e40000100800 */
[----:B------:R-:W-:Y:S05]  /*b330*/  @!P0 BRA `(.L_x_33) ;  /* 0x0000000000408947 */ /* 0x000fea0003800000 */
[----:B------:R-:W-:Y:S01]  /*b340*/  MOV R2, 0x0 ;  /* 0x0000000000027802 */ /* 0x000fe20000000f00 */
[----:B------:R-:W-:Y:S01]  /*b350*/  ULDC.64 UR6, c[0x4][0xa8] ;  /* 0x01002a0000067ab9 */ /* 0x000fe20000000a00 */
[----:B------:R-:W-:Y:S01]  /*b360*/  ULDC.64 UR8, c[0x4][0xb0] ;  /* 0x01002c0000087ab9 */ /* 0x000fe20000000a00 */
[----:B------:R-:W-:Y:S01]  /*b370*/  ULDC.64 UR4, c[0x4][0x8] ;  /* 0x0100020000047ab9 */ /* 0x000fe20000000a00 */
[----:B--2---:R-:W-:Y:S01]  /*b380*/  MOV R4, UR6 ;  /* 0x0000000600047c02 */ /* 0x004fe20008000f00 */
[----:B------:R-:W-:Y:S01]  /*b390*/  IMAD.U32 R5, RZ, RZ, UR7 ;  /* 0x00000007ff057e24 */ /* 0x000fe2000f8e00ff */
[----:B------:R-:W1:Y:S01]  /*b3a0*/  LDC.64 R2, c[0x4][R2] ;  /* 0x0100000002027b82 */ /* 0x000e620000000a00 */
[----:B------:R-:W-:Y:S01]  /*b3b0*/  IMAD.U32 R6, RZ, RZ, UR8 ;  /* 0x00000008ff067e24 */ /* 0x000fe2000f8e00ff */
[----:B------:R-:W-:Y:S01]  /*b3c0*/  MOV R7, UR9 ;  /* 0x0000000900077c02 */ /* 0x000fe20008000f00 */
[----:B------:R-:W-:Y:S01]  /*b3d0*/  IMAD.U32 R10, RZ, RZ, UR4 ;  /* 0x00000004ff0a7e24 */ /* 0x000fe2000f8e00ff */
[----:B------:R-:W-:Y:S01]  /*b3e0*/  MOV R8, 0x70 ;  /* 0x0000007000087802 */ /* 0x000fe20000000f00 */
[----:B------:R-:W-:-:S02]  /*b3f0*/  IMAD.U32 R11, RZ, RZ, UR5 ;  /* 0x00000005ff0b7e24 */ /* 0x000fc4000f8e00ff */
[----:B------:R-:W-:Y:S02]  /*b400*/  IMAD.MOV.U32 R12, RZ, RZ, 0x1 ;  /* 0x00000001ff0c7424 */ /* 0x000fe400078e00ff */
[----:B------:R-:W-:-:S07]  /*b410*/  IMAD.MOV.U32 R13, RZ, RZ, RZ ;  /* 0x000000ffff0d7224 */ /* 0x000fce00078e00ff */
[----:B------:R-:W-:-:S07]  /*b420*/  LEPC R20, `(.L_x_33) ;  /* 0x000000001014794e */ /* 0x000fce0000000000 */
[----:B-1----:R-:W-:Y:S05]  /*b430*/  CALL.ABS.NOINC R2 ;  /* 0x0000000002007343 */ /* 0x002fea0003c00000 */
.L_x_33:
[----:B------:R-:W2:Y:S02]  /*b440*/  LDL R2, [R1+0x4] ;  /* 0x0000040001027983 */ /* 0x000ea40000100800 */
[----:B--2---:R-:W-:-:S04]  /*b450*/  IADD3 R0, R2, 0x400, RZ ;  /* 0x0000040002007810 */ /* 0x004fc80007ffe0ff */
[----:B------:R-:W-:-:S13]  /*b460*/  LOP3.LUT P0, RZ, R0, 0x3ff, RZ, 0xc0, !PT ;  /* 0x000003ff00ff7812 */ /* 0x000fda000780c0ff */
[----:B------:R-:W-:Y:S05]  /*b470*/  @!P0 BRA `(.L_x_34) ;  /* 0x0000000000808947 */ /* 0x000fea0003800000 */
[----:B------:R-:W-:Y:S01]  /*b480*/  MOV R0, 0x0 ;  /* 0x0000000000007802 */ /* 0x000fe20000000f00 */
[----:B------:R-:W-:Y:S01]  /*b490*/  ULDC.64 UR6, c[0x4][0xa8] ;  /* 0x01002a0000067ab9 */ /* 0x000fe20000000a00 */
[----:B------:R-:W-:Y:S01]  /*b4a0*/  ULDC.64 UR8, c[0x4][0xb0] ;  /* 0x01002c0000087ab9 */ /* 0x000fe20000000a00 */
[----:B------:R-:W-:Y:S01]  /*b4b0*/  ULDC.64 UR4, c[0x4][0x10] ;  /* 0x0100040000047ab9 */ /* 0x000fe20000000a00 */
[----:B------:R1:W2:Y:S01]  /*b4c0*/  LDC.64 R2, c[0x4][R0] ;  /* 0x0100000000027b82 */ /* 0x0002a20000000a00 */
[----:B------:R-:W-:Y:S01]  /*b4d0*/  IMAD.U32 R4, RZ, RZ, UR6 ;  /* 0x00000006ff047e24 */ /* 0x000fe2000f8e00ff */
[----:B------:R-:W-:Y:S01]  /*b4e0*/  MOV R6, UR8 ;  /* 0x0000000800067c02 */ /* 0x000fe20008000f00 */
[----:B------:R-:W-:Y:S01]  /*b4f0*/  IMAD.U32 R5, RZ, RZ, UR7 ;  /* 0x00000007ff057e24 */ /* 0x000fe2000f8e00ff */
[----:B------:R-:W-:Y:S01]  /*b500*/  MOV R11, UR5 ;  /* 0x00000005000b7c02 */ /* 0x000fe20008000f00 */
[----:B------:R-:W-:Y:S01]  /*b510*/  IMAD.U32 R7, RZ, RZ, UR9 ;  /* 0x00000009ff077e24 */ /* 0x000fe2000f8e00ff */
[----:B------:R-:W-:Y:S01]  /*b520*/  MOV R13, RZ ;  /* 0x000000ff000d7202 */ /* 0x000fe20000000f00 */
[----:B------:R-:W-:-:S02]  /*b530*/  IMAD.U32 R10, RZ, RZ, UR4 ;  /* 0x00000004ff0a7e24 */ /* 0x000fc4000f8e00ff */
[----:B------:R-:W-:Y:S02]  /*b540*/  IMAD.MOV.U32 R8, RZ, RZ, 0x70 ;  /* 0x00000070ff087424 */ /* 0x000fe400078e00ff */
[----:B-1----:R-:W-:-:S07]  /*b550*/  IMAD.MOV.U32 R12, RZ, RZ, 0x1 ;  /* 0x00000001ff0c7424 */ /* 0x002fce00078e00ff */
[----:B------:R-:W-:-:S07]  /*b560*/  LEPC R20, `(.L_x_35) ;  /* 0x000000001014794e */ /* 0x000fce0000000000 */
[----:B--2---:R-:W-:Y:S05]  /*b570*/  CALL.ABS.NOINC R2 ;  /* 0x0000000002007343 */ /* 0x004fea0003c00000 */
.L_x_35:
[----:B------:R-:W-:Y:S01]  /*b580*/  MOV R2, 0x0 ;  /* 0x0000000000027802 */ /* 0x000fe20000000f00 */
[----:B------:R-:W-:Y:S01]  /*b590*/  ULDC.64 UR6, c[0x4][0xa8] ;  /* 0x01002a0000067ab9 */ /* 0x000fe20000000a00 */
[----:B------:R-:W-:Y:S01]  /*b5a0*/  ULDC.64 UR8, c[0x4][0xb0] ;  /* 0x01002c0000087ab9 */ /* 0x000fe20000000a00 */
[----:B------:R-:W-:Y:S01]  /*b5b0*/  ULDC.64 UR4, c[0x4][0x18] ;  /* 0x0100060000047ab9 */ /* 0x000fe20000000a00 */
[----:B------:R-:W-:Y:S01]  /*b5c0*/  IMAD.U32 R4, RZ, RZ, UR6 ;  /* 0x00000006ff047e24 */ /* 0x000fe2000f8e00ff */
[----:B------:R-:W-:Y:S01]  /*b5d0*/  MOV R6, UR8 ;  /* 0x0000000800067c02 */ /* 0x000fe20008000f00 */
[----:B------:R-:W1:Y:S01]  /*b5e0*/  LDC.64 R2, c[0x4][R2] ;  /* 0x0100000002027b82 */ /* 0x000e620000000a00 */
[----:B------:R-:W-:Y:S01]  /*b5f0*/  IMAD.U32 R5, RZ, RZ, UR7 ;  /* 0x00000007ff057e24 */ /* 0x000fe2000f8e00ff */
[----:B------:R-:W-:Y:S01]  /*b600*/  MOV R11, UR5 ;  /* 0x00000005000b7c02 */ /* 0x000fe20008000f00 */
[----:B------:R-:W-:Y:S01]  /*b610*/  IMAD.U32 R7, RZ, RZ, UR9 ;  /* 0x00000009ff077e24 */ /* 0x000fe2000f8e00ff */
[----:B------:R-:W-:Y:S01]  /*b620*/  MOV R13, RZ ;  /* 0x000000ff000d7202 */ /* 0x000fe20000000f00 */
[----:B------:R-:W-:-:S02]  /*b630*/  IMAD.U32 R10, RZ, RZ, UR4 ;  /* 0x00000004ff0a7e24 */ /* 0x000fc4000f8e00ff */
[----:B------:R-:W-:Y:S02]  /*b640*/  IMAD.MOV.U32 R8, RZ, RZ, 0x70 ;  /* 0x00000070ff087424 */ /* 0x000fe400078e00ff */
[----:B------:R-:W-:-:S07]  /*b650*/  IMAD.MOV.U32 R12, RZ, RZ, 0x1 ;  /* 0x00000001ff0c7424 */ /* 0x000fce00078e00ff */
[----:B------:R-:W-:-:S07]  /*b660*/  LEPC R20, `(.L_x_34) ;  /* 0x000000001014794e */ /* 0x000fce0000000000 */
[----:B-1----:R-:W-:Y:S05]  /*b670*/  CALL.ABS.NOINC R2 ;  /* 0x0000000002007343 */ /* 0x002fea0003c00000 */
.L_x_34:
[----:B------:R-:W1:Y:S01]  /*b680*/  LDC R0, c[0x0][0x428] ;  /* 0x00010a00ff007b82 */ /* 0x000e620000000800 */
[----:B------:R-:W-:Y:S01]  /*b690*/  ULDC.64 UR4, c[0x0][0x9f8] ;  /* 0x00027e0000047ab9 */ /* 0x000fe20000000a00 */
[----:B------:R-:W2:Y:S01]  /*b6a0*/  LDL.LU R7, [R1+0x8] ;  /* 0x0000080001077983 */ /* 0x000ea20000300800 */
[----:B------:R-:W-:Y:S01]  /*b6b0*/  ISETP.NE.U32.AND P0, PT, RZ, UR4, PT ;  /* 0x00000004ff007c0c */ /* 0x000fe2000bf05070 */
[----:B------:R-:W-:Y:S01]  /*b6c0*/  IMAD.MOV.U32 R4, RZ, RZ, R18 ;  /* 0x000000ffff047224 */ /* 0x000fe200078e0012 */
[----:B------:R-:W-:Y:S01]  /*b6d0*/  ULDC.64 UR6, c[0x0][0x208] ;  /* 0x0000820000067ab9 */ /* 0x000fe20000000a00 */
[----:B------:R-:W3:Y:S01]  /*b6e0*/  LDL R6, [R1+0x10] ;  /* 0x0000100001067983 */ /* 0x000ee20000100800 */
[----:B------:R-:W-:Y:S01]  /*b6f0*/  ISETP.NE.AND.EX P0, PT, RZ, UR5, PT, P0 ;  /* 0x00000005ff007c0c */ /* 0x000fe2000bf05300 */
[----:B------:R-:W-:Y:S01]  /*b700*/  ULDC UR4, c[0x0][0xda8] ;  /* 0x00036a0000047ab9 */ /* 0x000fe20000000800 */
[----:B------:R-:W4:Y:S01]  /*b710*/  S2R R8, SR_TID.X ;  /* 0x0000000000087919 */ /* 0x000f220000002100 */
[----:B-1----:R-:W-:-:S13]  /*b720*/  ISETP.NE.AND P1, PT, R0, 0x1, PT ;  /* 0x000000010000780c */ /* 0x002fda0003f25270 */
[----:B------:R-:W1:Y:S01]  /*b730*/  @P1 LDC R3, c[0x0][0x42c] ;  /* 0x00010b00ff031b82 */ /* 0x000e620000000800 */
[----:B----4-:R-:W-:-:S07]  /*b740*/  LOP3.LUT R8, R8, 0x1f, RZ, 0xc0, !PT ;  /* 0x0000001f08087812 */ /* 0x010fce00078ec0ff */
[----:B------:R-:W4:Y:S01]  /*b750*/  @P1 LDC R5, c[0x0][0x430] ;  /* 0x00010c00ff051b82 */ /* 0x000f220000000800 */
[----:B-1----:R-:W-:-:S07]  /*b760*/  @P1 IMAD.HI.U32 R0, R18, R3, RZ ;  /* 0x0000000312001227 */ /* 0x002fce00078e00ff */
[----:B------:R-:W1:Y:S01]  /*b770*/  @P0 LDC.64 R2, c[0x0][0x9f8] ;  /* 0x00027e00ff020b82 */ /* 0x000e620000000a00 */
[----:B----4-:R-:W-:Y:S01]  /*b780*/  @P1 SHF.R.U32.HI R4, RZ, R5, R0 ;  /* 0x00000005ff041219 */ /* 0x010fe20000011600 */
[----:B------:R-:W-:Y:S02]  /*b790*/  IMAD.MOV.U32 R0, RZ, RZ, R17 ;  /* 0x000000ffff007224 */ /* 0x000fe400078e0011 */
[----:B-1----:R-:W-:-:S05]  /*b7a0*/  @P0 IMAD.WIDE R2, R17, 0x4, R2 ;  /* 0x0000000411020825 */ /* 0x002fca00078e0202 */
[----:B------:R1:W5:Y:S01]  /*b7b0*/  @P0 LDG.E R0, desc[UR6][R2.64] ;  /* 0x0000000602000981 */ /* 0x000362000c1e1900 */
[----:B------:R-:W-:-:S04]  /*b7c0*/  ISETP.NE.AND P1, PT, R8, RZ, PT ;  /* 0x000000ff0800720c */ /* 0x000fc80003f25270 */
[----:B------:R-:W-:-:S09]  /*b7d0*/  PLOP3.LUT P2, PT, P1, PT, PT, 0x8, 0x0 ;  /* 0x000000000000781c */ /* 0x000fd20000f4e170 */
[----:B------:R-:W-:-:S05]  /*b7e0*/  VOTEU.ALL UP1, P1 ;  /* 0x00000000003f7886 */ /* 0x000fca0000820000 */
[----:B------:R-:W-:-:S04]  /*b7f0*/  @!UP1 UIADD3 UR8, UP0, UR36, 0x270, URZ ;  /* 0x0000027024089890 */ /* 0x000fc8000ff1e03f */
[----:B------:R-:W-:-:S03]  /*b800*/  @!UP1 UIADD3.X UR9, URZ, UR37, URZ, UP0, !UPT ;  /* 0x000000253f099290 */ /* 0x000fc600087fe43f */
[----:B------:R-:W-:Y:S01]  /*b810*/  VOTEU.ALL UP0, P1 ;  /* 0x00000000003f7886 */ /* 0x000fe20000800000 */
[----:B--2---:R-:W-:-:S05]  /*b820*/  IADD3 R8, -R7, RZ, RZ ;  /* 0x000000ff07087210 */ /* 0x004fca0007ffe1ff */
[----:B---3--:R-:W-:-:S04]  /*b830*/  IMAD R8, R8, UR4, R6 ;  /* 0x0000000408087c24 */ /* 0x008fc8000f8e0206 */
[----:B-1----:R-:W-:-:S07]  /*b840*/  IMAD.SHL.U32 R8, R8, 0x80, RZ ;  /* 0x0000008008087824 */ /* 0x002fce00078e00ff */
.L_x_36:
[----:B------:R-:W-:Y:S02]  /*b850*/  PLOP3.LUT P0, PT, P0, P2, PT, 0xa2, 0x0 ;  /* 0x000000000000781c */ /* 0x000fe40000705472 */
[----:B------:R-:W-:Y:S01]  /*b860*/  @P2 R2UR P0, UR7, R17 ;  /* 0x00000000110722ca */ /* 0x000fe20000000000 */
[----:B------:R-:W-:-:S07]  /*b870*/  UMOV UR4, URZ ;  /* 0x0000003f00047c82 */ /* 0x000fce0008000000 */
[----:B------:R-:W-:Y:S02]  /*b880*/  PLOP3.LUT P0, PT, P0, P2, PT, 0xa2, 0x0 ;  /* 0x000000000000781c */ /* 0x000fe40000705472 */
[----:B------:R-:W-:-:S08]  /*b890*/  @P2 R2UR.OR P0, UR6, R18 ;  /* 0x00000000120622ca */ /* 0x000fd00000100000 */
[----:B------:R-:W-:Y:S02]  /*b8a0*/  PLOP3.LUT P0, PT, P0, P2, PT, 0xa2, 0x0 ;  /* 0x000000000000781c */ /* 0x000fe40000705472 */
[----:B------:R-:W-:-:S08]  /*b8b0*/  @P2 R2UR.OR P0, UR5, R8 ;  /* 0x00000000080522ca */ /* 0x000fd00000100000 */
[----:B------:R-:W-:-:S05]  /*b8c0*/  @P2 PLOP3.LUT P2, PT, P0, PT, PT, 0x80, 0x0 ;  /* 0x000000000000281c */ /* 0x000fca000074f070 */
[----:B------:R1:W-:Y:S08]  /*b8d0*/  @!UP0 UTMAPF.L2.4D [UR4], [UR8] ;  /* 0x00000004080085b8 */ /* 0x0003f00008018000 */
[----:B-1----:R-:W-:Y:S05]  /*b8e0*/  @P2 BRA.U.ANY `(.L_x_36) ;  /* 0xfffffffd00d82947 */ /* 0x002fea000393ffff */
[----:B------:R-:W-:Y:S01]  /*b8f0*/  PLOP3.LUT P2, PT, P1, PT, PT, 0x8, 0x0 ;  /* 0x000000000000781c */ /* 0x000fe20000f4e170 */
[----:B------:R-:W-:Y:S01]  /*b900*/  VOTEU.ALL UP0, P1 ;  /* 0x00000000003f7886 */ /* 0x000fe20000800000 */
[----:B------:R-:W-:-:S11]  /*b910*/  UMOV UR4, 0x40 ;  /* 0x0000004000047882 */ /* 0x000fd60000000000 */
.L_x_37:
[----:B------:R-:W-:Y:S02]  /*b920*/  PLOP3.LUT P0, PT, P0, P2, PT, 0xa2, 0x0 ;  /* 0x000000000000781c */ /* 0x000fe40000705472 */
[----:B------:R-:W-:-:S08]  /*b930*/  @P2 R2UR P0, UR7, R17 ;  /* 0x00000000110722ca */ /* 0x000fd00000000000 */
        /* <DEDUP_REMOVED lines=10> */
.L_x_38:
        /* <DEDUP_REMOVED lines=12> */
.L_x_39:
        /* <DEDUP_REMOVED lines=9> */
[----:B------:R-:W1:Y:S01]  /*bb30*/  LDC.64 R2, c[0x0][0x3f8] ;  /* 0x0000fe00ff027b82 */ /* 0x000e620000000a00 */
[----:B------:R-:W-:Y:S01]  /*bb40*/  UMOV UR4, 0xffffffff ;  /* 0xffffffff00047882 */ /* 0x000fe20000000000 */
[----:B-1----:R-:W-:-:S04]  /*bb50*/  ISETP.NE.U32.AND P0, PT, R2, RZ, PT ;  /* 0x000000ff0200720c */ /* 0x002fc80003f05070 */
[----:B------:R-:W-:-:S04]  /*bb60*/  ISETP.NE.AND.EX P0, PT, R3, RZ, PT, P0 ;  /* 0x000000ff0300720c */ /* 0x000fc80003f05300 */
[----:B-----5:R-:W-:Y:S01]  /*bb70*/  SEL R5, R0, RZ, !P0 ;  /* 0x000000ff00057207 */ /* 0x020fe20004000000 */
[----:B------:R-:W-:Y:S08]  /*bb80*/  BRA.DIV UR4, `(.L_x_40) ;  /* 0x0000002e04147947 */ /* 0x000ff0000b800000 */
.L_x_93:
[----:B------:R-:W2:Y:S01]  /*bb90*/  LDL R6, [R1+0xc] ;  /* 0x00000c0001067983 */ /* 0x000ea20000100800 */
[----:B------:R-:W-:Y:S01]  /*bba0*/  UMOV UR4, 0xffffffff ;  /* 0xffffffff00047882 */ /* 0x000fe20000000000 */
[----:B------:R-:W-:Y:S01]  /*bbb0*/  SHF.R.S32.HI R11, RZ, 0x1f, R0 ;  /* 0x0000001fff0b7819 */ /* 0x000fe20000011400 */
[----:B--2---:R-:W-:Y:S01]  /*bbc0*/  VIADD R10, R6, 0xffffffff ;  /* 0xffffffff060a7836 */ /* 0x004fe20000000000 */
[----:B------:R-:W-:Y:S06]  /*bbd0*/  BRA.DIV UR4, `(.L_x_41) ;  /* 0x0000002e04347947 */ /* 0x000fec000b800000 */
[----:B------:R-:W-:-:S13]  /*bbe0*/  ELECT P6, URZ, PT ;  /* 0x00000000003f782f */ /* 0x000fda00038c0000 */
.L_x_96:
[----:B------:R-:W-:Y:S05]  /*bbf0*/  @!P6 BRA `(.L_x_42) ;  /* 0x000000040030e947 */ /* 0x000fea0003800000 */
[----:B------:R1:W-:Y:S01]  /*bc00*/  STL [R1], R10 ;  /* 0x0000000a01007387 */ /* 0x0003e20000100800 */
[----:B------:R-:W-:Y:S01]  /*bc10*/  MOV R5, R0 ;  /* 0x0000000000057202 */ /* 0x000fe20000000f00 */
[----:B------:R-:W-:Y:S06]  /*bc20*/  @!P0 BRA `(.L_x_43) ;  /* 0x0000000000508947 */ /* 0x000fec0003800000 */
[----:B------:R-:W2:Y:S01]  /*bc30*/  LDC R9, c[0x0][0x41c] ;  /* 0x00010700ff097b82 */ /* 0x000ea20000000800 */
[----:B------:R-:W-:Y:S01]  /*bc40*/  IMAD.MOV.U32 R5, RZ, RZ, R10 ;  /* 0x000000ffff057224 */ /* 0x000fe200078e000a */
[----:B------:R-:W-:Y:S01]  /*bc50*/  ULDC.64 UR4, c[0x0][0x408] ;  /* 0x0001020000047ab9 */ /* 0x000fe20000000a00 */
[----:B------:R-:W-:Y:S01]  /*bc60*/  ULDC.64 UR6, c[0x0][0x208] ;  /* 0x0000820000067ab9 */ /* 0x000fe20000000a00 */
[----:B--2---:R-:W-:-:S13]  /*bc70*/  ISETP.NE.AND P1, PT, R9, 0x1, PT ;  /* 0x000000010900780c */ /* 0x004fda0003f25270 */
[----:B------:R-:W2:Y:S02]  /*bc80*/  @P1 LDC.64 R6, c[0x0][0x420] ;  /* 0x00010800ff061b82 */ /* 0x000ea40000000a00 */
[----:B--2---:R-:W-:-:S05]  /*bc90*/  @P1 IMAD.HI.U32 R6, R10, R6, RZ ;  /* 0x000000060a061227 */ /* 0x004fca00078e00ff */
[----:B------:R-:W-:-:S05]  /*bca0*/  @P1 SHF.R.U32.HI R5, RZ, R7, R6 ;  /* 0x00000007ff051219 */ /* 0x000fca0000011606 */
[----:B------:R-:W-:-:S04]  /*bcb0*/  IMAD.MOV R6, RZ, RZ, -R5 ;  /* 0x000000ffff067224 */ /* 0x000fc800078e0a05 */
[----:B------:R-:W-:Y:S02]  /*bcc0*/  IMAD R7, R9, R6, R10 ;  /* 0x0000000609077224 */ /* 0x000fe400078e020a */
[----:B------:R-:W-:-:S03]  /*bcd0*/  IMAD R6, R11, UR4, RZ ;  /* 0x000000040b067c24 */ /* 0x000fc6000f8e02ff */
[----:B------:R2:W-:Y:S01]  /*bce0*/  STL [R1], R7 ;  /* 0x0000000701007387 */ /* 0x0005e20000100800 */
[----:B------:R-:W-:Y:S01]  /*bcf0*/  IMAD R9, R0, UR5, R6 ;  /* 0x0000000500097c24 */ /* 0x000fe2000f8e0206 */
[----:B------:R-:W-:Y:S02]  /*bd00*/  MOV R6, R5 ;  /* 0x0000000500067202 */ /* 0x000fe40000000f00 */
[----:B--2---:R-:W-:-:S03]  /*bd10*/  SHF.R.S32.HI R7, RZ, 0x1f, R5 ;  /* 0x0000001fff077819 */ /* 0x004fc60000011405 */
[----:B------:R-:W-:-:S04]  /*bd20*/  IMAD.WIDE.U32 R6, R0, UR4, R6 ;  /* 0x0000000400067c25 */ /* 0x000fc8000f8e0006 */
[----:B------:R-:W-:Y:S01]  /*bd30*/  IMAD.IADD R5, R7, 0x1, R9 ;  /* 0x0000000107057824 */ /* 0x000fe200078e0209 */
[----:B------:R-:W-:-:S04]  /*bd40*/  LEA R12, P1, R6, R2, 0x2 ;  /* 0x00000002060c7211 */ /* 0x000fc800078210ff */
[----:B------:R-:W-:-:S05]  /*bd50*/  LEA.HI.X R13, R6, R3, R5, 0x2, P1 ;  /* 0x00000003060d7211 */ /* 0x000fca00008f1405 */
[----:B------:R2:W5:Y:S04]  /*bd60*/  LDG.E R5, desc[UR6][R12.64] ;  /* 0x000000060c057981 */ /* 0x000568000c1e1900 */
.L_x_43:
[----:B------:R-:W3:Y:S01]  /*bd70*/  S2R R7, SR_CgaCtaId ;  /* 0x0000000000077919 */ /* 0x000ee20000008800 */
[----:B------:R-:W-:-:S04]  /*bd80*/  MOV R6, 0x400 ;  /* 0x0000040000067802 */ /* 0x000fc80000000f00 */
[----:B---3--:R-:W-:Y:S02]  /*bd90*/  LEA R6, R7, R6, 0x18 ;  /* 0x0000000607067211 */ /* 0x008fe400078ec0ff */
[----:B------:R-:W-:-:S03]  /*bda0*/  SHF.L.U32 R7, R19, 0x1f, RZ ;  /* 0x0000001f13077819 */ /* 0x000fc600000006ff */
[----:B------:R-:W-:-:S04]  /*bdb0*/  IMAD R6, R16, 0x8, R6 ;  /* 0x0000000810067824 */ /* 0x000fc800078e0206 */
[----:B------:R-:W3:Y:S02]  /*bdc0*/  SYNCS.PHASECHK.TRANS64.TRYWAIT P1, [R6+URZ+0x38840], R7 ;  /* 0x03884007060075a7 */ /* 0x000ee4000802017f */
[----:B---3--:R-:W-:Y:S05]  /*bdd0*/  @!P1 BRA `(.L_x_44) ;  /* 0x0000002800d49947 */ /* 0x008fea0003800000 */
.L_x_97:
[----:B------:R-:W4:Y:S02]  /*bde0*/  S2R R9, SR_TID.X ;  /* 0x0000000000097919 */ /* 0x000f240000002100 */
[----:B----4-:R-:W-:-:S04]  /*bdf0*/  LOP3.LUT R9, R9, 0x7f, RZ, 0xc0, !PT ;  /* 0x0000007f09097812 */ /* 0x010fc800078ec0ff */
[----:B------:R-:W-:-:S13]  /*be00*/  ISETP.NE.AND P1, PT, R9, RZ, PT ;  /* 0x000000ff0900720c */ /* 0x000fda0003f25270 */
[----:B------:R-:W-:Y:S05]  /*be10*/  @P1 BRA `(.L_x_45) ;  /* 0x00000000001c1947 */ /* 0x000fea0003800000 */
[----:B------:R-:W4:Y:S01]  /*be20*/  S2R R9, SR_TID.X ;  /* 0x0000000000097919 */ /* 0x000f220000002100 */
[----:B---3--:R-:W-:-:S04]  /*be30*/  MOV R7, 0xa000 ;  /* 0x0000a00000077802 */ /* 0x008fc80000000f00 */
[----:B------:R3:W-:Y:S01]  /*be40*/  SYNCS.ARRIVE.TRANS64 RZ, [R6+URZ+0x38830], R7 ;  /* 0x0388300706ff79a7 */ /* 0x0007e2000800003f */
[----:B----4-:R-:W-:-:S04]  /*be50*/  LOP3.LUT R9, R9, 0x1f, RZ, 0xc0, !PT ;  /* 0x0000001f09097812 */ /* 0x010fc800078ec0ff */
[----:B------:R-:W-:-:S13]  /*be60*/  ISETP.NE.AND P1, PT, R9, RZ, PT ;  /* 0x000000ff0900720c */ /* 0x000fda0003f25270 */
[----:B---3--:R-:W-:Y:S05]  /*be70*/  @!P1 BRA `(.L_x_45) ;  /* 0x0000000000049947 */ /* 0x008fea0003800000 */
[----:B------:R-:W-:Y:S01]  /*be80*/  BPT.TRAP 0x1 ;  /* 0x000000040000795c */ /* 0x000fe20000300000 */
.L_x_45:
[----:B---3--:R-:W3:Y:S01]  /*be90*/  LDL R7, [R1] ;  /* 0x0000000001077983 */ /* 0x008ee20000100800 */
[----:B------:R-:W-:Y:S01]  /*bea0*/  MOV R9, 0x400 ;  /* 0x0000040000097802 */ /* 0x000fe20000000f00 */
[----:B--2---:R-:W2:Y:S01]  /*beb0*/  S2R R12, SR_CgaCtaId ;  /* 0x00000000000c7919 */ /* 0x004ea20000008800 */
[----:B------:R-:W-:Y:S01]  /*bec0*/  R2UR UR9, R6 ;  /* 0x00000000060972ca */ /* 0x000fe200000e0000 */
[----:B------:R-:W-:Y:S01]  /*bed0*/  UIADD3 UR4, UP0, UR36, 0x370, URZ ;  /* 0x0000037024047890 */ /* 0x000fe2000ff1e03f */
[----:B------:R-:W-:Y:S02]  /*bee0*/  R2UR UR12, R4 ;  /* 0x00000000040c72ca */ /* 0x000fe400000e0000 */
[----:B-----5:R-:W-:Y:S01]  /*bef0*/  R2UR UR13, R5 ;  /* 0x00000000050d72ca */ /* 0x020fe200000e0000 */
[----:B------:R-:W-:Y:S01]  /*bf00*/  UIADD3.X UR5, URZ, UR37, URZ, UP0, !UPT ;  /* 0x000000253f057290 */ /* 0x000fe200087fe43f */
[----:B--2---:R-:W-:-:S05]  /*bf10*/  LEA R9, R12, R9, 0x18 ;  /* 0x000000090c097211 */ /* 0x004fca00078ec0ff */
[----:B------:R-:W-:-:S05]  /*bf20*/  IMAD R6, R16, 0xa000, R9 ;  /* 0x0000a00010067824 */ /* 0x000fca00078e0209 */
[----:B------:R-:W-:Y:S01]  /*bf30*/  R2UR UR14, R6 ;  /* 0x00000000060e72ca */ /* 0x000fe200000e0000 */
[----:B------:R-:W-:Y:S01]  /*bf40*/  UIADD3 UR9, UR9, 0x38830, URZ ;  /* 0x0003883009097890 */ /* 0x000fe2000fffe03f */
[----:B------:R-:W-:Y:S01]  /*bf50*/  UMOV UR10, URZ ;  /* 0x0000003f000a7c82 */ /* 0x000fe20008000000 */
[----:B------:R-:W-:Y:S01]  /*bf60*/  UMOV UR6, 0x0 ;  /* 0x0000000000067882 */ /* 0x000fe20000000000 */
[----:B------:R-:W-:-:S09]  /*bf70*/  UMOV UR7, 0x14f00000 ;  /* 0x14f0000000077882 */ /* 0x000fd20000000000 */
[----:B------:R-:W-:Y:S02]  /*bf80*/  UIADD3 UR8, UR14, 0x24400, URZ ;  /* 0x000244000e087890 */ /* 0x000fe4000fffe03f */
[----:B------:R-:W-:Y:S02]  /*bf90*/  UIADD3 UR15, UR14, 0x26c00, URZ ;  /* 0x00026c000e0f7890 */ /* 0x000fe4000fffe03f */
[----:B------:R-:W-:Y:S01]  /*bfa0*/  UIADD3 UR17, UR14, 0x29400, URZ ;  /* 0x000294000e117890 */ /* 0x000fe2000fffe03f */
[----:B------:R-:W-:Y:S01]  /*bfb0*/  UMOV UR16, 0x40 ;  /* 0x0000004000107882 */ /* 0x000fe20000000000 */
[----:B------:R-:W-:-:S03]  /*bfc0*/  UIADD3 UR18, UR14, 0x2bc00, URZ ;  /* 0x0002bc000e127890 */ /* 0x000fc6000fffe03f */
[----:B------:R-:W-:Y:S01]  /*bfd0*/  UMOV UR14, 0x80 ;  /* 0x00000080000e7882 */ /* 0x000fe20000000000 */
[----:B---3--:R-:W-:-:S13]  /*bfe0*/  R2UR UR11, R7 ;  /* 0x00000000070b72ca */ /* 0x008fda00000e0000 */
[----:B------:R-:W-:-:S09]  /*bff0*/  UIMAD UR11, UR11, 0x50, URZ ;  /* 0x000000500b0b78a4 */ /* 0x000fd2000f8e023f */
[----:B------:R2:W-:Y:S02]  /*c000*/  UTMALDG.4D [UR8], [UR4], desc[UR6] ;  /* 0x00000608040075b4 */ /* 0x0005e40008019000 */
[----:B--2---:R-:W-:Y:S01]  /*c010*/  UMOV UR8, UR15 ;  /* 0x0000000f00087c82 */ /* 0x004fe20008000000 */
[----:B------:R-:W-:Y:S02]  /*c020*/  UMOV UR10, UR16 ;  /* 0x00000010000a7c82 */ /* 0x000fe40008000000 */
[----:B------:R2:W-:Y:S02]  /*c030*/  UTMALDG.4D [UR8], [UR4], desc[UR6] ;  /* 0x00000608040075b4 */ /* 0x0005e40008019000 */
[----:B--2---:R-:W-:Y:S01]  /*c040*/  UMOV UR8, UR17 ;  /* 0x0000001100087c82 */ /* 0x004fe20008000000 */
[----:B------:R-:W-:Y:S01]  /*c050*/  UMOV UR10, UR14 ;  /* 0x0000000e000a7c82 */ /* 0x000fe20008000000 */
[----:B------:R-:W-:Y:S01]  /*c060*/  UMOV UR14, 0xc0 ;  /* 0x000000c0000e7882 */ /* 0x000fe20000000000 */
[----:B------:R2:W-:Y:S02]  /*c070*/  UTMALDG.4D [UR8], [UR4], desc[UR6] ;  /* 0x00000608040075b4 */ /* 0x0005e40008019000 */
[----:B--2---:R-:W-:Y:S01]  /*c080*/  UMOV UR8, UR18 ;  /* 0x0000001200087c82 */ /* 0x004fe20008000000 */
[----:B------:R-:W-:-:S02]  /*c090*/  UMOV UR10, UR14 ;  /* 0x0000000e000a7c82 */ /* 0x000fc40008000000 */
[----:B------:R2:W-:Y:S02]  /*c0a0*/  UTMALDG.4D [UR8], [UR4], desc[UR6] ;  /* 0x00000608040075b4 */ /* 0x0005e40008019000 */
[----:B--2---:R-:W-:Y:S01]  /*c0b0*/  NOP ;  /* 0x0000000000007918 */ /* 0x004fe20000000000 */
.L_x_42:
[----:B------:R-:W2:Y:S01]  /*c0c0*/  LDL R13, [R1+0x18] ;  /* 0x00001800010d7983 */ /* 0x000ea20000100800 */
[----:B------:R-:W-:-:S03]  /*c0d0*/  MOV R9, 0x400 ;  /* 0x0000040000097802 */ /* 0x000fc60000000f00 */
[----:B------:R-:W3:Y:S01]  /*c0e0*/  LDL.LU R7, [R1+0x14] ;  /* 0x0000140001077983 */ /* 0x000ee20000300800 */
[----:B------:R-:W4:Y:S01]  /*c0f0*/  S2R R12, SR_CgaCtaId ;  /* 0x00000000000c7919 */ /* 0x000f220000008800 */
[----:B------:R-:W-:Y:S05]  /*c100*/  WARPSYNC.ALL ;  /* 0x0000000000007948 */ /* 0x000fea0003800000 */
[----:B------:R-:W-:-:S13]  /*c110*/  ELECT P1, URZ, PT ;  /* 0x00000000003f782f */ /* 0x000fda0003820000 */
[----:B------:R-:W-:Y:S01]  /*c120*/  @P1 R2UR UR13, R17 ;  /* 0x00000000110d12ca */ /* 0x000fe200000e0000 */
[----:B------:R-:W-:Y:S01]  /*c130*/  UIADD3 UR4, UP0, UR36, 0x270, URZ ;  /* 0x0000027024047890 */ /* 0x000fe2000ff1e03f */
[----:B------:R-:W-:Y:S02]  /*c140*/  @P1 R2UR UR12, R18 ;  /* 0x00000000120c12ca */ /* 0x000fe400000e0000 */
[----:B------:R-:W-:Y:S01]  /*c150*/  @P1 R2UR UR11, R8 ;  /* 0x00000000080b12ca */ /* 0x000fe200000e0000 */
[----:B------:R-:W-:Y:S01]  /*c160*/  UIADD3.X UR5, URZ, UR37, URZ, UP0, !UPT ;  /* 0x000000253f057290 */ /* 0x000fe200087fe43f */
[----:B----4-:R-:W-:-:S04]  /*c170*/  LEA R9, R12, R9, 0x18 ;  /* 0x000000090c097211 */ /* 0x010fc800078ec0ff */
[----:B------:R-:W-:Y:S01]  /*c180*/  R2UR UR30, R9 ;  /* 0x00000000091e72ca */ /* 0x000fe200000e0000 */
[----:B------:R-:W-:Y:S01]  /*c190*/  @P1 IMAD.MOV.U32 R6, RZ, RZ, 0x10000 ;  /* 0x00010000ff061424 */ /* 0x000fe200078e00ff */
[----:B------:R-:W-:Y:S01]  /*c1a0*/  BAR.SYNC.DEFER_BLOCKING 0x8, 0x120 ;  /* 0x0204800000007b1d */ /* 0x000fe20000010000 */
[----:B------:R-:W-:Y:S02]  /*c1b0*/  @P1 R2UR UR29, R17 ;  /* 0x00000000111d12ca */ /* 0x000fe400000e0000 */
[----:B------:R-:W-:-:S08]  /*c1c0*/  @P1 R2UR UR28, R18 ;  /* 0x00000000121c12ca */ /* 0x000fd000000e0000 */
[----:B------:R-:W-:Y:S02]  /*c1d0*/  UIADD3 UR8, UR30, 0x14400, URZ ;  /* 0x000144001e087890 */ /* 0x000fe4000fffe03f */
[----:B------:R-:W-:Y:S01]  /*c1e0*/  UIADD3 UR9, UR30, 0x38800, URZ ;  /* 0x000388001e097890 */ /* 0x000fe2000fffe03f */
[----:B------:R-:W-:Y:S01]  /*c1f0*/  @P1 R2UR UR27, R8 ;  /* 0x00000000081b12ca */ /* 0x000fe200000e0000 */
[----:B------:R-:W-:Y:S01]  /*c200*/  UMOV UR6, 0x0 ;  /* 0x0000000000067882 */ /* 0x000fe20000000000 */
[----:B------:R-:W-:Y:S01]  /*c210*/  UMOV UR7, 0x12f00000 ;  /* 0x12f0000000077882 */ /* 0x000fe20000000000 */
[----:B------:R-:W-:Y:S01]  /*c220*/  UMOV UR10, URZ ;  /* 0x0000003f000a7c82 */ /* 0x000fe20008000000 */
[----:B------:R-:W-:Y:S02]  /*c230*/  @P1 R2UR UR21, R17 ;  /* 0x00000000111512ca */ /* 0x000fe400000e0000 */
[----:B------:R-:W-:Y:S02]  /*c240*/  @P1 R2UR UR20, R18 ;  /* 0x00000000121412ca */ /* 0x000fe400000e0000 */
[----:B------:R-:W-:Y:S01]  /*c250*/  @P1 R2UR UR19, R8 ;  /* 0x00000000081312ca */ /* 0x000fe200000e0000 */
[----:B------:R2:W-:Y:S01]  /*c260*/  @P1 SYNCS.ARRIVE.TRANS64 RZ, [R9+URZ+0x38800], R6 ;  /* 0x0388000609ff19a7 */ /* 0x0005e2000800003f */
[----:B------:R4:W-:Y:S01]  /*c270*/  UTMALDG.4D [UR8], [UR4], desc[UR6] ;  /* 0x00000608040075b4 */ /* 0x0009e20008019000 */
[----:B------:R-:W-:-:S02]  /*c280*/  UIADD3 UR24, UR30, 0x18400, URZ ;  /* 0x000184001e187890 */ /* 0x000fc4000fffe03f */
[----:B------:R-:W-:Y:S01]  /*c290*/  UIADD3 UR16, UR30, 0x1c400, URZ ;  /* 0x0001c4001e107890 */ /* 0x000fe2000fffe03f */
[----:B------:R-:W-:Y:S01]  /*c2a0*/  UMOV UR14, 0x0 ;  /* 0x00000000000e7882 */ /* 0x000fe20000000000 */
[----:B------:R-:W-:Y:S01]  /*c2b0*/  UMOV UR15, 0x12f00000 ;  /* 0x12f00000000f7882 */ /* 0x000fe20000000000 */
[----:B------:R-:W-:Y:S01]  /*c2c0*/  UMOV UR26, 0x40 ;  /* 0x00000040001a7882 */ /* 0x000fe20000000000 */
[----:B------:R-:W-:Y:S01]  /*c2d0*/  UMOV UR25, UR9 ;  /* 0x0000000900197c82 */ /* 0x000fe20008000000 */
[----:B------:R-:W-:Y:S01]  /*c2e0*/  UMOV UR22, 0x0 ;  /* 0x0000000000167882 */ /* 0x000fe20000000000 */
[----:B------:R-:W-:Y:S01]  /*c2f0*/  UMOV UR23, 0x12f00000 ;  /* 0x12f0000000177882 */ /* 0x000fe20000000000 */
[----:B------:R-:W-:Y:S01]  /*c300*/  UMOV UR18, 0x80 ;  /* 0x0000008000127882 */ /* 0x000fe20000000000 */
[----:B------:R-:W-:Y:S01]  /*c310*/  UMOV UR17, UR9 ;  /* 0x0000000900117c82 */ /* 0x000fe20008000000 */
[----:B------:R1:W-:Y:S01]  /*c320*/  UTMALDG.4D [UR24], [UR4], desc[UR14] ;  /* 0x00000e18040075b4 */ /* 0x0003e20008019000 */
[----:B------:R1:W-:Y:S01]  /*c330*/  UTMALDG.4D [UR16], [UR4], desc[UR22] ;  /* 0x00001610040075b4 */ /* 0x0003e20008019000 */
[----:B----4-:R-:W-:-:S02]  /*c340*/  @P1 R2UR UR13, R17 ;  /* 0x00000000110d12ca */ /* 0x010fc400000e0000 */
[----:B------:R-:W-:Y:S02]  /*c350*/  @P1 R2UR UR12, R18 ;  /* 0x00000000120c12ca */ /* 0x000fe400000e0000 */
[----:B------:R-:W-:Y:S01]  /*c360*/  @P1 R2UR UR11, R8 ;  /* 0x00000000080b12ca */ /* 0x000fe200000e0000 */
[----:B------:R-:W-:Y:S01]  /*c370*/  UIADD3 UR8, UR30, 0x20400, URZ ;  /* 0x000204001e087890 */ /* 0x000fe2000fffe03f */
[----:B------:R-:W-:Y:S01]  /*c380*/  UMOV UR6, 0x0 ;  /* 0x0000000000067882 */ /* 0x000fe20000000000 */
[----:B------:R-:W-:Y:S01]  /*c390*/  UMOV UR7, 0x12f00000 ;  /* 0x12f0000000077882 */ /* 0x000fe20000000000 */
[----:B------:R-:W-:-:S09]  /*c3a0*/  UMOV UR10, 0xc0 ;  /* 0x000000c0000a7882 */ /* 0x000fd20000000000 */
[----:B------:R1:W-:Y:S01]  /*c3b0*/  UTMALDG.4D [UR8], [UR4], desc[UR6] ;  /* 0x00000608040075b4 */ /* 0x0003e20008019000 */
[----:B------:R-:W-:Y:S01]  /*c3c0*/  BSSY B0, `(.L_x_46) ;  /* 0x0000006000007945 */ /* 0x000fe20003800000 */
[----:B--2---:R-:W-:-:S04]  /*c3d0*/  LOP3.LUT R6, R13, 0x1, RZ, 0xc, !PT ;  /* 0x000000010d067812 */ /* 0x004fc800078e0cff */
[----:B------:R-:W-:-:S04]  /*c3e0*/  SHF.L.U32 R6, R6, 0x1f, RZ ;  /* 0x0000001f06067819 */ /* 0x000fc800000006ff */
[----:B------:R-:W2:Y:S01]  /*c3f0*/  SYNCS.PHASECHK.TRANS64.TRYWAIT P1, [R9+URZ+0x38820], R6 ;  /* 0x03882006090075a7 */ /* 0x000ea2000802017f */
[----:B---3--:R-:W-:Y:S01]  /*c400*/  ISETP.GE.AND P2, PT, R7, 0x51, PT ;  /* 0x000000510700780c */ /* 0x008fe20003f46270 */
[----:B-12---:R-:W-:-:S12]  /*c410*/  @!P1 BRA `(.L_x_47) ;  /* 0x0000002400589947 */ /* 0x006fd80003800000 */
.L_x_98:
[----:B------:R-:W-:Y:S05]  /*c420*/  BSYNC B0 ;  /* 0x0000000000007941 */ /* 0x000fea0003800000 */
.L_x_46:
[----:B------:R-:W-:Y:S05]  /*c430*/  @!P2 BRA `(.L_x_48) ;  /* 0x000000180084a947 */ /* 0x000fea0003800000 */
[----:B-1----:R-:W2:Y:S01]  /*c440*/  LDL R7, [R1+0xc] ;  /* 0x00000c0001077983 */ /* 0x002ea20000100800 */
[----:B------:R-:W-:Y:S01]  /*c450*/  MOV R6, 0x1 ;  /* 0x0000000100067802 */ /* 0x000fe20000000f00 */
[----:B--2---:R-:W-:-:S05]  /*c460*/  IMAD.MOV R13, RZ, RZ, -R7 ;  /* 0x000000ffff0d7224 */ /* 0x004fca00078e0a07 */
[----:B------:R-:W-:-:S05]  /*c470*/  VIADDMNMX R13, R13, R6, 0xffffffff, !PT ;  /* 0xffffffff0d0d7446 */ /* 0x000fca0007800106 */
[----:B------:R-:W-:-:S05]  /*c480*/  IMAD.IADD R6, R7, 0x1, R13 ;  /* 0x0000000107067824 */ /* 0x000fca00078e020d */
[----:B------:R-:W-:-:S04]  /*c490*/  LOP3.LUT R6, R6, 0x1, RZ, 0xc0, !PT ;  /* 0x0000000106067812 */ /* 0x000fc800078ec0ff */
[----:B------:R-:W-:Y:S01]  /*c4a0*/  ISETP.NE.U32.AND P1, PT, R6, 0x1, PT ;  /* 0x000000010600780c */ /* 0x000fe20003f25070 */
[----:B------:R-:W-:-:S12]  /*c4b0*/  VIADD R6, R7, 0xfffffffe ;  /* 0xfffffffe07067836 */ /* 0x000fd80000000000 */
[----:B------:R-:W-:Y:S05]  /*c4c0*/  @P1 BRA `(.L_x_49) ;  /* 0x0000000800281947 */ /* 0x000fea0003800000 */
[----:B------:R-:W-:Y:S01]  /*c4d0*/  IADD3 R7, R16, 0x1, RZ ;  /* 0x0000000110077810 */ /* 0x000fe20007ffe0ff */
[----:B------:R-:W-:Y:S03]  /*c4e0*/  BSSY B0, `(.L_x_50) ;  /* 0x0000084000007945 */ /* 0x000fe60003800000 */
[----:B------:R-:W-:-:S04]  /*c4f0*/  ISETP.NE.AND P1, PT, R7, 0x2, PT ;  /* 0x000000020700780c */ /* 0x000fc80003f25270 */
[----:B------:R-:W-:Y:S02]  /*c500*/  SEL R12, RZ, 0x1, P1 ;  /* 0x00000001ff0c7807 */ /* 0x000fe40000800000 */
[----:B------:R-:W-:Y:S02]  /*c510*/  SEL R7, R7, RZ, P1 ;  /* 0x000000ff07077207 */ /* 0x000fe40000800000 */
[----:B------:R-:W-:Y:S01]  /*c520*/  LOP3.LUT R12, R19, R12, RZ, 0x3c, !PT ;  /* 0x0000000c130c7212 */ /* 0x000fe200078e3cff */
[----:B------:R-:W-:Y:S06]  /*c530*/  @!P6 BRA `(.L_x_51) ;  /* 0x0000000400f8e947 */ /* 0x000fec0003800000 */
[----:B------:R-:W-:Y:S01]  /*c540*/  IMAD.MOV.U32 R8, RZ, RZ, R5 ;  /* 0x000000ffff087224 */ /* 0x000fe200078e0005 */
[----:B------:R-:W-:Y:S06]  /*c550*/  @!P0 BRA `(.L_x_52) ;  /* 0x0000000000488947 */ /* 0x000fec0003800000 */
[----:B------:R-:W1:Y:S01]  /*c560*/  LDC R15, c[0x0][0x41c] ;  /* 0x00010700ff0f7b82 */ /* 0x000e620000000800 */
[----:B------:R-:W-:Y:S01]  /*c570*/  ULDC.64 UR4, c[0x0][0x408] ;  /* 0x0001020000047ab9 */ /* 0x000fe20000000a00 */
[----:B------:R-:W-:Y:S01]  /*c580*/  ULDC.64 UR6, c[0x0][0x208] ;  /* 0x0000820000067ab9 */ /* 0x000fe20000000a00 */
[----:B-1----:R-:W-:-:S13]  /*c590*/  ISETP.NE.AND P1, PT, R15, 0x1, PT ;  /* 0x000000010f00780c */ /* 0x002fda0003f25270 */
[----:B------:R-:W1:Y:S02]  /*c5a0*/  @P1 LDC.64 R8, c[0x0][0x420] ;  /* 0x00010800ff081b82 */ /* 0x000e640000000a00 */
[----:B-1----:R-:W-:-:S04]  /*c5b0*/  @P1 IMAD.HI.U32 R14, R6, R8, RZ ;  /* 0x00000008060e1227 */ /* 0x002fc800078e00ff */
[----:B------:R-:W-:Y:S01]  /*c5c0*/  IMAD.MOV.U32 R8, RZ, RZ, R6 ;  /* 0x000000ffff087224 */ /* 0x000fe200078e0006 */
[----:B------:R-:W-:Y:S01]  /*c5d0*/  @P1 SHF.R.U32.HI R8, RZ, R9, R14 ;  /* 0x00000009ff081219 */ /* 0x000fe2000001160e */
[----:B------:R-:W-:-:S03]  /*c5e0*/  IMAD R14, R11, UR4, RZ ;  /* 0x000000040b0e7c24 */ /* 0x000fc6000f8e02ff */
[----:B------:R-:W-:Y:S01]  /*c5f0*/  IADD3 R9, -R8, RZ, RZ ;  /* 0x000000ff08097210 */ /* 0x000fe20007ffe1ff */
[----:B------:R-:W-:-:S04]  /*c600*/  IMAD R14, R0, UR5, R14 ;  /* 0x00000005000e7c24 */ /* 0x000fc8000f8e020e */
[----:B------:R-:W-:Y:S01]  /*c610*/  IMAD R6, R15, R9, R6 ;  /* 0x000000090f067224 */ /* 0x000fe200078e0206 */
[----:B------:R-:W-:-:S03]  /*c620*/  SHF.R.S32.HI R9, RZ, 0x1f, R8 ;  /* 0x0000001fff097819 */ /* 0x000fc60000011408 */
[----:B------:R-:W-:-:S04]  /*c630*/  IMAD.WIDE.U32 R8, R0, UR4, R8 ;  /* 0x0000000400087c25 */ /* 0x000fc8000f8e0008 */
[----:B------:R-:W-:Y:S01]  /*c640*/  IMAD.IADD R9, R14, 0x1, R9 ;  /* 0x000000010e097824 */ /* 0x000fe200078e0209 */
[----:B------:R-:W-:-:S04]  /*c650*/  LEA R2, P1, R8, R2, 0x2 ;  /* 0x0000000208027211 */ /* 0x000fc800078210ff */
[----:B------:R-:W-:-:S05]  /*c660*/  LEA.HI.X R3, R8, R3, R9, 0x2, P1 ;  /* 0x0000000308037211 */ /* 0x000fca00008f1409 */
[----:B------:R1:W5:Y:S04]  /*c670*/  LDG.E R8, desc[UR6][R2.64] ;  /* 0x0000000602087981 */ /* 0x000368000c1e1900 */
.L_x_52:
[----:B-1----:R-:W1:Y:S01]  /*c680*/  S2R R3, SR_CgaCtaId ;  /* 0x0000000000037919 */ /* 0x002e620000008800 */
[----:B------:R-:W-:-:S04]  /*c690*/  MOV R2, 0x400 ;  /* 0x0000040000027802 */ /* 0x000fc80000000f00 */
[----:B-1----:R-:W-:Y:S02]  /*c6a0*/  LEA R2, R3, R2, 0x18 ;  /* 0x0000000203027211 */ /* 0x002fe400078ec0ff */
[----:B------:R-:W-:-:S03]  /*c6b0*/  SHF.L.U32 R3, R12, 0x1f, RZ ;  /* 0x0000001f0c037819 */ /* 0x000fc600000006ff */
[----:B------:R-:W-:-:S04]  /*c6c0*/  IMAD R2, R7, 0x8, R2 ;  /* 0x0000000807027824 */ /* 0x000fc800078e0202 */
[----:B------:R-:W1:Y:S02]  /*c6d0*/  SYNCS.PHASECHK.TRANS64.TRYWAIT P1, [R2+URZ+0x38840], R3 ;  /* 0x03884003020075a7 */ /* 0x000e64000802017f */
[----:B-1----:R-:W-:Y:S05]  /*c6e0*/  @!P1 BRA `(.L_x_53) ;  /* 0x0000002000c49947 */ /* 0x002fea0003800000 */
.L_x_99:
[----:B------:R-:W2:Y:S02]  /*c6f0*/  S2R R9, SR_TID.X ;  /* 0x0000000000097919 */ /* 0x000ea40000002100 */
[----:B--2---:R-:W-:-:S04]  /*c700*/  LOP3.LUT R9, R9, 0x7f, RZ, 0xc0, !PT ;  /* 0x0000007f09097812 */ /* 0x004fc800078ec0ff */
[----:B------:R-:W-:-:S13]  /*c710*/  ISETP.NE.AND P2, PT, R9, RZ, PT ;  /* 0x000000ff0900720c */ /* 0x000fda0003f45270 */
[----:B------:R-:W-:Y:S05]  /*c720*/  @P2 BRA `(.L_x_54) ;  /* 0x00000000001c2947 */ /* 0x000fea0003800000 */
[----:B------:R-:W2:Y:S01]  /*c730*/  S2R R9, SR_TID.X ;  /* 0x0000000000097919 */ /* 0x000ea20000002100 */
[----:B-1----:R-:W-:-:S04]  /*c740*/  MOV R3, 0xa000 ;  /* 0x0000a00000037802 */ /* 0x002fc80000000f00 */
[----:B------:R3:W-:Y:S01]  /*c750*/  SYNCS.ARRIVE.TRANS64 RZ, [R2+URZ+0x38830], R3 ;  /* 0x0388300302ff79a7 */ /* 0x0007e2000800003f */
[----:B--2---:R-:W-:-:S04]  /*c760*/  LOP3.LUT R9, R9, 0x1f, RZ, 0xc0, !PT ;  /* 0x0000001f09097812 */ /* 0x004fc800078ec0ff */
[----:B------:R-:W-:-:S13]  /*c770*/  ISETP.NE.AND P1, PT, R9, RZ, PT ;  /* 0x000000ff0900720c */ /* 0x000fda0003f25270 */
[----:B---3--:R-:W-:Y:S05]  /*c780*/  @!P1 BRA `(.L_x_54) ;  /* 0x0000000000049947 */ /* 0x008fea0003800000 */
[----:B------:R-:W-:Y:S01]  /*c790*/  BPT.TRAP 0x1 ;  /* 0x000000040000795c */ /* 0x000fe20000300000 */
.L_x_54:
[----:B------:R-:W2:Y:S01]  /*c7a0*/  S2R R14, SR_CgaCtaId ;  /* 0x00000000000e7919 */ /* 0x000ea20000008800 */
[----:B------:R-:W-:Y:S01]  /*c7b0*/  MOV R9, 0x400 ;  /* 0x0000040000097802 */ /* 0x000fe20000000f00 */
[----:B------:R-:W-:Y:S01]  /*c7c0*/  UIADD3 UR4, UP0, UR36, 0x370, URZ ;  /* 0x0000037024047890 */ /* 0x000fe2000ff1e03f */
[----:B------:R-:W-:Y:S01]  /*c7d0*/  R2UR UR9, R2 ;  /* 0x00000000020972ca */ /* 0x000fe200000e0000 */
[----:B------:R-:W-:Y:S01]  /*c7e0*/  UMOV UR10, URZ ;  /* 0x0000003f000a7c82 */ /* 0x000fe20008000000 */
[----:B------:R-:W-:Y:S01]  /*c7f0*/  R2UR UR11, R6 ;  /* 0x00000000060b72ca */ /* 0x000fe200000e0000 */
[----:B------:R-:W-:Y:S01]  /*c800*/  UIADD3.X UR5, URZ, UR37, URZ, UP0, !UPT ;  /* 0x000000253f057290 */ /* 0x000fe200087fe43f */
[----:B------:R-:W-:Y:S01]  /*c810*/  R2UR UR12, R4 ;  /* 0x00000000040c72ca */ /* 0x000fe200000e0000 */
[----:B------:R-:W-:Y:S01]  /*c820*/  UMOV UR6, 0x0 ;  /* 0x0000000000067882 */ /* 0x000fe20000000000 */
[----:B-----5:R-:W-:Y:S01]  /*c830*/  R2UR UR13, R8 ;  /* 0x00000000080d72ca */ /* 0x020fe200000e0000 */
[----:B------:R-:W-:Y:S01]  /*c840*/  UMOV UR7, 0x14f00000 ;  /* 0x14f0000000077882 */ /* 0x000fe20000000000 */
[----:B------:R-:W-:Y:S01]  /*c850*/  UMOV UR17, 0x40 ;  /* 0x0000004000117882 */ /* 0x000fe20000000000 */
[----:B------:R-:W-:Y:S01]  /*c860*/  UMOV UR18, 0x80 ;  /* 0x0000008000127882 */ /* 0x000fe20000000000 */
[----:B------:R-:W-:Y:S01]  /*c870*/  UMOV UR19, 0xc0 ;  /* 0x000000c000137882 */ /* 0x000fe20000000000 */
[----:B-1----:R-:W-:-:S02]  /*c880*/  SHF.L.U32 R3, R19, 0x1f, RZ ;  /* 0x0000001f13037819 */ /* 0x002fc400000006ff */
[----:B------:R-:W-:Y:S02]  /*c890*/  UIADD3 UR9, UR9, 0x38830, URZ ;  /* 0x0003883009097890 */ /* 0x000fe4000fffe03f */
[----:B------:R-:W-:Y:S01]  /*c8a0*/  UIMAD UR11, UR11, 0x50, URZ ;  /* 0x000000500b0b78a4 */ /* 0x000fe2000f8e023f */
[----:B--2---:R-:W-:-:S05]  /*c8b0*/  LEA R9, R14, R9, 0x18 ;  /* 0x000000090e097211 */ /* 0x004fca00078ec0ff */
[----:B------:R-:W-:-:S05]  /*c8c0*/  IMAD R2, R7, 0xa000, R9 ;  /* 0x0000a00007027824 */ /* 0x000fca00078e0209 */
[----:B------:R-:W-:Y:S01]  /*c8d0*/  R2UR UR14, R2 ;  /* 0x00000000020e72ca */ /* 0x000fe200000e0000 */
[----:B------:R-:W-:-:S04]  /*c8e0*/  VIADD R2, R9, 0x38800 ;  /* 0x0003880009027836 */ /* 0x000fc80000000000 */
[----:B------:R-:W-:-:S08]  /*c8f0*/  IMAD R2, R16, 0x8, R2 ;  /* 0x0000000810027824 */ /* 0x000fd000078e0202 */
[----:B------:R-:W-:Y:S02]  /*c900*/  UIADD3 UR8, UR14, 0x24400, URZ ;  /* 0x000244000e087890 */ /* 0x000fe4000fffe03f */
[----:B------:R-:W-:Y:S02]  /*c910*/  UIADD3 UR15, UR14, 0x26c00, URZ ;  /* 0x00026c000e0f7890 */ /* 0x000fe4000fffe03f */
[----:B------:R-:W-:Y:S02]  /*c920*/  UIADD3 UR16, UR14, 0x29400, URZ ;  /* 0x000294000e107890 */ /* 0x000fe4000fffe03f */
[----:B------:R-:W-:-:S03]  /*c930*/  UIADD3 UR14, UR14, 0x2bc00, URZ ;  /* 0x0002bc000e0e7890 */ /* 0x000fc6000fffe03f */
[----:B------:R1:W-:Y:S02]  /*c940*/  UTMALDG.4D [UR8], [UR4], desc[UR6] ;  /* 0x00000608040075b4 */ /* 0x0003e40008019000 */
[----:B-1----:R-:W-:Y:S01]  /*c950*/  UMOV UR8, UR15 ;  /* 0x0000000f00087c82 */ /* 0x002fe20008000000 */
[----:B------:R-:W-:Y:S02]  /*c960*/  UMOV UR10, UR17 ;  /* 0x00000011000a7c82 */ /* 0x000fe40008000000 */
[----:B------:R1:W-:Y:S02]  /*c970*/  UTMALDG.4D [UR8], [UR4], desc[UR6] ;  /* 0x00000608040075b4 */ /* 0x0003e40008019000 */
[----:B-1----:R-:W-:Y:S01]  /*c980*/  UMOV UR8, UR16 ;  /* 0x0000001000087c82 */ /* 0x002fe20008000000 */
[----:B------:R-:W-:Y:S02]  /*c990*/  UMOV UR10, UR18 ;  /* 0x00000012000a7c82 */ /* 0x000fe40008000000 */
[----:B------:R1:W-:Y:S02]  /*c9a0*/  UTMALDG.4D [UR8], [UR4], desc[UR6] ;  /* 0x00000608040075b4 */ /* 0x0003e40008019000 */
[----:B-1----:R-:W-:Y:S01]  /*c9b0*/  UMOV UR8, UR14 ;  /* 0x0000000e00087c82 */ /* 0x002fe20008000000 */
[----:B------:R-:W-:-:S02]  /*c9c0*/  UMOV UR10, UR19 ;  /* 0x00000013000a7c82 */ /* 0x000fc40008000000 */
[----:B------:R1:W-:Y:S01]  /*c9d0*/  UTMALDG.4D [UR8], [UR4], desc[UR6] ;  /* 0x00000608040075b4 */ /* 0x0003e20008019000 */
[----:B------:R-:W2:Y:S02]  /*c9e0*/  SYNCS.PHASECHK.TRANS64.TRYWAIT P1, [R2+URZ+0x60], R3 ;  /* 0x00006003020075a7 */ /* 0x000ea4000802017f */
[----:B-12---:R-:W-:Y:S05]  /*c9f0*/  @!P1 BRA `(.L_x_55) ;  /* 0x0000002000149947 */ /* 0x006fea0003800000 */
.L_x_100:
[----:B------:R-:W-:Y:S05]  /*ca00*/  @P2 BRA `(.L_x_56) ;  /* 0x00000000002c2947 */ /* 0x000fea0003800000 */
[----:B------:R-:W2:Y:S01]  /*ca10*/  S2R R9, SR_TID.X ;  /* 0x0000000000097919 */ /* 0x000ea20000002100 */
[----:B------:R-:W-:Y:S01]  /*ca20*/  MOV R14, 0x400 ;  /* 0x00000400000e7802 */ /* 0x000fe20000000f00 */
[----:B-1----:R-:W-:Y:S01]  /*ca30*/  IMAD.MOV.U32 R3, RZ, RZ, 0xa000 ;  /* 0x0000a000ff037424 */ /* 0x002fe200078e00ff */
[----:B------:R-:W1:Y:S01]  /*ca40*/  S2R R15, SR_CgaCtaId ;  /* 0x00000000000f7919 */ /* 0x000e620000008800 */
[----:B--2---:R-:W-:-:S04]  /*ca50*/  LOP3.LUT R9, R9, 0x1f, RZ, 0xc0, !PT ;  /* 0x0000001f09097812 */ /* 0x004fc800078ec0ff */
[----:B------:R-:W-:Y:S02]  /*ca60*/  ISETP.NE.AND P1, PT, R9, RZ, PT ;  /* 0x000000ff0900720c */ /* 0x000fe40003f25270 */
[----:B-1----:R-:W-:-:S04]  /*ca70*/  LEA R14, R15, R14, 0x18 ;  /* 0x0000000e0f0e7211 */ /* 0x002fc800078ec0ff */
[----:B------:R-:W-:-:S04]  /*ca80*/  LEA R2, R16, R14, 0x3 ;  /* 0x0000000e10027211 */ /* 0x000fc800078e18ff */
[----:B------:R2:W-:Y:S03]  /*ca90*/  SYNCS.ARRIVE.TRANS64 RZ, [R2+URZ+0x38850], R3 ;  /* 0x0388500302ff79a7 */ /* 0x0005e6000800003f */
[----:B------:R-:W-:Y:S05]  /*caa0*/  @!P1 BRA `(.L_x_56) ;  /* 0x0000000000049947 */ /* 0x000fea0003800000 */
[----:B------:R-:W-:Y:S01]  /*cab0*/  BPT.TRAP 0x1 ;  /* 0x000000040000795c */ /* 0x000fe20000300000 */
.L_x_56:
[----:B-12---:R-:W2:Y:S01]  /*cac0*/  LDL.LU R3, [R1] ;  /* 0x0000000001037983 */ /* 0x006ea20000300800 */
[----:B------:R-:W-:Y:S01]  /*cad0*/  MOV R9, 0x400 ;  /* 0x0000040000097802 */ /* 0x000fe20000000f00 */
[----:B------:R-:W1:Y:S01]  /*cae0*/  S2R R14, SR_CgaCtaId ;  /* 0x00000000000e7919 */ /* 0x000e620000008800 */
[----:B------:R-:W-:Y:S01]  /*caf0*/  R2UR UR13, R5 ;  /* 0x00000000050d72ca */ /* 0x000fe200000e0000 */
[----:B------:R-:W-:Y:S01]  /*cb00*/  UIADD3 UR4, UP0, UR36, 0x470, URZ ;  /* 0x0000047024047890 */ /* 0x000fe2000ff1e03f */
[----:B------:R-:W-:Y:S02]  /*cb10*/  R2UR UR12, R4 ;  /* 0x00000000040c72ca */ /* 0x000fe400000e0000 */
[----:B-1----:R-:W-:-:S05]  /*cb20*/  LEA R9, R14, R9, 0x18 ;  /* 0x000000090e097211 */ /* 0x002fca00078ec0ff */
[----:B------:R-:W-:-:S05]  /*cb30*/  IMAD R2, R16, 0x8, R9 ;  /* 0x0000000810027824 */ /* 0x000fca00078e0209 */
[----:B------:R-:W-:Y:S01]  /*cb40*/  R2UR UR9, R2 ;  /* 0x00000000020972ca */ /* 0x000fe200000e0000 */
[----:B------:R-:W-:-:S05]  /*cb50*/  IMAD R2, R16, 0xa000, R9 ;  /* 0x0000a00010027824 */ /* 0x000fca00078e0209 */
[----:B------:R-:W-:Y:S01]  /*cb60*/  R2UR UR16, R2 ;  /* 0x00000000021072ca */ /* 0x000fe200000e0000 */
[----:B------:R-:W-:-:S06]  /*cb70*/  UIADD3.X UR5, URZ, UR37, URZ, UP0, !UPT ;  /* 0x000000253f057290 */ /* 0x000fcc00087fe43f */
[----:B------:R-:W-:-:S06]  /*cb80*/  UIADD3 UR9, UR9, 0x38850, URZ ;  /* 0x0003885009097890 */ /* 0x000fcc000fffe03f */
[----:B------:R-:W-:Y:S02]  /*cb90*/  UIADD3 UR8, UR16, 0x400, URZ ;  /* 0x0000040010087890 */ /* 0x000fe4000fffe03f */
[----:B------:R-:W-:Y:S02]  /*cba0*/  UIADD3 UR14, UR16, 0x2c00, URZ ;  /* 0x00002c00100e7890 */ /* 0x000fe4000fffe03f */
[----:B------:R-:W-:Y:S01]  /*cbb0*/  UIADD3 UR15, UR16, 0x5400, URZ ;  /* 0x00005400100f7890 */ /* 0x000fe2000fffe03f */
[----:B------:R-:W-:Y:S01]  /*cbc0*/  UMOV UR10, URZ ;  /* 0x0000003f000a7c82 */ /* 0x000fe20008000000 */
[----:B------:R-:W-:Y:S01]  /*cbd0*/  UMOV UR6, 0x0 ;  /* 0x0000000000067882 */ /* 0x000fe20000000000 */
[----:B------:R-:W-:Y:S01]  /*cbe0*/  UMOV UR7, 0x14f00000 ;  /* 0x14f0000000077882 */ /* 0x000fe20000000000 */
[----:B------:R-:W-:Y:S01]  /*cbf0*/  UMOV UR17, 0x40 ;  /* 0x0000004000117882 */ /* 0x000fe20000000000 */
[----:B------:R-:W-:Y:S01]  /*cc00*/  UIADD3 UR16, UR16, 0x7c00, URZ ;  /* 0x00007c0010107890 */ /* 0x000fe2000fffe03f */
[----:B------:R1:W-:Y:S01]  /*cc10*/  STL [R1], R6 ;  /* 0x0000000601007387 */ /* 0x0003e20000100800 */
[----:B------:R-:W-:-:S02]  /*cc20*/  MOV R5, R8 ;  /* 0x0000000800057202 */ /* 0x000fc40000000f00 */
[----:B--2---:R-:W-:-:S13]  /*cc30*/  R2UR UR11, R3 ;  /* 0x00000000030b72ca */ /* 0x004fda00000e0000 */
[----:B------:R-:W-:-:S09]  /*cc40*/  UIMAD UR11, UR11, 0x50, URZ ;  /* 0x000000500b0b78a4 */ /* 0x000fd2000f8e023f */
[----:B------:R2:W-:Y:S02]  /*cc50*/  UTMALDG.4D [UR8], [UR4], desc[UR6] ;  /* 0x00000608040075b4 */ /* 0x0005e40008019000 */
[----:B--2---:R-:W-:Y:S01]  /*cc60*/  UMOV UR8, UR14 ;  /* 0x0000000e00087c82 */ /* 0x004fe20008000000 */
[----:B------:R-:W-:Y:S01]  /*cc70*/  UMOV UR10, UR17 ;  /* 0x00000011000a7c82 */ /* 0x000fe20008000000 */
[----:B------:R-:W-:Y:S01]  /*cc80*/  UMOV UR14, 0x80 ;  /* 0x00000080000e7882 */ /* 0x000fe20000000000 */
        /* <DEDUP_REMOVED lines=8> */
[----:B-1----:R-:W-:Y:S01]  /*cd10*/  NOP ;  /* 0x0000000000007918 */ /* 0x002fe20000000000 */
.L_x_51:
[----:B------:R-:W-:Y:S05]  /*cd20*/  BSYNC B0 ;  /* 0x0000000000007941 */ /* 0x000fea0003800000 */
.L_x_50:
[----:B------:R-:W2:Y:S01]  /*cd30*/  LDL.LU R2, [R1+0xc] ;  /* 0x00000c0001027983 */ /* 0x000ea20000300800 */
[----:B------:R-:W-:Y:S01]  /*cd40*/  IMAD.MOV.U32 R16, RZ, RZ, R7 ;  /* 0x000000ffff107224 */ /* 0x000fe200078e0007 */
[----:B------:R-:W-:Y:S01]  /*cd50*/  MOV R19, R12 ;  /* 0x0000000c00137202 */ /* 0x000fe20000000f00 */
[----:B--2---:R-:W-:-:S07]  /*cd60*/  VIADD R6, R2, 0xfffffffd ;  /* 0xfffffffd02067836 */ /* 0x004fce0000000000 */
.L_x_49:
[----:B------:R-:W-:Y:S01]  /*cd70*/  IMAD.MOV R13, RZ, RZ, -R13 ;  /* 0x000000ffff0d7224 */ /* 0x000fe200078e0a0d */
[----:B------:R-:W-:Y:S04]  /*cd80*/  BSSY B0, `(.L_x_48) ;  /* 0x000010c000007945 */ /* 0x000fe80003800000 */
[----:B------:R-:W-:-:S13]  /*cd90*/  ISETP.NE.AND P1, PT, R10, R13, PT ;  /* 0x0000000d0a00720c */ /* 0x000fda0003f25270 */
[----:B------:R-:W-:Y:S05]  /*cda0*/  @!P1 BRA `(.L_x_57) ;  /* 0x0000001000249947 */ /* 0x000fea0003800000 */
[----:B------:R-:W-:-:S07]  /*cdb0*/  IMAD.MOV.U32 R8, RZ, RZ, R5 ;  /* 0x000000ffff087224 */ /* 0x000fce00078e0005 */
.L_x_72:
        /* <DEDUP_REMOVED lines=12> */
[----:B------:R-:W-:-:S04]  /*ce80*/  IMAD R13, R11, UR4, RZ ;  /* 0x000000040b0d7c24 */ /* 0x000fc8000f8e02ff */
[----:B------:R-:W-:Y:S01]  /*ce90*/  IMAD R13, R0, UR5, R13 ;  /* 0x00000005000d7c24 */ /* 0x000fe2000f8e020d */
[----:B-1----:R-:W-:-:S13]  /*cea0*/  ISETP.NE.AND P1, PT, R9, 0x1, PT ;  /* 0x000000010900780c */ /* 0x002fda0003f25270 */
[----:B------:R-:W1:Y:S02]  /*ceb0*/  @P1 LDC.64 R2, c[0x0][0x420] ;  /* 0x00010800ff021b82 */ /* 0x000e640000000a00 */
[----:B-1----:R-:W-:-:S04]  /*cec0*/  @P1 IMAD.HI.U32 R8, R6, R2, RZ ;  /* 0x0000000206081227 */ /* 0x002fc800078e00ff */
[----:B------:R-:W-:Y:S01]  /*ced0*/  IMAD.MOV.U32 R2, RZ, RZ, R6 ;  /* 0x000000ffff027224 */ /* 0x000fe200078e0006 */
[----:B------:R-:W-:-:S04]  /*cee0*/  @P1 SHF.R.U32.HI R2, RZ, R3, R8 ;  /* 0x00000003ff021219 */ /* 0x000fc80000011608 */
[----:B------:R-:W-:Y:S02]  /*cef0*/  IADD3 R12, -R2, RZ, RZ ;  /* 0x000000ff020c7210 */ /* 0x000fe40007ffe1ff */
[----:B------:R-:W-:-:S03]  /*cf00*/  SHF.R.S32.HI R3, RZ, 0x1f, R2 ;  /* 0x0000001fff037819 */ /* 0x000fc60000011402 */
[----:B------:R-:W-:Y:S02]  /*cf10*/  IMAD R12, R9, R12, R6 ;  /* 0x0000000c090c7224 */ /* 0x000fe400078e0206 */
[----:B------:R-:W1:Y:S01]  /*cf20*/  LDC.64 R8, c[0x0][0x3f8] ;  /* 0x0000fe00ff087b82 */ /* 0x000e620000000a00 */
[----:B------:R-:W-:-:S04]  /*cf30*/  IMAD.WIDE.U32 R2, R0, UR4, R2 ;  /* 0x0000000400027c25 */ /* 0x000fc8000f8e0002 */
[----:B------:R-:W-:Y:S01]  /*cf40*/  IMAD.IADD R13, R13, 0x1, R3 ;  /* 0x000000010d0d7824 */ /* 0x000fe200078e0203 */
[----:B-1----:R-:W-:-:S04]  /*cf50*/  LEA R8, P1, R2, R8, 0x2 ;  /* 0x0000000802087211 */ /* 0x002fc800078210ff */
[----:B------:R-:W-:-:S05]  /*cf60*/  LEA.HI.X R9, R2, R9, R13, 0x2, P1 ;  /* 0x0000000902097211 */ /* 0x000fca00008f140d */
[----:B------:R1:W5:Y:S04]  /*cf70*/  LDG.E R8, desc[UR6][R8.64] ;  /* 0x0000000608087981 */ /* 0x000368000c1e1900 */
.L_x_60:
[----:B------:R-:W2:Y:S01]  /*cf80*/  S2R R3, SR_CgaCtaId ;  /* 0x0000000000037919 */ /* 0x000ea20000008800 */
[----:B------:R-:W-:-:S04]  /*cf90*/  MOV R2, 0x400 ;  /* 0x0000040000027802 */ /* 0x000fc80000000f00 */
[----:B--2---:R-:W-:Y:S02]  /*cfa0*/  LEA R2, R3, R2, 0x18 ;  /* 0x0000000203027211 */ /* 0x004fe400078ec0ff */
[----:B------:R-:W-:-:S03]  /*cfb0*/  SHF.L.U32 R3, R10, 0x1f, RZ ;  /* 0x0000001f0a037819 */ /* 0x000fc600000006ff */
[----:B------:R-:W-:-:S04]  /*cfc0*/  IMAD R2, R7, 0x8, R2 ;  /* 0x0000000807027824 */ /* 0x000fc800078e0202 */
[----:B------:R-:W2:Y:S02]  /*cfd0*/  SYNCS.PHASECHK.TRANS64.TRYWAIT P1, [R2+URZ+0x38840], R3 ;  /* 0x03884003020075a7 */ /* 0x000ea4000802017f */
[----:B--2---:R-:W-:Y:S05]  /*cfe0*/  @!P1 BRA `(.L_x_61) ;  /* 0x0000001800ac9947 */ /* 0x004fea0003800000 */
.L_x_101:
[----:B-1----:R-:W1:Y:S02]  /*cff0*/  S2R R9, SR_TID.X ;  /* 0x0000000000097919 */ /* 0x002e640000002100 */
[----:B-1----:R-:W-:-:S04]  /*d000*/  LOP3.LUT R9, R9, 0x7f, RZ, 0xc0, !PT ;  /* 0x0000007f09097812 */ /* 0x002fc800078ec0ff */
[----:B------:R-:W-:-:S13]  /*d010*/  ISETP.NE.AND P2, PT, R9, RZ, PT ;  /* 0x000000ff0900720c */ /* 0x000fda0003f45270 */
[----:B------:R-:W-:Y:S05]  /*d020*/  @P2 BRA `(.L_x_62) ;  /* 0x00000000001c2947 */ /* 0x000fea0003800000 */
[----:B------:R-:W1:Y:S01]  /*d030*/  S2R R9, SR_TID.X ;  /* 0x0000000000097919 */ /* 0x000e620000002100 */
[----:B--2---:R-:W-:-:S04]  /*d040*/  MOV R3, 0xa000 ;  /* 0x0000a00000037802 */ /* 0x004fc80000000f00 */
[----:B------:R3:W-:Y:S01]  /*d050*/  SYNCS.ARRIVE.TRANS64 RZ, [R2+URZ+0x38830], R3 ;  /* 0x0388300302ff79a7 */ /* 0x0007e2000800003f */
[----:B-1----:R-:W-:-:S04]  /*d060*/  LOP3.LUT R9, R9, 0x1f, RZ, 0xc0, !PT ;  /* 0x0000001f09097812 */ /* 0x002fc800078ec0ff */
[----:B------:R-:W-:-:S13]  /*d070*/  ISETP.NE.AND P1, PT, R9, RZ, PT ;  /* 0x000000ff0900720c */ /* 0x000fda0003f25270 */
[----:B---3--:R-:W-:Y:S05]  /*d080*/  @!P1 BRA `(.L_x_62) ;  /* 0x0000000000049947 */ /* 0x008fea0003800000 */
[----:B------:R-:W-:Y:S01]  /*d090*/  BPT.TRAP 0x1 ;  /* 0x000000040000795c */ /* 0x000fe20000300000 */
.L_x_62:
[----:B------:R-:W1:Y:S01]  /*d0a0*/  S2R R9, SR_CgaCtaId ;  /* 0x0000000000097919 */ /* 0x000e620000008800 */
[----:B--2---:R-:W-:Y:S01]  /*d0b0*/  MOV R3, 0x400 ;  /* 0x0000040000037802 */ /* 0x004fe20000000f00 */
        /* <DEDUP_REMOVED lines=12> */
[----:B------:R-:W-:-:S02]  /*d180*/  SHF.L.U32 R19, R19, 0x1f, RZ ;  /* 0x0000001f13137819 */ /* 0x000fc400000006ff */
[----:B------:R-:W-:Y:S02]  /*d190*/  UIADD3 UR9, UR9, 0x38830, URZ ;  /* 0x0003883009097890 */ /* 0x000fe4000fffe03f */
[----:B------:R-:W-:Y:S01]  /*d1a0*/  UIMAD UR11, UR11, 0x50, URZ ;  /* 0x000000500b0b78a4 */ /* 0x000fe2000f8e023f */
[----:B-1----:R-:W-:-:S05]  /*d1b0*/  LEA R3, R9, R3, 0x18 ;  /* 0x0000000309037211 */ /* 0x002fca00078ec0ff */
[----:B------:R-:W-:Y:S02]  /*d1c0*/  IMAD R2, R7, 0xa000, R3 ;  /* 0x0000a00007027824 */ /* 0x000fe400078e0203 */
[----:B------:R-:W-:-:S03]  /*d1d0*/  VIADD R3, R3, 0x38800 ;  /* 0x0003880003037836 */ /* 0x000fc60000000000 */
[----:B------:R-:W-:Y:S01]  /*d1e0*/  R2UR UR14, R2 ;  /* 0x00000000020e72ca */ /* 0x000fe200000e0000 */
[----:B------:R-:W-:-:S12]  /*d1f0*/  IMAD R2, R16, 0x8, R3 ;  /* 0x0000000810027824 */ /* 0x000fd800078e0203 */
        /* <DEDUP_REMOVED lines=16> */
.L_x_102:
[----:B------:R-:W-:Y:S05]  /*d300*/  @P2 BRA `(.L_x_64) ;  /* 0x00000000001c2947 */ /* 0x000fea0003800000 */
[----:B------:R-:W2:Y:S01]  /*d310*/  S2R R9, SR_TID.X ;  /* 0x0000000000097919 */ /* 0x000ea20000002100 */
[----:B------:R-:W-:-:S04]  /*d320*/  MOV R3, 0xa000 ;  /* 0x0000a00000037802 */ /* 0x000fc80000000f00 */
[----:B------:R3:W-:Y:S01]  /*d330*/  SYNCS.ARRIVE.TRANS64 RZ, [R2+URZ+0x50], R3 ;  /* 0x0000500302ff79a7 */ /* 0x0007e2000800003f */
[----:B--2---:R-:W-:-:S04]  /*d340*/  LOP3.LUT R9, R9, 0x1f, RZ, 0xc0, !PT ;  /* 0x0000001f09097812 */ /* 0x004fc800078ec0ff */
[----:B------:R-:W-:-:S13]  /*d350*/  ISETP.NE.AND P1, PT, R9, RZ, PT ;  /* 0x000000ff0900720c */ /* 0x000fda0003f25270 */
[----:B---3--:R-:W-:Y:S05]  /*d360*/  @!P1 BRA `(.L_x_64) ;  /* 0x0000000000049947 */ /* 0x008fea0003800000 */
[----:B------:R-:W-:Y:S01]  /*d370*/  BPT.TRAP 0x1 ;  /* 0x000000040000795c */ /* 0x000fe20000300000 */
.L_x_64:
[----:B------:R-:W2:Y:S01]  /*d380*/  LDL.LU R3, [R1] ;  /* 0x0000000001037983 */ /* 0x000ea20000300800 */
[----:B------:R-:W-:Y:S01]  /*d390*/  MOV R9, 0x400 ;  /* 0x0000040000097802 */ /* 0x000fe20000000f00 */
[----:B------:R-:W3:Y:S01]  /*d3a0*/  S2R R13, SR_CgaCtaId ;  /* 0x00000000000d7919 */ /* 0x000ee20000008800 */
[----:B------:R-:W-:Y:S01]  /*d3b0*/  R2UR UR9, R2 ;  /* 0x00000000020972ca */ /* 0x000fe200000e0000 */
[----:B------:R-:W-:Y:S01]  /*d3c0*/  UIADD3 UR4, UP0, UR36, 0x470, URZ ;  /* 0x0000047024047890 */ /* 0x000fe2000ff1e03f */
[----:B------:R-:W-:Y:S02]  /*d3d0*/  R2UR UR13, R5 ;  /* 0x00000000050d72ca */ /* 0x000fe400000e0000 */
[----:B------:R-:W-:Y:S01]  /*d3e0*/  R2UR UR12, R4 ;  /* 0x00000000040c72ca */ /* 0x000fe200000e0000 */
[----:B------:R-:W-:Y:S01]  /*d3f0*/  UIADD3.X UR5, URZ, UR37, URZ, UP0, !UPT ;  /* 0x000000253f057290 */ /* 0x000fe200087fe43f */
[----:B---3--:R-:W-:-:S05]  /*d400*/  LEA R9, R13, R9, 0x18 ;  /* 0x000000090d097211 */ /* 0x008fca00078ec0ff */
        /* <DEDUP_REMOVED lines=10> */
[----:B------:R-:W-:Y:S01]  /*d4b0*/  UIADD3 UR14, UR14, 0x7c00, URZ ;  /* 0x00007c000e0e7890 */ /* 0x000fe2000fffe03f */
[----:B------:R3:W-:Y:S01]  /*d4c0*/  STL [R1], R12 ;  /* 0x0000000c01007387 */ /* 0x0007e20000100800 */
[----:B------:R-:W-:Y:S01]  /*d4d0*/  IMAD.MOV.U32 R5, RZ, RZ, R8 ;  /* 0x000000ffff057224 */ /* 0x000fe200078e0008 */
        /* <DEDUP_REMOVED lines=14> */
[----:B---3--:R-:W-:Y:S01]  /*d5c0*/  NOP ;  /* 0x0000000000007918 */ /* 0x008fe20000000000 */
.L_x_59:
[----:B------:R-:W-:Y:S05]  /*d5d0*/  BSYNC B1 ;  /* 0x0000000000017941 */ /* 0x000fea0003800000 */
.L_x_58:
[----:B------:R-:W-:Y:S01]  /*d5e0*/  VIADD R16, R7, 0x1 ;  /* 0x0000000107107836 */ /* 0x000fe20000000000 */
[----:B------:R-:W-:Y:S04]  /*d5f0*/  BSSY B1, `(.L_x_65) ;  /* 0x0000081000017945 */ /* 0x000fe80003800000 */
[----:B------:R-:W-:-:S04]  /*d600*/  ISETP.NE.AND P1, PT, R16, 0x2, PT ;  /* 0x000000021000780c */ /* 0x000fc80003f25270 */
[----:B-1----:R-:W-:Y:S02]  /*d610*/  SEL R19, RZ, 0x1, P1 ;  /* 0x00000001ff137807 */ /* 0x002fe40000800000 */
[----:B------:R-:W-:Y:S02]  /*d620*/  SEL R16, R16, RZ, P1 ;  /* 0x000000ff10107207 */ /* 0x000fe40000800000 */
[----:B------:R-:W-:Y:S01]  /*d630*/  LOP3.LUT R19, R10, R19, RZ, 0x3c, !PT ;  /* 0x000000130a137212 */ /* 0x000fe200078e3cff */
[----:B------:R-:W-:Y:S06]  /*d640*/  @!P6 BRA `(.L_x_66) ;  /* 0x0000000400ece947 */ /* 0x000fec0003800000 */
[----:B------:R-:W-:Y:S01]  /*d650*/  IADD3 R12, R6, -0x1, RZ ;  /* 0xffffffff060c7810 */ /* 0x000fe20007ffe0ff */
        /* <DEDUP_REMOVED lines=10> */
[----:B------:R-:W-:-:S05]  /*d700*/  @P1 SHF.R.U32.HI R2, RZ, R3, R9 ;  /* 0x00000003ff021219 */ /* 0x000fca0000011609 */
[----:B------:R-:W-:-:S04]  /*d710*/  IMAD.MOV R3, RZ, RZ, -R2 ;  /* 0x000000ffff037224 */ /* 0x000fc800078e0a02 */
[----:B------:R-:W-:Y:S01]  /*d720*/  IMAD R12, R8, R3, R12 ;  /* 0x00000003080c7224 */ /* 0x000fe200078e020c */
[--C-:B------:R-:W-:Y:S01]  /*d730*/  SHF.R.S32.HI R3, RZ, 0x1f, R2.reuse ;  /* 0x0000001fff037819 */ /* 0x100fe20000011402 */
[----:B------:R-:W1:Y:S02]  /*d740*/  LDC.64 R8, c[0x0][0x3f8] ;  /* 0x0000fe00ff087b82 */ /* 0x000e640000000a00 */
[----:B------:R-:W-:-:S05]  /*d750*/  IMAD.WIDE.U32 R2, R0, UR4, R2 ;  /* 0x0000000400027c25 */ /* 0x000fca000f8e0002 */
[----:B------:R-:W-:Y:S02]  /*d760*/  IADD3 R13, R13, R3, RZ ;  /* 0x000000030d0d7210 */ /* 0x000fe40007ffe0ff */
[----:B-1----:R-:W-:-:S04]  /*d770*/  LEA R8, P1, R2, R8, 0x2 ;  /* 0x0000000802087211 */ /* 0x002fc800078210ff */
[----:B------:R-:W-:-:S05]  /*d780*/  LEA.HI.X R9, R2, R9, R13, 0x2, P1 ;  /* 0x0000000902097211 */ /* 0x000fca00008f140d */
[----:B------:R1:W5:Y:S04]  /*d790*/  LDG.E R8, desc[UR6][R8.64] ;  /* 0x0000000608087981 */ /* 0x000368000c1e1900 */
.L_x_67:
[----:B------:R-:W2:Y:S01]  /*d7a0*/  S2R R3, SR_CgaCtaId ;  /* 0x0000000000037919 */ /* 0x000ea20000008800 */
[----:B------:R-:W-:-:S04]  /*d7b0*/  MOV R2, 0x400 ;  /* 0x0000040000027802 */ /* 0x000fc80000000f00 */
[----:B--2---:R-:W-:Y:S02]  /*d7c0*/  LEA R2, R3, R2, 0x18 ;  /* 0x0000000203027211 */ /* 0x004fe400078ec0ff */
[----:B------:R-:W-:-:S03]  /*d7d0*/  SHF.L.U32 R3, R19, 0x1f, RZ ;  /* 0x0000001f13037819 */ /* 0x000fc600000006ff */
[----:B------:R-:W-:-:S04]  /*d7e0*/  IMAD R2, R16, 0x8, R2 ;  /* 0x0000000810027824 */ /* 0x000fc800078e0202 */
[----:B------:R-:W2:Y:S02]  /*d7f0*/  SYNCS.PHASECHK.TRANS64.TRYWAIT P1, [R2+URZ+0x38840], R3 ;  /* 0x03884003020075a7 */ /* 0x000ea4000802017f */
[----:B--2---:R-:W-:Y:S05]  /*d800*/  @!P1 BRA `(.L_x_68) ;  /* 0x0000001000cc9947 */ /* 0x004fea0003800000 */
.L_x_103:
[----:B-1----:R-:W1:Y:S02]  /*d810*/  S2R R9, SR_TID.X ;  /* 0x0000000000097919 */ /* 0x002e640000002100 */
[----:B-1----:R-:W-:-:S04]  /*d820*/  LOP3.LUT R9, R9, 0x7f, RZ, 0xc0, !PT ;  /* 0x0000007f09097812 */ /* 0x002fc800078ec0ff */
[----:B------:R-:W-:-:S13]  /*d830*/  ISETP.NE.AND P2, PT, R9, RZ, PT ;  /* 0x000000ff0900720c */ /* 0x000fda0003f45270 */
[----:B------:R-:W-:Y:S05]  /*d840*/  @P2 BRA `(.L_x_69) ;  /* 0x00000000001c2947 */ /* 0x000fea0003800000 */
[----:B------:R-:W1:Y:S01]  /*d850*/  S2R R9, SR_TID.X ;  /* 0x0000000000097919 */ /* 0x000e620000002100 */
[----:B--2---:R-:W-:-:S04]  /*d860*/  IMAD.MOV.U32 R3, RZ, RZ, 0xa000 ;  /* 0x0000a000ff037424 */ /* 0x004fc800078e00ff */
[----:B------:R3:W-:Y:S01]  /*d870*/  SYNCS.ARRIVE.TRANS64 RZ, [R2+URZ+0x38830], R3 ;  /* 0x0388300302ff79a7 */ /* 0x0007e2000800003f */
[----:B-1----:R-:W-:-:S04]  /*d880*/  LOP3.LUT R9, R9, 0x1f, RZ, 0xc0, !PT ;  /* 0x0000001f09097812 */ /* 0x002fc800078ec0ff */
[----:B------:R-:W-:-:S13]  /*d890*/  ISETP.NE.AND P1, PT, R9, RZ, PT ;  /* 0x000000ff0900720c */ /* 0x000fda0003f25270 */
[----:B---3--:R-:W-:Y:S05]  /*d8a0*/  @!P1 BRA `(.L_x_69) ;  /* 0x0000000000049947 */ /* 0x008fea0003800000 */
[----:B------:R-:W-:Y:S01]  /*d8b0*/  BPT.TRAP 0x1 ;  /* 0x000000040000795c */ /* 0x000fe20000300000 */
.L_x_69:
[----:B------:R-:W1:Y:S01]  /*d8c0*/  S2R R13, SR_CgaCtaId ;  /* 0x00000000000d7919 */ /* 0x000e620000008800 */
[----:B------:R-:W-:Y:S01]  /*d8d0*/  MOV R9, 0x400 ;  /* 0x0000040000097802 */ /* 0x000fe20000000f00 */
[----:B------:R-:W-:Y:S01]  /*d8e0*/  UIADD3 UR4, UP0, UR36, 0x370, URZ ;  /* 0x0000037024047890 */ /* 0x000fe2000ff1e03f */
[----:B------:R-:W-:Y:S01]  /*d8f0*/  R2UR UR11, R12 ;  /* 0x000000000c0b72ca */ /* 0x000fe200000e0000 */
[----:B------:R-:W-:Y:S01]  /*d900*/  UMOV UR10, URZ ;  /* 0x0000003f000a7c82 */ /* 0x000fe20008000000 */
[----:B------:R-:W-:Y:S01]  /*d910*/  R2UR UR12, R4 ;  /* 0x00000000040c72ca */ /* 0x000fe200000e0000 */
[----:B------:R-:W-:Y:S01]  /*d920*/  UIADD3.X UR5, URZ, UR37, URZ, UP0, !UPT ;  /* 0x000000253f057290 */ /* 0x000fe200087fe43f */
[----:B-----5:R-:W-:Y:S01]  /*d930*/  R2UR UR13, R8 ;  /* 0x00000000080d72ca */ /* 0x020fe200000e0000 */
[----:B------:R-:W-:Y:S01]  /*d940*/  UMOV UR6, 0x0 ;  /* 0x0000000000067882 */ /* 0x000fe20000000000 */
[----:B------:R-:W-:Y:S01]  /*d950*/  UMOV UR7, 0x14f00000 ;  /* 0x14f0000000077882 */ /* 0x000fe20000000000 */
[----:B------:R-:W-:Y:S01]  /*d960*/  UMOV UR17, 0x40 ;  /* 0x0000004000117882 */ /* 0x000fe20000000000 */
[----:B------:R-:W-:Y:S01]  /*d970*/  UMOV UR18, 0x80 ;  /* 0x0000008000127882 */ /* 0x000fe20000000000 */
[----:B------:R-:W-:-:S04]  /*d980*/  UMOV UR19, 0xc0 ;  /* 0x000000c000137882 */ /* 0x000fc80000000000 */
[----:B------:R-:W-:Y:S01]  /*d990*/  UIMAD UR11, UR11, 0x50, URZ ;  /* 0x000000500b0b78a4 */ /* 0x000fe2000f8e023f */
[----:B-1----:R-:W-:-:S04]  /*d9a0*/  LEA R9, R13, R9, 0x18 ;  /* 0x000000090d097211 */ /* 0x002fc800078ec0ff */
[----:B--2---:R-:W-:-:S05]  /*d9b0*/  IADD3 R2, R9, 0x38800, RZ ;  /* 0x0003880009027810 */ /* 0x004fca0007ffe0ff */
[--C-:B------:R-:W-:Y:S02]  /*d9c0*/  IMAD R3, R16, 0x8, R2.reuse ;  /* 0x0000000810037824 */ /* 0x100fe400078e0202 */
[----:B------:R-:W-:-:S03]  /*d9d0*/  IMAD R2, R7, 0x8, R2 ;  /* 0x0000000807027824 */ /* 0x000fc600078e0202 */
[----:B------:R-:W-:Y:S01]  /*d9e0*/  R2UR UR9, R3 ;  /* 0x00000000030972ca */ /* 0x000fe200000e0000 */
[----:B------:R-:W-:-:S05]  /*d9f0*/  IMAD R3, R16, 0xa000, R9 ;  /* 0x0000a00010037824 */ /* 0x000fca00078e0209 */
[----:B------:R-:W-:Y:S02]  /*da00*/  R2UR UR14, R3 ;  /* 0x00000000030e72ca */ /* 0x000fe400000e0000 */
[----:B------:R-:W-:-:S05]  /*da10*/  SHF.L.U32 R3, R10, 0x1f, RZ ;  /* 0x0000001f0a037819 */ /* 0x000fca00000006ff */
[----:B------:R-:W-:-:S06]  /*da20*/  UIADD3 UR9, UR9, 0x30, URZ ;  /* 0x0000003009097890 */ /* 0x000fcc000fffe03f */
        /* <DEDUP_REMOVED lines=16> */
.L_x_104:
        /* <DEDUP_REMOVED lines=8> */
.L_x_71:
[----:B-1----:R-:W2:Y:S01]  /*dbb0*/  LDL.LU R3, [R1] ;  /* 0x0000000001037983 */ /* 0x002ea20000300800 */
[----:B------:R-:W-:Y:S01]  /*dbc0*/  MOV R9, 0x400 ;  /* 0x0000040000097802 */ /* 0x000fe20000000f00 */
[----:B------:R-:W1:Y:S01]  /*dbd0*/  S2R R10, SR_CgaCtaId ;  /* 0x00000000000a7919 */ /* 0x000e620000008800 */
[----:B------:R-:W-:Y:S01]  /*dbe0*/  R2UR UR9, R2 ;  /* 0x00000000020972ca */ /* 0x000fe200000e0000 */
[----:B------:R-:W-:Y:S01]  /*dbf0*/  UIADD3 UR4, UP0, UR36, 0x470, URZ ;  /* 0x0000047024047890 */ /* 0x000fe2000ff1e03f */
[----:B------:R-:W-:Y:S02]  /*dc00*/  R2UR UR13, R5 ;  /* 0x00000000050d72ca */ /* 0x000fe400000e0000 */
[----:B------:R-:W-:Y:S01]  /*dc10*/  R2UR UR12, R4 ;  /* 0x00000000040c72ca */ /* 0x000fe200000e0000 */
[----:B------:R-:W-:Y:S01]  /*dc20*/  UIADD3.X UR5, URZ, UR37, URZ, UP0, !UPT ;  /* 0x000000253f057290 */ /* 0x000fe200087fe43f */
[----:B-1----:R-:W-:-:S05]  /*dc30*/  LEA R9, R10, R9, 0x18 ;  /* 0x000000090a097211 */ /* 0x002fca00078ec0ff */
        /* <DEDUP_REMOVED lines=28> */
.L_x_66:
[----:B------:R-:W-:Y:S05]  /*de00*/  BSYNC B1 ;  /* 0x0000000000017941 */ /* 0x000fea0003800000 */
.L_x_65:
[C---:B------:R-:W-:Y:S01]  /*de10*/  ISETP.GT.AND P1, PT, R6.reuse, 0x1, PT ;  /* 0x000000010600780c */ /* 0x040fe20003f24270 */
[----:B------:R-:W-:-:S12]  /*de20*/  VIADD R6, R6, 0xfffffffe ;  /* 0xfffffffe06067836 */ /* 0x000fd80000000000 */
[----:B------:R-:W-:Y:S05]  /*de30*/  @P1 BRA `(.L_x_72) ;  /* 0xffffffec00e01947 */ /* 0x000fea000383ffff */
.L_x_57:
[----:B------:R-:W-:Y:S05]  /*de40*/  BSYNC B0 ;  /* 0x0000000000007941 */ /* 0x000fea0003800000 */
.L_x_48:
[----:B------:R-:W-:Y:S04]  /*de50*/  BSSY B0, `(.L_x_73) ;  /* 0x0000037000007945 */ /* 0x000fe80003800000 */
[----:B------:R-:W-:Y:S05]  /*de60*/  @!P6 BRA `(.L_x_74) ;  /* 0x0000000000d4e947 */ /* 0x000fea0003800000 */
[----:B------:R-:W2:Y:S01]  /*de70*/  S2R R3, SR_CgaCtaId ;  /* 0x0000000000037919 */ /* 0x000ea20000008800 */
[----:B------:R-:W-:Y:S01]  /*de80*/  MOV R0, 0x400 ;  /* 0x0000040000007802 */ /* 0x000fe20000000f00 */
[----:B------:R-:W3:Y:S03]  /*de90*/  S2R R2, SR_TID.X ;  /* 0x0000000000027919 */ /* 0x000ee60000002100 */
[----:B--2---:R-:W-:-:S04]  /*dea0*/  LEA R0, R3, R0, 0x18 ;  /* 0x0000000003007211 */ /* 0x004fc800078ec0ff */
[----:B------:R-:W-:Y:S02]  /*deb0*/  LEA R3, R16, R0, 0x3 ;  /* 0x0000000010037211 */ /* 0x000fe400078e18ff */
[----:B------:R-:W-:Y:S02]  /*dec0*/  SHF.L.U32 R0, R19, 0x1f, RZ ;  /* 0x0000001f13007819 */ /* 0x000fe400000006ff */
[----:B---3--:R-:W-:Y:S02]  /*ded0*/  LOP3.LUT R2, R2, 0x7f, RZ, 0xc0, !PT ;  /* 0x0000007f02027812 */ /* 0x008fe400078ec0ff */
[----:B------:R-:W2:Y:S02]  /*dee0*/  SYNCS.PHASECHK.TRANS64.TRYWAIT P0, [R3+URZ+0x38860], R0 ;  /* 0x03886000030075a7 */ /* 0x000ea4000800017f */
[----:B------:R-:W-:Y:S01]  /*def0*/  ISETP.NE.AND P1, PT, R2, RZ, PT ;  /* 0x000000ff0200720c */ /* 0x000fe20003f25270 */
[----:B--2---:R-:W-:-:S12]  /*df00*/  @!P0 BRA `(.L_x_75) ;  /* 0x0000000c00348947 */ /* 0x004fd80003800000 */
.L_x_105:
[----:B------:R-:W-:Y:S05]  /*df10*/  @P1 BRA `(.L_x_76) ;  /* 0x00000000001c1947 */ /* 0x000fea0003800000 */
[----:B------:R-:W3:Y:S01]  /*df20*/  S2R R2, SR_TID.X ;  /* 0x0000000000027919 */ /* 0x000ee20000002100 */
[----:B--2---:R-:W-:-:S04]  /*df30*/  IMAD.MOV.U32 R0, RZ, RZ, 0xa000 ;  /* 0x0000a000ff007424 */ /* 0x004fc800078e00ff */
[----:B------:R4:W-:Y:S01]  /*df40*/  SYNCS.ARRIVE.TRANS64 RZ, [R3+URZ+0x38850], R0 ;  /* 0x0388500003ff79a7 */ /* 0x0009e2000800003f */
[----:B---3--:R-:W-:-:S04]  /*df50*/  LOP3.LUT R2, R2, 0x1f, RZ, 0xc0, !PT ;  /* 0x0000001f02027812 */ /* 0x008fc800078ec0ff */
[----:B------:R-:W-:-:S13]  /*df60*/  ISETP.NE.AND P0, PT, R2, RZ, PT ;  /* 0x000000ff0200720c */ /* 0x000fda0003f05270 */
[----:B----4-:R-:W-:Y:S05]  /*df70*/  @!P0 BRA `(.L_x_76) ;  /* 0x0000000000048947 */ /* 0x010fea0003800000 */
[----:B------:R-:W-:Y:S01]  /*df80*/  BPT.TRAP 0x1 ;  /* 0x000000040000795c */ /* 0x000fe20000300000 */
.L_x_76:
[----:B------:R-:W3:Y:S01]  /*df90*/  LDL R2, [R1] ;  /* 0x0000000001027983 */ /* 0x000ee20000100800 */
[----:B--2---:R-:W-:Y:S01]  /*dfa0*/  MOV R0, 0x400 ;  /* 0x0000040000007802 */ /* 0x004fe20000000f00 */
[----:B-1----:R-:W1:Y:S01]  /*dfb0*/  S2R R6, SR_CgaCtaId ;  /* 0x0000000000067919 */ /* 0x002e620000008800 */
        /* <DEDUP_REMOVED lines=17> */
[----:B---3--:R-:W-:-:S13]  /*e0d0*/  R2UR UR11, R2 ;  /* 0x00000000020b72ca */ /* 0x008fda00000e0000 */
[----:B------:R-:W-:-:S09]  /*e0e0*/  UIMAD UR11, UR11, 0x50, URZ ;  /* 0x000000500b0b78a4 */ /* 0x000fd2000f8e023f */
[----:B------:R1:W-:Y:S02]  /*e0f0*/  UTMALDG.4D [UR8], [UR4], desc[UR6] ;  /* 0x00000608040075b4 */ /* 0x0003e40008019000 */
[----:B-1----:R-:W-:Y:S01]  /*e100*/  UMOV UR8, UR15 ;  /* 0x0000000f00087c82 */ /* 0x002fe20008000000 */
[----:B------:R-:W-:Y:S01]  /*e110*/  UMOV UR10, UR17 ;  /* 0x00000011000a7c82 */ /* 0x000fe20008000000 */
[----:B------:R-:W-:Y:S01]  /*e120*/  UMOV UR15, 0x80 ;  /* 0x00000080000f7882 */ /* 0x000fe20000000000 */
[----:B------:R1:W-:Y:S02]  /*e130*/  UTMALDG.4D [UR8], [UR4], desc[UR6] ;  /* 0x00000608040075b4 */ /* 0x0003e40008019000 */
[----:B-1----:R-:W-:Y:S01]  /*e140*/  UMOV UR8, UR16 ;  /* 0x0000001000087c82 */ /* 0x002fe20008000000 */
[----:B------:R-:W-:Y:S01]  /*e150*/  UMOV UR10, UR15 ;  /* 0x0000000f000a7c82 */ /* 0x000fe20008000000 */
[----:B------:R-:W-:Y:S01]  /*e160*/  UMOV UR15, 0xc0 ;  /* 0x000000c0000f7882 */ /* 0x000fe20000000000 */
[----:B------:R1:W-:Y:S02]  /*e170*/  UTMALDG.4D [UR8], [UR4], desc[UR6] ;  /* 0x00000608040075b4 */ /* 0x0003e40008019000 */
[----:B-1----:R-:W-:Y:S01]  /*e180*/  UMOV UR8, UR14 ;  /* 0x0000000e00087c82 */ /* 0x002fe20008000000 */
[----:B------:R-:W-:-:S02]  /*e190*/  UMOV UR10, UR15 ;  /* 0x0000000f000a7c82 */ /* 0x000fc40008000000 */
[----:B------:R2:W-:Y:S02]  /*e1a0*/  UTMALDG.4D [UR8], [UR4], desc[UR6] ;  /* 0x00000608040075b4 */ /* 0x0005e40008019000 */
[----:B--2---:R-:W-:Y:S01]  /*e1b0*/  NOP ;  /* 0x0000000000007918 */ /* 0x004fe20000000000 */
.L_x_74:
[----:B------:R-:W-:Y:S05]  /*e1c0*/  BSYNC B0 ;  /* 0x0000000000007941 */ /* 0x000fea0003800000 */
.L_x_73:
[----:B------:R-:W2:Y:S01]  /*e1d0*/  LDL.LU R0, [R1+0x10] ;  /* 0x0000100001007983 */ /* 0x000ea20000300800 */
[----:B------:R-:W-:-:S03]  /*e1e0*/  ULDC UR4, c[0x0][0xda4] ;  /* 0x0003690000047ab9 */ /* 0x000fc60000000800 */
[----:B------:R-:W3:Y:S01]  /*e1f0*/  LDL.LU R2, [R1+0x18] ;  /* 0x0000180001027983 */ /* 0x000ee20000300800 */
[----:B------:R-:W-:-:S05]  /*e200*/  VIADD R16, R16, 0x1 ;  /* 0x0000000110107836 */ /* 0x000fca0000000000 */
[----:B------:R-:W-:-:S04]  /*e210*/  ISETP.NE.AND P0, PT, R16, 0x2, PT ;  /* 0x000000021000780c */ /* 0x000fc80003f05270 */
[----:B------:R-:W-:Y:S02]  /*e220*/  SEL R16, R16, RZ, P0 ;  /* 0x000000ff10107207 */ /* 0x000fe40000000000 */
[----:B--2---:R-:W-:Y:S01]  /*e230*/  IADD3 R0, R0, UR38, RZ ;  /* 0x0000002600007c10 */ /* 0x004fe2000fffe0ff */
[----:B---3--:R-:W-:-:S04]  /*e240*/  VIADD R2, R2, 0x1 ;  /* 0x0000000102027836 */ /* 0x008fc80000000000 */
[----:B------:R2:W-:Y:S01]  /*e250*/  STL [R1+0x10], R0 ;  /* 0x0000100001007387 */ /* 0x0005e20000100800 */
[----:B------:R-:W-:-:S03]  /*e260*/  ISETP.GE.AND P1, PT, R0, UR4, PT ;  /* 0x0000000400007c0c */ /* 0x000fc6000bf26270 */
[----:B------:R3:W-:Y:S01]  /*e270*/  STL [R1+0x18], R2 ;  /* 0x0000180201007387 */ /* 0x0007e20000100800 */
[----:B--2---:R-:W-:-:S04]  /*e280*/  SEL R0, RZ, 0x1, P0 ;  /* 0x00000001ff007807 */ /* 0x004fc80000000000 */
[----:B------:R-:W-:-:S05]  /*e290*/  LOP3.LUT R19, R19, R0, RZ, 0x3c, !PT ;  /* 0x0000000013137212 */ /* 0x000fca00078e3cff */
[----:B---3--:R-:W-:Y:S05]  /*e2a0*/  @!P1 BRA `(.L_x_77) ;  /* 0xffffffcc008c9947 */ /* 0x008fea000383ffff */
[----:B------:R-:W-:-:S07]  /*e2b0*/  LOP3.LUT R2, R2, 0x1, RZ, 0xc, !PT ;  /* 0x0000000102027812 */ /* 0x000fce00078e0cff */
.L_x_32:
[----:B------:R-:W2:Y:S01]  /*e2c0*/  S2R R3, SR_CgaCtaId ;  /* 0x0000000000037919 */ /* 0x000ea20000008800 */
[----:B------:R-:W-:Y:S01]  /*e2d0*/  MOV R0, 0x400 ;  /* 0x0000040000007802 */ /* 0x000fe20000000f00 */
[----:B------:R-:W-:Y:S03]  /*e2e0*/  BSSY B0, `(.L_x_78) ;  /* 0x0000005000007945 */ /* 0x000fe60003800000 */
[----:B--2---:R-:W-:Y:S02]  /*e2f0*/  LEA R0, R3, R0, 0x18 ;  /* 0x0000000003007211 */ /* 0x004fe400078ec0ff */
[----:B------:R-:W-:-:S04]  /*e300*/  SHF.L.U32 R3, R2, 0x1f, RZ ;  /* 0x0000001f02037819 */ /* 0x000fc800000006ff */
[----:B------:R-:W2:Y:S02]  /*e310*/  SYNCS.PHASECHK.TRANS64.TRYWAIT P0, [R0+URZ+0x38820], R3 ;  /* 0x03882003000075a7 */ /* 0x000ea4000800017f */
[----:B--2---:R-:W-:Y:S05]  /*e320*/  @!P0 BRA `(.L_x_79) ;  /* 0x0000000800408947 */ /* 0x004fea0003800000 */
.L_x_106:
[----:B------:R-:W-:Y:S05]  /*e330*/  BSYNC B0 ;  /* 0x0000000000007941 */ /* 0x000fea0003800000 */
.L_x_78:
[----:B------:R-:W-:-:S03]  /*e340*/  UMOV UR4, 0xffffffff ;  /* 0xffffffff00047882 */ /* 0x000fc60000000000 */
[----:B------:R-:W-:Y:S05]  /*e350*/  BRA.DIV UR4, `(.L_x_80) ;  /* 0x0000000a04487947 */ /* 0x000fea000b800000 */
[----:B------:R-:W3:Y:S02]  /*e360*/  S2R R2, SR_TID.X ;  /* 0x0000000000027919 */ /* 0x000ee40000002100 */
[----:B---3--:R-:W-:-:S04]  /*e370*/  SHF.R.U32.HI R2, RZ, 0x5, R2 ;  /* 0x00000005ff027819 */ /* 0x008fc80000011602 */
[----:B------:R-:W-:-:S05]  /*e380*/  LOP3.LUT R2, R2, 0x3, RZ, 0xc0, !PT ;  /* 0x0000000302027812 */ /* 0x000fca00078ec0ff */
[----:B------:R3:W4:Y:S02]  /*e390*/  SHFL.IDX PT, R14, R2, RZ, 0x1f ;  /* 0x00001fff020e7589 */ /* 0x00072400000e0000 */
.L_x_109:
[----:B----4-:R-:W-:Y:S01]  /*e3a0*/  ISETP.NE.AND P0, PT, R14, RZ, PT ;  /* 0x000000ff0e00720c */ /* 0x010fe20003f05270 */
[----:B------:R-:W-:-:S12]  /*e3b0*/  BSSY B0, `(.L_x_81) ;  /* 0x0000024000007945 */ /* 0x000fd80003800000 */
[----:B------:R-:W-:Y:S05]  /*e3c0*/  @P0 BRA `(.L_x_82) ;  /* 0x0000000000880947 */ /* 0x000fea0003800000 */
[----:B------:R-:W-:-:S03]  /*e3d0*/  UMOV UR4, 0xffffffff ;  /* 0xffffffff00047882 */ /* 0x000fc60000000000 */
[----:B------:R-:W-:Y:S05]  /*e3e0*/  BRA.DIV UR4, `(.L_x_83) ;  /* 0x0000000a04587947 */ /* 0x000fea000b800000 */
[----:B------:R-:W-:-:S13]  /*e3f0*/  ELECT P6, URZ, PT ;  /* 0x00000000003f782f */ /* 0x000fda00038c0000 */
.L_x_112:
[----:B------:R-:W-:Y:S05]  /*e400*/  @!P6 BRA `(.L_x_82) ;  /* 0x000000000078e947 */ /* 0x000fea0003800000 */
[----:B---3--:R-:W3:Y:S02]  /*e410*/  LDL.LU R2, [R1+0x1c] ;  /* 0x00001c0001027983 */ /* 0x008ee40000300800 */
[----:B---3--:R-:W-:-:S04]  /*e420*/  LOP3.LUT R2, R2, 0x2, RZ, 0xfc, !PT ;  /* 0x0000000202027812 */ /* 0x008fc800078efcff */
[----:B------:R-:W-:-:S13]  /*e430*/  ISETP.NE.AND P2, PT, R2, 0x3, PT ;  /* 0x000000030200780c */ /* 0x000fda0003f45270 */
[----:B------:R-:W-:Y:S05]  /*e440*/  @!P2 BRA `(.L_x_84) ;  /* 0x000000000004a947 */ /* 0x000fea0003800000 */
[----:B------:R-:W-:Y:S01]  /*e450*/  BPT.TRAP 0x1 ;  /* 0x000000040000795c */ /* 0x000fe20000300000 */
.L_x_84:
[----:B--2---:R-:W-:Y:S01]  /*e460*/  VIADD R3, R0, 0x38840 ;  /* 0x0003884000037836 */ /* 0x004fe20000000000 */
[----:B------:R-:W-:Y:S01]  /*e470*/  SHF.L.U32 R5, R19, 0x1f, RZ ;  /* 0x0000001f13057819 */ /* 0x000fe200000006ff */
[----:B------:R-:W-:-:S03]  /*e480*/  VIADD R2, R16, 0x1 ;  /* 0x0000000110027836 */ /* 0x000fc60000000000 */
[----:B-1----:R-:W-:Y:S02]  /*e490*/  LEA R6, R16, R3, 0x3 ;  /* 0x0000000310067211 */ /* 0x002fe400078e18ff */
[----:B------:R-:W-:Y:S02]  /*e4a0*/  ISETP.NE.AND P1, PT, R2, 0x2, PT ;  /* 0x000000020200780c */ /* 0x000fe40003f25270 */
[----:B------:R-:W1:Y:S02]  /*e4b0*/  SYNCS.PHASECHK.TRANS64.TRYWAIT P0, [R6+URZ], R5 ;  /* 0x00000005060075a7 */ /* 0x000e64000800017f */
[----:B------:R-:W-:-:S04]  /*e4c0*/  SEL R4, RZ, 0x1, P1 ;  /* 0x00000001ff047807 */ /* 0x000fc80000800000 */
[----:B------:R-:W-:Y:S02]  /*e4d0*/  LOP3.LUT R19, R19, R4, RZ, 0x3c, !PT ;  /* 0x0000000413137212 */ /* 0x000fe400078e3cff */
[----:B------:R-:W-:Y:S02]  /*e4e0*/  SEL R4, R2, RZ, P1 ;  /* 0x000000ff02047207 */ /* 0x000fe40000800000 */
[----:B------:R-:W-:-:S03]  /*e4f0*/  SHF.L.U32 R2, R19, 0x1f, RZ ;  /* 0x0000001f13027819 */ /* 0x000fc600000006ff */
[----:B------:R-:W-:Y:S01]  /*e500*/  IMAD R3, R4, 0x8, R3 ;  /* 0x0000000804037824 */ /* 0x000fe200078e0203 */
[----:B-1----:R-:W-:Y:S06]  /*e510*/  @!P0 BRA `(.L_x_85) ;  /* 0x00000008002c8947 */ /* 0x002fec0003800000 */
.L_x_113:
[----:B------:R-:W2:Y:S02]  /*e520*/  SYNCS.PHASECHK.TRANS64.TRYWAIT P0, [R3+URZ], R2 ;  /* 0x00000002030075a7 */ /* 0x000ea4000800017f */
[----:B--2---:R-:W-:Y:S05]  /*e530*/  @!P0 BRA `(.L_x_86) ;  /* 0x0000000800388947 */ /* 0x004fea0003800000 */
.L_x_114:
[----:B------:R-:W-:Y:S05]  /*e540*/  @!P2 BRA `(.L_x_87) ;  /* 0x000000000004a947 */ /* 0x000fea0003800000 */
[----:B------:R-:W-:Y:S01]  /*e550*/  BPT.TRAP 0x1 ;  /* 0x000000040000795c */ /* 0x000fe20000300000 */
.L_x_87:
[----:B--2---:R-:W-:-:S05]  /*e560*/  IADD3 R3, R0, 0x38860, RZ ;  /* 0x0003886000037810 */ /* 0x004fca0007ffe0ff */
[----:B------:R-:W-:-:S04]  /*e570*/  IMAD R16, R16, 0x8, R3 ;  /* 0x0000000810107824 */ /* 0x000fc800078e0203 */
[----:B------:R-:W2:Y:S02]  /*e580*/  SYNCS.PHASECHK.TRANS64.TRYWAIT P0, [R16+URZ], R5 ;  /* 0x00000005100075a7 */ /* 0x000ea4000800017f */
[----:B--2---:R-:W-:Y:S05]  /*e590*/  @!P0 BRA `(.L_x_88) ;  /* 0x0000000800348947 */ /* 0x004fea0003800000 */
.L_x_115:
[----:B------:R-:W-:-:S07]  /*e5a0*/  IMAD R3, R4, 0x8, R3 ;  /* 0x0000000804037824 */ /* 0x000fce00078e0203 */
.L_x_89:
[----:B---3--:R3:W4:Y:S02]  /*e5b0*/  SYNCS.PHASECHK.TRANS64.TRYWAIT P0, [R3+URZ], R2 ;  /* 0x00000002030075a7 */ /* 0x008724000800017f */
[----:B----4-:R-:W-:Y:S05]  /*e5c0*/  @!P0 NANOSLEEP.SYNCS 0x989680 ;  /* 0x009896800000895d */ /* 0x010fea0003900000 */
[----:B------:R-:W4:Y:S02]  /*e5d0*/  @!P0 SYNCS.PHASECHK.TRANS64 P0, [R3+URZ], R2 ;  /* 0x00000002030085a7 */ /* 0x000f24000800007f */
[----:B----4-:R-:W-:Y:S05]  /*e5e0*/  @!P0 BRA `(.L_x_89) ;  /* 0xfffffffc00f08947 */ /* 0x010fea000383ffff */
.L_x_82:
[----:B------:R-:W-:Y:S05]  /*e5f0*/  BSYNC B0 ;  /* 0x0000000000007941 */ /* 0x000fea0003800000 */
.L_x_81:
[----:B------:R-:W-:Y:S05]  /*e600*/  EXIT ;  /* 0x000000000000794d */ /* 0x000fea0003800000 */
.L_x_10:
[----:B-1----:R-:W-:-:S04]  /*e610*/  MOV R3, UR61 ;  /* 0x0000003d00037c02 */ /* 0x002fc80008000f00 */
[----:B------:R1:W2:Y:S03]  /*e620*/  SYNCS.PHASECHK.TRANS64.TRYWAIT P1, [R3+URZ+0x38800], R0 ;  /* 0x03880000030075a7 */ /* 0x0002a6000802017f */
[----:B--2---:R-:W-:Y:S05]  /*e630*/  @!P1 NANOSLEEP.SYNCS 0x989680 ;  /* 0x009896800000995d */ /* 0x004fea0003900000 */
[----:B------:R-:W2:Y:S02]  /*e640*/  @!P1 SYNCS.PHASECHK.TRANS64 P1, [R3+URZ+0x38800], R0 ;  /* 0x03880000030095a7 */ /* 0x000ea4000802007f */
[----:B--2---:R-:W-:Y:S05]  /*e650*/  @!P1 BRA `(.L_x_10) ;  /* 0xfffffffc00ec9947 */ /* 0x004fea000383ffff */
[----:B------:R-:W-:Y:S05]  /*e660*/  BRA `(.L_x_90) ;  /* 0xffffff2800a87947 */ /* 0x000fea000383ffff */
.L_x_14:
[----:B--2---:R2:W3:Y:S02]  /*e670*/  SYNCS.PHASECHK.TRANS64.TRYWAIT P2, [R0+URZ+0x38830], R3 ;  /* 0x03883003000075a7 */ /* 0x0044e4000804017f */
[----:B---3--:R-:W-:Y:S05]  /*e680*/  @!P2 NANOSLEEP.SYNCS 0x989680 ;  /* 0x009896800000a95d */ /* 0x008fea0003900000 */
[----:B------:R-:W3:Y:S02]  /*e690*/  @!P2 SYNCS.PHASECHK.TRANS64 P2, [R0+URZ+0x38830], R3 ;  /* 0x038830030000a5a7 */ /* 0x000ee4000804007f */
[----:B---3--:R-:W-:Y:S05]  /*e6a0*/  @!P2 BRA `(.L_x_14) ;  /* 0xfffffffc00f0a947 */ /* 0x008fea000383ffff */
[----:B------:R-:W-:Y:S05]  /*e6b0*/  BRA `(.L_x_13) ;  /* 0xffffff2800d87947 */ /* 0x000fea000383ffff */
.L_x_19:
[----:B--2---:R-:W-:-:S04]  /*e6c0*/  IMAD.U32 R5, RZ, RZ, UR39 ;  /* 0x00000027ff057e24 */ /* 0x004fc8000f8e00ff */
[----:B------:R2:W3:Y:S03]  /*e6d0*/  SYNCS.PHASECHK.TRANS64.TRYWAIT P2, [R5+URZ+0x38830], R2 ;  /* 0x03883002050075a7 */ /* 0x0004e6000804017f */
[----:B---3--:R-:W-:Y:S05]  /*e6e0*/  @!P2 NANOSLEEP.SYNCS 0x989680 ;  /* 0x009896800000a95d */ /* 0x008fea0003900000 */
[----:B------:R-:W3:Y:S02]  /*e6f0*/  @!P2 SYNCS.PHASECHK.TRANS64 P2, [R5+URZ+0x38830], R2 ;  /* 0x038830020500a5a7 */ /* 0x000ee4000804007f */
[----:B---3--:R-:W-:Y:S05]  /*e700*/  @!P2 BRA `(.L_x_19) ;  /* 0xfffffffc00eca947 */ /* 0x008fea000383ffff */
[----:B------:R-:W-:Y:S05]  /*e710*/  BRA `(.L_x_18) ;  /* 0xffffff68006c7947 */ /* 0x000fea000383ffff */
.L_x_23:
[----:B----4-:R-:W-:-:S04]  /*e720*/  IMAD.U32 R3, RZ, RZ, UR5 ;  /* 0x00000005ff037e24 */ /* 0x010fc8000f8e00ff */
[----:B------:R4:W1:Y:S03]  /*e730*/  SYNCS.PHASECHK.TRANS64.TRYWAIT P2, [R3+URZ+0x38850], R0 ;  /* 0x03885000030075a7 */ /* 0x000866000804017f */
[----:B-1----:R-:W-:Y:S05]  /*e740*/  @!P2 NANOSLEEP.SYNCS 0x989680 ;  /* 0x009896800000a95d */ /* 0x002fea0003900000 */
[----:B------:R-:W1:Y:S02]  /*e750*/  @!P2 SYNCS.PHASECHK.TRANS64 P2, [R3+URZ+0x38850], R0 ;  /* 0x038850000300a5a7 */ /* 0x000e64000804007f */
[----:B-1----:R-:W-:Y:S05]  /*e760*/  @!P2 BRA `(.L_x_23) ;  /* 0xfffffffc00eca947 */ /* 0x002fea000383ffff */
[----:B------:R-:W-:Y:S05]  /*e770*/  BRA `(.L_x_22) ;  /* 0xffffff9000b87947 */ /* 0x000fea000383ffff */
.L_x_28:
[----:B--2---:R-:W-:-:S04]  /*e780*/  MOV R3, UR7 ;  /* 0x0000000700037c02 */ /* 0x004fc80008000f00 */
[----:B------:R2:W3:Y:S03]  /*e790*/  SYNCS.PHASECHK.TRANS64.TRYWAIT P0, [R3+URZ+0x38850], R0 ;  /* 0x03885000030075a7 */ /* 0x0004e6000800017f */
[----:B---3--:R-:W-:Y:S05]  /*e7a0*/  @!P0 NANOSLEEP.SYNCS 0x989680 ;  /* 0x009896800000895d */ /* 0x008fea0003900000 */
[----:B------:R-:W3:Y:S02]  /*e7b0*/  @!P0 SYNCS.PHASECHK.TRANS64 P0, [R3+URZ+0x38850], R0 ;  /* 0x03885000030085a7 */ /* 0x000ee4000800007f */
[----:B---3--:R-:W-:Y:S05]  /*e7c0*/  @!P0 BRA `(.L_x_28) ;  /* 0xfffffffc00ec8947 */ /* 0x008fea000383ffff */
[----:B------:R-:W-:Y:S05]  /*e7d0*/  BRA `(.L_x_27) ;  /* 0xffffffa800a87947 */ /* 0x000fea000383ffff */
.L_x_40:
[----:B------:R-:W1:Y:S01]  /*e7e0*/  S2R R6, SR_TID.X ;  /* 0x0000000000067919 */ /* 0x000e620000002100 */
[----:B------:R-:W-:Y:S01]  /*e7f0*/  BSSY B0, `(.L_x_91) ;  /* 0x000000a000007945 */ /* 0x000fe20003800000 */
[----:B------:R-:W-:Y:S01]  /*e800*/  IMAD.MOV.U32 R12, RZ, RZ, RZ ;  /* 0x000000ffff0c7224 */ /* 0x000fe200078e00ff */
[----:B------:R-:W-:Y:S01]  /*e810*/  MOV R11, 0x1f ;  /* 0x0000001f000b7802 */ /* 0x000fe20000000f00 */
[----:B------:R-:W-:Y:S01]  /*e820*/  IMAD.MOV.U32 R15, RZ, RZ, -0x1 ;  /* 0xffffffffff0f7424 */ /* 0x000fe200078e00ff */
[----:B-1----:R-:W-:-:S04]  /*e830*/  SHF.R.U32.HI R6, RZ, 0x5, R6 ;  /* 0x00000005ff067819 */ /* 0x002fc80000011606 */
[----:B------:R-:W-:-:S05]  /*e840*/  LOP3.LUT R6, R6, 0x3, RZ, 0xc0, !PT ;  /* 0x0000000306067812 */ /* 0x000fca00078ec0ff */
[----:B------:R-:W-:-:S07]  /*e850*/  IMAD.MOV.U32 R13, RZ, RZ, R6 ;  /* 0x000000ffff0d7224 */ /* 0x000fce00078e0006 */
[----:B------:R-:W-:Y:S05]  /*e860*/  WARPSYNC.COLLECTIVE R15, `(.L_x_92) ;  /* 0x000000000f087348 */ /* 0x000fea0003c00000 */
[----:B------:R1:W2:Y:S02]  /*e870*/  SHFL.IDX P6, R14, R13, R12, R11 ;  /* 0x0000000c0d0e7389 */ /* 0x0002a400000c000b */
[----:B-12---:R-:W-:Y:S01]  /*e880*/  ENDCOLLECTIVE ;  /* 0x000000000000791b */ /* 0x006fe20003800000 */
.L_x_92:
[----:B------:R-:W-:Y:S05]  /*e890*/  BSYNC B0 ;  /* 0x0000000000007941 */ /* 0x000fea0003800000 */
.L_x_91:
[----:B------:R-:W-:Y:S05]  /*e8a0*/  BRA `(.L_x_93) ;  /* 0xffffffd000b87947 */ /* 0x000fea000383ffff */
.L_x_41:
[----:B------:R-:W-:Y:S01]  /*e8b0*/  BSSY B0, `(.L_x_94) ;  /* 0x0000006000007945 */ /* 0x000fe20003800000 */
[----:B------:R-:W-:-:S07]  /*e8c0*/  IMAD.MOV.U32 R15, RZ, RZ, -0x1 ;  /* 0xffffffffff0f7424 */ /* 0x000fce00078e00ff */
[----:B------:R-:W-:Y:S05]  /*e8d0*/  WARPSYNC.COLLECTIVE R15, `(.L_x_95) ;  /* 0x000000000f0c7348 */ /* 0x000fea0003c00000 */
[----:B------:R-:W-:Y:S02]  /*e8e0*/  ELECT P6, UR62, PT ;  /* 0x00000000003e782f */ /* 0x000fe400038c0000 */
[----:B------:R-:W-:Y:S01]  /*e8f0*/  MOV R14, UR62 ;  /* 0x0000003e000e7c02 */ /* 0x000fe20008000f00 */
[----:B------:R-:W-:Y:S10]  /*e900*/  ENDCOLLECTIVE ;  /* 0x000000000000791b */ /* 0x000ff40003800000 */
.L_x_95:
[----:B------:R-:W-:Y:S05]  /*e910*/  BSYNC B0 ;  /* 0x0000000000007941 */ /* 0x000fea0003800000 */
.L_x_94:
[----:B------:R-:W-:Y:S05]  /*e920*/  BRA `(.L_x_96) ;  /* 0xffffffd000b07947 */ /* 0x000fea000383ffff */
.L_x_44:
[----:B---3--:R3:W4:Y:S02]  /*e930*/  SYNCS.PHASECHK.TRANS64.TRYWAIT P1, [R6+URZ+0x38840], R7 ;  /* 0x03884007060075a7 */ /* 0x008724000802017f */
[----:B----4-:R-:W-:Y:S05]  /*e940*/  @!P1 NANOSLEEP.SYNCS 0x989680 ;  /* 0x009896800000995d */ /* 0x010fea0003900000 */
[----:B------:R-:W4:Y:S02]  /*e950*/  @!P1 SYNCS.PHASECHK.TRANS64 P1, [R6+URZ+0x38840], R7 ;  /* 0x03884007060095a7 */ /* 0x000f24000802007f */
[----:B----4-:R-:W-:Y:S05]  /*e960*/  @!P1 BRA `(.L_x_44) ;  /* 0xfffffffc00f09947 */ /* 0x010fea000383ffff */
[----:B------:R-:W-:Y:S05]  /*e970*/  BRA `(.L_x_97) ;  /* 0xffffffd400187947 */ /* 0x000fea000383ffff */
.L_x_47:
[----:B-1----:R-:W1:Y:S01]  /*e980*/  S2R R8, SR_CgaCtaId ;  /* 0x0000000000087919 */ /* 0x002e620000008800 */
[----:B------:R-:W-:-:S04]  /*e990*/  MOV R7, 0x400 ;  /* 0x0000040000077802 */ /* 0x000fc80000000f00 */
[----:B-1----:R-:W-:-:S04]  /*e9a0*/  LEA R7, R8, R7, 0x18 ;  /* 0x0000000708077211 */ /* 0x002fc800078ec0ff */
[----:B------:R1:W2:Y:S03]  /*e9b0*/  SYNCS.PHASECHK.TRANS64.TRYWAIT P1, [R7+URZ+0x38820], R6 ;  /* 0x03882006070075a7 */ /* 0x0002a6000802017f */
[----:B--2---:R-:W-:Y:S05]  /*e9c0*/  @!P1 NANOSLEEP.SYNCS 0x989680 ;  /* 0x009896800000995d */ /* 0x004fea0003900000 */
[----:B------:R-:W2:Y:S02]  /*e9d0*/  @!P1 SYNCS.PHASECHK.TRANS64 P1, [R7+URZ+0x38820], R6 ;  /* 0x03882006070095a7 */ /* 0x000ea4000802007f */
[----:B--2---:R-:W-:Y:S05]  /*e9e0*/  @!P1 BRA `(.L_x_47) ;  /* 0xfffffffc00e49947 */ /* 0x004fea000383ffff */
[----:B------:R-:W-:Y:S05]  /*e9f0*/  BRA `(.L_x_98) ;  /* 0xffffffd800887947 */ /* 0x000fea000383ffff */
.L_x_53:
[----:B-1----:R1:W2:Y:S02]  /*ea00*/  SYNCS.PHASECHK.TRANS64.TRYWAIT P1, [R2+URZ+0x38840], R3 ;  /* 0x03884003020075a7 */ /* 0x0022a4000802017f */
[----:B--2---:R-:W-:Y:S05]  /*ea10*/  @!P1 NANOSLEEP.SYNCS 0x989680 ;  /* 0x009896800000995d */ /* 0x004fea0003900000 */
[----:B------:R-:W2:Y:S02]  /*ea20*/  @!P1 SYNCS.PHASECHK.TRANS64 P1, [R2+URZ+0x38840], R3 ;  /* 0x03884003020095a7 */ /* 0x000ea4000802007f */
[----:B--2---:R-:W-:Y:S05]  /*ea30*/  @!P1 BRA `(.L_x_53) ;  /* 0xfffffffc00f09947 */ /* 0x004fea000383ffff */
[----:B------:R-:W-:Y:S05]  /*ea40*/  BRA `(.L_x_99) ;  /* 0xffffffdc00287947 */ /* 0x000fea000383ffff */
.L_x_55:
[----:B-1----:R1:W2:Y:S02]  /*ea50*/  SYNCS.PHASECHK.TRANS64.TRYWAIT P1, [R2+URZ+0x60], R3 ;  /* 0x00006003020075a7 */ /* 0x0022a4000802017f */
[----:B--2---:R-:W-:Y:S05]  /*ea60*/  @!P1 NANOSLEEP.SYNCS 0x989680 ;  /* 0x009896800000995d */ /* 0x004fea0003900000 */
[----:B------:R-:W2:Y:S02]  /*ea70*/  @!P1 SYNCS.PHASECHK.TRANS64 P1, [R2+URZ+0x60], R3 ;  /* 0x00006003020095a7 */ /* 0x000ea4000802007f */
[----:B--2---:R-:W-:Y:S05]  /*ea80*/  @!P1 BRA `(.L_x_55) ;  /* 0xfffffffc00f09947 */ /* 0x004fea000383ffff */
[----:B------:R-:W-:Y:S05]  /*ea90*/  BRA `(.L_x_100) ;  /* 0xffffffdc00d87947 */ /* 0x000fea000383ffff */
.L_x_61:
[----:B--2---:R2:W3:Y:S02]  /*eaa0*/  SYNCS.PHASECHK.TRANS64.TRYWAIT P1, [R2+URZ+0x38840], R3 ;  /* 0x03884003020075a7 */ /* 0x0044e4000802017f */
[----:B---3--:R-:W-:Y:S05]  /*eab0*/  @!P1 NANOSLEEP.SYNCS 0x989680 ;  /* 0x009896800000995d */ /* 0x008fea0003900000 */
[----:B------:R-:W3:Y:S02]  /*eac0*/  @!P1 SYNCS.PHASECHK.TRANS64 P1, [R2+URZ+0x38840], R3 ;  /* 0x03884003020095a7 */ /* 0x000ee4000802007f */
[----:B---3--:R-:W-:Y:S05]  /*ead0*/  @!P1 BRA `(.L_x_61) ;  /* 0xfffffffc00f09947 */ /* 0x008fea000383ffff */
[----:B------:R-:W-:Y:S05]  /*eae0*/  BRA `(.L_x_101) ;  /* 0xffffffe400407947 */ /* 0x000fea000383ffff */
.L_x_63:
[----:B-1----:R1:W2:Y:S02]  /*eaf0*/  SYNCS.PHASECHK.TRANS64.TRYWAIT P1, [R2+URZ+0x60], R19 ;  /* 0x00006013020075a7 */ /* 0x0022a4000802017f */
[----:B--2---:R-:W-:Y:S05]  /*eb00*/  @!P1 NANOSLEEP.SYNCS 0x989680 ;  /* 0x009896800000995d */ /* 0x004fea0003900000 */
[----:B------:R-:W2:Y:S02]  /*eb10*/  @!P1 SYNCS.PHASECHK.TRANS64 P1, [R2+URZ+0x60], R19 ;  /* 0x00006013020095a7 */ /* 0x000ea4000802007f */
[----:B--2---:R-:W-:Y:S05]  /*eb20*/  @!P1 BRA `(.L_x_63) ;  /* 0xfffffffc00f09947 */ /* 0x004fea000383ffff */
[----:B------:R-:W-:Y:S05]  /*eb30*/  BRA `(.L_x_102) ;  /* 0xffffffe400f07947 */ /* 0x000fea000383ffff */
.L_x_68:
[----:B--2---:R2:W3:Y:S02]  /*eb40*/  SYNCS.PHASECHK.TRANS64.TRYWAIT P1, [R2+URZ+0x38840], R3 ;  /* 0x03884003020075a7 */ /* 0x0044e4000802017f */
[----:B---3--:R-:W-:Y:S05]  /*eb50*/  @!P1 NANOSLEEP.SYNCS 0x989680 ;  /* 0x009896800000995d */ /* 0x008fea0003900000 */
[----:B------:R-:W3:Y:S02]  /*eb60*/  @!P1 SYNCS.PHASECHK.TRANS64 P1, [R2+URZ+0x38840], R3 ;  /* 0x03884003020095a7 */ /* 0x000ee4000802007f */
[----:B---3--:R-:W-:Y:S05]  /*eb70*/  @!P1 BRA `(.L_x_68) ;  /* 0xfffffffc00f09947 */ /* 0x008fea000383ffff */
[----:B------:R-:W-:Y:S05]  /*eb80*/  BRA `(.L_x_103) ;  /* 0xffffffec00207947 */ /* 0x000fea000383ffff */
.L_x_70:
[----:B-1----:R1:W2:Y:S02]  /*eb90*/  SYNCS.PHASECHK.TRANS64.TRYWAIT P1, [R2+URZ+0x60], R3 ;  /* 0x00006003020075a7 */ /* 0x0022a4000802017f */
[----:B--2---:R-:W-:Y:S05]  /*eba0*/  @!P1 NANOSLEEP.SYNCS 0x989680 ;  /* 0x009896800000995d */ /* 0x004fea0003900000 */
[----:B------:R-:W2:Y:S02]  /*ebb0*/  @!P1 SYNCS.PHASECHK.TRANS64 P1, [R2+URZ+0x60], R3 ;  /* 0x00006003020095a7 */ /* 0x000ea4000802007f */
[----:B--2---:R-:W-:Y:S05]  /*ebc0*/  @!P1 BRA `(.L_x_70) ;  /* 0xfffffffc00f09947 */ /* 0x004fea000383ffff */
[----:B------:R-:W-:Y:S05]  /*ebd0*/  BRA `(.L_x_104) ;  /* 0xffffffec00d47947 */ /* 0x000fea000383ffff */
.L_x_75:
[----:B--2---:R2:W3:Y:S02]  /*ebe0*/  SYNCS.PHASECHK.TRANS64.TRYWAIT P0, [R3+URZ+0x38860], R0 ;  /* 0x03886000030075a7 */ /* 0x0044e4000800017f */
[----:B---3--:R-:W-:Y:S05]  /*ebf0*/  @!P0 NANOSLEEP.SYNCS 0x989680 ;  /* 0x009896800000895d */ /* 0x008fea0003900000 */
[----:B------:R-:W3:Y:S02]  /*ec00*/  @!P0 SYNCS.PHASECHK.TRANS64 P0, [R3+URZ+0x38860], R0 ;  /* 0x03886000030085a7 */ /* 0x000ee4000800007f */
[----:B---3--:R-:W-:Y:S05]  /*ec10*/  @!P0 BRA `(.L_x_75) ;  /* 0xfffffffc00f08947 */ /* 0x008fea000383ffff */
[----:B------:R-:W-:Y:S05]  /*ec20*/  BRA `(.L_x_105) ;  /* 0xfffffff000b87947 */ /* 0x000fea000383ffff */
.L_x_79:
[----:B--2---:R2:W3:Y:S02]  /*ec30*/  SYNCS.PHASECHK.TRANS64.TRYWAIT P0, [R0+URZ+0x38820], R3 ;  /* 0x03882003000075a7 */ /* 0x0044e4000800017f */
[----:B---3--:R-:W-:Y:S05]  /*ec40*/  @!P0 NANOSLEEP.SYNCS 0x989680 ;  /* 0x009896800000895d */ /* 0x008fea0003900000 */
[----:B------:R-:W3:Y:S02]  /*ec50*/  @!P0 SYNCS.PHASECHK.TRANS64 P0, [R0+URZ+0x38820], R3 ;  /* 0x03882003000085a7 */ /* 0x000ee4000800007f */
[----:B---3--:R-:W-:Y:S05]  /*ec60*/  @!P0 BRA `(.L_x_79) ;  /* 0xfffffffc00f08947 */ /* 0x008fea000383ffff */
[----:B------:R-:W-:Y:S05]  /*ec70*/  BRA `(.L_x_106) ;  /* 0xfffffff400ac7947 */ /* 0x000fea000383ffff */
.L_x_80:
[----:B------:R-:W3:Y:S01]  /*ec80*/  S2R R2, SR_TID.X ;  /* 0x0000000000027919 */ /* 0x000ee20000002100 */
[----:B------:R-:W-:Y:S01]  /*ec90*/  BSSY B0, `(.L_x_107) ;  /* 0x000000a000007945 */ /* 0x000fe20003800000 */
[----:B------:R-:W-:Y:S01]  /*eca0*/  IMAD.MOV.U32 R12, RZ, RZ, RZ ;  /* 0x000000ffff0c7224 */ /* 0x000fe200078e00ff */
[----:B------:R-:W-:Y:S01]  /*ecb0*/  MOV R15, 0xffffffff ;  /* 0xffffffff000f7802 */ /* 0x000fe20000000f00 */
[----:B------:R-:W-:Y:S01]  /*ecc0*/  IMAD.MOV.U32 R11, RZ, RZ, 0x1f ;  /* 0x0000001fff0b7424 */ /* 0x000fe200078e00ff */
[----:B---3--:R-:W-:-:S04]  /*ecd0*/  SHF.R.U32.HI R2, RZ, 0x5, R2 ;  /* 0x00000005ff027819 */ /* 0x008fc80000011602 */
[----:B------:R-:W-:-:S04]  /*ece0*/  LOP3.LUT R2, R2, 0x3, RZ, 0xc0, !PT ;  /* 0x0000000302027812 */ /* 0x000fc800078ec0ff */
[----:B------:R-:W-:-:S07]  /*ecf0*/  MOV R13, R2 ;  /* 0x00000002000d7202 */ /* 0x000fce0000000f00 */
[----:B-12---:R-:W-:Y:S05]  /*ed00*/  WARPSYNC.COLLECTIVE R15, `(.L_x_108) ;  /* 0x000000000f087348 */ /* 0x006fea0003c00000 */
[----:B------:R3:W4:Y:S02]  /*ed10*/  SHFL.IDX P6, R14, R13, R12, R11 ;  /* 0x0000000c0d0e7389 */ /* 0x00072400000c000b */
[----:B-1234-:R-:W-:Y:S01]  /*ed20*/  ENDCOLLECTIVE ;  /* 0x000000000000791b */ /* 0x01efe20003800000 */
.L_x_108:
[----:B------:R-:W-:Y:S05]  /*ed30*/  BSYNC B0 ;  /* 0x0000000000007941 */ /* 0x000fea0003800000 */
.L_x_107:
[----:B------:R-:W-:Y:S05]  /*ed40*/  BRA `(.L_x_109) ;  /* 0xfffffff400947947 */ /* 0x000fea000383ffff */
.L_x_83:
[----:B------:R-:W-:Y:S01]  /*ed50*/  BSSY B1, `(.L_x_110) ;  /* 0x0000006000017945 */ /* 0x000fe20003800000 */
[----:B------:R-:W-:-:S07]  /*ed60*/  IMAD.MOV.U32 R15, RZ, RZ, -0x1 ;  /* 0xffffffffff0f7424 */ /* 0x000fce00078e00ff */
[----:B-123--:R-:W-:Y:S05]  /*ed70*/  WARPSYNC.COLLECTIVE R15, `(.L_x_111) ;  /* 0x000000000f0c7348 */ /* 0x00efea0003c00000 */
[----:B------:R-:W-:Y:S02]  /*ed80*/  ELECT P6, UR62, PT ;  /* 0x00000000003e782f */ /* 0x000fe400038c0000 */
[----:B------:R-:W-:Y:S01]  /*ed90*/  MOV R14, UR62 ;  /* 0x0000003e000e7c02 */ /* 0x000fe20008000f00 */
[----:B-123--:R-:W-:Y:S10]  /*eda0*/  ENDCOLLECTIVE ;  /* 0x000000000000791b */ /* 0x00eff40003800000 */
.L_x_111:
[----:B------:R-:W-:Y:S05]  /*edb0*/  BSYNC B1 ;  /* 0x0000000000017941 */ /* 0x000fea0003800000 */
.L_x_110:
[----:B------:R-:W-:Y:S05]  /*edc0*/  BRA `(.L_x_112) ;  /* 0xfffffff4008c7947 */ /* 0x000fea000383ffff */
.L_x_85:
[----:B-1----:R1:W2:Y:S02]  /*edd0*/  SYNCS.PHASECHK.TRANS64.TRYWAIT P0, [R6+URZ], R5 ;  /* 0x00000005060075a7 */ /* 0x0022a4000800017f */
[----:B--2---:R-:W-:Y:S05]  /*ede0*/  @!P0 NANOSLEEP.SYNCS 0x989680 ;  /* 0x009896800000895d */ /* 0x004fea0003900000 */
[----:B------:R-:W2:Y:S02]  /*edf0*/  @!P0 SYNCS.PHASECHK.TRANS64 P0, [R6+URZ], R5 ;  /* 0x00000005060085a7 */ /* 0x000ea4000800007f */
[----:B--2---:R-:W-:Y:S05]  /*ee00*/  @!P0 BRA `(.L_x_85) ;  /* 0xfffffffc00f08947 */ /* 0x004fea000383ffff */
[----:B------:R-:W-:Y:S05]  /*ee10*/  BRA `(.L_x_113) ;  /* 0xfffffff400c07947 */ /* 0x000fea000383ffff */
.L_x_86:
[----:B--2---:R2:W3:Y:S02]  /*ee20*/  SYNCS.PHASECHK.TRANS64.TRYWAIT P0, [R3+URZ], R2 ;  /* 0x00000002030075a7 */ /* 0x0044e4000800017f */
[----:B---3--:R-:W-:Y:S05]  /*ee30*/  @!P0 NANOSLEEP.SYNCS 0x989680 ;  /* 0x009896800000895d */ /* 0x008fea0003900000 */
[----:B------:R-:W3:Y:S02]  /*ee40*/  @!P0 SYNCS.PHASECHK.TRANS64 P0, [R3+URZ], R2 ;  /* 0x00000002030085a7 */ /* 0x000ee4000800007f */
[----:B---3--:R-:W-:Y:S05]  /*ee50*/  @!P0 BRA `(.L_x_86) ;  /* 0xfffffffc00f08947 */ /* 0x008fea000383ffff */
[----:B------:R-:W-:Y:S05]  /*ee60*/  BRA `(.L_x_114) ;  /* 0xfffffff400b47947 */ /* 0x000fea000383ffff */
.L_x_88:
[----:B--2---:R2:W3:Y:S02]  /*ee70*/  SYNCS.PHASECHK.TRANS64.TRYWAIT P0, [R16+URZ], R5 ;  /* 0x00000005100075a7 */ /* 0x0044e4000800017f */
[----:B---3--:R-:W-:Y:S05]  /*ee80*/  @!P0 NANOSLEEP.SYNCS 0x989680 ;  /* 0x009896800000895d */ /* 0x008fea0003900000 */
[----:B------:R-:W3:Y:S02]  /*ee90*/  @!P0 SYNCS.PHASECHK.TRANS64 P0, [R16+URZ], R5 ;  /* 0x00000005100085a7 */ /* 0x000ee4000800007f */
[----:B---3--:R-:W-:Y:S05]  /*eea0*/  @!P0 BRA `(.L_x_88) ;  /* 0xfffffffc00f08947 */ /* 0x008fea000383ffff */
[----:B------:R-:W-:Y:S05]  /*eeb0*/  BRA `(.L_x_115) ;  /* 0xfffffff400b87947 */ /* 0x000fea000383ffff */
.L_x_116:
[----:B------:R-:W-:-:S00]  /*eec0*/  BRA `(.L_x_116) ;  /* 0xfffffffc00fc7947 */ /* 0x000fc0000383ffff */
[----:B------:R-:W-:-:S00]  /*eed0*/  NOP ;  /* 0x0000000000007918 */ /* 0x000fc00000000000 */
        /* <DEDUP_REMOVED lines=10> */
.L_x_2837:


//--------------------- .text._ZN7cutlass13device_kernelIN5flash11enable_sm90INS1_16FlashAttnFwdSm90INS1_25CollectiveMainloopFwdSm90ILi2EN4cute5tupleIJNS5_1CILi2EEENS7_ILi1EEES9_EEENS6_IJNS7_ILi128EEENS7_ILi80EEENS7_ILi256EEEEEELi256ENS_6half_tEfNS_4arch4Sm90ELb0ELb0ELb0ELb0ELb0ELb0ELb0ELb1ELb1ELb0ELb0ELb0EEENS1_21CollectiveEpilogueFwdINS6_IJSB_SD_SC_EEESA_SF_SH_Li256ELb0ELb0ELb0ELb0EEENS1_29StaticPersistentTileSchedulerILb0EEEEEEEEEvNT_6ParamsE --------------------------
	.section	.text._ZN7cutlass13device_kernelIN5flash11enable_sm90INS1_16FlashAttnFwdSm90INS1_25CollectiveMainloopFwdSm90ILi2EN4cute5tupleIJNS5_1CILi2EEENS7_ILi1EEES9_EEENS6_IJNS7_ILi128EEENS7_ILi80EEENS7_ILi256EEEEEELi256ENS_6half_tEfNS_4arch4Sm90ELb0ELb0ELb0ELb0ELb0ELb0ELb0ELb1ELb1ELb0ELb0ELb0EEENS1_21CollectiveEpilogueFwdINS6_IJSB_SD_SC_EEESA_SF_SH_Li256ELb0ELb0ELb0ELb0EEENS1_29StaticPersistentTileSchedulerILb0EEEEEEEEEvNT_6ParamsE,"ax",@progbits
	.align	128
.text._ZN7cutlass13device_kernelIN5flash11enable_sm90INS1_16FlashAttnFwdSm90INS1_25CollectiveMainloopFwdSm90ILi2EN4cute5tupleIJNS5_1CILi2EEENS7_ILi1EEES9_EEENS6_IJNS7_ILi128EEENS7_ILi80EEENS7_ILi256EEEEEELi256ENS_6half_tEfNS_4arch4Sm90ELb0ELb0ELb0ELb0ELb0ELb0ELb0ELb1ELb1ELb0ELb0ELb0EEENS1_21CollectiveEpilogueFwdINS6_IJSB_SD_SC_EEESA_SF_SH_Li256ELb0ELb0ELb0ELb0EEENS1_29StaticPersistentTileSchedulerILb0EEEEEEEEEvNT_6ParamsE:
        .type           _ZN7cutlass13device_kernelIN5flash11enable_sm90INS1_16FlashAttnFwdSm90INS1_25CollectiveMainloopFwdSm90ILi2EN4cute5tupleIJNS5_1CILi2EEENS7_ILi1EEES9_EEENS6_IJNS7_ILi128EEENS7_ILi80EEENS7_ILi256EEEEEELi256ENS_6half_tEfNS_4arch4Sm90ELb0ELb0ELb0ELb0ELb0ELb0ELb0ELb1ELb1ELb0ELb0ELb0EEENS1_21CollectiveEpilogueFwdINS6_IJSB_SD_SC_EEESA_SF_SH_Li256ELb0ELb0ELb0ELb0EEENS1_29StaticPersistentTileSchedulerILb0EEEEEEEEEvNT_6ParamsE,@function
        .size           _ZN7cutlass13device_kernelIN5flash11enable_sm90INS1_16FlashAttnFwdSm90INS1_25CollectiveMainloopFwdSm90ILi2EN4cute5tupleIJNS5_1CILi2EEENS7_ILi1EEES9_EEENS6_IJNS7_ILi128EEENS7_ILi80EEENS7_ILi256EEEEEELi256ENS_6half_tEfNS_4arch4Sm90ELb0ELb0ELb0ELb0ELb0ELb0ELb0ELb1ELb1ELb0ELb0ELb0EEENS1_21CollectiveEpilogueFwdINS6_IJSB_SD_SC_EEESA_SF_SH_Li256ELb0ELb0ELb0ELb0EEENS1_29StaticPersistentTileSchedulerILb0EEEEEEEEEvNT_6ParamsE,(.L_x_2838 - _ZN7cutlass13device_kernelIN5flash11enable_sm90INS1_16FlashAttnFwdSm90INS1_25CollectiveMainloopFwdSm90ILi2EN4cute5tupleIJNS5_1CILi2EEENS7_ILi1EEES9_EEENS6_IJNS7_ILi128EEENS7_ILi80EEENS7_ILi256EEEEEELi256ENS_6half_tEfNS_4arch4Sm90ELb0ELb0ELb0ELb0ELb0ELb0ELb0ELb1ELb1ELb0ELb0ELb0EEENS1_21CollectiveEpilogueFwdINS6_IJSB_SD_SC_EEESA_SF_SH_Li256ELb0ELb0ELb0ELb0EEENS1_29StaticPersistentTileSchedulerILb0EEEEEEEEEvNT_6ParamsE)
        .other          _ZN7cutlass13device_kernelIN5flash11enable_sm90INS1_16FlashAttnFwdSm90INS1_25CollectiveMainloopFwdSm90ILi2EN4cute5tupleIJNS5_1CILi2EEENS7_ILi1EEES9_EEENS6_IJNS7_ILi128EEENS7_ILi80EEENS7_ILi256EEEEEELi256ENS_6half_tEfNS_4arch4Sm90ELb0ELb0ELb0ELb0ELb0ELb0ELb0ELb1ELb1ELb0ELb0ELb0EEENS1_21CollectiveEpilogueFwdINS6_IJSB_SD_SC_EEESA_SF_SH_Li256ELb0ELb0ELb0ELb0EEENS1_29StaticPersistentTileSchedulerILb0EEEEEEEEEvNT_6ParamsE,@"STO_CUDA_ENTRY STV_DEFAULT"
_ZN7cutlass13device_kernelIN5flash11enable_sm90INS1_16FlashAttnFwdSm90INS1_25CollectiveMainloopFwdSm90ILi2EN4cute5tupleIJNS5_1CILi2EEENS7_ILi1EEES9_EEENS6_IJNS7_ILi128EEENS7_ILi80EEENS7_ILi256EEEEEELi256ENS_6half_tEfNS_4arch4Sm90ELb0ELb0ELb0ELb0ELb0ELb0ELb0ELb1ELb1ELb0ELb0ELb0EEENS1_21CollectiveEpilogueFwdINS6_IJSB_SD_SC_EEESA_SF_SH_Li256ELb0ELb0ELb0ELb0EEENS1_29StaticPersistentTileSchedulerILb0EEEEEEEEEvNT_6ParamsE:
[----:B------:R-:W1:Y:S02]  /*0000*/  LDC R1, c[0x0][0x28] ;  /* 0x00000a00ff017b82 */ /* 0x000e640000000800 */
[----:B-1----:R-:W-:Y:S01]  /*0010*/  VIADD R1, R1, 0xffffffd8 ;  /* 0xffffffd801017836 */ /* 0x002fe20000000000 */
[----:B------:R-:W1:Y:S01]  /*0020*/  S2R R8, SR_TID.X ;  /* 0x0000000000087919 */ /* 0x000e620000002100 */
[----:B------:R-:W-:Y:S01]  /*0030*/  ELECT P0, URZ, PT ;  /* 0x00000000003f782f */ /* 0x000fe20003800000 */
[----:B------:R-:W-:Y:S01]  /*0040*/  BSSY B0, `(.L_x_117) ;  /* 0x0000014000007945 */ /* 0x000fe20003800000 */
[----:B-1----:R-:W-:-:S05]  /*0050*/  SHF.R.U32.HI R0, RZ, 0x5, R8 ;  /* 0x00000005ff007819 */ /* 0x002fca0000011608 */
[----:B------:R-:W1:Y:S02]  /*0060*/  SHFL.IDX PT, R2, R0, RZ, 0x1f ;  /* 0x00001fff00027589 */ /* 0x000e6400000e0000 */
[----:B-1----:R-:W-:Y:S02]  /*0070*/  ISETP.EQ.AND P0, PT, R2, RZ, P0 ;  /* 0x000000ff0200720c */ /* 0x002fe40000702270 */
[----:B------:R-:W-:-:S11]  /*0080*/  SHF.R.U32.HI R2, RZ, 0x7, R8 ;  /* 0x00000007ff027819 */ /* 0x000fd60000011608 */
        /* <DEDUP_REMOVED lines=15> */
.L_x_118:
[----:B------:R-:W-:Y:S05]  /*0180*/  BSYNC B0 ;  /* 0x0000000000007941 */ /* 0x000fea0003800000 */
.L_x_117:
[----:B------:R-:W-:Y:S01]  /*0190*/  VOTEU.ANY UP0, P0 ;  /* 0x00000000003f7886 */ /* 0x000fe20000000100 */
[----:B------:R-:W1:Y:S01]  /*01a0*/  SHFL.IDX PT, R2, R2, RZ, 0x1f ;  /* 0x00001fff02027589 */ /* 0x000e6200000e0000 */
[----:B------:R-:W-:Y:S01]  /*01b0*/  UMOV UR4, 0x1 ;  /* 0x0000000100047882 */ /* 0x000fe20000000000 */
[----:B------:R-:W-:Y:S01]  /*01c0*/  UMOV UR7, 0x2 ;  /* 0x0000000200077882 */ /* 0x000fe20000000000 */
[----:B------:R-:W-:Y:S01]  /*01d0*/  VOTEU.ANY UP1, P0 ;  /* 0x00000000003f7886 */ /* 0x000fe20000020100 */
[----:B------:R-:W2:Y:S01]  /*01e0*/  @UP0 S2UR UR8, SR_CgaCtaId ;  /* 0x00000000000809c3 */ /* 0x000ea20000008800 */
[----:B------:R-:W3:Y:S01]  /*01f0*/  SHFL.IDX PT, R3, R0, RZ, 0x1f ;  /* 0x00001fff00037589 */ /* 0x000ee200000e0000 */
[----:B------:R-:W-:Y:S01]  /*0200*/  @UP0 UMOV UR6, 0x400 ;  /* 0x0000040000060882 */ /* 0x000fe20000000000 */
[----:B------:R-:W-:-:S04]  /*0210*/  @UP0 UIADD3 UR4, -UR4, 0x100000, URZ ;  /* 0x0010000004040890 */ /* 0x000fc8000fffe13f */
[----:B------:R-:W-:Y:S02]  /*0220*/  @UP0 USHF.L.U32 UR5, UR4, 0xb, URZ ;  /* 0x0000000b04050899 */ /* 0x000fe4000800063f */
[----:B------:R-:W-:Y:S01]  /*0230*/  @UP0 USHF.L.U32 UR4, UR4, 0x1, URZ ;  /* 0x0000000104040899 */ /* 0x000fe2000800063f */
[----:B------:R-:W-:Y:S01]  /*0240*/  VOTEU.ANY UP2, P0 ;  /* 0x00000000003f7886 */ /* 0x000fe20000040100 */
[----:B-1----:R-:W-:Y:S01]  /*0250*/  R2UR UR9, R2 ;  /* 0x00000000020972ca */ /* 0x002fe200000e0000 */
[----:B--2---:R-:W-:Y:S01]  /*0260*/  @UP0 ULEA UR8, UR8, UR6, 0x18 ;  /* 0x0000000608080291 */ /* 0x004fe2000f8ec03f */
[----:B---3--:R-:W-:Y:S01]  /*0270*/  ISETP.NE.AND P1, PT, R3, RZ, PT ;  /* 0x000000ff0300720c */ /* 0x008fe20003f25270 */
[----:B------:R-:W-:-:S04]  /*0280*/  @UP0 UIADD3 UR6, -UR7, 0x100000, URZ ;  /* 0x0010000007060890 */ /* 0x000fc8000fffe13f */
[----:B------:R-:W-:Y:S02]  /*0290*/  @UP0 USHF.L.U32 UR7, UR6, 0xb, URZ ;  /* 0x0000000b06070899 */ /* 0x000fe4000800063f */
[----:B------:R-:W-:-:S04]  /*02a0*/  @UP0 USHF.L.U32 UR6, UR6, 0x1, URZ ;  /* 0x0000000106060899 */ /* 0x000fc8000800063f */
[----:B------:R-:W-:Y:S01]  /*02b0*/  UISETP.NE.AND UP0, UPT, UR9, URZ, UPT ;  /* 0x0000003f0900728c */ /* 0x000fe2000bf05270 */
[----:B------:R-:W1:Y:S02]  /*02c0*/  FENCE.VIEW.ASYNC.S ;  /* 0x00000000000073c6 */ /* 0x000e640000000000 */
[----:B-1----:R1:W2:Y:S05]  /*02d0*/  @UP1 SYNCS.EXCH.64 URZ, [UR8+0x38800], UR4 ;  /* 0x03880004083f15b2 */ /* 0x0022aa0008000100 */
[----:B------:R1:W3:Y:S01]  /*02e0*/  @UP2 SYNCS.EXCH.64 URZ, [UR8+0x38820], UR6 ;  /* 0x03882006083f25b2 */ /* 0x0002e20008000100 */
[----:B------:R-:W-:Y:S05]  /*02f0*/  @P1 BRA `(.L_x_119) ;  /* 0x0000000000481947 */ /* 0x000fea0003800000 */
[----:B-1----:R-:W1:Y:S01]  /*0300*/  S2UR UR5, SR_CgaCtaId ;  /* 0x00000000000579c3 */ /* 0x002e620000008800 */
[----:B------:R-:W-:Y:S01]  /*0310*/  UMOV UR4, 0x400 ;  /* 0x0000040000047882 */ /* 0x000fe20000000000 */
[----:B------:R-:W-:Y:S01]  /*0320*/  UMOV UR6, 0x1 ;  /* 0x0000000100067882 */ /* 0x000fe20000000000 */
[----:B------:R-:W-:Y:S01]  /*0330*/  UMOV UR9, 0x4 ;  /* 0x0000000400097882 */ /* 0x000fe20000000000 */
[----:B------:R-:W-:-:S04]  /*0340*/  UIADD3 UR6, -UR6, 0x100000, URZ ;  /* 0x0010000006067890 */ /* 0x000fc8000fffe13f */
[----:B------:R-:W-:Y:S02]  /*0350*/  USHF.L.U32 UR7, UR6, 0xb, URZ ;  /* 0x0000000b06077899 */ /* 0x000fe4000800063f */
[----:B------:R-:W-:Y:S01]  /*0360*/  USHF.L.U32 UR6, UR6, 0x1, URZ ;  /* 0x0000000106067899 */ /* 0x000fe2000800063f */
[----:B------:R-:W-:Y:S01]  /*0370*/  ELECT P0, URZ, PT ;  /* 0x00000000003f782f */ /* 0x000fe20003800000 */
[----:B-1----:R-:W-:Y:S02]  /*0380*/  ULEA UR8, UR5, UR4, 0x18 ;  /* 0x0000000405087291 */ /* 0x002fe4000f8ec03f */
[----:B------:R-:W-:-:S04]  /*0390*/  UIADD3 UR4, -UR9, 0x100000, URZ ;  /* 0x0010000009047890 */ /* 0x000fc8000fffe13f */
[----:B------:R-:W-:Y:S02]  /*03a0*/  USHF.L.U32 UR5, UR4, 0xb, URZ ;  /* 0x0000000b04057899 */ /* 0x000fe4000800063f */
[----:B------:R-:W-:Y:S01]  /*03b0*/  USHF.L.U32 UR4, UR4, 0x1, URZ ;  /* 0x0000000104047899 */ /* 0x000fe2000800063f */
[----:B------:R-:W1:Y:S03]  /*03c0*/  FENCE.VIEW.ASYNC.S ;  /* 0x00000000000073c6 */ /* 0x000e660000000000 */
[----:B-1----:R4:W1:Y:S08]  /*03d0*/  SYNCS.EXCH.64 URZ, [UR8+0x38830], UR6 ;  /* 0x03883006083f75b2 */ /* 0x0028700008000100 */
[----:B------:R4:W1:Y:S01]  /*03e0*/  SYNCS.EXCH.64 URZ, [UR8+0x38840], UR4 ;  /* 0x03884004083f75b2 */ /* 0x0008620008000100 */
[----:B------:R4:W1:Y:S01]  /*03f0*/  SYNCS.EXCH.64 URZ, [UR8+0x38838], UR6 ;  /* 0x03883806083f75b2 */ /* 0x0008620008000100 */
[----:B------:R4:W1:Y:S02]  /*0400*/  SYNCS.EXCH.64 URZ, [UR8+0x38848], UR4 ;  /* 0x03884804083f75b2 */ /* 0x0008640008000100 */
[----:B----4-:R-:W-:Y:S01]  /*0410*/  NOP ;  /* 0x0000000000007918 */ /* 0x010fe20000000000 */
.L_x_119:
[----:B-1----:R-:W1:Y:S01]  /*0420*/  S2UR UR4, SR_CTAID.Y ;  /* 0x00000000000479c3 */ /* 0x002e620000002600 */
[----:B------:R-:W4:Y:S01]  /*0430*/  SHFL.IDX PT, R7, R0, RZ, 0x1f ;  /* 0x00001fff00077589 */ /* 0x000f2200000e0000 */
[----:B------:R-:W-:Y:S01]  /*0440*/  ULDC UR5, c[0x0][0x154] ;  /* 0x0000550000057ab9 */ /* 0x000fe20000000800 */
[----:B------:R-:W-:-:S05]  /*0450*/  NOP ;  /* 0x0000000000007918 */ /* 0x000fca0000000000 */
[----:B------:R-:W5:Y:S08]  /*0460*/  S2UR UR6, SR_CTAID.X ;  /* 0x00000000000679c3 */ /* 0x000f700000002500 */
[----:B------:R-:W2:Y:S01]  /*0470*/  LDC R6, c[0x0][0x148] ;  /* 0x00005200ff067b82 */ /* 0x000ea20000000800 */
[----:B-1----:R-:W-:Y:S02]  /*0480*/  I2FP.F32.U32 R2, UR4 ;  /* 0x0000000400027c45 */ /* 0x002fe40008201000 */
[----:B----4-:R-:W-:-:S03]  /*0490*/  ISETP.NE.AND P0, PT, R7, RZ, PT ;  /* 0x000000ff0700720c */ /* 0x010fc60003f05270 */
[----:B------:R-:W-:Y:S01]  /*04a0*/  FMUL R5, R2, UR5 ;  /* 0x0000000502057c20 */ /* 0x000fe20008400000 */
[----:B------:R-:W-:Y:S02]  /*04b0*/  SHF.R.S32.HI R2, RZ, 0x1f, R8 ;  /* 0x0000001fff027819 */ /* 0x000fe40000011408 */
[----:B-----5:R-:W-:Y:S02]  /*04c0*/  I2FP.F32.U32 R4, UR6 ;  /* 0x0000000600047c45 */ /* 0x020fe40008201000 */
[----:B------:R-:W-:Y:S01]  /*04d0*/  LEA.HI R2, R2, R8, RZ, 0x7 ;  /* 0x0000000802027211 */ /* 0x000fe200078f38ff */
[----:B------:R-:W1:Y:S02]  /*04e0*/  F2I.U32.TRUNC.NTZ R5, R5 ;  /* 0x0000000500057305 */ /* 0x000e64000020f000 */
[----:B-1----:R-:W-:-:S04]  /*04f0*/  IMAD.MOV R11, RZ, RZ, -R5 ;  /* 0x000000ffff0b7224 */ /* 0x002fc800078e0a05 */
[----:B--2---:R-:W-:Y:S01]  /*0500*/  IMAD R11, R6, R11, UR4 ;  /* 0x00000004060b7e24 */ /* 0x004fe2000f8e020b */
[----:B------:R-:W-:Y:S02]  /*0510*/  ULDC UR4, c[0x0][0x150] ;  /* 0x0000540000047ab9 */ /* 0x000fe40000000800 */
[----:B------:R-:W-:Y:S01]  /*0520*/  FMUL R9, R4, UR4 ;  /* 0x0000000404097c20 */ /* 0x000fe20008400000 */
[----:B------:R-:W-:Y:S06]  /*0530*/  @P0 BRA `(.L_x_120) ;  /* 0x0000000000480947 */ /* 0x000fec0003800000 */
[----:B------:R-:W1:Y:S01]  /*0540*/  S2UR UR5, SR_CgaCtaId ;  /* 0x00000000000579c3 */ /* 0x000e620000008800 */
[----:B------:R-:W-:Y:S01]  /*0550*/  UMOV UR4, 0x400 ;  /* 0x0000040000047882 */ /* 0x000fe20000000000 */
[----:B------:R-:W-:Y:S01]  /*0560*/  UMOV UR6, 0x1 ;  /* 0x0000000100067882 */ /* 0x000fe20000000000 */
[----:B------:R-:W-:Y:S01]  /*0570*/  UMOV UR7, 0x4 ;  /* 0x0000000400077882 */ /* 0x000fe20000000000 */
[----:B------:R-:W-:Y:S01]  /*0580*/  ELECT P0, URZ, PT ;  /* 0x00000000003f782f */ /* 0x000fe20003800000 */
[----:B-1----:R-:W-:Y:S02]  /*0590*/  ULEA UR8, UR5, UR4, 0x18 ;  /* 0x0000000405087291 */ /* 0x002fe4000f8ec03f */
[----:B------:R-:W-:-:S04]  /*05a0*/  UIADD3 UR4, -UR6, 0x100000, URZ ;  /* 0x0010000006047890 */ /* 0x000fc8000fffe13f */
[----:B------:R-:W-:Y:S02]  /*05b0*/  USHF.L.U32 UR5, UR4, 0xb, URZ ;  /* 0x0000000b04057899 */ /* 0x000fe4000800063f */
[----:B------:R-:W-:Y:S02]  /*05c0*/  USHF.L.U32 UR4, UR4, 0x1, URZ ;  /* 0x0000000104047899 */ /* 0x000fe4000800063f */
[----:B------:R-:W-:-:S04]  /*05d0*/  UIADD3 UR6, -UR7, 0x100000, URZ ;  /* 0x0010000007067890 */ /* 0x000fc8000fffe13f */
[----:B------:R-:W-:Y:S02]  /*05e0*/  USHF.L.U32 UR7, UR6, 0xb, URZ ;  /* 0x0000000b06077899 */ /* 0x000fe4000800063f */
[----:B------:R-:W-:Y:S01]  /*05f0*/  USHF.L.U32 UR6, UR6, 0x1, URZ ;  /* 0x0000000106067899 */ /* 0x000fe2000800063f */
[----:B------:R-:W1:Y:S03]  /*0600*/  FENCE.VIEW.ASYNC.S ;  /* 0x00000000000073c6 */ /* 0x000e660000000000 */
[----:B-1----:R1:W2:Y:S08]  /*0610*/  SYNCS.EXCH.64 URZ, [UR8+0x38850], UR4 ;  /* 0x03885004083f75b2 */ /* 0x0022b00008000100 */
[----:B------:R1:W4:Y:S01]  /*0620*/  SYNCS.EXCH.64 URZ, [UR8+0x38860], UR6 ;  /* 0x03886006083f75b2 */ /* 0x0003220008000100 */
[----:B------:R1:W1:Y:S01]  /*0630*/  SYNCS.EXCH.64 URZ, [UR8+0x38858], UR4 ;  /* 0x03885804083f75b2 */ /* 0x0002620008000100 */
[----:B------:R1:W1:Y:S01]  /*0640*/  SYNCS.EXCH.64 URZ, [UR8+0x38868], UR6 ;  /* 0x03886806083f75b2 */ /* 0x0002620008000100 */
[----:B------:R-:W-:Y:S01]  /*0650*/  NOP ;  /* 0x0000000000007918 */ /* 0x000fe20000000000 */
.L_x_120:
[----:B------:R-:W5:Y:S01]  /*0660*/  SHFL.IDX PT, R6, R0, RZ, 0x1f ;  /* 0x00001fff00067589 */ /* 0x000f6200000e0000 */
[----:B------:R-:W-:Y:S01]  /*0670*/  LOP3.LUT R2, R2, 0xffffff80, RZ, 0xc0, !PT ;  /* 0xffffff8002027812 */ /* 0x000fe200078ec0ff */
[----:B------:R-:W1:Y:S01]  /*0680*/  LDC R10, c[0x0][0x144] ;  /* 0x00005100ff0a7b82 */ /* 0x000e620000000800 */
[----:B------:R-:W1:Y:S01]  /*0690*/  F2I.U32.TRUNC.NTZ R9, R9 ;  /* 0x0000000900097305 */ /* 0x000e62000020f000 */
[----:B------:R-:W-:Y:S02]  /*06a0*/  NOP ;  /* 0x0000000000007918 */ /* 0x000fe40000000000 */
[----:B------:R-:W-:Y:S01]  /*06b0*/  IMAD.IADD R2, R8, 0x1, -R2 ;  /* 0x0000000108027824 */ /* 0x000fe200078e0a02 */
[----:B------:R-:W-:-:S04]  /*06c0*/  SHF.R.S32.HI R8, RZ, 0x1f, R7 ;  /* 0x0000001fff087819 */ /* 0x000fc80000011407 */
[----:B------:R-:W-:-:S04]  /*06d0*/  SHF.R.S32.HI R5, RZ, 0x1f, R2 ;  /* 0x0000001fff057819 */ /* 0x000fc80000011402 */
[----:B------:R-:W-:-:S04]  /*06e0*/  LEA.HI R5, R5, R2, RZ, 0x3 ;  /* 0x0000000205057211 */ /* 0x000fc800078f18ff */
[--C-:B------:R-:W-:Y:S02]  /*06f0*/  SHF.R.S32.HI R4, RZ, 0x3, R5.reuse ;  /* 0x00000003ff047819 */ /* 0x100fe40000011405 */
[----:B------:R-:W-:Y:S02]  /*0700*/  SHF.R.S32.HI R5, RZ, 0x1f, R5 ;  /* 0x0000001fff057819 */ /* 0x000fe40000011405 */
[----:B-----5:R-:W-:Y:S02]  /*0710*/  ISETP.NE.AND P0, PT, R6, RZ, PT ;  /* 0x000000ff0600720c */ /* 0x020fe40003f05270 */
[----:B------:R-:W-:Y:S02]  /*0720*/  LEA.HI R5, R5, R4, RZ, 0x2 ;  /* 0x0000000405057211 */ /* 0x000fe400078f10ff */
[----:B------:R-:W-:Y:S02]  /*0730*/  SHF.R.S32.HI R6, RZ, 0x1f, R3 ;  /* 0x0000001fff067819 */ /* 0x000fe40000011403 */
[----:B------:R-:W-:-:S02]  /*0740*/  LOP3.LUT R5, R5, 0xfffffffc, RZ, 0xc0, !PT ;  /* 0xfffffffc05057812 */ /* 0x000fc400078ec0ff */
[----:B------:R-:W-:-:S05]  /*0750*/  LEA.HI R6, R6, R3, RZ, 0x2 ;  /* 0x0000000306067211 */ /* 0x000fca00078f10ff */
[----:B------:R-:W-:Y:S05]  /*0760*/  @P0 BRA `(.L_x_121) ;  /* 0x0000000000480947 */ /* 0x000fea0003800000 */
[----:B-1----:R-:W1:Y:S01]  /*0770*/  S2UR UR5, SR_CgaCtaId ;  /* 0x00000000000579c3 */ /* 0x002e620000008800 */
        /* <DEDUP_REMOVED lines=12> */
[----:B-1----:R1:W1:Y:S08]  /*0840*/  SYNCS.EXCH.64 URZ, [UR8+0x38870], UR4 ;  /* 0x03887004083f75b2 */ /* 0x0022700008000100 */
[----:B------:R1:W1:Y:S01]  /*0850*/  SYNCS.EXCH.64 URZ, [UR8+0x38880], UR6 ;  /* 0x03888006083f75b2 */ /* 0x0002620008000100 */
[----:B------:R1:W1:Y:S01]  /*0860*/  SYNCS.EXCH.64 URZ, [UR8+0x38878], UR4 ;  /* 0x03887804083f75b2 */ /* 0x0002620008000100 */
[----:B------:R1:W1:Y:S01]  /*0870*/  SYNCS.EXCH.64 URZ, [UR8+0x38888], UR6 ;  /* 0x03888806083f75b2 */ /* 0x0002620008000100 */
[----:B------:R-:W-:Y:S01]  /*0880*/  NOP ;  /* 0x0000000000007918 */ /* 0x000fe20000000000 */
.L_x_121:
[----:B------:R-:W5:Y:S01]  /*0890*/  SHFL.IDX PT, R12, R0, RZ, 0x1f ;  /* 0x00001fff000c7589 */ /* 0x000f6200000e0000 */
[----:B-1----:R-:W1:Y:S01]  /*08a0*/  S2UR UR4, SR_CTAID.X ;  /* 0x00000000000479c3 */ /* 0x002e620000002500 */
[----:B------:R-:W-:Y:S01]  /*08b0*/  LOP3.LUT R6, R6, 0x3ffffffc, RZ, 0xc0, !PT ;  /* 0x3ffffffc06067812 */ /* 0x000fe200078ec0ff */
[----:B------:R-:W-:Y:S01]  /*08c0*/  IMAD.IADD R5, R4, 0x1, -R5 ;  /* 0x0000000104057824 */ /* 0x000fe200078e0a05 */
[----:B------:R-:W-:Y:S01]  /*08d0*/  LEA.HI R8, R8, R7, RZ, 0x2 ;  /* 0x0000000708087211 */ /* 0x000fe200078f10ff */
[----:B------:R-:W-:Y:S01]  /*08e0*/  IMAD.MOV R9, RZ, RZ, -R9 ;  /* 0x000000ffff097224 */ /* 0x000fe200078e0a09 */
[----:B------:R-:W-:Y:S01]  /*08f0*/  NOP ;  /* 0x0000000000007918 */ /* 0x000fe20000000000 */
[----:B------:R-:W-:Y:S01]  /*0900*/  IMAD.IADD R6, R3, 0x1, -R6 ;  /* 0x0000000103067824 */ /* 0x000fe200078e0a06 */
[----:B------:R-:W-:-:S03]  /*0910*/  LOP3.LUT R8, R8, 0x3ffffffc, RZ, 0xc0, !PT ;  /* 0x3ffffffc08087812 */ /* 0x000fc600078ec0ff */
[--C-:B------:R-:W-:Y:S02]  /*0920*/  IMAD R6, R6, 0x4, R5.reuse ;  /* 0x0000000406067824 */ /* 0x100fe400078e0205 */
[----:B------:R-:W-:Y:S02]  /*0930*/  IMAD.IADD R8, R7, 0x1, -R8 ;  /* 0x0000000107087824 */ /* 0x000fe400078e0a08 */
[----:B------:R-:W2:Y:S01]  /*0940*/  LDC R7, c[0x0][0x140] ;  /* 0x00005000ff077b82 */ /* 0x000ea20000000800 */
[----:B------:R-:W-:Y:S01]  /*0950*/  LEA.HI R3, R6, R6, RZ, 0x1 ;  /* 0x0000000606037211 */ /* 0x000fe200078f08ff */
[----:B------:R-:W-:-:S03]  /*0960*/  IMAD R8, R8, 0x4, R5 ;  /* 0x0000000408087824 */ /* 0x000fc600078e0205 */
[----:B------:R-:W-:Y:S02]  /*0970*/  LOP3.LUT R3, R3, 0xfffffffe, RZ, 0xc0, !PT ;  /* 0xfffffffe03037812 */ /* 0x000fe400078ec0ff */
[----:B------:R-:W-:Y:S02]  /*0980*/  LEA.HI R4, R8, R8, RZ, 0x1 ;  /* 0x0000000808047211 */ /* 0x000fe400078f08ff */
[----:B-----5:R-:W-:Y:S01]  /*0990*/  ISETP.NE.AND P0, PT, R12, RZ, PT ;  /* 0x000000ff0c00720c */ /* 0x020fe20003f05270 */
[----:B-1----:R-:W-:Y:S01]  /*09a0*/  IMAD R10, R10, R9, UR4 ;  /* 0x000000040a0a7e24 */ /* 0x002fe2000f8e0209 */
[----:B------:R-:W-:-:S04]  /*09b0*/  IADD3 R3, R6, -R3, RZ ;  /* 0x8000000306037210 */ /* 0x000fc80007ffe0ff */
[----:B------:R-:W-:Y:S02]  /*09c0*/  ISETP.NE.AND P6, PT, R3, R10, PT ;  /* 0x0000000a0300720c */ /* 0x000fe40003fc5270 */
[----:B------:R-:W-:-:S05]  /*09d0*/  LOP3.LUT R3, R4, 0xfffffffe, RZ, 0xc0, !PT ;  /* 0xfffffffe04037812 */ /* 0x000fca00078ec0ff */
[----:B------:R-:W-:Y:S01]  /*09e0*/  IMAD.IADD R3, R8, 0x1, -R3 ;  /* 0x0000000108037824 */ /* 0x000fe200078e0a03 */
        /* <DEDUP_REMOVED lines=19> */
.L_x_122:
[----:B------:R-:W5:Y:S01]  /*0b20*/  SHFL.IDX PT, R9, R0, RZ, 0x1f ;  /* 0x00001fff00097589 */ /* 0x000f6200000e0000 */
[----:B------:R-:W-:Y:S01]  /*0b30*/  ISETP.NE.AND P4, PT, R3, R10, PT ;  /* 0x0000000a0300720c */ /* 0x000fe20003f85270 */
[----:B------:R-:W-:Y:S01]  /*0b40*/  IMAD.SHL.U32 R3, R6, 0x4, RZ ;  /* 0x0000000406037824 */ /* 0x000fe200078e00ff */
[----:B------:R-:W-:Y:S01]  /*0b50*/  LOP3.LUT P0, RZ, R2, 0x7, RZ, 0xc0, !PT ;  /* 0x0000000702ff7812 */ /* 0x000fe2000780c0ff */
[----:B------:R-:W-:Y:S01]  /*0b60*/  IMAD.SHL.U32 R5, R8, 0x4, RZ ;  /* 0x0000000408057824 */ /* 0x000fe200078e00ff */
[----:B--2---:R-:W-:Y:S01]  /*0b70*/  ISETP.EQ.U32.AND P1, PT, R7, 0x1, PT ;  /* 0x000000010700780c */ /* 0x004fe20003f22070 */
[----:B------:R-:W-:Y:S01]  /*0b80*/  IMAD.MOV.U32 R23, RZ, RZ, 0x1 ;  /* 0x00000001ff177424 */ /* 0x000fe200078e00ff */
[----:B------:R-:W-:Y:S01]  /*0b90*/  LOP3.LUT R13, R6, 0xc, R3, 0x78, !PT ;  /* 0x0000000c060d7812 */ /* 0x000fe200078e7803 */
[----:B------:R-:W-:Y:S01]  /*0ba0*/  IMAD.MOV.U32 R22, RZ, RZ, 0x1 ;  /* 0x00000001ff167424 */ /* 0x000fe200078e00ff */
[----:B------:R-:W-:Y:S01]  /*0bb0*/  LOP3.LUT R12, R8, 0xc, R5, 0x78, !PT ;  /* 0x0000000c080c7812 */ /* 0x000fe200078e7805 */
[----:B------:R-:W-:Y:S01]  /*0bc0*/  NOP ;  /* 0x0000000000007918 */ /* 0x000fe20000000000 */
[C---:B------:R-:W-:Y:S01]  /*0bd0*/  ISETP.LT.U32.AND P2, PT, R13.reuse, 0x2, !P0 ;  /* 0x000000020d00780c */ /* 0x040fe20004741070 */
[----:B------:R2:W-:Y:S01]  /*0be0*/  STL [R1+0x4], R13 ;  /* 0x0000040d01007387 */ /* 0x0005e20000100800 */
[----:B------:R-:W-:-:S02]  /*0bf0*/  @P6 LEA.HI R3, R13, R13, RZ, 0x1 ;  /* 0x0000000d0d036211 */ /* 0x000fc400078f08ff */
[----:B------:R-:W-:Y:S01]  /*0c00*/  SEL R2, RZ, 0x1, !P2 ;  /* 0x00000001ff027807 */ /* 0x000fe20005000000 */
[----:B------:R2:W-:Y:S01]  /*0c10*/  STL [R1], R12 ;  /* 0x0000000c01007387 */ /* 0x0005e20000100800 */
[----:B------:R-:W-:Y:S02]  /*0c20*/  @P4 LEA.HI R4, R12, R12, RZ, 0x1 ;  /* 0x0000000c0c044211 */ /* 0x000fe400078f08ff */
[----:B------:R-:W-:Y:S02]  /*0c30*/  @P6 SHF.R.S32.HI R3, RZ, 0x1, R3 ;  /* 0x00000001ff036819 */ /* 0x000fe40000011403 */
[----:B------:R-:W-:Y:S02]  /*0c40*/  @P4 SHF.R.S32.HI R4, RZ, 0x1, R4 ;  /* 0x00000001ff044819 */ /* 0x000fe40000011404 */
[----:B------:R-:W-:Y:S02]  /*0c50*/  @P6 ISETP.NE.AND P5, PT, R3, R11, PT ;  /* 0x0000000b0300620c */ /* 0x000fe40003fa5270 */
[----:B-----5:R-:W-:-:S02]  /*0c60*/  ISETP.NE.AND P2, PT, R9, RZ, PT ;  /* 0x000000ff0900720c */ /* 0x020fc40003f45270 */
[----:B------:R-:W-:Y:S02]  /*0c70*/  @P4 ISETP.NE.AND P3, PT, R4, R11, PT ;  /* 0x0000000b0400420c */ /* 0x000fe40003f65270 */
[----:B------:R-:W-:Y:S02]  /*0c80*/  ISETP.LT.U32.AND P0, PT, R12, 0x2, !P0 ;  /* 0x000000020c00780c */ /* 0x000fe40004701070 */
[----:B------:R-:W-:Y:S02]  /*0c90*/  @P6 SEL R23, RZ, 0x1, P5 ;  /* 0x00000001ff176807 */ /* 0x000fe40002800000 */
[----:B------:R-:W-:Y:S02]  /*0ca0*/  SEL R3, RZ, 0x1, !P0 ;  /* 0x00000001ff037807 */ /* 0x000fe40004000000 */
[----:B------:R-:W-:-:S03]  /*0cb0*/  @P4 SEL R22, RZ, 0x1, P3 ;  /* 0x00000001ff164807 */ /* 0x000fc60001800000 */
[----:B--2---:R-:W-:Y:S05]  /*0cc0*/  @P2 BRA `(.L_x_123) ;  /* 0x0000000000482947 */ /* 0x004fea0003800000 */
        /* <DEDUP_REMOVED lines=17> */
[----:B--2---:R-:W-:Y:S01]  /*0de0*/  NOP ;  /* 0x0000000000007918 */ /* 0x004fe20000000000 */
.L_x_123:
[----:B------:R-:W-:Y:S01]  /*0df0*/  LOP3.LUT R23, R23, R2, RZ, 0xc0, !PT ;  /* 0x0000000217177212 */ /* 0x000fe200078ec0ff */
[----:B------:R-:W-:Y:S01]  /*0e00*/  NOP ;  /* 0x0000000000007918 */ /* 0x000fe20000000000 */
[----:B------:R-:W-:Y:S01]  /*0e10*/  LOP3.LUT R22, R22, R3, RZ, 0xc0, !PT ;  /* 0x0000000316167212 */ /* 0x000fe200078ec0ff */
[----:B------:R-:W-:Y:S06]  /*0e20*/  @!P1 BRA `(.L_x_124) ;  /* 0x0000000000089947 */ /* 0x000fec0003800000 */
[----:B-1-34-:R-:W-:Y:S01]  /*0e30*/  UCGABAR_ARV ;  /* 0x00000000000079c7 */ /* 0x01afe20008000000 */
[----:B------:R-:W-:Y:S05]  /*0e40*/  BRA `(.L_x_125) ;  /* 0x0000000000047947 */ /* 0x000fea0003800000 */
.L_x_124:
[----:B-1-34-:R-:W-:Y:S01]  /*0e50*/  NOP ;  /* 0x0000000000007918 */ /* 0x01afe20000000000 */
.L_x_125:
[----:B------:R-:W-:Y:S05]  /*0e60*/  @!P1 BRA `(.L_x_126) ;  /* 0x00000000000c9947 */ /* 0x000fea0003800000 */
[----:B------:R-:W-:Y:S01]  /*0e70*/  UCGABAR_WAIT ;  /* 0x0000000000007dc7 */ /* 0x000fe20008000000 */
[----:B------:R-:W-:Y:S01]  /*0e80*/  CCTL.IVALL ;  /* 0x00000000ff00798f */ /* 0x000fe20002000000 */
[----:B------:R-:W-:Y:S05]  /*0e90*/  BRA `(.L_x_127) ;  /* 0x0000000000047947 */ /* 0x000fea0003800000 */
.L_x_126:
[----:B------:R-:W-:Y:S06]  /*0ea0*/  BAR.SYNC.DEFER_BLOCKING 0x0 ;  /* 0x0000000000007b1d */ /* 0x000fec0000010000 */
.L_x_127:
[----:B------:R-:W-:Y:S01]  /*0eb0*/  UMOV UR4, 0x1 ;  /* 0x0000000100047882 */ /* 0x000fe20000000000 */
[----:B------:R-:W-:Y:S01]  /*0ec0*/  PLOP3.LUT P0, PT, PT, PT, UP0, 0x80, 0x0 ;  /* 0x000000000000781c */ /* 0x000fe20003f0f008 */
[----:B------:R-:W-:-:S06]  /*0ed0*/  USEL UR4, UR4, 0x2, !UP0 ;  /* 0x0000000204047887 */ /* 0x000fcc000c000000 */
[----:B------:R-:W-:-:S05]  /*0ee0*/  IMAD.U32 R2, RZ, RZ, UR4 ;  /* 0x00000004ff027e24 */ /* 0x000fca000f8e00ff */
[----:B------:R1:W-:Y:S01]  /*0ef0*/  STL [R1+0x24], R2 ;  /* 0x0000240201007387 */ /* 0x0003e20000100800 */
[----:B------:R-:W-:Y:S05]  /*0f00*/  @!P0 BRA `(.L_x_128) ;  /* 0x0000009c00b88947 */ /* 0x000fea0003800000 */
.L_x_129:
[----:B------:R-:W-:-:S08]  /*0f10*/  NOP ;  /* 0x0000000000007918 */ /* 0x000fd00000000000 */
[----:B------:R-:W2:Y:S02]  /*0f20*/  USETMAXREG.TRY_ALLOC.CTAPOOL UP0, 0xf0 ;  /* 0x000000f0000079c8 */ /* 0x000ea40008000600 */
[----:B--2---:R-:W-:-:S13]  /*0f30*/  PLOP3.LUT P0, PT, PT, PT, UP0, 0x80, 0x0 ;  /* 0x000000000000781c */ /* 0x004fda0003f0f008 */
[----:B------:R-:W-:Y:S05]  /*0f40*/  @!P0 BRA `(.L_x_129) ;  /* 0xfffffffc00f08947 */ /* 0x000fea000383ffff */
[----:B------:R-:W2:Y:S08]  /*0f50*/  S2UR UR7, SR_CTAID.X ;  /* 0x00000000000779c3 */ /* 0x000eb00000002500 */
[----:B------:R-:W-:Y:S08]  /*0f60*/  BAR.ARV 0x8, 0x120 ;  /* 0x0204800000007b1d */ /* 0x000ff00000002000 */
[----:B------:R-:W2:Y:S02]  /*0f70*/  LDC R0, c[0x0][0xda4] ;  /* 0x00036900ff007b82 */ /* 0x000ea40000000800 */
[----:B--2---:R-:W-:-:S13]  /*0f80*/  ISETP.LE.AND P0, PT, R0, UR7, PT ;  /* 0x0000000700007c0c */ /* 0x004fda000bf03270 */
[----:B------:R-:W-:Y:S05]  /*0f90*/  @P0 EXIT ;  /* 0x000000000000094d */ /* 0x000fea0003800000 */
[----:B------:R-:W2:Y:S01]  /*0fa0*/  LDL R3, [R1+0x24] ;  /* 0x0000240001037983 */ /* 0x000ea20000100800 */
[----:B------:R-:W3:Y:S01]  /*0fb0*/  S2UR UR5, SR_CgaCtaId ;  /* 0x00000000000579c3 */ /* 0x000ee20000008800 */
[----:B------:R-:W-:Y:S01]  /*0fc0*/  UMOV UR4, 0x400 ;  /* 0x0000040000047882 */ /* 0x000fe20000000000 */
[----:B------:R-:W-:Y:S01]  /*0fd0*/  IMAD.MOV.U32 R220, RZ, RZ, -0x2 ;  /* 0xfffffffeffdc7424 */ /* 0x000fe200078e00ff */
[----:B-1----:R-:W1:Y:S01]  /*0fe0*/  S2R R2, SR_TID.X ;  /* 0x0000000000027919 */ /* 0x002e620000002100 */
[----:B------:R-:W-:Y:S01]  /*0ff0*/  IMAD.U32 R212, RZ, RZ, UR7 ;  /* 0x00000007ffd47e24 */ /* 0x000fe2000f8e00ff */
[----:B------:R-:W-:-:S03]  /*1000*/  UMOV UR38, URZ ;  /* 0x0000003f00267c82 */ /* 0x000fc60008000000 */
[----:B------:R-:W4:Y:S01]  /*1010*/  S2UR UR6, SR_SWINHI ;  /* 0x00000000000679c3 */ /* 0x000f220000002f00 */
[----:B---3--:R-:W-:-:S06]  /*1020*/  ULEA UR9, UR5, UR4, 0x18 ;  /* 0x0000000405097291 */ /* 0x008fcc000f8ec03f */
[----:B------:R-:W-:Y:S01]  /*1030*/  IMAD.U32 R18, RZ, RZ, UR9 ;  /* 0x00000009ff127e24 */ /* 0x000fe2000f8e00ff */
[----:B------:R-:W-:Y:S01]  /*1040*/  UMOV UR4, UR9 ;  /* 0x0000000900047c82 */ /* 0x000fe20008000000 */
[----:B----4-:R-:W-:Y:S01]  /*1050*/  UMOV UR5, UR6 ;  /* 0x0000000600057c82 */ /* 0x010fe20008000000 */
[----:B------:R-:W-:Y:S02]  /*1060*/  IMAD.U32 R16, RZ, RZ, UR4 ;  /* 0x00000004ff107e24 */ /* 0x000fe4000f8e00ff */
[----:B-1----:R-:W-:Y:S02]  /*1070*/  VIADD R0, R2, 0xffffff80 ;  /* 0xffffff8002007836 */ /* 0x002fe40000000000 */
[----:B------:R-:W-:Y:S01]  /*1080*/  IMAD.U32 R17, RZ, RZ, UR5 ;  /* 0x00000005ff117e24 */ /* 0x000fe2000f8e00ff */
[----:B------:R-:W-:Y:S02]  /*1090*/  UMOV UR5, URZ ;  /* 0x0000003f00057c82 */ /* 0x000fe40008000000 */
[----:B------:R-:W-:Y:S01]  /*10a0*/  IMAD.U32 R213, RZ, RZ, UR5 ;  /* 0x00000005ffd57e24 */ /* 0x000fe2000f8e00ff */
[----:B--2---:R-:W-:-:S02]  /*10b0*/  R2UR UR8, R3 ;  /* 0x00000000030872ca */ /* 0x004fc400000e0000 */
[----:B------:R-:W-:-:S04]  /*10c0*/  SHF.R.S32.HI R3, RZ, 0x1f, R0 ;  /* 0x0000001fff037819 */ /* 0x000fc80000011400 */
[CC--:B------:R-:W-:Y:S02]  /*10d0*/  LEA.HI R2, R3.reuse, R0.reuse, RZ, 0x7 ;  /* 0x0000000003027211 */ /* 0x0c0fe400078f38ff */
[CC--:B------:R-:W-:Y:S02]  /*10e0*/  LEA.HI R6, R3.reuse, R0.reuse, RZ, 0x4 ;  /* 0x0000000003067211 */ /* 0x0c0fe400078f20ff */
[----:B------:R-:W-:Y:S02]  /*10f0*/  LOP3.LUT R5, R2, 0xffffff80, RZ, 0xc0, !PT ;  /* 0xffffff8002057812 */ /* 0x000fe400078ec0ff */
[----:B------:R-:W-:Y:S01]  /*1100*/  SHF.R.S32.HI R7, RZ, 0x4, R6 ;  /* 0x00000004ff077819 */ /* 0x000fe20000011406 */
[----:B------:R-:W-:Y:S01]  /*1110*/  ULOP3.LUT UR4, UR8, 0x1, URZ, 0xfc, !UPT ;  /* 0x0000000108047892 */ /* 0x000fe2000f8efc3f */
[----:B------:R-:W-:Y:S01]  /*1120*/  LEA.HI R218, R3, R0, RZ, 0x5 ;  /* 0x0000000003da7211 */ /* 0x000fe200078f28ff */
[----:B------:R-:W-:Y:S01]  /*1130*/  IMAD.IADD R214, R0, 0x1, -R5 ;  /* 0x0000000100d67824 */ /* 0x000fe200078e0a05 */
[----:B------:R-:W-:-:S02]  /*1140*/  LEA.HI R8, R6, R7, RZ, 0x1 ;  /* 0x0000000706087211 */ /* 0x000fc400078f08ff */
[----:B------:R-:W-:Y:S01]  /*1150*/  LOP3.LUT R3, R6, 0x3fffff0, RZ, 0xc0, !PT ;  /* 0x03fffff006037812 */ /* 0x000fe200078ec0ff */
[----:B------:R-:W-:Y:S01]  /*1160*/  IMAD.U32 R221, RZ, RZ, UR4 ;  /* 0x00000004ffdd7e24 */ /* 0x000fe2000f8e00ff */
[----:B------:R-:W-:Y:S01]  /*1170*/  SHF.R.S32.HI R5, RZ, 0x1f, R214 ;  /* 0x0000001fff057819 */ /* 0x000fe200000114d6 */
[----:B------:R-:W-:Y:S01]  /*1180*/  UMOV UR4, URZ ;  /* 0x0000003f00047c82 */ /* 0x000fe20008000000 */
[----:B------:R-:W-:Y:S01]  /*1190*/  LOP3.LUT R8, R8, 0x1ffffffe, RZ, 0xc0, !PT ;  /* 0x1ffffffe08087812 */ /* 0x000fe200078ec0ff */
[----:B------:R-:W-:Y:S01]  /*11a0*/  IMAD.IADD R3, R0, 0x1, -R3 ;  /* 0x0000000100037824 */ /* 0x000fe200078e0a03 */
[----:B------:R-:W-:Y:S01]  /*11b0*/  LEA.HI R4, R5, R214, RZ, 0x2 ;  /* 0x000000d605047211 */ /* 0x000fe200078f10ff */
[----:B------:R-:W-:Y:S01]  /*11c0*/  IMAD.U32 R19, RZ, RZ, UR4 ;  /* 0x00000004ff137e24 */ /* 0x000fe2000f8e00ff */
[----:B------:R-:W-:Y:S02]  /*11d0*/  SHF.R.S32.HI R218, RZ, 0x5, R218 ;  /* 0x00000005ffda7819 */ /* 0x000fe400000114da */
[----:B------:R-:W-:-:S02]  /*11e0*/  SHF.R.S32.HI R6, RZ, 0x2, R4 ;  /* 0x00000002ff067819 */ /* 0x000fc40000011404 */
[----:B------:R-:W-:Y:S01]  /*11f0*/  SHF.R.S32.HI R9, RZ, 0x1f, R4 ;  /* 0x0000001fff097819 */ /* 0x000fe20000011404 */
[----:B------:R-:W-:Y:S01]  /*1200*/  IMAD R3, R218, 0x10, R3 ;  /* 0x00000010da037824 */ /* 0x000fe200078e0203 */
[----:B------:R-:W-:Y:S02]  /*1210*/  SHF.R.S32.HI R217, RZ, 0x7, R2 ;  /* 0x00000007ffd97819 */ /* 0x000fe40000011402 */
[----:B------:R-:W-:Y:S02]  /*1220*/  LEA.HI R9, R9, R6, RZ, 0x3 ;  /* 0x0000000609097211 */ /* 0x000fe400078f18ff */
[----:B------:R-:W-:Y:S02]  /*1230*/  IADD3 R8, R7, -R8, RZ ;  /* 0x8000000807087210 */ /* 0x000fe40007ffe0ff */
[----:B------:R-:W-:Y:S02]  /*1240*/  LOP3.LUT R9, R9, 0xfffffff8, RZ, 0xc0, !PT ;  /* 0xfffffff809097812 */ /* 0x000fe400078ec0ff */
[----:B------:R-:W-:Y:S01]  /*1250*/  LEA.HI R2, R2, R217, RZ, 0x1 ;  /* 0x000000d902027211 */ /* 0x000fe200078f08ff */
[----:B------:R-:W-:Y:S01]  /*1260*/  IMAD R8, R3, 0x8, R8 ;  /* 0x0000000803087824 */ /* 0x000fe200078e0208 */
[----:B------:R-:W-:Y:S01]  /*1270*/  LEA.HI R5, R5, R214, RZ, 0x5 ;  /* 0x000000d605057211 */ /* 0x000fe200078f28ff */
[----:B------:R-:W-:Y:S01]  /*1280*/  IMAD.IADD R9, R6, 0x1, -R9 ;  /* 0x0000000106097824 */ /* 0x000fe200078e0a09 */
[----:B------:R-:W-:-:S02]  /*1290*/  LOP3.LUT R3, R4, 0x7ffffffc, RZ, 0xc0, !PT ;  /* 0x7ffffffc04037812 */ /* 0x000fc400078ec0ff */
[----:B------:R-:W-:Y:S02]  /*12a0*/  LOP3.LUT R2, R2, 0x3fffffe, RZ, 0xc0, !PT ;  /* 0x03fffffe02027812 */ /* 0x000fe400078ec0ff */
[----:B------:R-:W-:Y:S01]  /*12b0*/  SHF.R.S32.HI R0, RZ, 0x5, R5 ;  /* 0x00000005ff007819 */ /* 0x000fe20000011405 */
[----:B------:R-:W-:Y:S02]  /*12c0*/  IMAD.IADD R3, R214, 0x1, -R3 ;  /* 0x00000001d6037824 */ /* 0x000fe400078e0a03 */
[----:B------:R-:W-:Y:S01]  /*12d0*/  IMAD.SHL.U32 R5, R8, 0x8, RZ ;  /* 0x0000000808057824 */ /* 0x000fe200078e00ff */
[----:B------:R-:W-:Y:S01]  /*12e0*/  LEA R9, R0, R9, 0x4 ;  /* 0x0000000900097211 */ /* 0x000fe200078e20ff */
[----:B------:R-:W-:Y:S02]  /*12f0*/  IMAD.IADD R2, R217, 0x1, -R2 ;  /* 0x00000001d9027824 */ /* 0x000fe400078e0a02 */
[----:B------:R-:W-:Y:S02]  /*1300*/  IMAD R220, R3, R220, 0x50 ;  /* 0x0000005003dc7424 */ /* 0x000fe400078e02dc */
[----:B------:R-:W-:-:S04]  /*1310*/  IMAD.WIDE R16, R5, 0x2, R16 ;  /* 0x0000000205107825 */ /* 0x000fc800078e0210 */
[----:B------:R-:W-:-:S07]  /*1320*/  IMAD R219, R2, 0x40, R9 ;  /* 0x0000004002db7824 */ /* 0x000fce00078e0209 */
.L_x_156:
[----:B------:R-:W1:Y:S01]  /*1330*/  SHFL.IDX PT, R0, R217, RZ, 0x1f ;  /* 0x00001fffd9007589 */ /* 0x000e6200000e0000 */
[----:B------:R-:W-:Y:S01]  /*1340*/  R2UR UR5, R18 ;  /* 0x00000000120572ca */ /* 0x000fe200000e0000 */
[----:B------:R-:W-:Y:S01]  /*1350*/  ULDC.64 UR6, c[0x0][0x3f8] ;  /* 0x0000fe0000067ab9 */ /* 0x000fe20000000a00 */
[----:B------:R-:W-:Y:S01]  /*1360*/  ULDC UR4, c[0x0][0xda8] ;  /* 0x00036a0000047ab9 */ /* 0x000fe20000000800 */
[----:B------:R-:W-:Y:S01]  /*1370*/  UISETP.NE.U32.AND UP0, UPT, UR6, URZ, UPT ;  /* 0x0000003f0600728c */ /* 0x000fe2000bf05070 */
[----:B------:R-:W-:Y:S01]  /*1380*/  R2UR UR13, R212 ;  /* 0x00000000d40d72ca */ /* 0x000fe200000e0000 */
[----:B------:R-:W-:Y:S02]  /*1390*/  UISETP.NE.AND UP1, UPT, UR4, 0x1, UPT ;  /* 0x000000010400788c */ /* 0x000fe4000bf25270 */
[----:B------:R-:W-:Y:S01]  /*13a0*/  UISETP.NE.AND.EX UP0, UPT, UR7, URZ, UPT, UP0 ;  /* 0x0000003f0700728c */ /* 0x000fe2000bf05300 */
[----:B------:R-:W-:Y:S01]  /*13b0*/  ULDC UR4, c[0x0][0xdb4] ;  /* 0x00036d0000047ab9 */ /* 0x000fe20000000800 */
[----:B------:R-:W-:Y:S01]  /*13c0*/  ULDC UR37, c[0x0][0x404] ;  /* 0x0001010000257ab9 */ /* 0x000fe20000000800 */
[----:B------:R-:W-:-:S03]  /*13d0*/  UISETP.NE.AND UP2, UPT, UR4, 0x1, UPT ;  /* 0x000000010400788c */ /* 0x000fc6000bf45270 */
[----:B------:R-:W-:Y:S02]  /*13e0*/  UIADD3 UR11, UR5, 0x14400, URZ ;  /* 0x00014400050b7890 */ /* 0x000fe4000fffe03f */
[----:B------:R-:W-:Y:S01]  /*13f0*/  USEL UR37, UR37, 0x1, UP0 ;  /* 0x0000000125257887 */ /* 0x000fe20008000000 */
[----:B------:R-:W-:Y:S01]  /*1400*/  ULDC UR10, c[0x0][0x2e0] ;  /* 0x0000b800000a7ab9 */ /* 0x000fe20000000800 */
[----:B------:R-:W-:Y:S02]  /*1410*/  ULOP3.LUT UP0, URZ, UR11, 0x9f, URZ, 0xc0, !UPT ;  /* 0x0000009f0b3f7892 */ /* 0x000fe4000f80c03f */
[----:B------:R-:W-:Y:S01]  /*1420*/  UIMAD UR37, UR37, UR10, URZ ;  /* 0x0000000a252572a4 */ /* 0x000fe2000f8e023f */
[----:B------:R-:W-:Y:S01]  /*1430*/  @UP1 ULDC UR6, c[0x0][0xdac] ;  /* 0x00036b0000061ab9 */ /* 0x000fe20000000800 */
[----:B-1----:R-:W-:Y:S01]  /*1440*/  R2UR UR8, R0 ;  /* 0x00000000000872ca */ /* 0x002fe200000e0000 */
[----:B------:R-:W-:Y:S01]  /*1450*/  UIMAD.WIDE.U32 UR6, UR13, UR6, URZ ;  /* 0x000000060d0672a5 */ /* 0x000fe2000f8e003f */
[----:B------:R-:W-:Y:S01]  /*1460*/  PLOP3.LUT P0, PT, PT, PT, UP0, 0x80, 0x0 ;  /* 0x000000000000781c */ /* 0x000fe20003f0f008 */
[----:B------:R-:W-:Y:S01]  /*1470*/  @UP1 ULDC UR12, c[0x0][0xdb0] ;  /* 0x00036c00000c1ab9 */ /* 0x000fe20000000800 */
[----:B------:R-:W-:Y:S01]  /*1480*/  UMOV UR14, UR13 ;  /* 0x0000000d000e7c82 */ /* 0x000fe20008000000 */
[----:B------:R-:W-:-:S06]  /*1490*/  @UP1 USHF.R.U32.HI UR14, URZ, UR12, UR7 ;  /* 0x0000000c3f0e1299 */ /* 0x000fcc0008011607 */
[----:B------:R-:W-:Y:S01]  /*14a0*/  IMAD.U32 R216, RZ, RZ, UR14 ;  /* 0x0000000effd87e24 */ /* 0x000fe2000f8e00ff */
[----:B------:R-:W-:Y:S01]  /*14b0*/  UMOV UR36, UR14 ;  /* 0x0000000e00247c82 */ /* 0x000fe20008000000 */
[----:B------:R-:W-:-:S04]  /*14c0*/  ULEA.HI UR4, UR8, UR8, URZ, 0x1 ;  /* 0x0000000808047291 */ /* 0x000fc8000f8f083f */
[----:B------:R-:W-:-:S03]  /*14d0*/  ULOP3.LUT UR9, UR4, 0x1e, URZ, 0xc0, !UPT ;  /* 0x0000001e04097892 */ /* 0x000fc6000f8ec03f */
[----:B------:R-:W-:Y:S01]  /*14e0*/  @UP2 ULDC.64 UR4, c[0x0][0xdb8] ;  /* 0x00036e0000042ab9 */ /* 0x000fe20000000a00 */
[----:B------:R-:W-:Y:S02]  /*14f0*/  UIADD3 UR9, UR8, -UR9, URZ ;  /* 0x8000000908097290 */ /* 0x000fe4000fffe03f */
[----:B------:R-:W-:Y:S02]  /*1500*/  UIADD3 UR8, UR37, 0x4f, URZ ;  /* 0x0000004f25087890 */ /* 0x000fe4000fffe03f */
[----:B------:R-:W-:Y:S02]  /*1510*/  ULEA UR10, UR9, UR11, 0xd ;  /* 0x0000000b090a7291 */ /* 0x000fe4000f8e683f */
[----:B------:R-:W-:Y:S02]  /*1520*/  UIMAD.WIDE UR8, UR8, 0x66666667, URZ ;  /* 0x66666667080878a5 */ /* 0x000fe4000f8e023f */
[----:B------:R-:W-:Y:S02]  /*1530*/  UIMAD.WIDE.U32 UR6, UR14, UR4, URZ ;  /* 0x000000040e0672a5 */ /* 0x000fe4000f8e003f */
[----:B------:R-:W-:-:S02]  /*1540*/  USHF.R.U32.HI UR10, URZ, 0x4, UR10 ;  /* 0x000000043f0a7899 */ /* 0x000fc4000801160a */
[----:B------:R-:W-:Y:S01]  /*1550*/  USHF.R.U32.HI UR61, URZ, 0x1f, UR9 ;  /* 0x0000001f3f3d7899 */ /* 0x000fe20008011609 */
[----:B------:R-:W-:Y:S01]  /*1560*/  UMOV UR4, UR13 ;  /* 0x0000000d00047c82 */ /* 0x000fe20008000000 */
[----:B------:R-:W-:Y:S01]  /*1570*/  ULOP3.LUT UR39, UR10, 0x3fff, URZ, 0xc0, !UPT ;  /* 0x00003fff0a277892 */ /* 0x000fe2000f8ec03f */
[----:B------:R-:W-:Y:S01]  /*1580*/  IMAD.U32 R215, RZ, RZ, UR4 ;  /* 0x00000004ffd77e24 */ /* 0x000fe2000f8e00ff */
[----:B------:R-:W-:Y:S02]  /*1590*/  @UP2 USHF.R.U32.HI UR36, URZ, UR5, UR7 ;  /* 0x000000053f242299 */ /* 0x000fe40008011607 */
[----:B------:R-:W-:Y:S01]  /*15a0*/  ULEA.HI.SX32 UR61, UR9, UR61, 0x1b ;  /* 0x0000003d093d7291 */ /* 0x000fe2000f8fda3f */
[----:B------:R-:W-:Y:S11]  /*15b0*/  @!P0 BRA `(.L_x_130) ;  /* 0x0000000000408947 */ /* 0x000ff60003800000 */
[----:B------:R-:W-:Y:S01]  /*15c0*/  MOV R0, 0x0 ;  /* 0x0000000000007802 */ /* 0x000fe20000000f00 */
[----:B------:R-:W-:Y:S01]  /*15d0*/  ULDC.64 UR4, c[0x4][0xa8] ;  /* 0x01002a0000047ab9 */ /* 0x000fe20000000a00 */
[----:B------:R-:W-:Y:S01]  /*15e0*/  ULDC.64 UR6, c[0x4][0x20] ;  /* 0x0100080000067ab9 */ /* 0x000fe20000000a00 */
[----:B------:R-:W-:Y:S01]  /*15f0*/  IMAD.U32 R4, RZ, RZ, UR4 ;  /* 0x00000004ff047e24 */ /* 0x000fe2000f8e00ff */
[----:B------:R1:W2:Y:S01]  /*1600*/  LDC.64 R2, c[0x4][R0] ;  /* 0x0100000000027b82 */ /* 0x0002a20000000a00 */
[----:B------:R-:W-:Y:S01]  /*1610*/  MOV R5, UR5 ;  /* 0x0000000500057c02 */ /* 0x000fe20008000f00 */
[----:B------:R-:W-:Y:S01]  /*1620*/  ULDC.64 UR4, c[0x4][0xb0] ;  /* 0x01002c0000047ab9 */ /* 0x000fe20000000a00 */
[----:B------:R-:W-:Y:S02]  /*1630*/  IMAD.U32 R10, RZ, RZ, UR6 ;  /* 0x00000006ff0a7e24 */ /* 0x000fe4000f8e00ff */
[----:B------:R-:W-:Y:S02]  /*1640*/  IMAD.U32 R6, RZ, RZ, UR4 ;  /* 0x00000004ff067e24 */ /* 0x000fe4000f8e00ff */
[----:B------:R-:W-:-:S02]  /*1650*/  IMAD.U32 R7, RZ, RZ, UR5 ;  /* 0x00000005ff077e24 */ /* 0x000fc4000f8e00ff */
[----:B------:R-:W-:Y:S02]  /*1660*/  IMAD.U32 R11, RZ, RZ, UR7 ;  /* 0x00000007ff0b7e24 */ /* 0x000fe4000f8e00ff */
[----:B------:R-:W-:Y:S02]  /*1670*/  IMAD.MOV.U32 R8, RZ, RZ, 0x70 ;  /* 0x00000070ff087424 */ /* 0x000fe400078e00ff */
[----:B------:R-:W-:Y:S02]  /*1680*/  IMAD.MOV.U32 R12, RZ, RZ, 0x1 ;  /* 0x00000001ff0c7424 */ /* 0x000fe400078e00ff */
[----:B-1----:R-:W-:-:S07]  /*1690*/  IMAD.MOV.U32 R13, RZ, RZ, RZ ;  /* 0x000000ffff0d7224 */ /* 0x002fce00078e00ff */
[----:B------:R-:W-:-:S07]  /*16a0*/  LEPC R20, `(.L_x_130) ;  /* 0x000000001014794e */ /* 0x000fce0000000000 */
[----:B--2---:R-:W-:Y:S05]  /*16b0*/  CALL.ABS.NOINC R2 ;  /* 0x0000000002007343 */ /* 0x004fea0003c00000 */
.L_x_130:
[----:B------:R-:W-:Y:S02]  /*16c0*/  R2UR UR4, R213 ;  /* 0x00000000d50472ca */ /* 0x000fe400000e0000 */
[----:B------:R-:W-:Y:S02]  /*16d0*/  R2UR UR6, R18 ;  /* 0x00000000120672ca */ /* 0x000fe400000e0000 */
[----:B------:R-:W-:-:S09]  /*16e0*/  R2UR UR5, R221 ;  /* 0x00000000dd0572ca */ /* 0x000fd200000e0000 */
[----:B------:R-:W-:-:S04]  /*16f0*/  ULOP3.LUT UR4, UR4, 0x1, URZ, 0xc0, !UPT ;  /* 0x0000000104047892 */ /* 0x000fc8000f8ec03f */
[----:B------:R-:W-:Y:S02]  /*1700*/  MOV R2, UR5 ;  /* 0x0000000500027c02 */ /* 0x000fe40008000f00 */
[----:B------:R-:W-:Y:S02]  /*1710*/  IMAD.U32 R0, RZ, RZ, UR4 ;  /* 0x00000004ff007e24 */ /* 0x000fe4000f8e00ff */
[----:B------:R-:W-:-:S03]  /*1720*/  ISETP.NE.AND P0, PT, R2, 0x3, PT ;  /* 0x000000030200780c */ /* 0x000fc60003f05270 */
[----:B------:R-:W-:-:S04]  /*1730*/  SHF.L.U32 R0, R0, 0x1f, RZ ;  /* 0x0000001f00007819 */ /* 0x000fc800000006ff */
[----:B------:R-:W1:Y:S02]  /*1740*/  SYNCS.PHASECHK.TRANS64.TRYWAIT P1, [UR6+0x38800], R0 ;  /* 0x03880000ff0075a7 */ /* 0x000e640008020146 */
[----:B-1----:R-:W-:Y:S05]  /*1750*/  @!P1 BRA `(.L_x_131) ;  /* 0x000000d000049947 */ /* 0x002fea0003800000 */
.L_x_223:
[----:B------:R-:W-:Y:S05]  /*1760*/  @!P0 BRA `(.L_x_132) ;  /* 0x0000000000048947 */ /* 0x000fea0003800000 */
[----:B------:R-:W-:Y:S01]  /*1770*/  BPT.TRAP 0x1 ;  /* 0x000000040000795c */ /* 0x000fe20000300000 */
.L_x_132:
[----:B------:R-:W-:Y:S01]  /*1780*/  R2UR UR5, R19 ;  /* 0x00000000130572ca */ /* 0x000fe200000e0000 */
[----:B-1----:R-:W-:Y:S01]  /*1790*/  IMAD.U32 R0, RZ, RZ, UR38 ;  /* 0x00000026ff007e24 */ /* 0x002fe2000f8e00ff */
[----:B------:R-:W-:-:S11]  /*17a0*/  R2UR UR4, R18 ;  /* 0x00000000120472ca */ /* 0x000fd600000e0000 */
[----:B------:R-:W-:Y:S02]  /*17b0*/  IMAD.U32 R3, RZ, RZ, UR5 ;  /* 0x00000005ff037e24 */ /* 0x000fe4000f8e00ff */
[----:B------:R-:W-:-:S03]  /*17c0*/  LEA R0, R0, UR4, 0x3 ;  /* 0x0000000400007c11 */ /* 0x000fc6000f8e18ff */
[----:B------:R-:W-:-:S04]  /*17d0*/  SHF.L.U32 R3, R3, 0x1f, RZ ;  /* 0x0000001f03037819 */ /* 0x000fc800000006ff */
[----:B------:R1:W2:Y:S01]  /*17e0*/  SYNCS.PHASECHK.TRANS64.TRYWAIT P1, [R0+URZ+0x38830], R3 ;  /* 0x03883003000075a7 */ /* 0x0002a2000802017f */
[----:B------:R-:W-:Y:S05]  /*17f0*/  @!P0 BRA `(.L_x_133) ;  /* 0x0000000000048947 */ /* 0x000fea0003800000 */
[----:B------:R-:W-:Y:S01]  /*1800*/  BPT.TRAP 0x1 ;  /* 0x000000040000795c */ /* 0x000fe20000300000 */
.L_x_133:
[----:B--2---:R-:W-:Y:S05]  /*1810*/  @P1 BRA `(.L_x_134) ;  /* 0x0000000000081947 */ /* 0x004fea0003800000 */
[----:B------:R-:W2:Y:S02]  /*1820*/  SYNCS.PHASECHK.TRANS64.TRYWAIT P1, [R0+URZ+0x38830], R3 ;  /* 0x03883003000075a7 */ /* 0x000ea4000802017f */
[----:B--2---:R-:W-:Y:S05]  /*1830*/  @!P1 BRA `(.L_x_135) ;  /* 0x000000cc00e89947 */ /* 0x004fea0003800000 */
.L_x_134:
[----:B------:R-:W-:Y:S05]  /*1840*/  WARPSYNC.ALL ;  /* 0x0000000000007948 */ /* 0x000fea0003800000 */
[----:B------:R-:W-:Y:S01]  /*1850*/  R2UR UR4, R18 ;  /* 0x00000000120472ca */ /* 0x000fe200000e0000 */
[----:B------:R-:W-:Y:S01]  /*1860*/  ULOP3.LUT UR5, UR39, 0x10000, URZ, 0xfc, !UPT ;  /* 0x0001000027057892 */ /* 0x000fe2000f8efc3f */
[----:B------:R-:W-:Y:S01]  /*1870*/  WARPGROUP.ARRIVE ;  /* 0x00000000000079c5 */ /* 0x000fe20000000000 */
[----:B------:R-:W-:Y:S01]  /*1880*/  UMOV UR17, 0x40000040 ;  /* 0x4000004000117882 */ /* 0x000fe20000000000 */
[----:B------:R-:W-:Y:S01]  /*1890*/  UMOV UR19, 0x40000040 ;  /* 0x4000004000137882 */ /* 0x000fe20000000000 */
[----:B------:R-:W-:Y:S01]  /*18a0*/  UMOV UR9, UR17 ;  /* 0x0000001100097c82 */ /* 0x000fe20008000000 */
[----:B------:R-:W-:Y:S01]  /*18b0*/  UMOV UR11, 0x40000040 ;  /* 0x40000040000b7882 */ /* 0x000fe20000000000 */
[----:B------:R-:W-:Y:S01]  /*18c0*/  UMOV UR13, UR17 ;  /* 0x00000011000d7c82 */ /* 0x000fe20008000000 */
[----:B------:R-:W-:Y:S01]  /*18d0*/  UMOV UR16, UR5 ;  /* 0x0000000500107c82 */ /* 0x000fe20008000000 */
[----:B------:R-:W-:Y:S01]  /*18e0*/  UMOV UR15, 0x40000040 ;  /* 0x40000040000f7882 */ /* 0x000fe20000000000 */
[----:B------:R-:W-:Y:S01]  /*18f0*/  UMOV UR8, UR16 ;  /* 0x0000001000087c82 */ /* 0x000fe20008000000 */
[----:B------:R-:W-:Y:S01]  /*1900*/  UMOV UR12, UR16 ;  /* 0x00000010000c7c82 */ /* 0x000fe20008000000 */
[----:B------:R-:W-:Y:S01]  /*1910*/  IMAD.U32 R14, RZ, RZ, UR16 ;  /* 0x00000010ff0e7e24 */ /* 0x000fe2000f8e00ff */
[----:B------:R-:W-:Y:S01]  /*1920*/  UIADD3 UR4, UR4, 0x24400, URZ ;  /* 0x0002440004047890 */ /* 0x000fe2000fffe03f */
[----:B------:R-:W-:Y:S01]  /*1930*/  IMAD.U32 R15, RZ, RZ, UR17 ;  /* 0x00000011ff0f7e24 */ /* 0x000fe2000f8e00ff */
[----:B------:R-:W-:Y:S01]  /*1940*/  UMOV UR23, 0x40000040 ;  /* 0x4000004000177882 */ /* 0x000fe20000000000 */
[----:B------:R-:W-:Y:S01]  /*1950*/  UMOV UR27, 0x40000040 ;  /* 0x40000040001b7882 */ /* 0x000fe20000000000 */
[----:B------:R-:W-:Y:S01]  /*1960*/  USHF.R.U32.HI UR4, URZ, 0x4, UR4 ;  /* 0x000000043f047899 */ /* 0x000fe20008011604 */
[----:B------:R-:W-:Y:S01]  /*1970*/  MOV R4, UR38 ;  /* 0x0000002600047c02 */ /* 0x000fe20008000f00 */
[----:B------:R-:W-:Y:S01]  /*1980*/  UMOV UR31, 0x40000040 ;  /* 0x40000040001f7882 */ /* 0x000fe20000000000 */
[----:B------:R-:W-:Y:S01]  /*1990*/  UMOV UR35, 0x40000040 ;  /* 0x4000004000237882 */ /* 0x000fe20000000000 */
[----:B------:R-:W-:Y:S01]  /*19a0*/  ULOP3.LUT UR4, UR4, 0x3fff, URZ, 0xc0, !UPT ;  /* 0x00003fff04047892 */ /* 0x000fe2000f8ec03f */
[----:B------:R-:W-:Y:S01]  /*19b0*/  MOV R5, UR37 ;  /* 0x0000002500057c02 */ /* 0x000fe20008000f00 */
[----:B------:R-:W-:Y:S01]  /*19c0*/  UMOV UR43, 0x40000040 ;  /* 0x40000040002b7882 */ /* 0x000fe20000000000 */
[----:B------:R-:W-:Y:S01]  /*19d0*/  UMOV UR47, 0x40000040 ;  /* 0x40000040002f7882 */ /* 0x000fe20000000000 */
[----:B------:R-:W-:Y:S01]  /*19e0*/  ULOP3.LUT UR6, UR4, 0x10000, URZ, 0xfc, !UPT ;  /* 0x0001000004067892 */ /* 0x000fe2000f8efc3f */
[----:B------:R-:W-:Y:S01]  /*19f0*/  MOV R20, UR36 ;  /* 0x0000002400147c02 */ /* 0x000fe20008000f00 */
[----:B------:R-:W-:Y:S01]  /*1a00*/  UMOV UR51, 0x40000040 ;  /* 0x4000004000337882 */ /* 0x000fe20000000000 */
[----:B------:R-:W-:Y:S01]  /*1a10*/  UMOV UR55, 0x40000040 ;  /* 0x4000004000377882 */ /* 0x000fe20000000000 */
[----:B------:R-:W-:-:S02]  /*1a20*/  UIMAD UR4, UR38, 0xa00, UR6 ;  /* 0x00000a00260478a4 */ /* 0x000fc4000f8e0206 */
[----:B------:R-:W-:Y:S01]  /*1a30*/  IMAD.U32 R21, RZ, RZ, UR6 ;  /* 0x00000006ff157e24 */ /* 0x000fe2000f8e00ff */
[----:B------:R-:W-:Y:S01]  /*1a40*/  UMOV UR59, 0x40000040 ;  /* 0x40000040003b7882 */ /* 0x000fe20000000000 */
[----:B------:R-:W-:Y:S02]  /*1a50*/  UIADD3 UR10, UR4, 0x80, URZ ;  /* 0x00000080040a7890 */ /* 0x000fe4000fffe03f */
[----:B------:R-:W-:Y:S02]  /*1a60*/  UIADD3 UR14, UR4, 0x100, URZ ;  /* 0x00000100040e7890 */ /* 0x000fe4000fffe03f */
[----:B------:R-:W-:Y:S01]  /*1a70*/  UMOV UR18, UR4 ;  /* 0x0000000400127c82 */ /* 0x000fe20008000000 */
[----:B------:R-:W-:Y:S01]  /*1a80*/  UIADD3 UR6, UR4, 0x200, URZ ;  /* 0x0000020004067890 */ /* 0x000fe2000fffe03f */
[----:B------:R-:W-:Y:S01]  /*1a90*/  HGMMA.64x16x16.F32 R56, gdesc[UR16], RZ, !UPT, gsb0 ;  /* 0x00200000103879f0 */ /* 0x000fe2000c0008ff */
[----:B------:R-:W-:Y:S01]  /*1aa0*/  UIADD3 UR7, UR4, 0x2, URZ ;  /* 0x0000000204077890 */ /* 0x000fe2000fffe03f */
[----:B------:R-:W-:Y:S01]  /*1ab0*/  UMOV UR19, 0x40000040 ;  /* 0x4000004000137882 */ /* 0x000fe20000000000 */
[----:B------:R-:W-:-:S02]  /*1ac0*/  UIADD3 UR22, UR4, 0x384, URZ ;  /* 0x0000038404167890 */ /* 0x000fc4000fffe03f */
[----:B------:R-:W-:-:S03]  /*1ad0*/  UIADD3 UR26, UR4, 0x386, URZ ;  /* 0x00000386041a7890 */ /* 0x000fc6000fffe03f */
[----:B------:R-:W-:Y:S01]  /*1ae0*/  UMOV UR18, UR7 ;  /* 0x0000000700127c82 */ /* 0x000fe20008000000 */
[----:B------:R-:W-:Y:S02]  /*1af0*/  UIADD3 UR7, UR4, 0x4, URZ ;  /* 0x0000000404077890 */ /* 0x000fe4000fffe03f */
[----:B------:R-:W-:Y:S02]  /*1b00*/  UIADD3 UR30, UR4, 0x600, URZ ;  /* 0x00000600041e7890 */ /* 0x000fe4000fffe03f */
[----:B------:R-:W-:Y:S02]  /*1b10*/  UIADD3 UR34, UR4, 0x602, URZ ;  /* 0x0000060204227890 */ /* 0x000fe4000fffe03f */
[----:B------:R-:W-:Y:S02]  /*1b20*/  UIADD3 UR42, UR4, 0x584, URZ ;  /* 0x00000584042a7890 */ /* 0x000fe4000fffe03f */
[----:B------:R-:W-:Y:S02]  /*1b30*/  UIADD3 UR46, UR4, 0x586, URZ ;  /* 0x00000586042e7890 */ /* 0x000fe4000fffe03f */
[----:B------:R-:W-:-:S02]  /*1b40*/  UIADD3 UR50, UR4, 0x800, URZ ;  /* 0x0000080004327890 */ /* 0x000fc4000fffe03f */
[----:B------:R-:W-:Y:S02]  /*1b50*/  UIADD3 UR54, UR4, 0x802, URZ ;  /* 0x0000080204367890 */ /* 0x000fe4000fffe03f */
[----:B------:R-:W-:Y:S01]  /*1b60*/  UIADD3 UR58, UR4, 0x804, URZ ;  /* 0x00000804043a7890 */ /* 0x000fe2000fffe03f */
[----:B------:R-:W-:Y:S01]  /*1b70*/  UMOV UR39, 0x40000040 ;  /* 0x4000004000277882 */ /* 0x000fe20000000000 */
        /* <DEDUP_REMOVED lines=9> */
[----:B------:R-:W-:Y:S01]  /*1c10*/  HGMMA.64x16x16.F32 R40, gdesc[UR12], RZ, !UPT, gsb0 ;  /* 0x002000000c2879f0 */ /* 0x000fe2000c0008ff */
[----:B------:R-:W-:Y:S01]  /*1c20*/  UIADD3 UR14, UR4, 0x102, URZ ;  /* 0x00000102040e7890 */ /* 0x000fe2000fffe03f */
[----:B------:R-:W-:Y:S01]  /*1c30*/  UMOV UR15, 0x40000040 ;  /* 0x40000040000f7882 */ /* 0x000fe20000000000 */
[----:B------:R-:W-:Y:S02]  /*1c40*/  WARPGROUP.DEPBAR.LE gsb0, 0x0 ;  /* 0x00008000000079c5 */ /* 0x000fe40000010000 */
[----:B------:R-:W-:-:S06]  /*1c50*/  WARPGROUP.ARRIVE ;  /* 0x00000000000079c5 */ /* 0x000fcc0000000000 */
[----:B------:R-:W-:Y:S01]  /*1c60*/  HGMMA.64x16x16.F32 R32, gdesc[UR8], RZ, !UPT, gsb0 ;  /* 0x00200000082079f0 */ /* 0x000fe2000c0008ff */
[----:B------:R-:W-:Y:S01]  /*1c70*/  UMOV UR8, UR16 ;  /* 0x0000001000087c82 */ /* 0x000fe20008000000 */
[----:B------:R-:W-:Y:S01]  /*1c80*/  UMOV UR9, UR17 ;  /* 0x0000001100097c82 */ /* 0x000fe20008000000 */
[----:B------:R-:W-:Y:S01]  /*1c90*/  UMOV UR10, UR6 ;  /* 0x00000006000a7c82 */ /* 0x000fe20008000000 */
[----:B------:R-:W-:Y:S01]  /*1ca0*/  UMOV UR11, 0x40000040 ;  /* 0x40000040000b7882 */ /* 0x000fe20000000000 */
[----:B------:R-:W-:Y:S01]  /*1cb0*/  UIADD3 UR6, UR5, 0x2, URZ ;  /* 0x0000000205067890 */ /* 0x000fe2000fffe03f */
[----:B------:R-:W-:Y:S02]  /*1cc0*/  UMOV UR17, 0x40000040 ;  /* 0x4000004000117882 */ /* 0x000fe40000000000 */
[----:B------:R-:W-:Y:S01]  /*1cd0*/  UMOV UR13, UR17 ;  /* 0x00000011000d7c82 */ /* 0x000fe20008000000 */
[----:B------:R-:W-:-:S03]  /*1ce0*/  IMAD.U32 R13, RZ, RZ, UR17 ;  /* 0x00000011ff0d7e24 */ /* 0x000fc6000f8e00ff */
[----:B------:R-:W-:Y:S01]  /*1cf0*/  UMOV UR16, UR6 ;  /* 0x0000000600107c82 */ /* 0x000fe20008000000 */
[----:B------:R-:W-:Y:S01]  /*1d00*/  UIADD3 UR6, UR4, 0x202, URZ ;  /* 0x0000020204067890 */ /* 0x000fe2000fffe03f */
[----:B------:R-:W-:Y:S01]  /*1d10*/  IMAD.U32 R12, RZ, RZ, UR16 ;  /* 0x00000010ff0c7e24 */ /* 0x000fe2000f8e00ff */
[----:B------:R-:W-:Y:S01]  /*1d20*/  UMOV UR12, UR16 ;  /* 0x00000010000c7c82 */ /* 0x000fe20008000000 */
        /* <DEDUP_REMOVED lines=33> */
[----:B------:R-:W-:Y:S02]  /*1f40*/  UMOV UR17, 0x40000040 ;  /* 0x4000004000117882 */ /* 0x000fe40000000000 */
[----:B------:R-:W-:Y:S01]  /*1f50*/  UMOV UR13, UR17 ;  /* 0x00000011000d7c82 */ /* 0x000fe20008000000 */
[----:B------:R-:W-:-:S03]  /*1f60*/  MOV R11, UR17 ;  /* 0x00000011000b7c02 */ /* 0x000fc60008000f00 */
[----:B------:R-:W-:Y:S01]  /*1f70*/  UMOV UR16, UR6 ;  /* 0x0000000600107c82 */ /* 0x000fe20008000000 */
[----:B------:R-:W-:Y:S01]  /*1f80*/  UIADD3 UR6, UR4, 0x204, URZ ;  /* 0x0000020404067890 */ /* 0x000fe2000fffe03f */
[----:B------:R-:W-:Y:S01]  /*1f90*/  IMAD.U32 R10, RZ, RZ, UR16 ;  /* 0x00000010ff0a7e24 */ /* 0x000fe2000f8e00ff */
[----:B------:R-:W-:Y:S01]  /*1fa0*/  UMOV UR12, UR16 ;  /* 0x00000010000c7c82 */ /* 0x000fe20008000000 */
        /* <DEDUP_REMOVED lines=77> */
[----:B------:R-:W-:Y:S01]  /*2480*/  UMOV UR9, 0x40000040 ;  /* 0x4000004000097882 */ /* 0x000fe20000000000 */
[----:B------:R-:W-:Y:S01]  /*2490*/  UMOV UR11, 0x40000040 ;  /* 0x40000040000b7882 */ /* 0x000fe20000000000 */
[----:B------:R-:W-:Y:S02]  /*24a0*/  UMOV UR13, UR9 ;  /* 0x00000009000d7c82 */ /* 0x000fe40008000000 */
[----:B------:R-:W-:Y:S01]  /*24b0*/  UMOV UR12, UR8 ;  /* 0x00000008000c7c82 */ /* 0x000fe20008000000 */
[----:B------:R-:W-:Y:S02]  /*24c0*/  MOV R2, UR9 ;  /* 0x0000000900027c02 */ /* 0x000fe40008000f00 */
[----:B-12---:R-:W-:Y:S01]  /*24d0*/  MOV R3, UR8 ;  /* 0x0000000800037c02 */ /* 0x006fe20008000f00 */
[----:B------:R-:W-:-:S02]  /*24e0*/  WARPGROUP.DEPBAR.LE gsb0, 0x0 ;  /* 0x00008000000079c5 */ /* 0x000fc40000010000 */
        /* <DEDUP_REMOVED lines=28> */
[----:B------:R-:W-:Y:S01]  /*26b0*/  UMOV UR9, 0x40000040 ;  /* 0x4000004000097882 */ /* 0x000fe20000000000 */
[----:B------:R-:W-:Y:S01]  /*26c0*/  UMOV UR11, 0x40000040 ;  /* 0x40000040000b7882 */ /* 0x000fe20000000000 */
[----:B------:R-:W-:Y:S01]  /*26d0*/  UMOV UR37, UR9 ;  /* 0x0000000900257c82 */ /* 0x000fe20008000000 */
[----:B------:R-:W-:Y:S01]  /*26e0*/  IMAD.U32 R7, RZ, RZ, UR9 ;  /* 0x00000009ff077e24 */ /* 0x000fe2000f8e00ff */
        /* <DEDUP_REMOVED lines=247> */
[----:B------:R-:W-:-:S07]  /*3660*/  UIADD3 UR5, UR5, 0xc06, URZ ;  /* 0x00000c0605057890 */ /* 0x000fce000fffe03f */
[----:B------:R-:W-:Y:S01]  /*3670*/  UMOV UR8, UR5 ;  /* 0x0000000500087c82 */ /* 0x000fe20008000000 */
[----:B------:R-:W-:Y:S01]  /*3680*/  UIADD3 UR5, UR4, 0x806, URZ ;  /* 0x0000080604057890 */ /* 0x000fe2000fffe03f */
[----:B------:R-:W-:Y:S01]  /*3690*/  IMAD.U32 R6, RZ, RZ, UR8 ;  /* 0x00000008ff067e24 */ /* 0x000fe2000f8e00ff */
[----:B------:R-:W-:Y:S01]  /*36a0*/  UMOV UR36, UR8 ;  /* 0x0000000800247c82 */ /* 0x000fe20008000000 */
[----:B------:R-:W-:-:S04]  /*36b0*/  UMOV UR14, UR8 ;  /* 0x00000008000e7c82 */ /* 0x000fc80008000000 */
[----:B------:R-:W-:Y:S01]  /*36c0*/  UMOV UR38, UR5 ;  /* 0x0000000500267c82 */ /* 0x000fe20008000000 */
        /* <DEDUP_REMOVED lines=33> */
[----:B------:R-:W-:Y:S01]  /*38e0*/  UMOV UR7, 0x40000040 ;  /* 0x4000004000077882 */ /* 0x000fe20000000000 */
[----:B------:R-:W-:Y:S02]  /*38f0*/  WARPGROUP.DEPBAR.LE gsb0, 0x0 ;  /* 0x00008000000079c5 */ /* 0x000fe40000010000 */
[----:B------:R-:W-:-:S06]  /*3900*/  WARPGROUP.ARRIVE ;  /* 0x00000000000079c5 */ /* 0x000fcc0000000000 */
[----:B------:R-:W-:Y:S01]  /*3910*/  HGMMA.64x16x16.F32 R32, gdesc[UR52], R32, gsb0 ;  /* 0x00200000342079f0 */ /* 0x000fe20008000820 */
[----:B------:R-:W-:Y:S01]  /*3920*/  UMOV UR54, UR6 ;  /* 0x0000000600367c82 */ /* 0x000fe20008000000 */
[----:B------:R-:W-:Y:S01]  /*3930*/  UMOV UR55, 0x40000040 ;  /* 0x4000004000377882 */ /* 0x000fe20000000000 */
[----:B------:R-:W-:-:S07]  /*3940*/  UIADD3 UR6, UR4, 0x786, URZ ;  /* 0x0000078604067890 */ /* 0x000fce000fffe03f */
[----:B------:R-:W-:Y:S01]  /*3950*/  UMOV UR10, UR6 ;  /* 0x00000006000a7c82 */ /* 0x000fe20008000000 */
        /* <DEDUP_REMOVED lines=8> */
[----:B------:R-:W-:Y:S02]  /*39e0*/  R2UR UR9, R2 ;  /* 0x00000000020972ca */ /* 0x000fe400000e0000 */
[----:B------:R-:W-:Y:S01]  /*39f0*/  UMOV UR4, UR14 ;  /* 0x0000000e00047c82 */ /* 0x000fe20008000000 */
[----:B------:R-:W-:Y:S01]  /*3a00*/  R2UR UR8, R3 ;  /* 0x00000000030872ca */ /* 0x000fe200000e0000 */
[----:B------:R-:W-:Y:S02]  /*3a10*/  WARPGROUP.DEPBAR.LE gsb0, 0x0 ;  /* 0x00008000000079c5 */ /* 0x000fe40000010000 */
[----:B------:R-:W-:-:S06]  /*3a20*/  WARPGROUP.ARRIVE ;  /* 0x00000000000079c5 */ /* 0x000fcc0000000000 */
[----:B------:R-:W-:Y:S01]  /*3a30*/  HGMMA.64x16x16.F32 R48, gdesc[UR36], R48, gsb0 ;  /* 0x00200000243079f0 */ /* 0x000fe20008000830 */
[----:B------:R-:W-:Y:S02]  /*3a40*/  R2UR UR38, R4 ;  /* 0x00000000042672ca */ /* 0x000fe400000e0000 */
[----:B------:R-:W-:Y:S02]  /*3a50*/  R2UR UR37, R5 ;  /* 0x00000000052572ca */ /* 0x000fe400000e0000 */
[----:B------:R-:W-:Y:S01]  /*3a60*/  R2UR UR36, R20 ;  /* 0x00000000142472ca */ /* 0x000fe200000e0000 */
        /* <DEDUP_REMOVED lines=16> */
.L_x_136:
[----:B------:R-:W-:Y:S01]  /*3b70*/  VIADD R2, R220, UR37 ;  /* 0x00000025dc027c36 */ /* 0x000fe20008000000 */
[----:B------:R-:W2:Y:S01]  /*3b80*/  LDL R66, [R1+0x4] ;  /* 0x0000040001427983 */ /* 0x000ea20000100800 */
[----:B------:R-:W-:Y:S01]  /*3b90*/  IMAD.U32 R3, RZ, RZ, UR61 ;  /* 0x0000003dff037e24 */ /* 0x000fe2000f8e00ff */
[----:B------:R-:W-:Y:S01]  /*3ba0*/  ULDC UR5, c[0x0][0x988] ;  /* 0x0002620000057ab9 */ /* 0x000fe20000000800 */
[----:B------:R-:W-:Y:S01]  /*3bb0*/  P2R R65, PR, RZ, 0x1 ;  /* 0x00000001ff417803 */ /* 0x000fe20000000000 */
[----:B------:R-:W-:Y:S01]  /*3bc0*/  UISETP.GE.AND UP0, UPT, UR37, 0x51, UPT ;  /* 0x000000512500788c */ /* 0x000fe2000bf06270 */
[----:B------:R-:W-:Y:S01]  /*3bd0*/  IMAD R2, R3, -0x50, R2 ;  /* 0xffffffb003027824 */ /* 0x000fe200078e0202 */
[----:B------:R-:W-:Y:S02]  /*3be0*/  CS2R R150, SRZ ;  /* 0x0000000000967805 */ /* 0x000fe4000001ff00 */
[----:B------:R-:W-:Y:S02]  /*3bf0*/  CS2R R148, SRZ ;  /* 0x0000000000947805 */ /* 0x000fe4000001ff00 */
[----:B------:R-:W-:-:S02]  /*3c00*/  CS2R R146, SRZ ;  /* 0x0000000000927805 */ /* 0x000fc4000001ff00 */
[----:B------:R-:W-:Y:S02]  /*3c10*/  CS2R R144, SRZ ;  /* 0x0000000000907805 */ /* 0x000fe4000001ff00 */
[C---:B------:R-:W-:Y:S02]  /*3c20*/  ISETP.GT.AND P2, PT, R2.reuse, RZ, PT ;  /* 0x000000ff0200720c */ /* 0x040fe40003f44270 */
[----:B------:R-:W-:Y:S02]  /*3c30*/  CS2R R142, SRZ ;  /* 0x00000000008e7805 */ /* 0x000fe4000001ff00 */
[C---:B------:R-:W-:Y:S02]  /*3c40*/  ISETP.GT.AND P1, PT, R2.reuse, 0x1, PT ;  /* 0x000000010200780c */ /* 0x040fe40003f24270 */
[----:B------:R-:W-:Y:S02]  /*3c50*/  CS2R R140, SRZ ;  /* 0x00000000008c7805 */ /* 0x000fe4000001ff00 */
[----:B------:R-:W-:-:S02]  /*3c60*/  ISETP.GT.AND P6, PT, R2, 0x8, PT ;  /* 0x000000080200780c */ /* 0x000fc40003fc4270 */
[----:B------:R-:W-:Y:S02]  /*3c70*/  CS2R R138, SRZ ;  /* 0x00000000008a7805 */ /* 0x000fe4000001ff00 */
[----:B------:R-:W-:Y:S02]  /*3c80*/  FSEL R56, R56, -INF , P2 ;  /* 0xff80000038387808 */ /* 0x000fe40001000000 */
[----:B------:R-:W-:Y:S02]  /*3c90*/  CS2R R136, SRZ ;  /* 0x0000000000887805 */ /* 0x000fe4000001ff00 */
[----:B------:R-:W-:Y:S02]  /*3ca0*/  FSEL R57, R57, -INF , P1 ;  /* 0xff80000039397808 */ /* 0x000fe40000800000 */
[----:B------:R-:W-:Y:S02]  /*3cb0*/  CS2R R134, SRZ ;  /* 0x0000000000867805 */ /* 0x000fe4000001ff00 */
[----:B------:R-:W-:-:S02]  /*3cc0*/  ISETP.GT.AND P5, PT, R2, 0x9, PT ;  /* 0x000000090200780c */ /* 0x000fc40003fa4270 */
[----:B------:R-:W-:Y:S02]  /*3cd0*/  CS2R R132, SRZ ;  /* 0x0000000000847805 */ /* 0x000fe4000001ff00 */
[----:B------:R-:W-:Y:S02]  /*3ce0*/  FSEL R60, R60, -INF , P6 ;  /* 0xff8000003c3c7808 */ /* 0x000fe40003000000 */
[----:B------:R-:W-:Y:S02]  /*3cf0*/  CS2R R130, SRZ ;  /* 0x0000000000827805 */ /* 0x000fe4000001ff00 */
[----:B------:R-:W-:Y:S02]  /*3d00*/  FMNMX.FTZ R3, R56, R57, !PT ;  /* 0x0000003938037209 */ /* 0x000fe40007810000 */
        /* <DEDUP_REMOVED lines=13> */
[----:B------:R-:W-:-:S02]  /*3de0*/  FSEL R58, R58, -INF , P2 ;  /* 0xff8000003a3a7808 */ /* 0x000fc40001000000 */
[----:B------:R-:W-:Y:S02]  /*3df0*/  CS2R R114, SRZ ;  /* 0x0000000000727805 */ /* 0x000fe4000001ff00 */
[----:B------:R-:W-:Y:S02]  /*3e00*/  ISETP.GT.AND P2, PT, R2, 0x18, PT ;  /* 0x000000180200780c */ /* 0x000fe40003f44270 */
[----:B------:R-:W-:Y:S02]  /*3e10*/  CS2R R112, SRZ ;  /* 0x0000000000707805 */ /* 0x000fe4000001ff00 */
[----:B------:R-:W-:Y:S02]  /*3e20*/  FSEL R49, R49, -INF , P3 ;  /* 0xff80000031317808 */ /* 0x000fe40001800000 */
[----:B------:R-:W-:Y:S02]  /*3e30*/  CS2R R110, SRZ ;  /* 0x00000000006e7805 */ /* 0x000fe4000001ff00 */
[----:B------:R-:W-:-:S02]  /*3e40*/  FMNMX.FTZ R4, R48, R3, !PT ;  /* 0x0000000330047209 */ /* 0x000fc40007810000 */
[----:B------:R-:W-:Y:S02]  /*3e50*/  CS2R R108, SRZ ;  /* 0x00000000006c7805 */ /* 0x000fe4000001ff00 */
[----:B------:R-:W-:Y:S02]  /*3e60*/  FSEL R59, R59, -INF , P1 ;  /* 0xff8000003b3b7808 */ /* 0x000fe40000800000 */
[----:B------:R-:W-:Y:S02]  /*3e70*/  CS2R R106, SRZ ;  /* 0x00000000006a7805 */ /* 0x000fe4000001ff00 */
[----:B------:R-:W-:Y:S02]  /*3e80*/  ISETP.GT.AND P1, PT, R2, 0x19, PT ;  /* 0x000000190200780c */ /* 0x000fe40003f24270 */
[----:B------:R-:W-:Y:S02]  /*3e90*/  CS2R R104, SRZ ;  /* 0x0000000000687805 */ /* 0x000fe4000001ff00 */
[----:B------:R-:W-:-:S02]  /*3ea0*/  FSEL R52, R52, -INF , P2 ;  /* 0xff80000034347808 */ /* 0x000fc40001000000 */
[----:B------:R-:W-:Y:S02]  /*3eb0*/  CS2R R102, SRZ ;  /* 0x0000000000667805 */ /* 0x000fe4000001ff00 */
[----:B------:R-:W-:Y:S02]  /*3ec0*/  FMNMX.FTZ R3, R49, R4, !PT ;  /* 0x0000000431037209 */ /* 0x000fe40007810000 */
        /* <DEDUP_REMOVED lines=34> */
[----:B------:R-:W-:Y:S02]  /*40f0*/  ISETP.GT.AND P2, PT, R2, 0x30, PT ;  /* 0x000000300200780c */ /* 0x000fe40003f44270 */
[----:B------:R-:W-:Y:S02]  /*4100*/  FSEL R45, R45, -INF , P3 ;  /* 0xff8000002d2d7808 */ /* 0x000fe40001800000 */
[----:B------:R-:W-:Y:S02]  /*4110*/  FMNMX.FTZ R4, R44, R3, !PT ;  /* 0x000000032c047209 */ /* 0x000fe40007810000 */
[----:B------:R-:W-:Y:S02]  /*4120*/  FSEL R55, R55, -INF , P1 ;  /* 0xff80000037377808 */ /* 0x000fe40000800000 */
[----:B------:R-:W-:Y:S02]  /*4130*/  ISETP.GT.AND P1, PT, R2, 0x31, PT ;  /* 0x000000310200780c */ /* 0x000fe40003f24270 */
[----:B------:R-:W-:-:S02]  /*4140*/  FSEL R32, R32, -INF , P2 ;  /* 0xff80000020207808 */ /* 0x000fc40001000000 */
[----:B------:R-:W-:Y:S02]  /*4150*/  FMNMX.FTZ R3, R45, R4, !PT ;  /* 0x000000042d037209 */ /* 0x000fe40007810000 */
[----:B------:R-:W-:Y:S02]  /*4160*/  FSEL R42, R42, -INF , P6 ;  /* 0xff8000002a2a7808 */ /* 0x000fe40003000000 */
[----:B------:R-:W-:Y:S02]  /*4170*/  ISETP.GT.AND P6, PT, R2, 0x38, PT ;  /* 0x000000380200780c */ /* 0x000fe40003fc4270 */
[----:B------:R-:W-:Y:S02]  /*4180*/  FSEL R33, R33, -INF , P1 ;  /* 0xff80000021217808 */ /* 0x000fe40000800000 */
[----:B------:R-:W-:Y:S02]  /*4190*/  FMNMX.FTZ R4, R32, R3, !PT ;  /* 0x0000000320047209 */ /* 0x000fe40007810000 */
        /* <DEDUP_REMOVED lines=21> */
[----:B------:R-:W-:Y:S02]  /*42f0*/  FMNMX.FTZ R2, R28, R3, !PT ;  /* 0x000000031c027209 */ /* 0x000fe40007810000 */
[----:B------:R-:W-:Y:S02]  /*4300*/  FSEL R38, R38, -INF , P6 ;  /* 0xff80000026267808 */ /* 0x000fe40003000000 */
[----:B------:R-:W-:Y:S02]  /*4310*/  FMNMX.FTZ R5, R29, R2, !PT ;  /* 0x000000021d057209 */ /* 0x000fe40007810000 */
[----:B------:R-:W-:-:S02]  /*4320*/  FSEL R39, R39, -INF , P5 ;  /* 0xff80000027277808 */ /* 0x000fc40002800000 */
[----:B------:R-:W-:Y:S01]  /*4330*/  FSEL R26, R26, -INF , P4 ;  /* 0xff8000001a1a7808 */ /* 0x000fe20002000000 */
[----:B------:R-:W1:Y:S01]  /*4340*/  SHFL.BFLY PT, R2, R5, 0x2, 0x1f ;  /* 0x0c401f0005027f89 */ /* 0x000e6200000e0000 */
[----:B------:R-:W-:Y:S02]  /*4350*/  FSEL R27, R27, -INF , P3 ;  /* 0xff8000001b1b7808 */ /* 0x000fe40001800000 */
[----:B------:R-:W-:Y:S02]  /*4360*/  FSEL R30, R30, -INF , P2 ;  /* 0xff8000001e1e7808 */ /* 0x000fe40001000000 */
[----:B------:R-:W-:Y:S02]  /*4370*/  FSEL R31, R31, -INF , P1 ;  /* 0xff8000001f1f7808 */ /* 0x000fe40000800000 */
[----:B-1----:R-:W-:-:S05]  /*4380*/  FMNMX.FTZ R20, R5, R2, !PT ;  /* 0x0000000205147209 */ /* 0x002fca0007810000 */
[----:B------:R-:W1:Y:S02]  /*4390*/  SHFL.BFLY PT, R3, R20, 0x1, 0x1f ;  /* 0x0c201f0014037f89 */ /* 0x000e6400000e0000 */
[----:B-1----:R-:W-:Y:S02]  /*43a0*/  FMNMX.FTZ R4, R20, R3, !PT ;  /* 0x0000000314047209 */ /* 0x002fe40007810000 */
[----:B------:R-:W-:Y:S02]  /*43b0*/  FMNMX.FTZ R3, R58, R59, !PT ;  /* 0x0000003b3a037209 */ /* 0x000fe40007810000 */
[C---:B------:R-:W-:Y:S01]  /*43c0*/  FSETP.NEU.FTZ.AND P0, PT, R4.reuse, -INF , PT ;  /* 0xff8000000400780b */ /* 0x040fe20003f1d000 */
[----:B------:R-:W-:-:S05]  /*43d0*/  FMUL.FTZ R2, R4, UR5 ;  /* 0x0000000504027c20 */ /* 0x000fca0008410000 */
[----:B------:R-:W-:Y:S02]  /*43e0*/  FSEL R64, R2, RZ, P0 ;  /* 0x000000ff02407208 */ /* 0x000fe40000000000 */
[----:B------:R-:W-:Y:S02]  /*43f0*/  FMNMX.FTZ R2, R62, R3, !PT ;  /* 0x000000033e027209 */ /* 0x000fe40007810000 */
[----:B------:R-:W-:Y:S01]  /*4400*/  ISETP.NE.AND P0, PT, R65, RZ, PT ;  /* 0x000000ff4100720c */ /* 0x000fe20003f05270 */
[--C-:B------:R-:W-:Y:S01]  /*4410*/  FFMA.FTZ R56, R56, UR5, -R64.reuse ;  /* 0x0000000538387c23 */ /* 0x100fe20008010840 */
[----:B------:R-:W-:Y:S01]  /*4420*/  FMNMX.FTZ R3, R63, R2, !PT ;  /* 0x000000023f037209 */ /* 0x000fe20007810000 */
[--C-:B------:R-:W-:Y:S01]  /*4430*/  FFMA.FTZ R57, R57, UR5, -R64.reuse ;  /* 0x0000000539397c23 */ /* 0x100fe20008010840 */
[--C-:B------:R-:W-:Y:S01]  /*4440*/  FFMA.FTZ R60, R60, UR5, -R64.reuse ;  /* 0x000000053c3c7c23 */ /* 0x100fe20008010840 */
[--C-:B------:R-:W-:Y:S01]  /*4450*/  FFMA.FTZ R61, R61, UR5, -R64.reuse ;  /* 0x000000053d3d7c23 */ /* 0x100fe20008010840 */
[----:B------:R-:W-:Y:S01]  /*4460*/  FMNMX.FTZ R2, R50, R3, !PT ;  /* 0x0000000332027209 */ /* 0x000fe20007810000 */
[----:B------:R-:W-:Y:S01]  /*4470*/  MUFU.EX2 R56, R56 ;  /* 0x0000003800387308 */ /* 0x000fe20000000800 */
[--C-:B------:R-:W-:Y:S01]  /*4480*/  FFMA.FTZ R48, R48, UR5, -R64.reuse ;  /* 0x0000000530307c23 */ /* 0x100fe20008010840 */
[--C-:B------:R-:W-:Y:S01]  /*4490*/  FFMA.FTZ R49, R49, UR5, -R64.reuse ;  /* 0x0000000531317c23 */ /* 0x100fe20008010840 */
[----:B------:R-:W-:Y:S01]  /*44a0*/  FMNMX.FTZ R3, R51, R2, !PT ;  /* 0x0000000233037209 */ /* 0x000fe20007810000 */
[--C-:B------:R-:W-:Y:S01]  /*44b0*/  FFMA.FTZ R52, R52, UR5, -R64.reuse ;  /* 0x0000000534347c23 */ /* 0x100fe20008010840 */
[--C-:B------:R-:W-:Y:S01]  /*44c0*/  FFMA.FTZ R53, R53, UR5, -R64.reuse ;  /* 0x0000000535357c23 */ /* 0x100fe20008010840 */
[--C-:B------:R-:W-:Y:S01]  /*44d0*/  FFMA.FTZ R40, R40, UR5, -R64.reuse ;  /* 0x0000000528287c23 */ /* 0x100fe20008010840 */
[----:B------:R-:W-:Y:S01]  /*44e0*/  FMNMX.FTZ R2, R54, R3, !PT ;  /* 0x0000000336027209 */ /* 0x000fe20007810000 */
[----:B------:R-:W1:Y:S01]  /*44f0*/  MUFU.EX2 R57, R57 ;  /* 0x0000003900397308 */ /* 0x000e620000000800 */
[--C-:B------:R-:W-:Y:S01]  /*4500*/  FFMA.FTZ R41, R41, UR5, -R64.reuse ;  /* 0x0000000529297c23 */ /* 0x100fe20008010840 */
        /* <DEDUP_REMOVED lines=14> */
[----:B------:R-:W3:Y:S01]  /*45f0*/  MUFU.EX2 R61, R61 ;  /* 0x0000003d003d7308 */ /* 0x000ee20000000800 */
[----:B------:R-:W-:Y:S01]  /*4600*/  FFMA.FTZ R29, R29, UR5, -R64 ;  /* 0x000000051d1d7c23 */ /* 0x000fe20008010840 */
[----:B-1----:R-:W-:-:S02]  /*4610*/  F2FP.F16.F32.PACK_AB R208, R57, R56 ;  /* 0x0000003839d0723e */ /* 0x002fc400000000ff */
[----:B------:R-:W-:-:S04]  /*4620*/  FMNMX.FTZ R3, R47, R2, !PT ;  /* 0x000000022f037209 */ /* 0x000fc80007810000 */
[----:B------:R-:W-:Y:S01]  /*4630*/  FMNMX.FTZ R2, R34, R3, !PT ;  /* 0x0000000322027209 */ /* 0x000fe20007810000 */
[----:B------:R-:W-:Y:S03]  /*4640*/  MUFU.EX2 R48, R48 ;  /* 0x0000003000307308 */ /* 0x000fe60000000800 */
[----:B------:R-:W-:-:S04]  /*4650*/  FMNMX.FTZ R3, R35, R2, !PT ;  /* 0x0000000223037209 */ /* 0x000fc80007810000 */
[----:B------:R-:W-:Y:S01]  /*4660*/  FMNMX.FTZ R2, R38, R3, !PT ;  /* 0x0000000326027209 */ /* 0x000fe20007810000 */
[----:B------:R-:W1:Y:S01]  /*4670*/  MUFU.EX2 R49, R49 ;  /* 0x0000003100317308 */ /* 0x000e620000000800 */
[----:B---3--:R-:W-:Y:S02]  /*4680*/  F2FP.F16.F32.PACK_AB R210, R61, R60 ;  /* 0x0000003c3dd2723e */ /* 0x008fe400000000ff */
[----:B------:R-:W-:-:S04]  /*4690*/  FMNMX.FTZ R3, R39, R2, !PT ;  /* 0x0000000227037209 */ /* 0x000fc80007810000 */
[----:B------:R-:W-:Y:S01]  /*46a0*/  FMNMX.FTZ R2, R26, R3, !PT ;  /* 0x000000031a027209 */ /* 0x000fe20007810000 */
[----:B------:R-:W-:Y:S03]  /*46b0*/  MUFU.EX2 R52, R52 ;  /* 0x0000003400347308 */ /* 0x000fe60000000800 */
[----:B------:R-:W-:-:S04]  /*46c0*/  FMNMX.FTZ R3, R27, R2, !PT ;  /* 0x000000021b037209 */ /* 0x000fc80007810000 */
[----:B------:R-:W-:Y:S01]  /*46d0*/  FMNMX.FTZ R2, R30, R3, !PT ;  /* 0x000000031e027209 */ /* 0x000fe20007810000 */
[----:B------:R-:W3:Y:S01]  /*46e0*/  MUFU.EX2 R53, R53 ;  /* 0x0000003500357308 */ /* 0x000ee20000000800 */
[----:B-1----:R-:W-:Y:S02]  /*46f0*/  F2FP.F16.F32.PACK_AB R204, R49, R48 ;  /* 0x0000003031cc723e */ /* 0x002fe400000000ff */
[----:B------:R-:W-:-:S05]  /*4700*/  FMNMX.FTZ R2, R31, R2, !PT ;  /* 0x000000021f027209 */ /* 0x000fca0007810000 */
[----:B------:R-:W1:Y:S01]  /*4710*/  SHFL.BFLY PT, R3, R2, 0x2, 0x1f ;  /* 0x0c401f0002037f89 */ /* 0x000e6200000e0000 */
[----:B------:R-:W-:Y:S08]  /*4720*/  MUFU.EX2 R40, R40 ;  /* 0x0000002800287308 */ /* 0x000ff00000000800 */
[----:B------:R-:W4:Y:S01]  /*4730*/  MUFU.EX2 R41, R41 ;  /* 0x0000002900297308 */ /* 0x000f220000000800 */
[----:B---3--:R-:W-:-:S07]  /*4740*/  F2FP.F16.F32.PACK_AB R206, R53, R52 ;  /* 0x0000003435ce723e */ /* 0x008fce00000000ff */
[----:B------:R-:W-:Y:S01]  /*4750*/  MUFU.EX2 R44, R44 ;  /* 0x0000002c002c7308 */ /* 0x000fe20000000800 */
[----:B-1----:R-:W-:-:S07]  /*4760*/  FMNMX.FTZ R5, R2, R3, !PT ;  /* 0x0000000302057209 */ /* 0x002fce0007810000 */
[----:B------:R-:W1:Y:S01]  /*4770*/  MUFU.EX2 R45, R45 ;  /* 0x0000002d002d7308 */ /* 0x000e620000000800 */
[----:B----4-:R-:W-:Y:S01]  /*4780*/  F2FP.F16.F32.PACK_AB R200, R41, R40 ;  /* 0x0000002829c8723e */ /* 0x010fe200000000ff */
[----:B------:R-:W3:Y:S06]  /*4790*/  SHFL.BFLY PT, R2, R5, 0x1, 0x1f ;  /* 0x0c201f0005027f89 */ /* 0x000eec00000e0000 */
[----:B------:R-:W-:Y:S08]  /*47a0*/  MUFU.EX2 R32, R32 ;  /* 0x0000002000207308 */ /* 0x000ff00000000800 */
[----:B------:R-:W4:Y:S01]  /*47b0*/  MUFU.EX2 R33, R33 ;  /* 0x0000002100217308 */ /* 0x000f220000000800 */
[----:B-1----:R-:W-:-:S07]  /*47c0*/  F2FP.F16.F32.PACK_AB R202, R45, R44 ;  /* 0x0000002c2dca723e */ /* 0x002fce00000000ff */
[----:B------:R-:W-:Y:S01]  /*47d0*/  MUFU.EX2 R36, R36 ;  /* 0x0000002400247308 */ /* 0x000fe20000000800 */
[----:B---3--:R-:W-:Y:S01]  /*47e0*/  FMNMX.FTZ R3, R5, R2, !PT ;  /* 0x0000000205037209 */ /* 0x008fe20007810000 */
[----:B------:R-:W-:Y:S01]  /*47f0*/  FADD.FTZ R5, R56, R57 ;  /* 0x0000003938057221 */ /* 0x000fe20000010000 */
[----:B------:R-:W-:Y:S02]  /*4800*/  CS2R R56, SRZ ;  /* 0x0000000000387805 */ /* 0x000fe4000001ff00 */
[C---:B------:R-:W-:Y:S01]  /*4810*/  FSETP.NEU.FTZ.AND P1, PT, R3.reuse, -INF , PT ;  /* 0xff8000000300780b */ /* 0x040fe20003f3d000 */
[----:B------:R-:W-:Y:S01]  /*4820*/  FMUL.FTZ R2, R3, UR5 ;  /* 0x0000000503027c20 */ /* 0x000fe20008410000 */
[----:B------:R-:W-:Y:S01]  /*4830*/  FADD.FTZ R20, R60, R5 ;  /* 0x000000053c147221 */ /* 0x000fe20000010000 */
[----:B------:R-:W-:Y:S01]  /*4840*/  MUFU.EX2 R37, R37 ;  /* 0x0000002500257308 */ /* 0x000fe20000000800 */
[----:B----4-:R-:W-:Y:S02]  /*4850*/  F2FP.F16.F32.PACK_AB R196, R33, R32 ;  /* 0x0000002021c4723e */ /* 0x010fe400000000ff */
[----:B------:R-:W-:Y:S01]  /*4860*/  FSEL R2, R2, RZ, P1 ;  /* 0x000000ff02027208 */ /* 0x000fe20000800000 */
[----:B------:R-:W-:Y:S01]  /*4870*/  FADD.FTZ R5, R61, R20 ;  /* 0x000000143d057221 */ /* 0x000fe20000010000 */
[----:B------:R-:W-:-:S02]  /*4880*/  ISETP.NE.AND P1, PT, R23, RZ, PT ;  /* 0x000000ff1700720c */ /* 0x000fc40003f25270 */
[----:B------:R-:W-:Y:S01]  /*4890*/  CS2R R60, SRZ ;  /* 0x00000000003c7805 */ /* 0x000fe2000001ff00 */
[--C-:B------:R-:W-:Y:S01]  /*48a0*/  FFMA.FTZ R58, R58, UR5, -R2.reuse ;  /* 0x000000053a3a7c23 */ /* 0x100fe20008010802 */
[--C-:B------:R-:W-:Y:S01]  /*48b0*/  FFMA.FTZ R59, R59, UR5, -R2.reuse ;  /* 0x000000053b3b7c23 */ /* 0x100fe20008010802 */
[--C-:B------:R-:W-:Y:S01]  /*48c0*/  FFMA.FTZ R62, R62, UR5, -R2.reuse ;  /* 0x000000053e3e7c23 */ /* 0x100fe20008010802 */
[--C-:B------:R-:W-:Y:S01]  /*48d0*/  FFMA.FTZ R63, R63, UR5, -R2.reuse ;  /* 0x000000053f3f7c23 */ /* 0x100fe20008010802 */
[--C-:B------:R-:W-:Y:S01]  /*48e0*/  FFMA.FTZ R50, R50, UR5, -R2.reuse ;  /* 0x0000000532327c23 */ /* 0x100fe20008010802 */
[--C-:B------:R-:W-:Y:S01]  /*48f0*/  FFMA.FTZ R51, R51, UR5, -R2.reuse ;  /* 0x0000000533337c23 */ /* 0x100fe20008010802 */
[----:B------:R-:W-:Y:S01]  /*4900*/  MUFU.EX2 R58, R58 ;  /* 0x0000003a003a7308 */ /* 0x000fe20000000800 */
[--C-:B------:R-:W-:Y:S01]  /*4910*/  FFMA.FTZ R54, R54, UR5, -R2.reuse ;  /* 0x0000000536367c23 */ /* 0x100fe20008010802 */
[----:B------:R-:W-:Y:S01]  /*4920*/  FADD.FTZ R20, R48, R5 ;  /* 0x0000000530147221 */ /* 0x000fe20000010000 */
[--C-:B------:R-:W-:Y:S01]  /*4930*/  FFMA.FTZ R55, R55, UR5, -R2.reuse ;  /* 0x0000000537377c23 */ /* 0x100fe20008010802 */
[--C-:B------:R-:W-:Y:S01]  /*4940*/  FFMA.FTZ R42, R42, UR5, -R2.reuse ;  /* 0x000000052a2a7c23 */ /* 0x100fe20008010802 */
[----:B------:R-:W-:Y:S01]  /*4950*/  FFMA.FTZ R43, R43, UR5, -R2 ;  /* 0x000000052b2b7c23 */ /* 0x000fe20008010802 */
[----:B------:R-:W-:Y:S01]  /*4960*/  FADD.FTZ R65, R49, R20 ;  /* 0x0000001431417221 */ /* 0x000fe20000010000 */
[----:B------:R-:W-:Y:S01]  /*4970*/  FFMA.FTZ R46, R46, UR5, -R2 ;  /* 0x000000052e2e7c23 */ /* 0x000fe20008010802 */
[----:B------:R-:W1:Y:S01]  /*4980*/  MUFU.EX2 R59, R59 ;  /* 0x0000003b003b7308 */ /* 0x000e620000000800 */
[----:B------:R-:W-:-:S02]  /*4990*/  @P1 VIADD R0, R0, 0x38840 ;  /* 0x0003884000001836 */ /* 0x000fc40000000000 */
[----:B------:R-:W-:Y:S01]  /*49a0*/  FADD.FTZ R64, R52, R65 ;  /* 0x0000004134407221 */ /* 0x000fe20000010000 */
[--C-:B------:R-:W-:Y:S01]  /*49b0*/  FFMA.FTZ R47, R47, UR5, -R2.reuse ;  /* 0x000000052f2f7c23 */ /* 0x100fe20008010802 */
[--C-:B------:R-:W-:Y:S01]  /*49c0*/  FFMA.FTZ R34, R34, UR5, -R2.reuse ;  /* 0x0000000522227c23 */ /* 0x100fe20008010802 */
[----:B------:R-:W-:Y:S01]  /*49d0*/  FFMA.FTZ R35, R35, UR5, -R2 ;  /* 0x0000000523237c23 */ /* 0x000fe20008010802 */
[----:B------:R-:W-:Y:S01]  /*49e0*/  FADD.FTZ R65, R53, R64 ;  /* 0x0000004035417221 */ /* 0x000fe20000010000 */
[----:B--2---:R-:W-:Y:S01]  /*49f0*/  @P1 PRMT R0, R66, 0x654, R0 ;  /* 0x0000065442001816 */ /* 0x004fe20000000000 */
[----:B------:R-:W2:Y:S01]  /*4a00*/  MUFU.EX2 R62, R62 ;  /* 0x0000003e003e7308 */ /* 0x000ea20000000800 */
[--C-:B------:R-:W-:Y:S01]  /*4a10*/  FFMA.FTZ R38, R38, UR5, -R2.reuse ;  /* 0x0000000526267c23 */ /* 0x100fe20008010802 */
[----:B------:R-:W-:Y:S01]  /*4a20*/  FADD.FTZ R64, R40, R65 ;  /* 0x0000004128407221 */ /* 0x000fe20000010000 */
[----:B------:R3:W-:Y:S01]  /*4a30*/  @P1 SYNCS.ARRIVE.TRANS64.RED.A1T0 RZ, [R0+URZ], RZ ;  /* 0x000000ff00ff19a7 */ /* 0x0007e2000810043f */
[--C-:B------:R-:W-:Y:S01]  /*4a40*/  FFMA.FTZ R39, R39, UR5, -R2.reuse ;  /* 0x0000000527277c23 */ /* 0x100fe20008010802 */
[----:B------:R-:W-:Y:S01]  /*4a50*/  FFMA.FTZ R26, R26, UR5, -R2 ;  /* 0x000000051a1a7c23 */ /* 0x000fe20008010802 */
[----:B------:R-:W-:Y:S01]  /*4a60*/  FADD.FTZ R65, R41, R64 ;  /* 0x0000004029417221 */ /* 0x000fe20000010000 */
[--C-:B------:R-:W-:Y:S01]  /*4a70*/  FFMA.FTZ R27, R27, UR5, -R2.reuse ;  /* 0x000000051b1b7c23 */ /* 0x100fe20008010802 */
[----:B------:R-:W4:Y:S01]  /*4a80*/  MUFU.EX2 R63, R63 ;  /* 0x0000003f003f7308 */ /* 0x000f220000000800 */
[----:B-1----:R-:W-:Y:S01]  /*4a90*/  FADD.FTZ R5, R58, R59 ;  /* 0x0000003b3a057221 */ /* 0x002fe20000010000 */
[--C-:B------:R-:W-:Y:S01]  /*4aa0*/  FFMA.FTZ R30, R30, UR5, -R2.reuse ;  /* 0x000000051e1e7c23 */ /* 0x100fe20008010802 */
[----:B---3--:R-:W-:Y:S01]  /*4ab0*/  FADD.FTZ R0, R44, R65 ;  /* 0x000000412c007221 */ /* 0x008fe20000010000 */
[----:B------:R-:W-:Y:S01]  /*4ac0*/  FFMA.FTZ R2, R31, UR5, -R2 ;  /* 0x000000051f027c23 */ /* 0x000fe20008010802 */
[----:B------:R-:W-:-:S02]  /*4ad0*/  PLOP3.LUT P1, PT, PT, PT, UP0, 0x80, 0x0 ;  /* 0x000000000000781c */ /* 0x000fc40003f2f008 */
[----:B------:R-:W-:Y:S01]  /*4ae0*/  CS2R R66, SRZ ;  /* 0x0000000000427805 */ /* 0x000fe2000001ff00 */
[----:B------:R-:W-:Y:S01]  /*4af0*/  FADD.FTZ R65, R45, R0 ;  /* 0x000000002d417221 */ /* 0x000fe20000010000 */
[----:B------:R-:W1:Y:S01]  /*4b00*/  MUFU.EX2 R50, R50 ;  /* 0x0000003200327308 */ /* 0x000e620000000800 */
[----:B--2---:R-:W-:Y:S01]  /*4b10*/  FADD.FTZ R20, R62, R5 ;  /* 0x000000053e147221 */ /* 0x004fe20000010000 */
[----:B------:R-:W-:Y:S02]  /*4b20*/  F2FP.F16.F32.PACK_AB R198, R37, R36 ;  /* 0x0000002425c6723e */ /* 0x000fe400000000ff */
[----:B------:R-:W-:Y:S02]  /*4b30*/  CS2R R52, SRZ ;  /* 0x0000000000347805 */ /* 0x000fe4000001ff00 */
[----:B------:R-:W-:Y:S02]  /*4b40*/  F2FP.F16.F32.PACK_AB R209, R59, R58 ;  /* 0x0000003a3bd1723e */ /* 0x000fe400000000ff */
[----:B------:R-:W-:-:S02]  /*4b50*/  CS2R R58, SRZ ;  /* 0x00000000003a7805 */ /* 0x000fc4000001ff00 */
[----:B------:R-:W-:Y:S02]  /*4b60*/  CS2R R48, SRZ ;  /* 0x0000000000307805 */ /* 0x000fe4000001ff00 */
[----:B------:R-:W-:Y:S01]  /*4b70*/  CS2R R44, SRZ ;  /* 0x00000000002c7805 */ /* 0x000fe2000001ff00 */
[----:B------:R-:W2:Y:S01]  /*4b80*/  MUFU.EX2 R51, R51 ;  /* 0x0000003300337308 */ /* 0x000ea20000000800 */
[C---:B----4-:R-:W-:Y:S01]  /*4b90*/  FADD.FTZ R5, R63.reuse, R20 ;  /* 0x000000143f057221 */ /* 0x050fe20000010000 */
[----:B------:R-:W-:Y:S02]  /*4ba0*/  F2FP.F16.F32.PACK_AB R211, R63, R62 ;  /* 0x0000003e3fd3723e */ /* 0x000fe400000000ff */
[----:B------:R-:W-:Y:S02]  /*4bb0*/  CS2R R62, SRZ ;  /* 0x00000000003e7805 */ /* 0x000fe4000001ff00 */
[----:B------:R-:W-:Y:S02]  /*4bc0*/  CS2R R40, SRZ ;  /* 0x0000000000287805 */ /* 0x000fe4000001ff00 */
[----:B------:R-:W3:Y:S01]  /*4bd0*/  MUFU.EX2 R54, R54 ;  /* 0x0000003600367308 */ /* 0x000ee20000000800 */
[----:B-1----:R-:W-:-:S07]  /*4be0*/  FADD.FTZ R20, R50, R5 ;  /* 0x0000000532147221 */ /* 0x002fce0000010000 */
[----:B------:R-:W1:Y:S01]  /*4bf0*/  MUFU.EX2 R55, R55 ;  /* 0x0000003700377308 */ /* 0x000e620000000800 */
[C---:B--2---:R-:W-:Y:S01]  /*4c00*/  FADD.FTZ R5, R51.reuse, R20 ;  /* 0x0000001433057221 */ /* 0x044fe20000010000 */
[----:B------:R-:W-:Y:S02]  /*4c10*/  F2FP.F16.F32.PACK_AB R205, R51, R50 ;  /* 0x0000003233cd723e */ /* 0x000fe400000000ff */
[----:B------:R-:W-:-:S04]  /*4c20*/  CS2R R50, SRZ ;  /* 0x0000000000327805 */ /* 0x000fc8000001ff00 */
[----:B------:R-:W2:Y:S01]  /*4c30*/  MUFU.EX2 R42, R42 ;  /* 0x0000002a002a7308 */ /* 0x000ea20000000800 */
[----:B---3--:R-:W-:-:S07]  /*4c40*/  FADD.FTZ R20, R54, R5 ;  /* 0x0000000536147221 */ /* 0x008fce0000010000 */
[----:B------:R-:W3:Y:S01]  /*4c50*/  MUFU.EX2 R43, R43 ;  /* 0x0000002b002b7308 */ /* 0x000ee20000000800 */
[C---:B-1----:R-:W-:Y:S01]  /*4c60*/  FADD.FTZ R5, R55.reuse, R20 ;  /* 0x0000001437057221 */ /* 0x042fe20000010000 */
[----:B------:R-:W-:Y:S01]  /*4c70*/  FADD.FTZ R20, R32, R65 ;  /* 0x0000004120147221 */ /* 0x000fe20000010000 */
[----:B------:R-:W-:Y:S02]  /*4c80*/  F2FP.F16.F32.PACK_AB R207, R55, R54 ;  /* 0x0000003637cf723e */ /* 0x000fe400000000ff */
[----:B------:R-:W-:Y:S02]  /*4c90*/  CS2R R64, SRZ ;  /* 0x0000000000407805 */ /* 0x000fe4000001ff00 */
[----:B------:R-:W-:Y:S01]  /*4ca0*/  CS2R R54, SRZ ;  /* 0x0000000000367805 */ /* 0x000fe2000001ff00 */
[----:B------:R-:W-:Y:S01]  /*4cb0*/  FADD.FTZ R31, R33, R20 ;  /* 0x00000014211f7221 */ /* 0x000fe20000010000 */
[----:B------:R-:W-:Y:S01]  /*4cc0*/  CS2R R32, SRZ ;  /* 0x0000000000207805 */ /* 0x000fe2000001ff00 */
[----:B------:R-:W1:Y:S01]  /*4cd0*/  MUFU.EX2 R46, R46 ;  /* 0x0000002e002e7308 */ /* 0x000e620000000800 */
[----:B--2---:R-:W-:Y:S01]  /*4ce0*/  FADD.FTZ R0, R42, R5 ;  /* 0x000000052a007221 */ /* 0x004fe20000010000 */
[----:B------:R-:W-:-:S04]  /*4cf0*/  FADD.FTZ R20, R36, R31 ;  /* 0x0000001f24147221 */ /* 0x000fc80000010000 */
[----:B------:R-:W-:Y:S01]  /*4d00*/  FADD.FTZ R31, R37, R20 ;  /* 0x00000014251f7221 */ /* 0x000fe20000010000 */
[----:B------:R-:W-:Y:S01]  /*4d10*/  CS2R R36, SRZ ;  /* 0x0000000000247805 */ /* 0x000fe2000001ff00 */
[----:B------:R-:W2:Y:S01]  /*4d20*/  MUFU.EX2 R47, R47 ;  /* 0x0000002f002f7308 */ /* 0x000ea20000000800 */
[C---:B---3--:R-:W-:Y:S01]  /*4d30*/  FADD.FTZ R5, R43.reuse, R0 ;  /* 0x000000002b057221 */ /* 0x048fe20000010000 */
[----:B------:R-:W-:Y:S02]  /*4d40*/  F2FP.F16.F32.PACK_AB R201, R43, R42 ;  /* 0x0000002a2bc9723e */ /* 0x000fe400000000ff */
[----:B------:R-:W-:-:S04]  /*4d50*/  CS2R R42, SRZ ;  /* 0x00000000002a7805 */ /* 0x000fc8000001ff00 */
        /* <DEDUP_REMOVED lines=10> */
[----:B------:R-:W-:Y:S02]  /*4e00*/  F2FP.F16.F32.PACK_AB R197, R35, R34 ;  /* 0x0000002223c5723e */ /* 0x000fe400000000ff */
[----:B------:R-:W-:-:S04]  /*4e10*/  CS2R R34, SRZ ;  /* 0x0000000000227805 */ /* 0x000fc8000001ff00 */
[----:B------:R-:W1:Y:S01]  /*4e20*/  MUFU.EX2 R26, R26 ;  /* 0x0000001a001a7308 */ /* 0x000e620000000800 */
[----:B--2---:R-:W-:-:S07]  /*4e30*/  FADD.FTZ R0, R38, R5 ;  /* 0x0000000526007221 */ /* 0x004fce0000010000 */
[----:B------:R-:W2:Y:S01]  /*4e40*/  MUFU.EX2 R24, R24 ;  /* 0x0000001800187308 */ /* 0x000ea20000000800 */
[C---:B---3--:R-:W-:Y:S01]  /*4e50*/  FADD.FTZ R5, R39.reuse, R0 ;  /* 0x0000000027057221 */ /* 0x048fe20000010000 */
[----:B------:R-:W-:Y:S02]  /*4e60*/  F2FP.F16.F32.PACK_AB R199, R39, R38 ;  /* 0x0000002627c7723e */ /* 0x000fe400000000ff */
[----:B------:R-:W-:-:S04]  /*4e70*/  CS2R R38, SRZ ;  /* 0x0000000000267805 */ /* 0x000fc8000001ff00 */
[----:B------:R-:W3:Y:S01]  /*4e80*/  MUFU.EX2 R27, R27 ;  /* 0x0000001b001b7308 */ /* 0x000ee20000000800 */
[----:B-1----:R-:W-:-:S07]  /*4e90*/  FADD.FTZ R0, R26, R5 ;  /* 0x000000051a007221 */ /* 0x002fce0000010000 */
[----:B------:R-:W1:Y:S01]  /*4ea0*/  MUFU.EX2 R25, R25 ;  /* 0x0000001900197308 */ /* 0x000e620000000800 */
[----:B--2---:R-:W-:-:S07]  /*4eb0*/  FADD.FTZ R20, R24, R31 ;  /* 0x0000001f18147221 */ /* 0x004fce0000010000 */
[----:B------:R-:W2:Y:S01]  /*4ec0*/  MUFU.EX2 R30, R30 ;  /* 0x0000001e001e7308 */ /* 0x000ea20000000800 */
[C---:B---3--:R-:W-:Y:S01]  /*4ed0*/  FADD.FTZ R5, R27.reuse, R0 ;  /* 0x000000001b057221 */ /* 0x048fe20000010000 */
[----:B------:R-:W-:Y:S02]  /*4ee0*/  F2FP.F16.F32.PACK_AB R193, R27, R26 ;  /* 0x0000001a1bc1723e */ /* 0x000fe400000000ff */
[----:B------:R-:W-:-:S04]  /*4ef0*/  CS2R R26, SRZ ;  /* 0x00000000001a7805 */ /* 0x000fc8000001ff00 */
[----:B------:R-:W3:Y:S01]  /*4f00*/  MUFU.EX2 R28, R28 ;  /* 0x0000001c001c7308 */ /* 0x000ee20000000800 */
[C---:B-1----:R-:W-:Y:S01]  /*4f10*/  FADD.FTZ R31, R25.reuse, R20 ;  /* 0x00000014191f7221 */ /* 0x042fe20000010000 */
[----:B------:R-:W-:Y:S02]  /*4f20*/  F2FP.F16.F32.PACK_AB R192, R25, R24 ;  /* 0x0000001819c0723e */ /* 0x000fe400000000ff */
[----:B------:R-:W-:-:S04]  /*4f30*/  CS2R R24, SRZ ;  /* 0x0000000000187805 */ /* 0x000fc8000001ff00 */
[----:B------:R1:W4:Y:S01]  /*4f40*/  MUFU.EX2 R195, R2 ;  /* 0x0000000200c37308 */ /* 0x0003220000000800 */
[----:B--2---:R-:W-:-:S07]  /*4f50*/  FADD.FTZ R0, R30, R5 ;  /* 0x000000051e007221 */ /* 0x004fce0000010000 */
[----:B------:R-:W2:Y:S01]  /*4f60*/  MUFU.EX2 R29, R29 ;  /* 0x0000001d001d7308 */ /* 0x000ea20000000800 */
[----:B---3--:R-:W-:Y:S01]  /*4f70*/  FADD.FTZ R20, R28, R31 ;  /* 0x0000001f1c147221 */ /* 0x008fe20000010000 */
[----:B-1----:R-:W-:Y:S01]  /*4f80*/  MOV R2, 0x3f800000 ;  /* 0x3f80000000027802 */ /* 0x002fe20000000f00 */
[C---:B----4-:R-:W-:Y:S01]  /*4f90*/  FADD.FTZ R5, R195.reuse, R0 ;  /* 0x00000000c3057221 */ /* 0x050fe20000010000 */
[----:B------:R-:W-:Y:S01]  /*4fa0*/  F2FP.F16.F32.PACK_AB R195, R195, R30 ;  /* 0x0000001ec3c3723e */ /* 0x000fe200000000ff */
[----:B------:R-:W-:Y:S01]  /*4fb0*/  IMAD.MOV.U32 R0, RZ, RZ, 0x3f800000 ;  /* 0x3f800000ff007424 */ /* 0x000fe200078e00ff */
[----:B------:R-:W-:Y:S01]  /*4fc0*/  CS2R R30, SRZ ;  /* 0x00000000001e7805 */ /* 0x000fe2000001ff00 */
[C---:B--2---:R-:W-:Y:S01]  /*4fd0*/  FADD.FTZ R20, R29.reuse, R20 ;  /* 0x000000141d147221 */ /* 0x044fe20000010000 */
[----:B------:R-:W-:Y:S02]  /*4fe0*/  F2FP.F16.F32.PACK_AB R194, R29, R28 ;  /* 0x0000001c1dc2723e */ /* 0x000fe400000000ff */
[----:B------:R-:W-:Y:S01]  /*4ff0*/  CS2R R28, SRZ ;  /* 0x00000000001c7805 */ /* 0x000fe2000001ff00 */
[----:B------:R-:W-:Y:S06]  /*5000*/  @!P1 BRA `(.L_x_137) ;  /* 0x0000003400d09947 */ /* 0x000fec0003800000 */
[----:B------:R-:W-:Y:S01]  /*5010*/  R2UR UR60, R19 ;  /* 0x00000000133c72ca */ /* 0x000fe200000e0000 */
[----:B------:R-:W-:Y:S01]  /*5020*/  IMAD.MOV.U32 R222, RZ, RZ, R3 ;  /* 0x000000ffffde7224 */ /* 0x000fe200078e0003 */
[----:B------:R-:W-:Y:S01]  /*5030*/  UIADD3 UR61, UR61, -0x2, URZ ;  /* 0xfffffffe3d3d7890 */ /* 0x000fe2000fffe03f */
[----:B------:R-:W-:Y:S01]  /*5040*/  IMAD.MOV.U32 R223, RZ, RZ, R4 ;  /* 0x000000ffffdf7224 */ /* 0x000fe200078e0004 */
[----:B------:R-:W-:Y:S01]  /*5050*/  UMOV UR37, UR38 ;  /* 0x0000002600257c82 */ /* 0x000fe20008000000 */
[----:B------:R-:W-:Y:S02]  /*5060*/  IMAD.MOV.U32 R0, RZ, RZ, 0x3f800000 ;  /* 0x3f800000ff007424 */ /* 0x000fe400078e00ff */
[----:B------:R-:W-:-:S08]  /*5070*/  IMAD.MOV.U32 R151, RZ, RZ, RZ ;  /* 0x000000ffff977224 */ /* 0x000fd000078e00ff */
.L_x_148:
        /* <DEDUP_REMOVED lines=8> */
.L_x_138:
[----:B------:R-:W-:Y:S02]  /*5100*/  R2UR UR5, R18 ;  /* 0x00000000120572ca */ /* 0x000fe400000e0000 */
[----:B------:R-:W-:-:S11]  /*5110*/  R2UR UR4, R19 ;  /* 0x00000000130472ca */ /* 0x000fd600000e0000 */
[----:B------:R-:W-:Y:S02]  /*5120*/  ULEA UR39, UR38, UR5, 0x3 ;  /* 0x0000000526277291 */ /* 0x000fe4000f8e183f */
[----:B------:R-:W-:-:S05]  /*5130*/  IMAD.U32 R3, RZ, RZ, UR4 ;  /* 0x00000004ff037e24 */ /* 0x000fca000f8e00ff */
[----:B------:R-:W-:-:S04]  /*5140*/  SHF.L.U32 R3, R3, 0x1f, RZ ;  /* 0x0000001f03037819 */ /* 0x000fc800000006ff */
[----:B------:R1:W2:Y:S01]  /*5150*/  SYNCS.PHASECHK.TRANS64.TRYWAIT P1, [UR39+0x38830], R3 ;  /* 0x03883003ff0075a7 */ /* 0x0002a20008020167 */
[----:B------:R-:W-:Y:S05]  /*5160*/  @!P0 BRA `(.L_x_139) ;  /* 0x0000000000048947 */ /* 0x000fea0003800000 */
[----:B------:R-:W-:Y:S01]  /*5170*/  BPT.TRAP 0x1 ;  /* 0x000000040000795c */ /* 0x000fe20000300000 */
.L_x_139:
[----:B--2---:R-:W-:Y:S05]  /*5180*/  @P1 BRA `(.L_x_140) ;  /* 0x0000000000081947 */ /* 0x004fea0003800000 */
[----:B------:R-:W2:Y:S02]  /*5190*/  SYNCS.PHASECHK.TRANS64.TRYWAIT P1, [UR39+0x38830], R3 ;  /* 0x03883003ff0075a7 */ /* 0x000ea40008020167 */
[----:B--2---:R-:W-:Y:S05]  /*51a0*/  @!P1 BRA `(.L_x_141) ;  /* 0x0000009400a09947 */ /* 0x004fea0003800000 */
.L_x_140:
        /* <DEDUP_REMOVED lines=23> */
[----:B------:R-:W-:Y:S01]  /*5320*/  UIADD3 UR58, UR4, 0x80, URZ ;  /* 0x00000080043a7890 */ /* 0x000fe2000fffe03f */
[-C--:B------:R-:W-:Y:S01]  /*5330*/  FMUL.FTZ R28, R28, R2.reuse ;  /* 0x000000021c1c7220 */ /* 0x080fe20000410000 */
        /* <DEDUP_REMOVED lines=57> */
[----:B------:R-:W-:Y:S01]  /*56d0*/  UIADD3 UR58, UR4, 0x100, URZ ;  /* 0x00000100043a7890 */ /* 0x000fe2000fffe03f */
[-C--:B------:R-:W-:Y:S01]  /*56e0*/  FMUL.FTZ R109, R109, R2.reuse ;  /* 0x000000026d6d7220 */ /* 0x080fe20000410000 */
[----:B------:R-:W-:Y:S01]  /*56f0*/  UMOV UR56, UR6 ;  /* 0x0000000600387c82 */ /* 0x000fe20008000000 */
[----:B------:R-:W-:Y:S01]  /*5700*/  UMOV UR57, UR7 ;  /* 0x0000000700397c82 */ /* 0x000fe20008000000 */
        /* <DEDUP_REMOVED lines=95> */
[----:B------:R-:W-:Y:S01]  /*5d00*/  UIADD3 UR58, UR4, 0x200, URZ ;  /* 0x00000200043a7890 */ /* 0x000fe2000fffe03f */
[----:B------:R-:W-:Y:S01]  /*5d10*/  UMOV UR56, UR6 ;  /* 0x0000000600387c82 */ /* 0x000fe20008000000 */
[----:B------:R-:W-:Y:S01]  /*5d20*/  UMOV UR57, UR7 ;  /* 0x0000000700397c82 */ /* 0x000fe20008000000 */
[----:B------:R-:W-:Y:S01]  /*5d30*/  UMOV UR59, 0x40000040 ;  /* 0x40000040003b7882 */ /* 0x000fe20000000000 */
        /* <DEDUP_REMOVED lines=165> */
[----:B------:R-:W-:Y:S02]  /*6790*/  R2UR UR14, R6 ;  /* 0x00000000060e72ca */ /* 0x000fe400000e0000 */
[----:B------:R-:W-:-:S11]  /*67a0*/  R2UR UR15, R7 ;  /* 0x00000000070f72ca */ /* 0x000fd600000e0000 */
[----:B------:R-:W-:Y:S02]  /*67b0*/  UMOV UR56, UR14 ;  /* 0x0000000e00387c82 */ /* 0x000fe40008000000 */
[----:B------:R-:W-:Y:S01]  /*67c0*/  UMOV UR57, UR15 ;  /* 0x0000000f00397c82 */ /* 0x000fe20008000000 */
[----:B------:R-:W-:Y:S01]  /*67d0*/  UMOV UR5, UR15 ;  /* 0x0000000f00057c82 */ /* 0x000fe20008000000 */
        /* <DEDUP_REMOVED lines=238> */
.L_x_142:
[----:B------:R-:W-:Y:S01]  /*76c0*/  R2UR UR4, R18 ;  /* 0x00000000120472ca */ /* 0x000fe200000e0000 */
[----:B------:R-:W-:-:S05]  /*76d0*/  IMAD.U32 R0, RZ, RZ, UR60 ;  /* 0x0000003cff007e24 */ /* 0x000fca000f8e00ff */
[----:B------:R-:W-:-:S07]  /*76e0*/  SHF.L.U32 R0, R0, 0x1f, RZ ;  /* 0x0000001f00007819 */ /* 0x000fce00000006ff */
[----:B------:R-:W-:-:S09]  /*76f0*/  ULEA UR4, UR37, UR4, 0x3 ;  /* 0x0000000425047291 */ /* 0x000fd2000f8e183f */
[----:B------:R3:W4:Y:S01]  /*7700*/  SYNCS.PHASECHK.TRANS64.TRYWAIT P1, [UR4+0x38850], R0 ;  /* 0x03885000ff0075a7 */ /* 0x0007220008020144 */
[----:B------:R-:W-:Y:S05]  /*7710*/  @!P0 BRA `(.L_x_143) ;  /* 0x0000000000048947 */ /* 0x000fea0003800000 */
[----:B------:R-:W-:Y:S01]  /*7720*/  BPT.TRAP 0x1 ;  /* 0x000000040000795c */ /* 0x000fe20000300000 */
.L_x_143:
[----:B----4-:R-:W-:Y:S05]  /*7730*/  @P1 BRA `(.L_x_144) ;  /* 0x0000000000081947 */ /* 0x010fea0003800000 */
[----:B------:R-:W4:Y:S02]  /*7740*/  SYNCS.PHASECHK.TRANS64.TRYWAIT P1, [UR4+0x38850], R0 ;  /* 0x03885000ff0075a7 */ /* 0x000f240008020144 */
[----:B----4-:R-:W-:Y:S05]  /*7750*/  @!P1 BRA `(.L_x_145) ;  /* 0x00000070004c9947 */ /* 0x010fea0003800000 */
.L_x_144:
[----:B------:R-:W-:Y:S01]  /*7760*/  R2UR UR5, R18 ;  /* 0x00000000120572ca */ /* 0x000fe200000e0000 */
[----:B------:R-:W-:Y:S01]  /*7770*/  WARPGROUP.ARRIVE ;  /* 0x00000000000079c5 */ /* 0x000fe20000000000 */
[----:B------:R-:W-:-:S11]  /*7780*/  UMOV UR7, 0x40000040 ;  /* 0x4000004000077882 */ /* 0x000fd60000000000 */
[----:B------:R-:W-:-:S04]  /*7790*/  UIADD3 UR5, UR5, 0x400, URZ ;  /* 0x0000040005057890 */ /* 0x000fc8000fffe03f */
[----:B------:R-:W-:-:S04]  /*77a0*/  USHF.R.U32.HI UR5, URZ, 0x4, UR5 ;  /* 0x000000043f057899 */ /* 0x000fc80008011605 */
[----:B------:R-:W-:-:S04]  /*77b0*/  ULOP3.LUT UR5, UR5, 0x3fff, URZ, 0xc0, !UPT ;  /* 0x00003fff05057892 */ /* 0x000fc8000f8ec03f */
[----:B------:R-:W-:-:S04]  /*77c0*/  ULOP3.LUT UR5, UR5, 0x2800000, URZ, 0xfc, !UPT ;  /* 0x0280000005057892 */ /* 0x000fc8000f8efc3f */
[----:B------:R-:W-:-:S07]  /*77d0*/  UIMAD UR5, UR37, 0xa00, UR5 ;  /* 0x00000a00250578a4 */ /* 0x000fce000f8e0205 */
[----:B------:R-:W-:Y:S02]  /*77e0*/  UMOV UR6, UR5 ;  /* 0x0000000500067c82 */ /* 0x000fe40008000000 */
        /* <DEDUP_REMOVED lines=24> */
[----:B------:R-:W-:Y:S03]  /*7970*/  HGMMA.64x256x16.F32 R24, R192, gdesc[UR4].tnspB, R24, gsb0 ;  /* 0x43e00004c0187df0 */ /* 0x000fe60008000818 */
[----:B------:R-:W-:Y:S02]  /*7980*/  WARPGROUP.DEPBAR.LE gsb0, 0x0 ;  /* 0x00008000000079c5 */ /* 0x000fe40000010000 */
[----:B------:R-:W-:Y:S05]  /*7990*/  @!P0 BRA `(.L_x_146) ;  /* 0x0000000000048947 */ /* 0x000fea0003800000 */
[----:B------:R-:W-:Y:S01]  /*79a0*/  BPT.TRAP 0x1 ;  /* 0x000000040000795c */ /* 0x000fe20000300000 */
.L_x_146:
[----:B------:R-:W4:Y:S01]  /*79b0*/  LDL R224, [R1+0x4] ;  /* 0x0000040001e07983 */ /* 0x000f220000100800 */
[----:B-1-3--:R-:W-:Y:S01]  /*79c0*/  FMNMX.FTZ R0, R184, R223, !PT ;  /* 0x000000dfb8007209 */ /* 0x00afe20007810000 */
[----:B------:R-:W-:Y:S01]  /*79d0*/  ULDC UR5, c[0x0][0x988] ;  /* 0x0002620000057ab9 */ /* 0x000fe20000000800 */
[----:B------:R-:W-:Y:S02]  /*79e0*/  FMNMX.FTZ R2, R186, R222, !PT ;  /* 0x000000deba027209 */ /* 0x000fe40007810000 */
[----:B--2---:R-:W-:Y:S02]  /*79f0*/  FMNMX.FTZ R3, R185, R0, !PT ;  /* 0x00000000b9037209 */ /* 0x004fe40007810000 */
[----:B------:R-:W-:Y:S02]  /*7a00*/  FMNMX.FTZ R193, R187, R2, !PT ;  /* 0x00000002bbc17209 */ /* 0x000fe40007810000 */
[----:B------:R-:W-:Y:S02]  /*7a10*/  FMNMX.FTZ R0, R188, R3, !PT ;  /* 0x00000003bc007209 */ /* 0x000fe40007810000 */
[----:B------:R-:W-:-:S02]  /*7a20*/  FMNMX.FTZ R2, R190, R193, !PT ;  /* 0x000000c1be027209 */ /* 0x000fc40007810000 */
[----:B------:R-:W-:Y:S02]  /*7a30*/  FMNMX.FTZ R3, R189, R0, !PT ;  /* 0x00000000bd037209 */ /* 0x000fe40007810000 */
[----:B------:R-:W-:Y:S02]  /*7a40*/  FMNMX.FTZ R193, R191, R2, !PT ;  /* 0x00000002bfc17209 */ /* 0x000fe40007810000 */
[----:B------:R-:W-:Y:S02]  /*7a50*/  FMNMX.FTZ R0, R176, R3, !PT ;  /* 0x00000003b0007209 */ /* 0x000fe40007810000 */
        /* <DEDUP_REMOVED lines=31> */
[----:B------:R-:W-:Y:S01]  /*7c50*/  ISETP.NE.AND P1, PT, R23, RZ, PT ;  /* 0x000000ff1700720c */ /* 0x000fe20003f25270 */
[----:B------:R-:W1:Y:S04]  /*7c60*/  SHFL.BFLY PT, R3, R0, 0x2, 0x1f ;  /* 0x0c401f0000037f89 */ /* 0x000e6800000e0000 */
[----:B------:R-:W2:Y:S01]  /*7c70*/  SHFL.BFLY PT, R193, R2, 0x2, 0x1f ;  /* 0x0c401f0002c17f89 */ /* 0x000ea200000e0000 */
[----:B-1----:R-:W-:-:S02]  /*7c80*/  FMNMX.FTZ R192, R0, R3, !PT ;  /* 0x0000000300c07209 */ /* 0x002fc40007810000 */
[----:B--2---:R-:W-:-:S03]  /*7c90*/  FMNMX.FTZ R193, R2, R193, !PT ;  /* 0x000000c102c17209 */ /* 0x004fc60007810000 */
[----:B------:R-:W1:Y:S04]  /*7ca0*/  SHFL.BFLY PT, R3, R192, 0x1, 0x1f ;  /* 0x0c201f00c0037f89 */ /* 0x000e6800000e0000 */
[----:B------:R-:W2:Y:S01]  /*7cb0*/  SHFL.BFLY PT, R194, R193, 0x1, 0x1f ;  /* 0x0c201f00c1c27f89 */ /* 0x000ea200000e0000 */
[----:B-1----:R-:W-:Y:S02]  /*7cc0*/  FMNMX.FTZ R4, R192, R3, !PT ;  /* 0x00000003c0047209 */ /* 0x002fe40007810000 */
[----:B--2---:R-:W-:-:S03]  /*7cd0*/  FMNMX.FTZ R3, R193, R194, !PT ;  /* 0x000000c2c1037209 */ /* 0x004fc60007810000 */
[C---:B------:R-:W-:Y:S01]  /*7ce0*/  FMUL.FTZ R195, R4.reuse, UR5 ;  /* 0x0000000504c37c20 */ /* 0x040fe20008410000 */
[----:B------:R-:W-:-:S03]  /*7cf0*/  FADD.FTZ R194, -R4, R223 ;  /* 0x000000df04c27221 */ /* 0x000fc60000010100 */
[--C-:B------:R-:W-:Y:S01]  /*7d00*/  FFMA.FTZ R192, R152, UR5, -R195.reuse ;  /* 0x0000000598c07c23 */ /* 0x100fe200080108c3 */
[C---:B------:R-:W-:Y:S01]  /*7d10*/  FADD.FTZ R0, -R3.reuse, R222 ;  /* 0x000000de03007221 */ /* 0x040fe20000010100 */
[----:B------:R-:W-:Y:S01]  /*7d20*/  FMUL.FTZ R152, R3, UR5 ;  /* 0x0000000503987c20 */ /* 0x000fe20008410000 */
[----:B------:R-:W-:Y:S01]  /*7d30*/  FMUL.FTZ R194, R194, UR5 ;  /* 0x00000005c2c27c20 */ /* 0x000fe20008410000 */
[--C-:B------:R-:W-:Y:S01]  /*7d40*/  FFMA.FTZ R193, R184, UR5, -R195.reuse ;  /* 0x00000005b8c17c23 */ /* 0x100fe200080108c3 */
[----:B------:R-:W-:Y:S01]  /*7d50*/  FMUL.FTZ R0, R0, UR5 ;  /* 0x0000000500007c20 */ /* 0x000fe20008410000 */
[--C-:B------:R-:W-:Y:S01]  /*7d60*/  FFMA.FTZ R209, R186, UR5, -R152.reuse ;  /* 0x00000005bad17c23 */ /* 0x100fe20008010898 */
[----:B------:R1:W-:Y:S01]  /*7d70*/  MUFU.EX2 R2, R194 ;  /* 0x000000c200027308 */ /* 0x0003e20000000800 */
[--C-:B------:R-:W-:Y:S01]  /*7d80*/  FFMA.FTZ R208, R185, UR5, -R195.reuse ;  /* 0x00000005b9d07c23 */ /* 0x100fe200080108c3 */
[--C-:B------:R-:W-:Y:S01]  /*7d90*/  FFMA.FTZ R210, R188, UR5, -R195.reuse ;  /* 0x00000005bcd27c23 */ /* 0x100fe200080108c3 */
[--C-:B------:R-:W-:Y:S01]  /*7da0*/  FFMA.FTZ R211, R190, UR5, -R152.reuse ;  /* 0x00000005bed37c23 */ /* 0x100fe20008010898 */
[--C-:B------:R-:W-:Y:S01]  /*7db0*/  FFMA.FTZ R189, R189, UR5, -R195.reuse ;  /* 0x00000005bdbd7c23 */ /* 0x100fe200080108c3 */
[--C-:B------:R-:W-:Y:S01]  /*7dc0*/  FFMA.FTZ R196, R160, UR5, -R195.reuse ;  /* 0x00000005a0c47c23 */ /* 0x100fe200080108c3 */
[--C-:B------:R-:W-:Y:S01]  /*7dd0*/  FFMA.FTZ R160, R191, UR5, -R152.reuse ;  /* 0x00000005bfa07c23 */ /* 0x100fe20008010898 */
[--C-:B------:R-:W-:Y:S01]  /*7de0*/  FFMA.FTZ R204, R176, UR5, -R195.reuse ;  /* 0x00000005b0cc7c23 */ /* 0x100fe200080108c3 */
[----:B------:R-:W2:Y:S01]  /*7df0*/  MUFU.EX2 R193, R193 ;  /* 0x000000c100c17308 */ /* 0x000ea20000000800 */
[--C-:B-1----:R-:W-:Y:S01]  /*7e00*/  FFMA.FTZ R194, R156, UR5, -R195.reuse ;  /* 0x000000059cc27c23 */ /* 0x102fe200080108c3 */
        /* <DEDUP_REMOVED lines=8> */
[--C-:B------:R-:W-:Y:S01]  /*7e90*/  FFMA.FTZ R161, R165, UR5, -R195.reuse ;  /* 0x00000005a5a17c23 */ /* 0x100fe200080108c3 */
[--C-:B------:R-:W-:Y:S01]  /*7ea0*/  FFMA.FTZ R206, R180, UR5, -R195.reuse ;  /* 0x00000005b4ce7c23 */ /* 0x100fe200080108c3 */
[--C-:B------:R-:W-:Y:S01]  /*7eb0*/  FFMA.FTZ R207, R182, UR5, -R152.reuse ;  /* 0x00000005b6cf7c23 */ /* 0x100fe20008010898 */
[--C-:B------:R-:W-:Y:S01]  /*7ec0*/  FFMA.FTZ R181, R181, UR5, -R195.reuse ;  /* 0x00000005b5b57c23 */ /* 0x100fe200080108c3 */
[----:B------:R-:W-:Y:S01]  /*7ed0*/  FFMA.FTZ R200, R168, UR5, -R195 ;  /* 0x00000005a8c87c23 */ /* 0x000fe200080108c3 */
[--C-:B------:R-:W-:Y:S01]  /*7ee0*/  FFMA.FTZ R168, R183, UR5, -R152.reuse ;  /* 0x00000005b7a87c23 */ /* 0x100fe20008010898 */
[----:B------:R-:W1:Y:S01]  /*7ef0*/  MUFU.EX2 R209, R209 ;  /* 0x000000d100d17308 */ /* 0x000e620000000800 */
[----:B--2---:R-:W-:Y:S01]  /*7f00*/  FFMA.FTZ R165, R2, R20, R193 ;  /* 0x0000001402a57223 */ /* 0x004fe200000100c1 */
[--C-:B------:R-:W-:Y:S01]  /*7f10*/  FFMA.FTZ R203, R174, UR5, -R152.reuse ;  /* 0x00000005aecb7c23 */ /* 0x100fe20008010898 */
[--C-:B------:R-:W-:Y:S01]  /*7f20*/  FFMA.FTZ R201, R170, UR5, -R152.reuse ;  /* 0x00000005aac97c23 */ /* 0x100fe20008010898 */
[--C-:B------:R-:W-:Y:S01]  /*7f30*/  FFMA.FTZ R197, R162, UR5, -R152.reuse ;  /* 0x00000005a2c57c23 */ /* 0x100fe20008010898 */
[--C-:B------:R-:W-:Y:S01]  /*7f40*/  FFMA.FTZ R162, R163, UR5, -R152.reuse ;  /* 0x00000005a3a27c23 */ /* 0x100fe20008010898 */
[--C-:B------:R-:W-:Y:S01]  /*7f50*/  FFMA.FTZ R170, R171, UR5, -R152.reuse ;  /* 0x00000005abaa7c23 */ /* 0x100fe20008010898 */
[--C-:B------:R-:W-:Y:S01]  /*7f60*/  FFMA.FTZ R199, R166, UR5, -R152.reuse ;  /* 0x00000005a6c77c23 */ /* 0x100fe20008010898 */
[----:B------:R-:W2:Y:S01]  /*7f70*/  MUFU.EX2 R208, R208 ;  /* 0x000000d000d07308 */ /* 0x000ea20000000800 */
[--C-:B------:R-:W-:Y:S01]  /*7f80*/  FFMA.FTZ R202, R172, UR5, -R195.reuse ;  /* 0x00000005acca7c23 */ /* 0x100fe200080108c3 */
[--C-:B------:R-:W-:Y:S01]  /*7f90*/  FFMA.FTZ R173, R173, UR5, -R195.reuse ;  /* 0x00000005adad7c23 */ /* 0x100fe200080108c3 */
[--C-:B------:R-:W-:Y:S01]  /*7fa0*/  FFMA.FTZ R172, R175, UR5, -R152.reuse ;  /* 0x00000005afac7c23 */ /* 0x100fe20008010898 */
[--C-:B------:R-:W-:Y:S01]  /*7fb0*/  FFMA.FTZ R154, R154, UR5, -R152.reuse ;  /* 0x000000059a9a7c23 */ /* 0x100fe20008010898 */
[--C-:B------:R-:W-:Y:S01]  /*7fc0*/  FFMA.FTZ R153, R153, UR5, -R195.reuse ;  /* 0x0000000599997c23 */ /* 0x100fe200080108c3 */
[----:B------:R-:W-:Y:S01]  /*7fd0*/  FFMA.FTZ R157, R157, UR5, -R195 ;  /* 0x000000059d9d7c23 */ /* 0x000fe200080108c3 */
[--C-:B------:R-:W-:Y:S01]  /*7fe0*/  FFMA.FTZ R155, R155, UR5, -R152.reuse ;  /* 0x000000059b9b7c23 */ /* 0x100fe20008010898 */
[----:B------:R-:W3:Y:S01]  /*7ff0*/  MUFU.EX2 R156, R156 ;  /* 0x0000009c009c7308 */ /* 0x000ee20000000800 */
[----:B-1----:R-:W-:Y:S01]  /*8000*/  FFMA.FTZ R5, R0, R5, R209 ;  /* 0x0000000500057223 */ /* 0x002fe200000100d1 */
[----:B------:R-:W-:-:S06]  /*8010*/  FFMA.FTZ R195, R158, UR5, -R152 ;  /* 0x000000059ec37c23 */ /* 0x000fcc0008010898 */
[----:B------:R-:W1:Y:S01]  /*8020*/  MUFU.EX2 R210, R210 ;  /* 0x000000d200d27308 */ /* 0x000e620000000800 */
[----:B--2---:R-:W-:-:S07]  /*8030*/  FADD.FTZ R165, R208, R165 ;  /* 0x000000a5d0a57221 */ /* 0x004fce0000010000 */
[----:B------:R-:W2:Y:S01]  /*8040*/  MUFU.EX2 R211, R211 ;  /* 0x000000d300d37308 */ /* 0x000ea20000000800 */
[----:B---3--:R-:W-:-:S07]  /*8050*/  FADD.FTZ R20, R156, R5 ;  /* 0x000000059c147221 */ /* 0x008fce0000010000 */
[----:B------:R-:W3:Y:S01]  /*8060*/  MUFU.EX2 R189, R189 ;  /* 0x000000bd00bd7308 */ /* 0x000ee20000000800 */
[----:B-1----:R-:W-:-:S07]  /*8070*/  FADD.FTZ R174, R210, R165 ;  /* 0x000000a5d2ae7221 */ /* 0x002fce0000010000 */
        /* <DEDUP_REMOVED lines=11> */
[----:B-1----:R-:W-:Y:S01]  /*8130*/  FADD.FTZ R163, R185, R166 ;  /* 0x000000a6b9a37221 */ /* 0x002fe20000010000 */
[--C-:B------:R-:W-:Y:S01]  /*8140*/  FFMA.FTZ R166, R167, UR5, -R152.reuse ;  /* 0x00000005a7a67c23 */ /* 0x100fe20008010898 */
[----:B------:R-:W-:-:S05]  /*8150*/  FFMA.FTZ R152, R159, UR5, -R152 ;  /* 0x000000059f987c23 */ /* 0x000fca0008010898 */
        /* <DEDUP_REMOVED lines=25> */
[----:B--2---:R-:W-:Y:S01]  /*82f0*/  FADD.FTZ R20, R172, R5 ;  /* 0x00000005ac147221 */ /* 0x004fe20000010000 */
[----:B------:R-:W-:-:S05]  /*8300*/  IMAD.U32 R5, RZ, RZ, UR39 ;  /* 0x00000027ff057e24 */ /* 0x000fca000f8e00ff */
[----:B------:R-:W-:Y:S01]  /*8310*/  @P1 IADD3 R5, R5, 0x38840, RZ ;  /* 0x0003884005051810 */ /* 0x000fe20007ffe0ff */
[----:B------:R-:W2:Y:S01]  /*8320*/  MUFU.EX2 R169, R169 ;  /* 0x000000a900a97308 */ /* 0x000ea20000000800 */
[----:B---3--:R-:W-:Y:S02]  /*8330*/  FADD.FTZ R158, R196, R163 ;  /* 0x000000a3c49e7221 */ /* 0x008fe40000010000 */
[----:B----4-:R-:W-:-:S04]  /*8340*/  @P1 PRMT R5, R224, 0x654, R5 ;  /* 0x00000654e0051816 */ /* 0x010fc80000000005 */
[----:B------:R3:W-:Y:S01]  /*8350*/  @P1 SYNCS.ARRIVE.TRANS64.RED.A1T0 RZ, [R5+URZ], RZ ;  /* 0x000000ff05ff19a7 */ /* 0x0007e2000810043f */
[----:B------:R-:W4:Y:S01]  /*8360*/  MUFU.EX2 R162, R162 ;  /* 0x000000a200a27308 */ /* 0x000f220000000800 */
[----:B-1----:R-:W-:-:S07]  /*8370*/  FADD.FTZ R163, R197, R20 ;  /* 0x00000014c5a37221 */ /* 0x002fce0000010000 */
[----:B------:R-:W1:Y:S01]  /*8380*/  MUFU.EX2 R198, R198 ;  /* 0x000000c600c67308 */ /* 0x000e620000000800 */
[----:B--2---:R-:W-:-:S07]  /*8390*/  FADD.FTZ R165, R169, R158 ;  /* 0x0000009ea9a57221 */ /* 0x004fce0000010000 */
[----:B------:R-:W2:Y:S01]  /*83a0*/  MUFU.EX2 R199, R199 ;  /* 0x000000c700c77308 */ /* 0x000ea20000000800 */
[----:B----4-:R-:W-:-:S07]  /*83b0*/  FADD.FTZ R20, R162, R163 ;  /* 0x000000a3a2147221 */ /* 0x010fce0000010000 */
        /* <DEDUP_REMOVED lines=20> */
[----:B--2---:R-:W-:-:S03]  /*8500*/  FADD.FTZ R20, R157, R20 ;  /* 0x000000149d147221 */ /* 0x004fc60000010000 */
[----:B---3--:R-:W-:Y:S01]  /*8510*/  FADD.FTZ R5, R163, R158 ;  /* 0x0000009ea3057221 */ /* 0x008fe20000010000 */
[----:B------:R-:W-:Y:S06]  /*8520*/  @!P0 BRA `(.L_x_147) ;  /* 0x0000000000048947 */ /* 0x000fec0003800000 */
[----:B------:R-:W-:Y:S01]  /*8530*/  BPT.TRAP 0x1 ;  /* 0x000000040000795c */ /* 0x000fe20000300000 */
.L_x_147:
[----:B------:R-:W2:Y:S01]  /*8540*/  LDL R158, [R1] ;  /* 0x00000000019e7983 */ /* 0x000ea20000100800 */
[----:B------:R-:W-:Y:S01]  /*8550*/  ISETP.NE.AND P1, PT, R22, RZ, PT ;  /* 0x000000ff1600720c */ /* 0x000fe20003f25270 */
[----:B------:R-:W-:Y:S01]  /*8560*/  IMAD.U32 R152, RZ, RZ, UR4 ;  /* 0x00000004ff987e24 */ /* 0x000fe2000f8e00ff */
[----:B------:R-:W-:Y:S01]  /*8570*/  R2UR UR60, R19 ;  /* 0x00000000133c72ca */ /* 0x000fe200000e0000 */
[----:B------:R-:W-:Y:S01]  /*8580*/  UMOV UR37, UR38 ;  /* 0x0000002600257c82 */ /* 0x000fe20008000000 */
[----:B------:R-:W-:Y:S01]  /*8590*/  F2FP.F16.F32.PACK_AB R208, R208, R193 ;  /* 0x000000c1d0d0723e */ /* 0x000fe200000000ff */
[----:B------:R-:W-:Y:S01]  /*85a0*/  IMAD.MOV.U32 R222, RZ, RZ, R3 ;  /* 0x000000ffffde7224 */ /* 0x000fe200078e0003 */
[----:B------:R-:W-:Y:S01]  /*85b0*/  F2FP.F16.F32.PACK_AB R209, R156, R209 ;  /* 0x000000d19cd1723e */ /* 0x000fe200000000ff */
[----:B------:R-:W-:Y:S01]  /*85c0*/  IMAD.MOV.U32 R223, RZ, RZ, R4 ;  /* 0x000000ffffdf7224 */ /* 0x000fe200078e0004 */
[----:B------:R-:W-:Y:S02]  /*85d0*/  F2FP.F16.F32.PACK_AB R210, R189, R210 ;  /* 0x000000d2bdd2723e */ /* 0x000fe400000000ff */
[----:B------:R-:W-:-:S02]  /*85e0*/  F2FP.F16.F32.PACK_AB R211, R160, R211 ;  /* 0x000000d3a0d3723e */ /* 0x000fc400000000ff */
[----:B------:R-:W-:Y:S01]  /*85f0*/  F2FP.F16.F32.PACK_AB R204, R185, R204 ;  /* 0x000000ccb9cc723e */ /* 0x000fe200000000ff */
[----:B------:R-:W-:Y:S01]  /*8600*/  @P1 VIADD R152, R152, 0x38860 ;  /* 0x0003886098981836 */ /* 0x000fe20000000000 */
[----:B------:R-:W-:Y:S02]  /*8610*/  F2FP.F16.F32.PACK_AB R205, R164, R205 ;  /* 0x000000cda4cd723e */ /* 0x000fe400000000ff */
[----:B------:R-:W-:Y:S02]  /*8620*/  F2FP.F16.F32.PACK_AB R206, R181, R206 ;  /* 0x000000ceb5ce723e */ /* 0x000fe400000000ff */
[----:B------:R-:W-:Y:S02]  /*8630*/  F2FP.F16.F32.PACK_AB R207, R168, R207 ;  /* 0x000000cfa8cf723e */ /* 0x000fe400000000ff */
[----:B------:R-:W-:Y:S02]  /*8640*/  F2FP.F16.F32.PACK_AB R200, R177, R200 ;  /* 0x000000c8b1c8723e */ /* 0x000fe400000000ff */
[----:B------:R-:W-:-:S02]  /*8650*/  F2FP.F16.F32.PACK_AB R201, R170, R201 ;  /* 0x000000c9aac9723e */ /* 0x000fc400000000ff */
[----:B------:R-:W-:Y:S02]  /*8660*/  F2FP.F16.F32.PACK_AB R202, R173, R202 ;  /* 0x000000caadca723e */ /* 0x000fe400000000ff */
        /* <DEDUP_REMOVED lines=9> */
[----:B--2---:R-:W-:-:S04]  /*8700*/  @P1 PRMT R152, R158, 0x654, R152 ;  /* 0x000006549e981816 */ /* 0x004fc80000000098 */
[----:B------:R1:W-:Y:S01]  /*8710*/  @P1 SYNCS.ARRIVE.TRANS64.RED.A1T0 RZ, [R152+URZ], RZ ;  /* 0x000000ff98ff19a7 */ /* 0x0003e2000810043f */
[----:B------:R-:W-:Y:S01]  /*8720*/  ISETP.LT.AND P1, PT, RZ, UR61, PT ;  /* 0x0000003dff007c0c */ /* 0x000fe2000bf21270 */
[----:B------:R-:W-:-:S12]  /*8730*/  UIADD3 UR61, UR61, -0x1, URZ ;  /* 0xffffffff3d3d7890 */ /* 0x000fd8000fffe03f */
[----:B-1----:R-:W-:Y:S05]  /*8740*/  @P1 BRA `(.L_x_148) ;  /* 0xffffffc8004c1947 */ /* 0x002fea000383ffff */
.L_x_137:
        /* <DEDUP_REMOVED lines=131> */
.L_x_149:
        /* <DEDUP_REMOVED lines=8> */
.L_x_150:
[----:B--2---:R-:W-:Y:S05]  /*9000*/  @P1 BRA `(.L_x_151) ;  /* 0x0000000000081947 */ /* 0x004fea0003800000 */
[----:B------:R-:W2:Y:S02]  /*9010*/  SYNCS.PHASECHK.TRANS64.TRYWAIT P1, [UR8+0x38850], R0 ;  /* 0x03885000ff0075a7 */ /* 0x000ea40008020148 */
[----:B--2---:R-:W-:Y:S05]  /*9020*/  @!P1 BRA `(.L_x_152) ;  /* 0x0000005800309947 */ /* 0x004fea0003800000 */
.L_x_151:
[----:B------:R-:W-:Y:S01]  /*9030*/  R2UR UR4, R18 ;  /* 0x00000000120472ca */ /* 0x000fe200000e0000 */
[----:B------:R-:W-:Y:S01]  /*9040*/  WARPGROUP.ARRIVE ;  /* 0x00000000000079c5 */ /* 0x000fe20000000000 */
[----:B------:R-:W-:Y:S01]  /*9050*/  UMOV UR7, 0x40000040 ;  /* 0x4000004000077882 */ /* 0x000fe20000000000 */
[----:B--2---:R-:W2:Y:S04]  /*9060*/  SHFL.BFLY PT, R7, R20, 0x2, 0x1f ;  /* 0x0c401f0014077f89 */ /* 0x004ea800000e0000 */
[----:B-1----:R-:W1:Y:S06]  /*9070*/  SHFL.BFLY PT, R0, R5, 0x2, 0x1f ;  /* 0x0c401f0005007f89 */ /* 0x002e6c00000e0000 */
[----:B------:R-:W-:-:S04]  /*9080*/  UIADD3 UR4, UR4, 0x400, URZ ;  /* 0x0000040004047890 */ /* 0x000fc8000fffe03f */
[----:B------:R-:W-:-:S04]  /*9090*/  USHF.R.U32.HI UR4, URZ, 0x4, UR4 ;  /* 0x000000043f047899 */ /* 0x000fc80008011604 */
[----:B------:R-:W-:-:S04]  /*90a0*/  ULOP3.LUT UR4, UR4, 0x3fff, URZ, 0xc0, !UPT ;  /* 0x00003fff04047892 */ /* 0x000fc8000f8ec03f */
[----:B------:R-:W-:Y:S01]  /*90b0*/  ULOP3.LUT UR4, UR4, 0x2800000, URZ, 0xfc, !UPT ;  /* 0x0280000004047892 */ /* 0x000fe2000f8efc3f */
[----:B--2---:R-:W-:Y:S01]  /*90c0*/  FADD.FTZ R7, R7, R20 ;  /* 0x0000001407077221 */ /* 0x004fe20000010000 */
[----:B------:R-:W-:Y:S02]  /*90d0*/  IMAD.MOV.U32 R20, RZ, RZ, RZ ;  /* 0x000000ffff147224 */ /* 0x000fe400078e00ff */
[----:B------:R-:W-:Y:S01]  /*90e0*/  UIMAD UR4, UR38, 0xa00, UR4 ;  /* 0x00000a00260478a4 */ /* 0x000fe2000f8e0204 */
[----:B-1----:R-:W-:Y:S01]  /*90f0*/  FADD.FTZ R2, R0, R5 ;  /* 0x0000000500027221 */ /* 0x002fe20000010000 */
[----:B------:R-:W-:Y:S01]  /*9100*/  IMAD.U32 R5, RZ, RZ, UR5 ;  /* 0x00000005ff057e24 */ /* 0x000fe2000f8e00ff */
[----:B------:R-:W1:Y:S04]  /*9110*/  SHFL.BFLY PT, R0, R7, 0x1, 0x1f ;  /* 0x0c201f0007007f89 */ /* 0x000e6800000e0000 */
[----:B------:R-:W-:Y:S01]  /*9120*/  UMOV UR6, UR4 ;  /* 0x0000000400067c82 */ /* 0x000fe20008000000 */
[----:B------:R-:W2:Y:S01]  /*9130*/  SHFL.BFLY PT, R9, R2, 0x1, 0x1f ;  /* 0x0c201f0002097f89 */ /* 0x000ea200000e0000 */
[----:B------:R-:W-:Y:S01]  /*9140*/  HGMMA.64x256x16.F32 R24, R208, gdesc[UR4].tnspB, R24, gsb0 ;  /* 0x43e00004d0187df0 */ /* 0x000fe20008000818 */
[----:B------:R-:W-:Y:S01]  /*9150*/  UIADD3 UR6, UR4, 0x80, URZ ;  /* 0x0000008004067890 */ /* 0x000fe2000fffe03f */
[----:B------:R-:W-:Y:S01]  /*9160*/  UMOV UR7, 0x40000040 ;  /* 0x4000004000077882 */ /* 0x000fe20000000000 */
[----:B-1----:R-:W-:Y:S01]  /*9170*/  FADD.FTZ R10, R7, R0 ;  /* 0x00000000070a7221 */ /* 0x002fe20000010000 */
[----:B------:R-:W-:Y:S01]  /*9180*/  MOV R7, UR5 ;  /* 0x0000000500077c02 */ /* 0x000fe20008000f00 */
[----:B------:R-:W-:-:S02]  /*9190*/  IMAD.MOV.U32 R0, RZ, RZ, -0x800000 ;  /* 0xff800000ff007424 */ /* 0x000fc400078e00ff */
[----:B--2---:R-:W-:Y:S01]  /*91a0*/  FADD.FTZ R11, R2, R9 ;  /* 0x00000009020b7221 */ /* 0x004fe20000010000 */
[----:B------:R-:W-:Y:S01]  /*91b0*/  FSETP.NE.FTZ.AND P1, PT, R10, RZ, PT ;  /* 0x000000ff0a00720b */ /* 0x000fe20003f35000 */
[----:B------:R-:W-:Y:S02]  /*91c0*/  IMAD.MOV.U32 R9, RZ, RZ, RZ ;  /* 0x000000ffff097224 */ /* 0x000fe400078e00ff */
[----:B------:R-:W-:Y:S01]  /*91d0*/  IMAD.MOV.U32 R2, RZ, RZ, -0x800000 ;  /* 0xff800000ff027424 */ /* 0x000fe200078e00ff */
[----:B------:R-:W-:-:S09]  /*91e0*/  FSETP.NE.FTZ.AND P2, PT, R11, RZ, PT ;  /* 0x000000ff0b00720b */ /* 0x000fd20003f55000 */
[----:B------:R-:W1:Y:S01]  /*91f0*/  @P1 MUFU.LG2 R6, R10 ;  /* 0x0000000a00061308 */ /* 0x000e620000000c00 */
[----:B------:R-:W-:-:S03]  /*9200*/  @P1 FMUL.FTZ R5, R5, 0.69314718246459960938 ;  /* 0x3f31721805051820 */ /* 0x000fc60000410000 */
[----:B------:R-:W-:-:S04]  /*9210*/  @P2 FMUL.FTZ R7, R7, 0.69314718246459960938 ;  /* 0x3f31721807072820 */ /* 0x000fc80000410000 */
[----:B------:R-:W2:Y:S08]  /*9220*/  @P2 MUFU.LG2 R8, R11 ;  /* 0x0000000b00082308 */ /* 0x000eb00000000c00 */
[----:B------:R3:W4:Y:S01]  /*9230*/  @P1 MUFU.RCP R20, R10 ;  /* 0x0000000a00141308 */ /* 0x0007220000001000 */
[----:B-1----:R-:W-:-:S04]  /*9240*/  @P1 FMUL.FTZ R6, R6, 0.69314718246459960938 ;  /* 0x3f31721806061820 */ /* 0x002fc80000410000 */
[----:B------:R-:W-:-:S03]  /*9250*/  @P1 FFMA.FTZ R2, R5, R4, R6 ;  /* 0x0000000405021223 */ /* 0x000fc60000010006 */
[----:B------:R3:W1:Y:S01]  /*9260*/  @P2 MUFU.RCP R9, R11 ;  /* 0x0000000b00092308 */ /* 0x0006620000001000 */
[----:B--2---:R-:W-:-:S04]  /*9270*/  @P2 FMUL.FTZ R8, R8, 0.69314718246459960938 ;  /* 0x3f31721808082820 */ /* 0x004fc80000410000 */
[----:B------:R-:W-:Y:S01]  /*9280*/  @P2 FFMA.FTZ R0, R7, R3, R8 ;  /* 0x0000000307002223 */ /* 0x000fe20000010008 */
        /* <DEDUP_REMOVED lines=13> */
[----:B------:R-:W-:-:S15]  /*9360*/  WARPGROUP.ARRIVE ;  /* 0x00000000000079c5 */ /* 0x000fde0000000000 */
[----:B------:R-:W-:-:S07]  /*9370*/  NOP ;  /* 0x0000000000007918 */ /* 0x000fce0000000000 */
[----:B------:R-:W-:Y:S01]  /*9380*/  HGMMA.64x256x16.F32 R24, R196, gdesc[UR4].tnspB, R24, gsb0 ;  /* 0x43e00004c4187df0 */ /* 0x000fe20008000818 */
[----:B------:R-:W-:Y:S01]  /*9390*/  UMOV UR6, UR4 ;  /* 0x0000000400067c82 */ /* 0x000fe20008000000 */
[----:B------:R-:W-:Y:S01]  /*93a0*/  UMOV UR7, 0x40000040 ;  /* 0x4000004000077882 */ /* 0x000fe20000000000 */
[----:B------:R-:W-:Y:S02]  /*93b0*/  WARPGROUP.DEPBAR.LE gsb0, 0x0 ;  /* 0x00008000000079c5 */ /* 0x000fe40000010000 */
[----:B------:R-:W-:-:S15]  /*93c0*/  WARPGROUP.ARRIVE ;  /* 0x00000000000079c5 */ /* 0x000fde0000000000 */
[----:B------:R-:W-:-:S08]  /*93d0*/  NOP ;  /* 0x0000000000007918 */ /* 0x000fd00000000000 */
[----:B------:R-:W-:Y:S03]  /*93e0*/  HGMMA.64x256x16.F32 R24, R192, gdesc[UR4].tnspB, R24, gsb0 ;  /* 0x43e00004c0187df0 */ /* 0x000fe60008000818 */
[----:B------:R-:W-:Y:S02]  /*93f0*/  WARPGROUP.DEPBAR.LE gsb0, 0x0 ;  /* 0x00008000000079c5 */ /* 0x000fe40000010000 */
[----:B-1-34-:R-:W-:Y:S05]  /*9400*/  @!P0 BRA `(.L_x_153) ;  /* 0x0000000000048947 */ /* 0x01afea0003800000 */
[----:B------:R-:W-:Y:S01]  /*9410*/  BPT.TRAP 0x1 ;  /* 0x000000040000795c */ /* 0x000fe20000300000 */
.L_x_153:
[----:B------:R-:W2:Y:S01]  /*9420*/  LDL R21, [R1] ;  /* 0x0000000001157983 */ /* 0x000ea20000100800 */
[----:B------:R-:W-:Y:S01]  /*9430*/  ISETP.NE.AND P0, PT, R22, RZ, PT ;  /* 0x000000ff1600720c */ /* 0x000fe20003f05270 */
        /* <DEDUP_REMOVED lines=64> */
[----:B------:R-:W-:Y:S01]  /*9840*/  IMAD.U32 R20, RZ, RZ, UR8 ;  /* 0x00000008ff147e24 */ /* 0x000fe2000f8e00ff */
[----:B------:R-:W-:Y:S01]  /*9850*/  IADD3 R29, P4, R16, 0x60, RZ ;  /* 0x00000060101d7810 */ /* 0x000fe20007f9e0ff */
[-C--:B------:R-:W-:Y:S01]  /*9860*/  FMUL.FTZ R156, R35, R9.reuse ;  /* 0x00000009239c7220 */ /* 0x080fe20000410000 */
[----:B------:R-:W-:Y:S01]  /*9870*/  R2UR UR5, R216 ;  /* 0x00000000d80572ca */ /* 0x000fe200000e0000 */
[----:B------:R-:W-:Y:S01]  /*9880*/  @P0 VIADD R20, R20, 0x38860 ;  /* 0x0003886014140836 */ /* 0x000fe20000000000 */
[----:B------:R-:W-:Y:S01]  /*9890*/  LOP3.LUT R28, R29, 0x380, RZ, 0xc0, !PT ;  /* 0x000003801d1c7812 */ /* 0x000fe200078ec0ff */
[-C--:B------:R-:W-:Y:S01]  /*98a0*/  FMUL.FTZ R49, R27, R9.reuse ;  /* 0x000000091b317220 */ /* 0x080fe20000410000 */
[-C--:B------:R-:W-:Y:S01]  /*98b0*/  FMUL.FTZ R25, R39, R9.reuse ;  /* 0x0000000927197220 */ /* 0x080fe20000410000 */
[----:B------:R-:W-:Y:S01]  /*98c0*/  IADD3 R35, P6, R16, 0x4020, RZ ;  /* 0x0000402010237810 */ /* 0x000fe20007fde0ff */
[-C--:B------:R-:W-:Y:S01]  /*98d0*/  FMUL.FTZ R56, R26, R9.reuse ;  /* 0x000000091a387220 */ /* 0x080fe20000410000 */
[----:B------:R-:W-:Y:S01]  /*98e0*/  SHF.R.U64 R28, R28, 0x3, RZ ;  /* 0x000000031c1c7819 */ /* 0x000fe200000012ff */
[-C--:B------:R-:W-:Y:S01]  /*98f0*/  FMUL.FTZ R53, R31, R9.reuse ;  /* 0x000000091f357220 */ /* 0x080fe20000410000 */
[----:B------:R-:W-:Y:S01]  /*9900*/  R2UR UR6, R215 ;  /* 0x00000000d70672ca */ /* 0x000fe200000e0000 */
[----:B------:R-:W-:Y:S01]  /*9910*/  FMUL.FTZ R164, R30, R9 ;  /* 0x000000091ea47220 */ /* 0x000fe20000410000 */
[----:B------:R-:W-:Y:S01]  /*9920*/  LOP3.LUT R28, R28, R29, RZ, 0x3c, !PT ;  /* 0x0000001d1c1c7212 */ /* 0x000fe200078e3cff */
        /* <DEDUP_REMOVED lines=58> */
[C---:B------:R-:W-:Y:S01]  /*9cd0*/  IADD3 R39, P5, R16.reuse, 0x4040, RZ ;  /* 0x0000404010277810 */ /* 0x040fe20007fbe0ff */
[--C-:B------:R-:W-:Y:S01]  /*9ce0*/  IMAD.X R29, RZ, RZ, R17.reuse, P4 ;  /* 0x000000ffff1d7224 */ /* 0x100fe200020e0611 */
[C---:B------:R-:W-:Y:S01]  /*9cf0*/  IADD3 R9, P4, R16.reuse, 0x8040, RZ ;  /* 0x0000804010097810 */ /* 0x040fe20007f9e0ff */
[----:B------:R-:W-:Y:S01]  /*9d00*/  UIADD3 UR34, -UR5, URZ, URZ ;  /* 0x0000003f05227290 */ /* 0x000fe2000fffe13f */
[----:B------:R-:W-:Y:S01]  /*9d10*/  LOP3.LUT R34, R35, 0x380, RZ, 0xc0, !PT ;  /* 0x0000038023227812 */ /* 0x000fe200078ec0ff */
[----:B------:R-:W-:Y:S01]  /*9d20*/  ULDC UR4, c[0x0][0xda8] ;  /* 0x00036a0000047ab9 */ /* 0x000fe20000000800 */
[C---:B------:R-:W-:Y:S01]  /*9d30*/  LOP3.LUT R55, R16.reuse, 0x380, RZ, 0xc0, !PT ;  /* 0x0000038010377812 */ /* 0x040fe200078ec0ff */
[----:B------:R-:W-:Y:S01]  /*9d40*/  UIMAD UR34, UR4, UR34, UR6 ;  /* 0x00000022042272a4 */ /* 0x000fe2000f8e0206 */
[----:B------:R-:W-:Y:S01]  /*9d50*/  IADD3 R31, P3, R16, 0x4000, RZ ;  /* 0x00004000101f7810 */ /* 0x000fe20007f7e0ff */
[----:B------:R-:W-:Y:S01]  /*9d60*/  UIADD3 UR35, -UR36, URZ, URZ ;  /* 0x0000003f24237290 */ /* 0x000fe2000fffe13f */
[----:B------:R-:W-:Y:S01]  /*9d70*/  LOP3.LUT R38, R39, 0x380, RZ, 0xc0, !PT ;  /* 0x0000038027267812 */ /* 0x000fe200078ec0ff */
[----:B------:R-:W-:Y:S01]  /*9d80*/  ULDC UR4, c[0x0][0xdb4] ;  /* 0x00036d0000047ab9 */ /* 0x000fe20000000800 */
[----:B------:R-:W-:Y:S01]  /*9d90*/  LOP3.LUT R48, R9, 0x380, RZ, 0xc0, !PT ;  /* 0x0000038009307812 */ /* 0x000fe200078ec0ff */
[----:B------:R-:W-:Y:S01]  /*9da0*/  USHF.L.U32 UR34, UR34, 0x7, URZ ;  /* 0x0000000722227899 */ /* 0x000fe2000800063f */
[----:B------:R-:W-:Y:S01]  /*9db0*/  SHF.R.U64 R34, R34, 0x3, RZ ;  /* 0x0000000322227819 */ /* 0x000fe200000012ff */
[----:B------:R-:W-:Y:S01]  /*9dc0*/  UIMAD UR35, UR4, UR35, UR5 ;  /* 0x00000023042372a4 */ /* 0x000fe2000f8e0205 */
[----:B------:R-:W-:Y:S01]  /*9dd0*/  SHF.R.U64 R55, R55, 0x3, RZ ;  /* 0x0000000337377819 */ /* 0x000fe200000012ff */
[----:B------:R-:W-:Y:S01]  /*9de0*/  ULDC.64 UR8, c[0x0][0xb70] ;  /* 0x0002dc0000087ab9 */ /* 0x000fe20000000a00 */
[----:B------:R-:W-:Y:S01]  /*9df0*/  LOP3.LUT R30, R31, 0x380, RZ, 0xc0, !PT ;  /* 0x000003801f1e7812 */ /* 0x000fe200078ec0ff */
[----:B------:R-:W-:Y:S01]  /*9e00*/  USHF.R.S32.HI UR4, URZ, 0x1f, UR35 ;  /* 0x0000001f3f047899 */ /* 0x000fe20008011423 */
[----:B------:R-:W-:Y:S01]  /*9e10*/  SHF.R.U64 R38, R38, 0x3, RZ ;  /* 0x0000000326267819 */ /* 0x000fe200000012ff */
[----:B------:R-:W-:Y:S01]  /*9e20*/  ULDC UR7, c[0x0][0xa88] ;  /* 0x0002a20000077ab9 */ /* 0x000fe20000000800 */
[----:B------:R-:W-:Y:S01]  /*9e30*/  SHF.R.U64 R48, R48, 0x3, RZ ;  /* 0x0000000330307819 */ /* 0x000fe200000012ff */
[----:B------:R-:W-:Y:S01]  /*9e40*/  UIMAD UR6, UR4, UR8, URZ ;  /* 0x00000008040672a4 */ /* 0x000fe2000f8e023f */
[----:B------:R-:W-:Y:S01]  /*9e50*/  LOP3.LUT R34, R34, R35, RZ, 0x3c, !PT ;  /* 0x0000002322227212 */ /* 0x000fe200078e3cff */
[----:B------:R-:W-:Y:S01]  /*9e60*/  UIMAD.WIDE.U32 UR4, UR35, UR8, URZ ;  /* 0x00000008230472a5 */ /* 0x000fe2000f8e003f */
[----:B------:R-:W-:Y:S01]  /*9e70*/  LOP3.LUT R54, R55, R16, RZ, 0x3c, !PT ;  /* 0x0000001037367212 */ /* 0x000fe200078e3cff */
[----:B------:R-:W-:Y:S01]  /*9e80*/  IMAD.MOV.U32 R55, RZ, RZ, R17 ;  /* 0x000000ffff377224 */ /* 0x000fe200078e0011 */
[----:B------:R-:W-:Y:S01]  /*9e90*/  SHF.R.U64 R30, R30, 0x3, RZ ;  /* 0x000000031e1e7819 */ /* 0x000fe200000012ff */
[----:B------:R-:W-:Y:S01]  /*9ea0*/  UIMAD UR6, UR35, UR9, UR6 ;  /* 0x00000009230672a4 */ /* 0x000fe2000f8e0206 */
[----:B------:R-:W-:Y:S01]  /*9eb0*/  LOP3.LUT R38, R38, R39, RZ, 0x3c, !PT ;  /* 0x0000002726267212 */ /* 0x000fe200078e3cff */
[----:B------:R-:W-:Y:S01]  /*9ec0*/  ULDC.64 UR12, c[0x0][0x208] ;  /* 0x00008200000c7ab9 */ /* 0x000fe20000000a00 */
[----:B------:R-:W-:Y:S01]  /*9ed0*/  IADD3.X R35, RZ, R17, RZ, P6, !PT ;  /* 0x00000011ff237210 */ /* 0x000fe200037fe4ff */
[----:B------:R-:W-:Y:S01]  /*9ee0*/  UIADD3 UR6, UR5, UR6, URZ ;  /* 0x0000000605067290 */ /* 0x000fe2000fffe03f */
[----:B------:R-:W-:-:S02]  /*9ef0*/  IADD3 R43, P2, R16, 0x4060, RZ ;  /* 0x00004060102b7810 */ /* 0x000fc40007f5e0ff */
[----:B------:R-:W-:Y:S02]  /*9f00*/  IADD3 R39, P6, R16, 0xc000, RZ ;  /* 0x0000c00010277810 */ /* 0x000fe40007fde0ff */
[----:B------:R-:W-:Y:S02]  /*9f10*/  LOP3.LUT R48, R48, R9, RZ, 0x3c, !PT ;  /* 0x0000000930307212 */ /* 0x000fe400078e3cff */
[----:B------:R-:W-:Y:S01]  /*9f20*/  LOP3.LUT R30, R30, R31, RZ, 0x3c, !PT ;  /* 0x0000001f1e1e7212 */ /* 0x000fe200078e3cff */
[----:B------:R-:W-:Y:S01]  /*9f30*/  IMAD.X R31, RZ, RZ, R17, P3 ;  /* 0x000000ffff1f7224 */ /* 0x000fe200018e0611 */
[----:B------:R-:W-:Y:S02]  /*9f40*/  LOP3.LUT R42, R43, 0x380, RZ, 0xc0, !PT ;  /* 0x000003802b2a7812 */ /* 0x000fe400078ec0ff */
[----:B------:R-:W-:Y:S02]  /*9f50*/  LOP3.LUT R52, R39, 0x380, RZ, 0xc0, !PT ;  /* 0x0000038027347812 */ /* 0x000fe400078ec0ff */
[----:B------:R-:W-:-:S02]  /*9f60*/  MOV R55, R54 ;  /* 0x0000003600377202 */ /* 0x000fc40000000f00 */
[----:B------:R-:W-:Y:S02]  /*9f70*/  F2FP.F16.F32.PACK_AB R6, R6, R7 ;  /* 0x000000070606723e */ /* 0x000fe400000000ff */
[----:B------:R-:W-:Y:S01]  /*9f80*/  F2FP.F16.F32.PACK_AB R7, R53, R164 ;  /* 0x000000a43507723e */ /* 0x000fe200000000ff */
[----:B------:R-:W-:Y:S01]  /*9f90*/  IMAD.X R53, RZ, RZ, R17, P6 ;  /* 0x000000ffff357224 */ /* 0x000fe200030e0611 */
[----:B------:R-:W-:Y:S02]  /*9fa0*/  MOV R164, R28 ;  /* 0x0000001c00a47202 */ /* 0x000fe40000000f00 */
[----:B------:R-:W1:Y:S01]  /*9fb0*/  LDC.64 R28, c[0x0][0xb78] ;  /* 0x0002de00ff1c7b82 */ /* 0x000e620000000a00 */
[----:B------:R-:W-:Y:S02]  /*9fc0*/  SHF.R.U64 R42, R42, 0x3, RZ ;  /* 0x000000032a2a7819 */ /* 0x000fe400000012ff */
[----:B------:R-:W-:Y:S02]  /*9fd0*/  SHF.R.U64 R52, R52, 0x3, RZ ;  /* 0x0000000334347819 */ /* 0x000fe400000012ff */
[----:B------:R-:W-:Y:S01]  /*9fe0*/  MOV R30, R30 ;  /* 0x0000001e001e7202 */ /* 0x000fe20000000f00 */
[----:B------:R-:W-:Y:S01]  /*9ff0*/  VIADD R31, R219, UR34 ;  /* 0x00000022db1f7c36 */ /* 0x000fe20008000000 */
[----:B------:R-:W-:-:S02]  /*a000*/  F2FP.F16.F32.PACK_AB R4, R4, R5 ;  /* 0x000000050404723e */ /* 0x000fc400000000ff */
[----:B------:R-:W-:Y:S02]  /*a010*/  IADD3 R51, P3, R16, 0x8060, RZ ;  /* 0x0000806010337810 */ /* 0x000fe40007f7e0ff */
[----:B------:R-:W-:Y:S01]  /*a020*/  F2FP.F16.F32.PACK_AB R5, R49, R56 ;  /* 0x000000383105723e */ /* 0x000fe200000000ff */
[--C-:B------:R-:W-:Y:S01]  /*a030*/  IMAD.X R49, RZ, RZ, R17.reuse, P4 ;  /* 0x000000ffff317224 */ /* 0x100fe200020e0611 */
[----:B------:R-:W-:Y:S01]  /*a040*/  LOP3.LUT R42, R42, R43, RZ, 0x3c, !PT ;  /* 0x0000002b2a2a7212 */ /* 0x000fe200078e3cff */
[--C-:B------:R-:W-:Y:S01]  /*a050*/  IMAD.X R43, RZ, RZ, R17.reuse, P2 ;  /* 0x000000ffff2b7224 */ /* 0x100fe200010e0611 */
[----:B------:R-:W-:Y:S01]  /*a060*/  LOP3.LUT R52, R52, R39, RZ, 0x3c, !PT ;  /* 0x0000002734347212 */ /* 0x000fe200078e3cff */
[----:B------:R-:W-:Y:S01]  /*a070*/  IMAD.X R39, RZ, RZ, R17, P5 ;  /* 0x000000ffff277224 */ /* 0x000fe200028e0611 */
[C---:B------:R-:W-:Y:S02]  /*a080*/  IADD3 R57, P5, R16.reuse, 0xc020, RZ ;  /* 0x0000c02010397810 */ /* 0x040fe40007fbe0ff */
[----:B------:R-:W-:-:S02]  /*a090*/  IADD3 R59, P2, R16, 0xc040, RZ ;  /* 0x0000c040103b7810 */ /* 0x000fc40007f5e0ff */
[----:B------:R-:W-:Y:S02]  /*a0a0*/  LOP3.LUT R50, R51, 0x380, RZ, 0xc0, !PT ;  /* 0x0000038033327812 */ /* 0x000fe400078ec0ff */
[----:B------:R-:W-:Y:S02]  /*a0b0*/  LOP3.LUT R56, R57, 0x380, RZ, 0xc0, !PT ;  /* 0x0000038039387812 */ /* 0x000fe400078ec0ff */
[----:B------:R-:W-:Y:S02]  /*a0c0*/  LOP3.LUT R58, R59, 0x380, RZ, 0xc0, !PT ;  /* 0x000003803b3a7812 */ /* 0x000fe400078ec0ff */
[----:B------:R-:W-:Y:S02]  /*a0d0*/  SHF.R.U64 R50, R50, 0x3, RZ ;  /* 0x0000000332327819 */ /* 0x000fe400000012ff */
[----:B------:R-:W-:Y:S02]  /*a0e0*/  F2FP.F16.F32.PACK_AB R10, R10, R11 ;  /* 0x0000000b0a0a723e */ /* 0x000fe400000000ff */
[----:B------:R-:W-:-:S02]  /*a0f0*/  F2FP.F16.F32.PACK_AB R8, R41, R8 ;  /* 0x000000082908723e */ /* 0x000fc400000000ff */
[----:B------:R-:W-:Y:S02]  /*a100*/  F2FP.F16.F32.PACK_AB R11, R40, R163 ;  /* 0x000000a3280b723e */ /* 0x000fe400000000ff */
[----:B------:R-:W-:Y:S02]  /*a110*/  F2FP.F16.F32.PACK_AB R12, R12, R13 ;  /* 0x0000000d0c0c723e */ /* 0x000fe400000000ff */
[----:B------:R-:W-:Y:S02]  /*a120*/  F2FP.F16.F32.PACK_AB R14, R14, R15 ;  /* 0x0000000f0e0e723e */ /* 0x000fe400000000ff */
[----:B------:R-:W-:Y:S02]  /*a130*/  F2FP.F16.F32.PACK_AB R13, R153, R160 ;  /* 0x000000a0990d723e */ /* 0x000fe400000000ff */
[----:B------:R-:W-:Y:S02]  /*a140*/  F2FP.F16.F32.PACK_AB R15, R154, R161 ;  /* 0x000000a19a0f723e */ /* 0x000fe400000000ff */
[----:B------:R-:W-:-:S02]  /*a150*/  SHF.R.U64 R56, R56, 0x3, RZ ;  /* 0x0000000338387819 */ /* 0x000fc400000012ff */
[----:B------:R-:W-:Y:S02]  /*a160*/  SHF.R.U64 R58, R58, 0x3, RZ ;  /* 0x000000033a3a7819 */ /* 0x000fe400000012ff */
[----:B------:R-:W-:Y:S02]  /*a170*/  F2FP.F16.F32.PACK_AB R24, R24, R3 ;  /* 0x000000031818723e */ /* 0x000fe400000000ff */
[----:B------:R-:W-:Y:S02]  /*a180*/  F2FP.F16.F32.PACK_AB R72, R73, R72 ;  /* 0x000000484948723e */ /* 0x000fe400000000ff */
[----:B------:R-:W-:Y:S01]  /*a190*/  LOP3.LUT R50, R50, R51, RZ, 0x3c, !PT ;  /* 0x0000003332327212 */ /* 0x000fe200078e3cff */
[----:B------:R-:W-:Y:S01]  /*a1a0*/  IMAD.X R51, RZ, RZ, R17, P3 ;  /* 0x000000ffff337224 */ /* 0x000fe200018e0611 */
[----:B------:R-:W-:Y:S02]  /*a1b0*/  MOV R34, R34 ;  /* 0x0000002200227202 */ /* 0x000fe40000000f00 */
[----:B------:R-:W-:-:S02]  /*a1c0*/  F2FP.F16.F32.PACK_AB R73, R75, R74 ;  /* 0x0000004a4b49723e */ /* 0x000fc400000000ff */
[----:B------:R-:W-:Y:S02]  /*a1d0*/  F2FP.F16.F32.PACK_AB R80, R81, R80 ;  /* 0x000000505150723e */ /* 0x000fe400000000ff */
[----:B------:R-:W-:Y:S02]  /*a1e0*/  MOV R38, R38 ;  /* 0x0000002600267202 */ /* 0x000fe40000000f00 */
[----:B------:R-:W-:Y:S02]  /*a1f0*/  F2FP.F16.F32.PACK_AB R74, R77, R76 ;  /* 0x0000004c4d4a723e */ /* 0x000fe400000000ff */
[----:B------:R-:W-:Y:S02]  /*a200*/  F2FP.F16.F32.PACK_AB R75, R79, R78 ;  /* 0x0000004e4f4b723e */ /* 0x000fe400000000ff */
[----:B------:R-:W-:Y:S02]  /*a210*/  F2FP.F16.F32.PACK_AB R81, R83, R82 ;  /* 0x000000525351723e */ /* 0x000fe400000000ff */
[----:B------:R-:W-:-:S02]  /*a220*/  F2FP.F16.F32.PACK_AB R88, R89, R88 ;  /* 0x000000585958723e */ /* 0x000fc400000000ff */
[----:B------:R-:W-:Y:S02]  /*a230*/  MOV R42, R42 ;  /* 0x0000002a002a7202 */ /* 0x000fe40000000f00 */
[----:B------:R-:W-:Y:S02]  /*a240*/  F2FP.F16.F32.PACK_AB R82, R85, R84 ;  /* 0x000000545552723e */ /* 0x000fe400000000ff */
[----:B------:R-:W-:Y:S02]  /*a250*/  F2FP.F16.F32.PACK_AB R83, R87, R86 ;  /* 0x000000565753723e */ /* 0x000fe400000000ff */
[----:B------:R-:W-:Y:S02]  /*a260*/  F2FP.F16.F32.PACK_AB R89, R91, R90 ;  /* 0x0000005a5b59723e */ /* 0x000fe400000000ff */
[----:B------:R-:W-:Y:S02]  /*a270*/  F2FP.F16.F32.PACK_AB R96, R97, R96 ;  /* 0x000000606160723e */ /* 0x000fe400000000ff */
[----:B------:R-:W-:-:S02]  /*a280*/  LOP3.LUT R56, R56, R57, RZ, 0x3c, !PT ;  /* 0x0000003938387212 */ /* 0x000fc400078e3cff */
[----:B------:R-:W-:Y:S01]  /*a290*/  LOP3.LUT R58, R58, R59, RZ, 0x3c, !PT ;  /* 0x0000003b3a3a7212 */ /* 0x000fe200078e3cff */
[----:B------:R-:W-:Y:S01]  /*a2a0*/  IMAD.X R59, RZ, RZ, R17, P2 ;  /* 0x000000ffff3b7224 */ /* 0x000fe200010e0611 */
[----:B------:R-:W-:Y:S02]  /*a2b0*/  F2FP.F16.F32.PACK_AB R90, R93, R92 ;  /* 0x0000005c5d5a723e */ /* 0x000fe400000000ff */
[----:B------:R-:W-:Y:S02]  /*a2c0*/  F2FP.F16.F32.PACK_AB R91, R95, R94 ;  /* 0x0000005e5f5b723e */ /* 0x000fe400000000ff */
[----:B------:R-:W-:Y:S02]  /*a2d0*/  F2FP.F16.F32.PACK_AB R97, R99, R98 ;  /* 0x000000626361723e */ /* 0x000fe400000000ff */
[----:B------:R-:W-:Y:S02]  /*a2e0*/  F2FP.F16.F32.PACK_AB R104, R105, R104 ;  /* 0x000000686968723e */ /* 0x000fe400000000ff */
[----:B------:R-:W-:-:S02]  /*a2f0*/  IADD3.X R57, RZ, R17, RZ, P5, !PT ;  /* 0x00000011ff397210 */ /* 0x000fc40002ffe4ff */
[----:B------:R-:W-:Y:S02]  /*a300*/  F2FP.F16.F32.PACK_AB R98, R101, R100 ;  /* 0x000000646562723e */ /* 0x000fe400000000ff */
[----:B------:R-:W-:Y:S02]  /*a310*/  F2FP.F16.F32.PACK_AB R99, R103, R102 ;  /* 0x000000666763723e */ /* 0x000fe400000000ff */
[----:B------:R-:W-:Y:S02]  /*a320*/  F2FP.F16.F32.PACK_AB R105, R107, R106 ;  /* 0x0000006a6b69723e */ /* 0x000fe400000000ff */
[----:B------:R-:W-:Y:S02]  /*a330*/  F2FP.F16.F32.PACK_AB R112, R113, R112 ;  /* 0x000000707170723e */ /* 0x000fe400000000ff */
[----:B------:R-:W-:Y:S02]  /*a340*/  MOV R48, R48 ;  /* 0x0000003000307202 */ /* 0x000fe40000000f00 */
[----:B------:R-:W-:-:S02]  /*a350*/  F2FP.F16.F32.PACK_AB R106, R109, R108 ;  /* 0x0000006c6d6a723e */ /* 0x000fc400000000ff */
[----:B------:R-:W-:Y:S02]  /*a360*/  F2FP.F16.F32.PACK_AB R107, R111, R110 ;  /* 0x0000006e6f6b723e */ /* 0x000fe400000000ff */
[----:B--2---:R-:W-:Y:S02]  /*a370*/  @P0 PRMT R20, R21, 0x654, R20 ;  /* 0x0000065415140816 */ /* 0x004fe40000000014 */
[C---:B------:R-:W-:Y:S02]  /*a380*/  IADD3 R21, P1, R16.reuse, 0x20, RZ ;  /* 0x0000002010157810 */ /* 0x040fe40007f3e0ff */
[----:B------:R2:W-:Y:S01]  /*a390*/  @P0 SYNCS.ARRIVE.TRANS64.RED.A1T0 RZ, [R20+URZ], RZ ;  /* 0x000000ff14ff09a7 */ /* 0x0005e2000810043f */
[----:B------:R-:W-:Y:S01]  /*a3a0*/  IADD3 R27, P0, R16, 0x40, RZ ;  /* 0x00000040101b7810 */ /* 0x000fe20007f1e0ff */
[----:B------:R-:W-:Y:S01]  /*a3b0*/  BAR.SYNC.DEFER_BLOCKING 0x1, 0x100 ;  /* 0x0044000000007b1d */ /* 0x000fe20000010000 */
[----:B------:R-:W-:Y:S02]  /*a3c0*/  F2FP.F16.F32.PACK_AB R113, R115, R114 ;  /* 0x000000727371723e */ /* 0x000fe400000000ff */
[----:B------:R-:W-:-:S02]  /*a3d0*/  LOP3.LUT R26, R27, 0x380, RZ, 0xc0, !PT ;  /* 0x000003801b1a7812 */ /* 0x000fc400078ec0ff */
[----:B------:R-:W-:Y:S02]  /*a3e0*/  F2FP.F16.F32.PACK_AB R120, R121, R120 ;  /* 0x000000787978723e */ /* 0x000fe400000000ff */
[----:B--2---:R-:W-:Y:S02]  /*a3f0*/  LOP3.LUT R20, R21, 0x380, RZ, 0xc0, !PT ;  /* 0x0000038015147812 */ /* 0x004fe400078ec0ff */
[----:B------:R-:W-:Y:S02]  /*a400*/  SHF.R.U64 R26, R26, 0x3, RZ ;  /* 0x000000031a1a7819 */ /* 0x000fe400000012ff */
[----:B------:R-:W-:Y:S02]  /*a410*/  SHF.R.U64 R20, R20, 0x3, RZ ;  /* 0x0000000314147819 */ /* 0x000fe400000012ff */
[----:B------:R-:W-:Y:S01]  /*a420*/  LOP3.LUT R26, R26, R27, RZ, 0x3c, !PT ;  /* 0x0000001b1a1a7212 */ /* 0x000fe200078e3cff */
[--C-:B------:R-:W-:Y:S01]  /*a430*/  IMAD.X R27, RZ, RZ, R17.reuse, P0 ;  /* 0x000000ffff1b7224 */ /* 0x100fe200000e0611 */
[----:B------:R-:W-:Y:S01]  /*a440*/  LOP3.LUT R20, R20, R21, RZ, 0x3c, !PT ;  /* 0x0000001514147212 */ /* 0x000fe200078e3cff */
[----:B------:R-:W-:Y:S01]  /*a450*/  IMAD.X R21, RZ, RZ, R17, P1 ;  /* 0x000000ffff157224 */ /* 0x000fe200008e0611 */
[----:B------:R-:W-:-:S02]  /*a460*/  IADD3 R45, P1, R16, 0x8000, RZ ;  /* 0x00008000102d7810 */ /* 0x000fc40007f3e0ff */
[----:B------:R-:W-:Y:S02]  /*a470*/  IADD3 R47, P0, R16, 0x8020, RZ ;  /* 0x00008020102f7810 */ /* 0x000fe40007f1e0ff */
[----:B------:R-:W-:Y:S02]  /*a480*/  LOP3.LUT R44, R45, 0x380, RZ, 0xc0, !PT ;  /* 0x000003802d2c7812 */ /* 0x000fe400078ec0ff */
[----:B------:R-:W-:Y:S01]  /*a490*/  LOP3.LUT R46, R47, 0x380, RZ, 0xc0, !PT ;  /* 0x000003802f2e7812 */ /* 0x000fe200078ec0ff */
[----:B------:R2:W-:Y:S01]  /*a4a0*/  STSM.16.M88.4 [R55], R4 ;  /* 0x0000000437007844 */ /* 0x0005e20000000200 */
[----:B------:R-:W-:Y:S02]  /*a4b0*/  SHF.R.U64 R44, R44, 0x3, RZ ;  /* 0x000000032c2c7819 */ /* 0x000fe400000012ff */
[----:B------:R-:W-:Y:S02]  /*a4c0*/  SHF.R.U64 R46, R46, 0x3, RZ ;  /* 0x000000032e2e7819 */ /* 0x000fe400000012ff */
[----:B------:R-:W-:Y:S01]  /*a4d0*/  LOP3.LUT R44, R44, R45, RZ, 0x3c, !PT ;  /* 0x0000002d2c2c7212 */ /* 0x000fe200078e3cff */
[----:B------:R-:W-:Y:S01]  /*a4e0*/  IMAD.X R45, RZ, RZ, R17, P1 ;  /* 0x000000ffff2d7224 */ /* 0x000fe200008e0611 */
[----:B------:R-:W-:-:S02]  /*a4f0*/  IADD3 R9, P1, R16, 0xc060, RZ ;  /* 0x0000c06010097810 */ /* 0x000fc40007f3e0ff */
[----:B------:R-:W-:Y:S01]  /*a500*/  LOP3.LUT R46, R46, R47, RZ, 0x3c, !PT ;  /* 0x0000002f2e2e7212 */ /* 0x000fe200078e3cff */
[--C-:B------:R-:W-:Y:S01]  /*a510*/  IMAD.X R47, RZ, RZ, R17.reuse, P0 ;  /* 0x000000ffff2f7224 */ /* 0x100fe200000e0611 */
[----:B------:R-:W-:Y:S02]  /*a520*/  LOP3.LUT R54, R9, 0x380, RZ, 0xc0, !PT ;  /* 0x0000038009367812 */ /* 0x000fe400078ec0ff */
[----:B------:R-:W-:Y:S02]  /*a530*/  LOP3.LUT P0, RZ, R214, 0x3, RZ, 0xc0, !PT ;  /* 0x00000003d6ff7812 */ /* 0x000fe4000780c0ff */
[----:B------:R-:W-:Y:S01]  /*a540*/  SHF.R.U64 R54, R54, 0x3, RZ ;  /* 0x0000000336367819 */ /* 0x000fe200000012ff */
[----:B--2---:R-:W-:Y:S01]  /*a550*/  IMAD.X R55, RZ, RZ, R17, P1 ;  /* 0x000000ffff377224 */ /* 0x004fe200008e0611 */
[----:B------:R-:W-:Y:S01]  /*a560*/  MOV R20, R20 ;  /* 0x0000001400147202 */ /* 0x000fe20000000f00 */
[----:B------:R-:W-:Y:S01]  /*a570*/  IMAD.U32 R21, RZ, RZ, UR5 ;  /* 0x00000005ff157e24 */ /* 0x000fe2000f8e00ff */
[----:B------:R-:W-:Y:S01]  /*a580*/  LOP3.LUT R54, R54, R9, RZ, 0x3c, !PT ;  /* 0x0000000936367212 */ /* 0x000fe200078e3cff */
[----:B------:R-:W-:Y:S01]  /*a590*/  VIADD R9, R31, 0x8 ;  /* 0x000000081f097836 */ /* 0x000fe20000000000 */
[----:B------:R-:W-:Y:S01]  /*a5a0*/  F2FP.F16.F32.PACK_AB R4, R33, R32 ;  /* 0x000000202104723e */ /* 0x000fe200000000ff */
[----:B------:R-:W-:Y:S01]  /*a5b0*/  IMAD.U32 R21, RZ, RZ, UR6 ;  /* 0x00000006ff157e24 */ /* 0x000fe2000f8e00ff */
[----:B------:R-:W-:-:S02]  /*a5c0*/  F2FP.F16.F32.PACK_AB R5, R156, R157 ;  /* 0x0000009d9c05723e */ /* 0x000fc400000000ff */
[----:B------:R-:W-:Y:S02]  /*a5d0*/  F2FP.F16.F32.PACK_AB R6, R37, R36 ;  /* 0x000000242506723e */ /* 0x000fe400000000ff */
[----:B------:R-:W-:Y:S02]  /*a5e0*/  F2FP.F16.F32.PACK_AB R7, R25, R158 ;  /* 0x0000009e1907723e */ /* 0x000fe400000000ff */
[----:B------:R-:W-:Y:S02]  /*a5f0*/  ISETP.GE.OR P1, PT, R9, UR7, P0 ;  /* 0x0000000709007c0c */ /* 0x000fe40008726670 */
[----:B------:R-:W-:Y:S01]  /*a600*/  MOV R165, R26 ;  /* 0x0000001a00a57202 */ /* 0x000fe20000000f00 */
[----:B------:R2:W-:Y:S01]  /*a610*/  STSM.16.M88.4 [R20], R4 ;  /* 0x0000000414007844 */ /* 0x0005e20000000200 */
[----:B------:R-:W-:Y:S02]  /*a620*/  F2FP.F16.F32.PACK_AB R9, R155, R162 ;  /* 0x000000a29b09723e */ /* 0x000fe400000000ff */
[----:B------:R-:W-:-:S02]  /*a630*/  F2FP.F16.F32.PACK_AB R25, R152, R159 ;  /* 0x0000009f9819723e */ /* 0x000fc400000000ff */
[----:B------:R-:W-:Y:S01]  /*a640*/  F2FP.F16.F32.PACK_AB R26, R61, R60 ;  /* 0x0000003c3d1a723e */ /* 0x000fe200000000ff */
[----:B------:R-:W-:Y:S01]  /*a650*/  STSM.16.M88.4 [R165], R8 ;  /* 0x00000008a5007844 */ /* 0x000fe20000000200 */
[----:B------:R-:W-:Y:S02]  /*a660*/  F2FP.F16.F32.PACK_AB R27, R63, R62 ;  /* 0x0000003e3f1b723e */ /* 0x000fe400000000ff */
[----:B------:R-:W-:Y:S01]  /*a670*/  MOV R44, R44 ;  /* 0x0000002c002c7202 */ /* 0x000fe20000000f00 */
[----:B------:R-:W-:Y:S01]  /*a680*/  STSM.16.M88.4 [R164], R12 ;  /* 0x0000000ca4007844 */ /* 0x000fe20000000200 */
[----:B------:R-:W-:Y:S02]  /*a690*/  MOV R46, R46 ;  /* 0x0000002e002e7202 */ /* 0x000fe40000000f00 */
[----:B------:R-:W-:Y:S01]  /*a6a0*/  MOV R50, R50 ;  /* 0x0000003200327202 */ /* 0x000fe20000000f00 */
[----:B------:R-:W-:Y:S01]  /*a6b0*/  STSM.16.M88.4 [R30], R24 ;  /* 0x000000181e007844 */ /* 0x000fe20000000200 */
[----:B------:R-:W-:Y:S01]  /*a6c0*/  F2FP.F16.F32.PACK_AB R114, R117, R116 ;  /* 0x000000747572723e */ /* 0x000fe200000000ff */
[----:B--2---:R-:W-:Y:S01]  /*a6d0*/  IMAD.U32 R20, RZ, RZ, UR4 ;  /* 0x00000004ff147e24 */ /* 0x004fe2000f8e00ff */
[----:B------:R-:W-:Y:S01]  /*a6e0*/  F2FP.F16.F32.PACK_AB R4, R65, R64 ;  /* 0x000000404104723e */ /* 0x000fe200000000ff */
[----:B------:R-:W-:Y:S01]  /*a6f0*/  USHF.R.S32.HI UR4, URZ, 0x1f, UR36 ;  /* 0x0000001f3f047899 */ /* 0x000fe20008011424 */
[----:B------:R-:W-:Y:S01]  /*a700*/  F2FP.F16.F32.PACK_AB R5, R67, R66 ;  /* 0x000000424305723e */ /* 0x000fe200000000ff */
[----:B-1----:R-:W-:Y:S01]  /*a710*/  IMAD.WIDE.U32 R20, R28, UR36, R20 ;  /* 0x000000241c147c25 */ /* 0x002fe2000f8e0014 */
[----:B------:R-:W-:-:S02]  /*a720*/  F2FP.F16.F32.PACK_AB R6, R69, R68 ;  /* 0x000000444506723e */ /* 0x000fc400000000ff */
[----:B------:R-:W-:Y:S02]  /*a730*/  F2FP.F16.F32.PACK_AB R7, R71, R70 ;  /* 0x000000464707723e */ /* 0x000fe400000000ff */
[----:B------:R-:W-:Y:S02]  /*a740*/  F2FP.F16.F32.PACK_AB R115, R119, R118 ;  /* 0x000000767773723e */ /* 0x000fe400000000ff */
[----:B------:R-:W-:Y:S01]  /*a750*/  F2FP.F16.F32.PACK_AB R121, R123, R122 ;  /* 0x0000007a7b79723e */ /* 0x000fe200000000ff */
[----:B------:R1:W-:Y:S01]  /*a760*/  STSM.16.M88.4 [R34], R4 ;  /* 0x0000000422007844 */ /* 0x0003e20000000200 */
[----:B------:R-:W-:Y:S02]  /*a770*/  F2FP.F16.F32.PACK_AB R128, R129, R128 ;  /* 0x000000808180723e */ /* 0x000fe400000000ff */
[----:B------:R-:W-:Y:S01]  /*a780*/  MOV R52, R52 ;  /* 0x0000003400347202 */ /* 0x000fe20000000f00 */
[----:B------:R-:W-:Y:S01]  /*a790*/  STSM.16.M88.4 [R38], R72 ;  /* 0x0000004826007844 */ /* 0x000fe20000000200 */
[----:B------:R-:W-:-:S02]  /*a7a0*/  F2FP.F16.F32.PACK_AB R122, R125, R124 ;  /* 0x0000007c7d7a723e */ /* 0x000fc400000000ff */
[----:B------:R-:W-:Y:S01]  /*a7b0*/  F2FP.F16.F32.PACK_AB R123, R127, R126 ;  /* 0x0000007e7f7b723e */ /* 0x000fe200000000ff */
[----:B------:R-:W-:Y:S01]  /*a7c0*/  STSM.16.M88.4 [R42], R80 ;  /* 0x000000502a007844 */ /* 0x000fe20000000200 */
[----:B------:R-:W-:Y:S02]  /*a7d0*/  F2FP.F16.F32.PACK_AB R129, R131, R130 ;  /* 0x000000828381723e */ /* 0x000fe400000000ff */
[----:B------:R-:W-:Y:S01]  /*a7e0*/  F2FP.F16.F32.PACK_AB R136, R137, R136 ;  /* 0x000000888988723e */ /* 0x000fe200000000ff */
[----:B------:R-:W-:Y:S01]  /*a7f0*/  STSM.16.M88.4 [R44], R88 ;  /* 0x000000582c007844 */ /* 0x000fe20000000200 */
[----:B------:R-:W-:Y:S02]  /*a800*/  MOV R56, R56 ;  /* 0x0000003800387202 */ /* 0x000fe40000000f00 */
[----:B------:R-:W-:Y:S01]  /*a810*/  F2FP.F16.F32.PACK_AB R130, R133, R132 ;  /* 0x000000848582723e */ /* 0x000fe200000000ff */
[----:B-1----:R-:W-:Y:S01]  /*a820*/  IMAD R4, R28, UR4, RZ ;  /* 0x000000041c047c24 */ /* 0x002fe2000f8e02ff */
[----:B------:R-:W-:Y:S01]  /*a830*/  F2FP.F16.F32.PACK_AB R131, R135, R134 ;  /* 0x000000868783723e */ /* 0x000fe200000000ff */
[----:B------:R-:W-:Y:S01]  /*a840*/  STSM.16.M88.4 [R46], R96 ;  /* 0x000000602e007844 */ /* 0x000fe20000000200 */
[----:B------:R-:W-:Y:S01]  /*a850*/  F2FP.F16.F32.PACK_AB R137, R139, R138 ;  /* 0x0000008a8b89723e */ /* 0x000fe200000000ff */
[----:B------:R-:W-:Y:S01]  /*a860*/  IMAD R4, R29, UR36, R4 ;  /* 0x000000241d047c24 */ /* 0x000fe2000f8e0204 */
[----:B------:R-:W-:Y:S01]  /*a870*/  F2FP.F16.F32.PACK_AB R144, R145, R144 ;  /* 0x000000909190723e */ /* 0x000fe200000000ff */
[----:B------:R-:W-:Y:S01]  /*a880*/  STSM.16.M88.4 [R48], R104 ;  /* 0x0000006830007844 */ /* 0x000fe20000000200 */
[----:B------:R-:W-:Y:S01]  /*a890*/  MOV R58, R58 ;  /* 0x0000003a003a7202 */ /* 0x000fe20000000f00 */
[----:B------:R-:W-:Y:S01]  /*a8a0*/  ULDC.64 UR4, c[0x0][0xb40] ;  /* 0x0002d00000047ab9 */ /* 0x000fe20000000a00 */
[----:B------:R-:W-:Y:S01]  /*a8b0*/  F2FP.F16.F32.PACK_AB R138, R141, R140 ;  /* 0x0000008c8d8a723e */ /* 0x000fe200000000ff */
[----:B------:R-:W-:Y:S01]  /*a8c0*/  STSM.16.M88.4 [R50], R112 ;  /* 0x0000007032007844 */ /* 0x000fe20000000200 */
[----:B------:R-:W-:-:S02]  /*a8d0*/  F2FP.F16.F32.PACK_AB R139, R143, R142 ;  /* 0x0000008e8f8b723e */ /* 0x000fc400000000ff */
[----:B------:R-:W-:Y:S01]  /*a8e0*/  F2FP.F16.F32.PACK_AB R145, R147, R146 ;  /* 0x000000929391723e */ /* 0x000fe200000000ff */
[----:B------:R-:W-:Y:S01]  /*a8f0*/  STSM.16.M88.4 [R52], R120 ;  /* 0x0000007834007844 */ /* 0x000fe20000000200 */
[----:B------:R-:W-:Y:S02]  /*a900*/  MOV R54, R54 ;  /* 0x0000003600367202 */ /* 0x000fe40000000f00 */
[----:B------:R-:W-:Y:S01]  /*a910*/  F2FP.F16.F32.PACK_AB R146, R149, R148 ;  /* 0x000000949592723e */ /* 0x000fe200000000ff */
[----:B------:R-:W-:Y:S01]  /*a920*/  STSM.16.M88.4 [R56], R128 ;  /* 0x0000008038007844 */ /* 0x000fe20000000200 */
[----:B------:R-:W-:Y:S02]  /*a930*/  F2FP.F16.F32.PACK_AB R147, R151, R150 ;  /* 0x000000969793723e */ /* 0x000fe400000000ff */
[----:B------:R-:W-:Y:S01]  /*a940*/  SHF.R.S32.HI R3, RZ, 0x1f, R31 ;  /* 0x0000001fff037819 */ /* 0x000fe2000001141f */
[----:B------:R-:W-:Y:S01]  /*a950*/  STSM.16.M88.4 [R58], R136 ;  /* 0x000000883a007844 */ /* 0x000fe20000000200 */
[----:B------:R-:W-:-:S02]  /*a960*/  IADD3 R5, P2, R31, R20, RZ ;  /* 0x000000141f057210 */ /* 0x000fc40007f5e0ff */
[----:B------:R-:W-:Y:S01]  /*a970*/  ISETP.GE.OR P0, PT, R31, UR7, P0 ;  /* 0x000000071f007c0c */ /* 0x000fe20008706670 */
[----:B------:R-:W-:Y:S01]  /*a980*/  STSM.16.M88.4 [R54], R144 ;  /* 0x0000009036007844 */ /* 0x000fe20000000200 */
[----:B------:R-:W-:Y:S02]  /*a990*/  IADD3.X R20, R3, R21, R4, P2, !PT ;  /* 0x0000001503147210 */ /* 0x000fe400017fe404 */
[C---:B------:R-:W-:Y:S01]  /*a9a0*/  LEA R4, P2, R5.reuse, UR4, 0x2 ;  /* 0x0000000405047c11 */ /* 0x040fe2000f8410ff */
[----:B------:R-:W-:Y:S01]  /*a9b0*/  @!PT LDS RZ, [RZ] ;  /* 0x00000000fffff984 */ /* 0x000fe20000000800 */
[----:B------:R-:W-:Y:S01]  /*a9c0*/  @!PT LDS RZ, [RZ] ;  /* 0x00000000fffff984 */ /* 0x000fe20000000800 */
[----:B------:R-:W-:Y:S01]  /*a9d0*/  @!PT LDS RZ, [RZ] ;  /* 0x00000000fffff984 */ /* 0x000fe20000000800 */
[----:B------:R-:W-:Y:S01]  /*a9e0*/  @!PT LDS RZ, [RZ] ;  /* 0x00000000fffff984 */ /* 0x000fe20000000800 */
[----:B------:R1:W-:Y:S06]  /*a9f0*/  MEMBAR.ALL.CTA ;  /* 0x0000000000007992 */ /* 0x0003ec0000008000 */
[----:B-1----:R-:W1:Y:S01]  /*aa00*/  FENCE.VIEW.ASYNC.S ;  /* 0x00000000000073c6 */ /* 0x002e620000000000 */
[----:B------:R-:W-:Y:S01]  /*aa10*/  R2UR UR10, R212 ;  /* 0x00000000d40a72ca */ /* 0x000fe200000e0000 */
[----:B------:R-:W-:Y:S01]  /*aa20*/  ULDC UR4, c[0x0][0xc] ;  /* 0x0000030000047ab9 */ /* 0x000fe20000000800 */
[----:B------:R-:W-:Y:S01]  /*aa30*/  LEA.HI.X R5, R5, UR5, R20, 0x2, P2 ;  /* 0x0000000505057c11 */ /* 0x000fe200090f1414 */
[----:B-1----:R-:W1:Y:S10]  /*aa40*/  SHFL.IDX PT, R3, R218, RZ, 0x1f ;  /* 0x00001fffda037589 */ /* 0x002e7400000e0000 */
[----:B------:R-:W-:-:S06]  /*aa50*/  UIADD3 UR10, UR4, UR10, URZ ;  /* 0x0000000a040a7290 */ /* 0x000fcc000fffe03f */
[----:B------:R-:W-:Y:S01]  /*aa60*/  IMAD.U32 R212, RZ, RZ, UR10 ;  /* 0x0000000affd47e24 */ /* 0x000fe2000f8e00ff */
[----:B------:R-:W-:Y:S06]  /*aa70*/  BAR.ARV 0x1, 0x120 ;  /* 0x0044800000007b1d */ /* 0x000fec0000002000 */
[----:B------:R2:W-:Y:S01]  /*aa80*/  @!P0 STG.E desc[UR12][R4.64], R2 ;  /* 0x0000000204008986 */ /* 0x0005e2000c10190c */
[----:B-1----:R-:W-:-:S03]  /*aa90*/  ISETP.NE.AND P0, PT, R3, 0x7, PT ;  /* 0x000000070300780c */ /* 0x002fc60003f05270 */
[----:B------:R2:W-:Y:S10]  /*aaa0*/  @!P1 STG.E desc[UR12][R4.64+0x20], R0 ;  /* 0x0000200004009986 */ /* 0x0005f4000c10190c */
[----:B------:R-:W-:Y:S05]  /*aab0*/  @P0 BRA `(.L_x_154) ;  /* 0x0000000000900947 */ /* 0x000fea0003800000 */
[----:B------:R-:W-:Y:S01]  /*aac0*/  BAR.SYNC.DEFER_BLOCKING 0x1, 0x120 ;  /* 0x0044800000007b1d */ /* 0x000fe20000010000 */
[----:B------:R-:W-:-:S05]  /*aad0*/  ELECT P0, URZ, PT ;  /* 0x00000000003f782f */ /* 0x000fca0003800000 */
[----:B------:R-:W-:Y:S08]  /*aae0*/  BSSY B0, `(.L_x_154) ;  /* 0x0000021000007945 */ /* 0x000ff00003800000 */
[----:B------:R-:W-:Y:S05]  /*aaf0*/  @!P0 BRA `(.L_x_155) ;  /* 0x00000000007c8947 */ /* 0x000fea0003800000 */
[----:B------:R-:W-:Y:S01]  /*ab00*/  R2UR UR10, R18 ;  /* 0x00000000120a72ca */ /* 0x000fe200000e0000 */
[----:B------:R-:W-:Y:S01]  /*ab10*/  ULDC.64 UR12, c[0x0][0x198] ;  /* 0x00006600000c7ab9 */ /* 0x000fe20000000a00 */
[----:B------:R-:W-:Y:S01]  /*ab20*/  UMOV UR33, URZ ;  /* 0x0000003f00217c82 */ /* 0x000fe20008000000 */
[----:B------:R-:W-:Y:S01]  /*ab30*/  UIADD3 UR4, UP0, UR12, 0x9f0, URZ ;  /* 0x000009f00c047890 */ /* 0x000fe2000ff1e03f */
[----:B------:R-:W-:Y:S01]  /*ab40*/  UMOV UR37, URZ ;  /* 0x0000003f00257c82 */ /* 0x000fe20008000000 */
[----:B------:R-:W-:Y:S02]  /*ab50*/  UMOV UR7, 0x40 ;  /* 0x0000004000077882 */ /* 0x000fe40000000000 */
[----:B------:R-:W-:-:S06]  /*ab60*/  UIADD3.X UR5, URZ, UR13, URZ, UP0, !UPT ;  /* 0x0000000d3f057290 */ /* 0x000fcc00087fe43f */
[----:B------:R-:W-:Y:S02]  /*ab70*/  UIADD3 UR6, UR10, 0x4000, URZ ;  /* 0x000040000a067890 */ /* 0x000fe4000fffe03f */
[----:B------:R-:W-:Y:S02]  /*ab80*/  UIADD3 UR8, UR10, 0x8000, URZ ;  /* 0x000080000a087890 */ /* 0x000fe4000fffe03f */
[----:B------:R-:W-:Y:S01]  /*ab90*/  UMOV UR32, UR10 ;  /* 0x0000000a00207c82 */ /* 0x000fe20008000000 */
[----:B------:R-:W-:Y:S01]  /*aba0*/  UIADD3 UR9, UR10, 0xc000, URZ ;  /* 0x0000c0000a097890 */ /* 0x000fe2000fffe03f */
        /* <DEDUP_REMOVED lines=8> */
[----:B------:R1:W-:Y:S01]  /*ac30*/  UTMASTG.5D [UR32], [UR4] ;  /* 0x00000020040073b5 */ /* 0x0003e20008020000 */
[----:B------:R-:W-:Y:S01]  /*ac40*/  UMOV UR8, 0x1 ;  /* 0x0000000100087882 */ /* 0x000fe20000000000 */
[----:B-1----:R-:W-:Y:S01]  /*ac50*/  UMOV UR32, UR9 ;  /* 0x0000000900207c82 */ /* 0x002fe20008000000 */
[----:B------:R-:W-:Y:S01]  /*ac60*/  UMOV UR33, UR6 ;  /* 0x0000000600217c82 */ /* 0x000fe20008000000 */
[----:B------:R-:W-:Y:S01]  /*ac70*/  UIADD3 UR6, UR10, 0x38820, URZ ;  /* 0x000388200a067890 */ /* 0x000fe2000fffe03f */
[----:B------:R1:W-:Y:S03]  /*ac80*/  UTMASTG.5D [UR32], [UR4] ;  /* 0x00000020040073b5 */ /* 0x0003e60008020000 */
[----:B------:R-:W-:-:S02]  /*ac90*/  UPRMT UR7, URZ, 0x654, UR6 ;  /* 0x000006543f077896 */ /* 0x000fc40008000006 */
[----:B------:R-:W-:Y:S01]  /*aca0*/  UPRMT UR6, UR8, 0x654, UR6 ;  /* 0x0000065408067896 */ /* 0x000fe20008000006 */
[----:B------:R0:W-:Y:S01]  /*acb0*/  UTMACMDFLUSH ;  /* 0x00000000000079b7 */ /* 0x0001e20000000000 */
[----:B------:R-:W-:-:S05]  /*acc0*/  DEPBAR.LE SB0, 0x0 ;  /* 0x000080000000791a */ /* 0x000fca0000000000 */
[----:B------:R-:W-:Y:S02]  /*acd0*/  SYNCS.ARRIVE.TRANS64.RED.A1T0 RZ, [UR7], RZ ;  /* 0x000000ffffff79a7 */ /* 0x000fe40008100407 */
[----:B-1----:R-:W-:Y:S03]  /*ace0*/  SYNCS.ARRIVE.TRANS64.RED.A1T0 RZ, [UR6], RZ ;  /* 0x000000ffffff79a7 */ /* 0x002fe60008100406 */
.L_x_155:
[----:B------:R-:W-:Y:S05]  /*acf0*/  BSYNC B0 ;  /* 0x0000000000007941 */ /* 0x000fea0003800000 */
.L_x_154:
[----:B--2---:R-:W1:Y:S01]  /*ad00*/  LDC R0, c[0x0][0xda4] ;  /* 0x00036900ff007b82 */ /* 0x004e620000000800 */
[----:B------:R-:W-:Y:S01]  /*ad10*/  R2UR UR4, R213 ;  /* 0x00000000d50472ca */ /* 0x000fe200000e0000 */
[----:B------:R-:W-:Y:S01]  /*ad20*/  UIADD3 UR38, UR38, 0x1, URZ ;  /* 0x0000000126267890 */ /* 0x000fe2000fffe03f */
[----:B------:R-:W-:Y:S02]  /*ad30*/  R2UR UR6, R212 ;  /* 0x00000000d40672ca */ /* 0x000fe400000e0000 */
[----:B------:R-:W-:Y:S01]  /*ad40*/  R2UR UR5, R19 ;  /* 0x00000000130572ca */ /* 0x000fe200000e0000 */
[----:B------:R-:W-:-:S04]  /*ad50*/  UISETP.NE.AND UP0, UPT, UR38, 0x2, UPT ;  /* 0x000000022600788c */ /* 0x000fc8000bf05270 */
[----:B------:R-:W-:-:S04]  /*ad60*/  USEL UR38, UR38, URZ, UP0 ;  /* 0x0000003f26267287 */ /* 0x000fc80008000000 */
[----:B------:R-:W-:-:S06]  /*ad70*/  UIADD3 UR4, UR4, 0x1, URZ ;  /* 0x0000000104047890 */ /* 0x000fcc000fffe03f */
[----:B------:R-:W-:Y:S01]  /*ad80*/  MOV R213, UR4 ;  /* 0x0000000400d57c02 */ /* 0x000fe20008000f00 */
[----:B------:R-:W-:Y:S01]  /*ad90*/  USEL UR4, URZ, 0x1, UP0 ;  /* 0x000000013f047887 */ /* 0x000fe20008000000 */
[----:B-1----:R-:W-:-:S03]  /*ada0*/  ISETP.LE.AND P0, PT, R0, UR6, PT ;  /* 0x0000000600007c0c */ /* 0x002fc6000bf03270 */
[----:B------:R-:W-:-:S06]  /*adb0*/  ULOP3.LUT UR5, UR5, UR4, URZ, 0x3c, !UPT ;  /* 0x0000000405057292 */ /* 0x000fcc000f8e3c3f */
[----:B------:R-:W-:-:S04]  /*adc0*/  IMAD.U32 R19, RZ, RZ, UR5 ;  /* 0x00000005ff137e24 */ /* 0x000fc8000f8e00ff */
[----:B------:R-:W-:Y:S05]  /*add0*/  @!P0 BRA `(.L_x_156) ;  /* 0xffffff6400548947 */ /* 0x000fea000383ffff */
[----:B------:R-:W-:Y:S05]  /*ade0*/  EXIT ;  /* 0x000000000000794d */ /* 0x000fea0003800000 */
.L_x_128:
[----:B------:R-:W-:-:S08]  /*adf0*/  NOP ;  /* 0x0000000000007918 */ /* 0x000fd00000000000 */
[----:B-1----:R-:W1:-:S00]  /*ae00*/  USETMAXREG.DEALLOC.CTAPOOL 0x18 ;  /* 0x00000018000079c8 */ /* 0x002e4000080e0500 */
[----:B-1----:R-:W-:-:S06]  /*ae10*/  LOP3.LUT R0, R0, 0x3, RZ, 0xc0, !PT ;  /* 0x0000000300007812 */ /* 0x002fcc00078ec0ff */
[----:B------:R-:W1:Y:S02]  /*ae20*/  SHFL.IDX PT, R0, R0, RZ, 0x1f ;  /* 0x00001fff00007589 */ /* 0x000e6400000e0000 */
[----:B-1----:R-:W-:-:S13]  /*ae30*/  ISETP.NE.AND P0, PT, R0, RZ, PT ;  /* 0x000000ff0000720c */ /* 0x002fda0003f05270 */
[----:B------:R-:W-:Y:S05]  /*ae40*/  @P0 EXIT ;  /* 0x000000000000094d */ /* 0x000fea0003800000 */
[----:B------:R-:W1:Y:S01]  /*ae50*/  S2UR UR4, SR_CTAID.X ;  /* 0x00000000000479c3 */ /* 0x000e620000002500 */
[----:B------:R-:W-:Y:S02]  /*ae60*/  IMAD.MOV.U32 R16, RZ, RZ, RZ ;  /* 0x000000ffff107224 */ /* 0x000fe400078e00ff */
[----:B------:R-:W-:Y:S02]  /*ae70*/  IMAD.MOV.U32 R2, RZ, RZ, 0x1 ;  /* 0x00000001ff027424 */ /* 0x000fe400078e00ff */
[----:B------:R-:W-:-:S03]  /*ae80*/  IMAD.MOV.U32 R19, RZ, RZ, 0x1 ;  /* 0x00000001ff137424 */ /* 0x000fc600078e00ff */
[----:B------:R-:W1:Y:S02]  /*ae90*/  LDC R0, c[0x0][0xda4] ;  /* 0x00036900ff007b82 */ /* 0x000e640000000800 */
[----:B-1----:R-:W-:-:S13]  /*aea0*/  ISETP.LE.AND P0, PT, R0, UR4, PT ;  /* 0x0000000400007c0c */ /* 0x002fda000bf03270 */
[----:B------:R-:W-:Y:S05]  /*aeb0*/  @P0 BRA `(.L_x_157) ;  /* 0x0000003400500947 */ /* 0x000fea0003800000 */
[----:B------:R-:W2:Y:S01]  /*aec0*/  LDL R4, [R1+0x24] ;  /* 0x0000240001047983 */ /* 0x000ea20000100800 */
[----:B------:R-:W1:Y:S01]  /*aed0*/  S2UR UR4, SR_CTAID.X ;  /* 0x00000000000479c3 */ /* 0x000e620000002500 */
[----:B------:R-:W-:Y:S01]  /*aee0*/  IMAD.MOV.U32 R16, RZ, RZ, RZ ;  /* 0x000000ffff107224 */ /* 0x000fe200078e00ff */
[----:B------:R-:W-:Y:S01]  /*aef0*/  ULDC.64 UR36, c[0x0][0x198] ;  /* 0x0000660000247ab9 */ /* 0x000fe20000000a00 */
[----:B------:R-:W3:Y:S01]  /*af00*/  S2R R3, SR_TID.X ;  /* 0x0000000000037919 */ /* 0x000ee20000002100 */
[----:B------:R-:W-:Y:S01]  /*af10*/  IMAD.MOV.U32 R19, RZ, RZ, 0x1 ;  /* 0x00000001ff137424 */ /* 0x000fe200078e00ff */
[----:B------:R-:W-:Y:S01]  /*af20*/  ULDC UR39, c[0x0][0xc] ;  /* 0x0000030000277ab9 */ /* 0x000fe20000000800 */
[C---:B---3--:R-:W-:Y:S02]  /*af30*/  LOP3.LUT P1, RZ, R3.reuse, 0x7f, RZ, 0xc0, !PT ;  /* 0x0000007f03ff7812 */ /* 0x048fe4000782c0ff */
[----:B------:R-:W-:-:S04]  /*af40*/  LOP3.LUT P0, R0, R3, 0x1f, RZ, 0xc0, !PT ;  /* 0x0000001f03007812 */ /* 0x000fc8000780c0ff */
[----:B------:R-:W-:Y:S01]  /*af50*/  PLOP3.LUT P0, PT, P0, P1, PT, 0x8a, 0x0 ;  /* 0x000000000000781c */ /* 0x000fe20000703172 */
[----:B------:R1:W-:Y:S03]  /*af60*/  STL [R1+0x20], R0 ;  /* 0x0000200001007387 */ /* 0x0003e60000100800 */
[----:B------:R-:W-:-:S05]  /*af70*/  P2R R2, PR, RZ, 0x1 ;  /* 0x00000001ff027803 */ /* 0x000fca0000000000 */
[----:B------:R3:W-:Y:S01]  /*af80*/  STL [R1+0x4], R2 ;  /* 0x0000040201007387 */ /* 0x0007e20000100800 */
[----:B-1----:R-:W-:-:S05]  /*af90*/  IMAD.U32 R0, RZ, RZ, UR4 ;  /* 0x00000004ff007e24 */ /* 0x002fca000f8e00ff */
[----:B------:R3:W-:Y:S04]  /*afa0*/  STL [R1+0x14], R0 ;  /* 0x0000140001007387 */ /* 0x0007e80000100800 */
[----:B------:R3:W-:Y:S01]  /*afb0*/  STL [R1+0x1c], RZ ;  /* 0x00001cff01007387 */ /* 0x0007e20000100800 */
[----:B--2---:R-:W-:-:S13]  /*afc0*/  R2UR UR5, R4 ;  /* 0x00000000040572ca */ /* 0x004fda00000e0000 */
[----:B---3--:R-:W-:-:S12]  /*afd0*/  ULOP3.LUT UR38, UR5, 0x2, URZ, 0xfc, !UPT ;  /* 0x0000000205267892 */ /* 0x008fd8000f8efc3f */
.L_x_210:
[----:B--2---:R-:W2:Y:S01]  /*afe0*/  LDL R2, [R1+0x14] ;  /* 0x0000140001027983 */ /* 0x004ea20000100800 */
        /* <DEDUP_REMOVED lines=16> */
[----:B------:R-:W1:Y:S02]  /*b0f0*/  @P1 LDC.64 R2, c[0x0][0xdb8] ;  /* 0x00036e00ff021b82 */ /* 0x000e640000000a00 */
[----:B------:R-:W-:Y:S01]  /*b100*/  MOV R17, R4 ;  /* 0x0000000400117202 */ /* 0x000fe20000000f00 */
[----:B------:R2:W-:Y:S05]  /*b110*/  STL [R1+0xc], R4 ;  /* 0x00000c0401007387 */ /* 0x0005ea0000100800 */
[----:B------:R-:W4:Y:S01]  /*b120*/  LDC R0, c[0x0][0x2e0] ;  /* 0x0000b800ff007b82 */ /* 0x000f220000000800 */
[----:B-1----:R-:W-:-:S05]  /*b130*/  @P1 IMAD.HI.U32 R2, R4, R2, RZ ;  /* 0x0000000204021227 */ /* 0x002fca00078e00ff */
[----:B------:R-:W-:Y:S01]  /*b140*/  @P1 SHF.R.U32.HI R17, RZ, R3, R2 ;  /* 0x00000003ff111219 */ /* 0x000fe20000011602 */
[----:B----4-:R-:W-:Y:S01]  /*b150*/  IMAD R7, R0, UR4, RZ ;  /* 0x0000000400077c24 */ /* 0x010fe2000f8e02ff */
[----:B------:R-:W-:-:S03]  /*b160*/  MOV R0, 0x400 ;  /* 0x0000040000007802 */ /* 0x000fc60000000f00 */
[----:B------:R-:W-:Y:S01]  /*b170*/  IMAD.MOV R3, RZ, RZ, -R17 ;  /* 0x000000ffff037224 */ /* 0x000fe200078e0a11 */
[----:B---3--:R-:W-:Y:S01]  /*b180*/  LEA R6, R5, R0, 0x18 ;  /* 0x0000000005067211 */ /* 0x008fe200078ec0ff */
[----:B------:R-:W-:Y:S01]  /*b190*/  VIADD R0, R7, 0x4f ;  /* 0x0000004f07007836 */ /* 0x000fe20000000000 */
[----:B------:R2:W-:Y:S01]  /*b1a0*/  STL [R1+0x18], R7 ;  /* 0x0000180701007387 */ /* 0x0005e20000100800 */
[----:B------:R-:W-:Y:S02]  /*b1b0*/  IMAD R18, R18, R3, R4 ;  /* 0x0000000312127224 */ /* 0x000fe400078e0204 */
[----:B------:R-:W-:Y:S01]  /*b1c0*/  IMAD.HI R0, R0, 0x66666667, RZ ;  /* 0x6666666700007827 */ /* 0x000fe200078e02ff */
[----:B------:R2:W-:Y:S03]  /*b1d0*/  STL [R1+0x8], R6 ;  /* 0x0000080601007387 */ /* 0x0005e60000100800 */
[----:B------:R-:W-:Y:S01]  /*b1e0*/  VIADD R2, R6, 0x24400 ;  /* 0x0002440006027836 */ /* 0x000fe20000000000 */
[----:B------:R-:W-:-:S04]  /*b1f0*/  SHF.R.U32.HI R3, RZ, 0x1f, R0 ;  /* 0x0000001fff037819 */ /* 0x000fc80000011600 */
[----:B------:R-:W-:Y:S02]  /*b200*/  LEA.HI.SX32 R0, R0, R3, 0x1b ;  /* 0x0000000300007211 */ /* 0x000fe400078fdaff */
[----:B------:R-:W-:-:S03]  /*b210*/  LOP3.LUT P0, RZ, R2, 0x3ff, RZ, 0xc0, !PT ;  /* 0x000003ff02ff7812 */ /* 0x000fc6000780c0ff */
[----:B------:R2:W-:Y:S10]  /*b220*/  STL [R1+0x10], R0 ;  /* 0x0000100001007387 */ /* 0x0005f40000100800 */
[----:B--2---:R-:W-:Y:S05]  /*b230*/  @!P0 BRA `(.L_x_158) ;  /* 0x0000000000408947 */ /* 0x004fea0003800000 */
[----:B------:R-:W-:Y:S01]  /*b240*/  MOV R2, 0x0 ;  /* 0x0000000000027802 */ /* 0x000fe20000000f00 */
[----:B------:R-:W-:Y:S01]  /*b250*/  ULDC.64 UR6, c[0x4][0xa8] ;  /* 0x01002a0000067ab9 */ /* 0x000fe20000000a00 */
[----:B------:R-:W-:Y:S01]  /*b260*/  ULDC.64 UR8, c[0x4][0xb0] ;  /* 0x01002c0000087ab9 */ /* 0x000fe20000000a00 */
[----:B------:R-:W-:Y:S01]  /*b270*/  ULDC.64 UR4, c[0x4][0x8] ;  /* 0x0100020000047ab9 */ /* 0x000fe20000000a00 */
[----:B------:R-:W-:Y:S01]  /*b280*/  IMAD.U32 R4, RZ, RZ, UR6 ;  /* 0x00000006ff047e24 */ /* 0x000fe2000f8e00ff */
[----:B------:R-:W-:Y:S01]  /*b290*/  MOV R11, UR5 ;  /* 0x00000005000b7c02 */ /* 0x000fe20008000f00 */
[----:B------:R-:W1:Y:S01]  /*b2a0*/  LDC.64 R2, c[0x4][R2] ;  /* 0x0100000002027b82 */ /* 0x000e620000000a00 */
[----:B------:R-:W-:Y:S02]  /*b2b0*/  IMAD.U32 R5, RZ, RZ, UR7 ;  /* 0x00000007ff057e24 */ /* 0x000fe4000f8e00ff */
[----:B------:R-:W-:Y:S02]  /*b2c0*/  IMAD.U32 R6, RZ, RZ, UR8 ;  /* 0x00000008ff067e24 */ /* 0x000fe4000f8e00ff */
[----:B------:R-:W-:-:S02]  /*b2d0*/  IMAD.U32 R7, RZ, RZ, UR9 ;  /* 0x00000009ff077e24 */ /* 0x000fc4000f8e00ff */
[----:B------:R-:W-:Y:S02]  /*b2e0*/  IMAD.U32 R10, RZ, RZ, UR4 ;  /* 0x00000004ff0a7e24 */ /* 0x000fe4000f8e00ff */
[----:B------:R-:W-:Y:S02]  /*b2f0*/  IMAD.MOV.U32 R8, RZ, RZ, 0x70 ;  /* 0x00000070ff087424 */ /* 0x000fe400078e00ff */
[----:B------:R-:W-:Y:S02]  /*b300*/  IMAD.MOV.U32 R12, RZ, RZ, 0x1 ;  /* 0x00000001ff0c7424 */ /* 0x000fe400078e00ff */
[----:B------:R-:W-:-:S07]  /*b310*/  IMAD.MOV.U32 R13, RZ, RZ, RZ ;  /* 0x000000ffff0d7224 */ /* 0x000fce00078e00ff */
[----:B------:R-:W-:-:S07]  /*b320*/  LEPC R20, `(.L_x_158) ;  /* 0x000000001014794e */ /* 0x000fce0000000000 */
[----:B-1----:R-:W-:Y:S05]  /*b330*/  CALL.ABS.NOINC R2 ;  /* 0x0000000002007343 */ /* 0x002fea0003c00000 */
.L_x_158:
[----:B------:R-:W2:Y:S02]  /*b340*/  LDL R2, [R1+0x8] ;  /* 0x0000080001027983 */ /* 0x000ea40000100800 */
[----:B--2---:R-:W-:-:S05]  /*b350*/  VIADD R0, R2, 0x400 ;  /* 0x0000040002007836 */ /* 0x004fca0000000000 */
        /* <DEDUP_REMOVED lines=18> */
.L_x_160:
        /* <DEDUP_REMOVED lines=16> */
.L_x_159:
[----:B------:R-:W-:Y:S01]  /*b580*/  ULDC.64 UR4, c[0x0][0x9f8] ;  /* 0x00027e0000047ab9 */ /* 0x000fe20000000a00 */
[----:B------:R-:W2:Y:S01]  /*b590*/  LDL R9, [R1+0x20] ;  /* 0x0000200001097983 */ /* 0x000ea20000100800 */
[----:B------:R-:W-:Y:S01]  /*b5a0*/  ISETP.NE.U32.AND P0, PT, RZ, UR4, PT ;  /* 0x00000004ff007c0c */ /* 0x000fe2000bf05070 */
[----:B------:R-:W-:Y:S01]  /*b5b0*/  IMAD.MOV.U32 R7, RZ, RZ, R17 ;  /* 0x000000ffff077224 */ /* 0x000fe200078e0011 */
[----:B------:R-:W-:Y:S01]  /*b5c0*/  ULDC.64 UR6, c[0x0][0x208] ;  /* 0x0000820000067ab9 */ /* 0x000fe20000000a00 */
[----:B------:R-:W3:Y:S01]  /*b5d0*/  LDL.LU R6, [R1+0xc] ;  /* 0x00000c0001067983 */ /* 0x000ee20000300800 */
[----:B------:R-:W-:Y:S01]  /*b5e0*/  ISETP.NE.AND.EX P0, PT, RZ, UR5, PT, P0 ;  /* 0x00000005ff007c0c */ /* 0x000fe2000bf05300 */
[----:B------:R-:W1:Y:S01]  /*b5f0*/  LDC R0, c[0x0][0x428] ;  /* 0x00010a00ff007b82 */ /* 0x000e620000000800 */
[----:B------:R-:W-:Y:S01]  /*b600*/  ULDC UR4, c[0x0][0xda8] ;  /* 0x00036a0000047ab9 */ /* 0x000fe20000000800 */
[----:B------:R-:W4:Y:S10]  /*b610*/  LDL R8, [R1+0x14] ;  /* 0x0000140001087983 */ /* 0x000f340000100800 */
[----:B------:R-:W1:Y:S02]  /*b620*/  @P0 LDC.64 R2, c[0x0][0x9f8] ;  /* 0x00027e00ff020b82 */ /* 0x000e640000000a00 */
[----:B-1----:R-:W-:Y:S01]  /*b630*/  ISETP.NE.AND P1, PT, R0, 0x1, PT ;  /* 0x000000010000780c */ /* 0x002fe20003f25270 */
[----:B------:R-:W-:-:S02]  /*b640*/  IMAD.MOV.U32 R0, RZ, RZ, R18 ;  /* 0x000000ffff007224 */ /* 0x000fc400078e0012 */
[----:B------:R-:W-:-:S10]  /*b650*/  @P0 IMAD.WIDE R2, R17, 0x4, R2 ;  /* 0x0000000411020825 */ /* 0x000fd400078e0202 */
[----:B------:R-:W1:Y:S01]  /*b660*/  @P1 LDC R5, c[0x0][0x42c] ;  /* 0x00010b00ff051b82 */ /* 0x000e620000000800 */
[----:B------:R1:W5:Y:S07]  /*b670*/  @P0 LDG.E R7, desc[UR6][R2.64] ;  /* 0x0000000602070981 */ /* 0x00036e000c1e1900 */
[----:B------:R-:W1:Y:S02]  /*b680*/  @P1 LDC R4, c[0x0][0x430] ;  /* 0x00010c00ff041b82 */ /* 0x000e640000000800 */
[----:B-1----:R-:W-:-:S05]  /*b690*/  @P1 IMAD.HI.U32 R5, R18, R5, RZ ;  /* 0x0000000512051227 */ /* 0x002fca00078e00ff */
[----:B------:R-:W-:Y:S02]  /*b6a0*/  @P1 SHF.R.U32.HI R0, RZ, R4, R5 ;  /* 0x00000004ff001219 */ /* 0x000fe40000011605 */
[----:B------:R-:W1:Y:S01]  /*b6b0*/  S2R R4, SR_CgaCtaId ;  /* 0x0000000000047919 */ /* 0x000e620000008800 */
[----:B--2---:R-:W-:Y:S01]  /*b6c0*/  ISETP.NE.AND P1, PT, R9, RZ, PT ;  /* 0x000000ff0900720c */ /* 0x004fe20003f25270 */
[----:B---3--:R-:W-:-:S04]  /*b6d0*/  IMAD.MOV R6, RZ, RZ, -R6 ;  /* 0x000000ffff067224 */ /* 0x008fc800078e0a06 */
[----:B----4-:R-:W-:-:S08]  /*b6e0*/  IMAD R6, R6, UR4, R8 ;  /* 0x0000000406067c24 */ /* 0x010fd0000f8e0208 */
[----:B------:R-:W-:Y:S01]  /*b6f0*/  VOTEU.ALL UP1, P1 ;  /* 0x00000000003f7886 */ /* 0x000fe20000820000 */
[----:B------:R-:W-:-:S04]  /*b700*/  PLOP3.LUT P2, PT, P1, PT, PT, 0x8, 0x0 ;  /* 0x000000000000781c */ /* 0x000fc80000f4e170 */
[----:B------:R-:W-:Y:S01]  /*b710*/  @!UP1 UIADD3 UR8, UP0, UR36, 0x270, URZ ;  /* 0x0000027024089890 */ /* 0x000fe2000ff1e03f */
[----:B------:R-:W-:-:S03]  /*b720*/  IMAD.SHL.U32 R6, R6, 0x80, RZ ;  /* 0x0000008006067824 */ /* 0x000fc600078e00ff */
[----:B------:R-:W-:-:S03]  /*b730*/  @!UP1 UIADD3.X UR9, URZ, UR37, URZ, UP0, !UPT ;  /* 0x000000253f099290 */ /* 0x000fc600087fe43f */
[----:B-1----:R-:W-:-:S09]  /*b740*/  VOTEU.ALL UP0, P1 ;  /* 0x00000000003f7886 */ /* 0x002fd20000800000 */
.L_x_161:
        /* <DEDUP_REMOVED lines=13> */
.L_x_162:
        /* <DEDUP_REMOVED lines=12> */
.L_x_163:
        /* <DEDUP_REMOVED lines=12> */
.L_x_164:
        /* <DEDUP_REMOVED lines=10> */
[----:B------:R-:W-:Y:S01]  /*ba40*/  LOP3.LUT R4, R4, 0x1, RZ, 0xc0, !PT ;  /* 0x0000000104047812 */ /* 0x000fe200078ec0ff */
[----:B------:R-:W-:-:S04]  /*ba50*/  UMOV UR4, 0xffffffff ;  /* 0xffffffff00047882 */ /* 0x000fc80000000000 */
[C---:B------:R-:W-:Y:S02]  /*ba60*/  IMAD R20, R4.reuse, 0x28, RZ ;  /* 0x0000002804147824 */ /* 0x040fe400078e02ff */
[----:B------:R-:W-:Y:S01]  /*ba70*/  IMAD R21, R4, 0xa00, RZ ;  /* 0x00000a0004157824 */ /* 0x000fe200078e02ff */
[----:B-1----:R-:W-:-:S04]  /*ba80*/  ISETP.NE.U32.AND P0, PT, R2, RZ, PT ;  /* 0x000000ff0200720c */ /* 0x002fc80003f05070 */
[----:B------:R-:W-:-:S04]  /*ba90*/  ISETP.NE.AND.EX P0, PT, R3, RZ, PT, P0 ;  /* 0x000000ff0300720c */ /* 0x000fc80003f05300 */
[----:B-----5:R-:W-:Y:S01]  /*baa0*/  SEL R4, R7, RZ, !P0 ;  /* 0x000000ff07047207 */ /* 0x020fe20004000000 */
[----:B------:R-:W-:Y:S08]  /*bab0*/  BRA.DIV UR4, `(.L_x_165) ;  /* 0x0000002e04a47947 */ /* 0x000ff0000b800000 */
.L_x_226:
[----:B------:R-:W2:Y:S01]  /*bac0*/  LDL R8, [R1+0x10] ;  /* 0x0000100001087983 */ /* 0x000ea20000100800 */
[----:B------:R-:W-:Y:S01]  /*bad0*/  UMOV UR4, 0xffffffff ;  /* 0xffffffff00047882 */ /* 0x000fe20000000000 */
[----:B------:R-:W-:Y:S02]  /*bae0*/  SHF.R.S32.HI R12, RZ, 0x1f, R7 ;  /* 0x0000001fff0c7819 */ /* 0x000fe40000011407 */
[----:B------:R-:W-:Y:S01]  /*baf0*/  MOV R5, R7 ;  /* 0x0000000700057202 */ /* 0x000fe20000000f00 */
[----:B--2---:R-:W-:Y:S01]  /*bb00*/  VIADD R8, R8, 0xffffffff ;  /* 0xffffffff08087836 */ /* 0x004fe20000000000 */
[----:B------:R-:W-:Y:S06]  /*bb10*/  BRA.DIV UR4, `(.L_x_166) ;  /* 0x0000002e04c07947 */ /* 0x000fec000b800000 */
[----:B------:R-:W-:-:S13]  /*bb20*/  ELECT P6, URZ, PT ;  /* 0x00000000003f782f */ /* 0x000fda00038c0000 */
.L_x_229:
[----:B------:R-:W-:Y:S05]  /*bb30*/  @!P6 BRA `(.L_x_167) ;  /* 0x000000040044e947 */ /* 0x000fea0003800000 */
[----:B------:R1:W-:Y:S01]  /*bb40*/  STL [R1], R8 ;  /* 0x0000000801007387 */ /* 0x0003e20000100800 */
[----:B------:R-:W-:Y:S05]  /*bb50*/  @!P0 BRA `(.L_x_168) ;  /* 0x0000000000508947 */ /* 0x000fea0003800000 */
[----:B------:R-:W2:Y:S01]  /*bb60*/  LDC R13, c[0x0][0x41c] ;  /* 0x00010700ff0d7b82 */ /* 0x000ea20000000800 */
[----:B------:R-:W-:Y:S01]  /*bb70*/  IMAD.MOV.U32 R4, RZ, RZ, R8 ;  /* 0x000000ffff047224 */ /* 0x000fe200078e0008 */
[----:B------:R-:W-:Y:S01]  /*bb80*/  ULDC.64 UR4, c[0x0][0x408] ;  /* 0x0001020000047ab9 */ /* 0x000fe20000000a00 */
[----:B------:R-:W-:Y:S01]  /*bb90*/  ULDC.64 UR6, c[0x0][0x208] ;  /* 0x0000820000067ab9 */ /* 0x000fe20000000a00 */
[----:B--2---:R-:W-:-:S13]  /*bba0*/  ISETP.NE.AND P1, PT, R13, 0x1, PT ;  /* 0x000000010d00780c */ /* 0x004fda0003f25270 */
[----:B------:R-:W2:Y:S02]  /*bbb0*/  @P1 LDC.64 R10, c[0x0][0x420] ;  /* 0x00010800ff0a1b82 */ /* 0x000ea40000000a00 */
[----:B--2---:R-:W-:-:S05]  /*bbc0*/  @P1 IMAD.HI.U32 R10, R8, R10, RZ ;  /* 0x0000000a080a1227 */ /* 0x004fca00078e00ff */
[----:B------:R-:W-:-:S04]  /*bbd0*/  @P1 SHF.R.U32.HI R4, RZ, R11, R10 ;  /* 0x0000000bff041219 */ /* 0x000fc8000001160a */
[--C-:B------:R-:W-:Y:S01]  /*bbe0*/  SHF.R.S32.HI R11, RZ, 0x1f, R4.reuse ;  /* 0x0000001fff0b7819 */ /* 0x100fe20000011404 */
[--C-:B------:R-:W-:Y:S02]  /*bbf0*/  IMAD.MOV R9, RZ, RZ, -R4.reuse ;  /* 0x000000ffff097224 */ /* 0x100fe400078e0a04 */
[----:B------:R-:W-:Y:S02]  /*bc00*/  IMAD.MOV.U32 R10, RZ, RZ, R4 ;  /* 0x000000ffff0a7224 */ /* 0x000fe400078e0004 */
[----:B------:R-:W-:Y:S02]  /*bc10*/  IMAD R9, R13, R9, R8 ;  /* 0x000000090d097224 */ /* 0x000fe400078e0208 */
[----:B------:R-:W-:-:S03]  /*bc20*/  IMAD.WIDE.U32 R10, R7, UR4, R10 ;  /* 0x00000004070a7c25 */ /* 0x000fc6000f8e000a */
[----:B------:R2:W-:Y:S01]  /*bc30*/  STL [R1], R9 ;  /* 0x0000000901007387 */ /* 0x0005e20000100800 */
[----:B------:R-:W-:Y:S01]  /*bc40*/  LEA R14, P1, R10, R2, 0x2 ;  /* 0x000000020a0e7211 */ /* 0x000fe200078210ff */
[----:B--2---:R-:W-:-:S04]  /*bc50*/  IMAD R9, R12, UR4, RZ ;  /* 0x000000040c097c24 */ /* 0x004fc8000f8e02ff */
[----:B------:R-:W-:-:S04]  /*bc60*/  IMAD R4, R7, UR5, R9 ;  /* 0x0000000507047c24 */ /* 0x000fc8000f8e0209 */
[----:B------:R-:W-:-:S05]  /*bc70*/  IMAD.IADD R4, R11, 0x1, R4 ;  /* 0x000000010b047824 */ /* 0x000fca00078e0204 */
[----:B------:R-:W-:-:S05]  /*bc80*/  LEA.HI.X R15, R10, R3, R4, 0x2, P1 ;  /* 0x000000030a0f7211 */ /* 0x000fca00008f1404 */
[----:B------:R2:W5:Y:S02]  /*bc90*/  LDG.E R7, desc[UR6][R14.64] ;  /* 0x000000060e077981 */ /* 0x000564000c1e1900 */
.L_x_168:
[----:B------:R-:W3:Y:S01]  /*bca0*/  S2R R9, SR_CgaCtaId ;  /* 0x0000000000097919 */ /* 0x000ee20000008800 */
[----:B------:R-:W-:-:S04]  /*bcb0*/  MOV R4, 0x400 ;  /* 0x0000040000047802 */ /* 0x000fc80000000f00 */
[----:B---3--:R-:W-:Y:S02]  /*bcc0*/  LEA R4, R9, R4, 0x18 ;  /* 0x0000000409047211 */ /* 0x008fe400078ec0ff */
[----:B------:R-:W-:-:S03]  /*bcd0*/  SHF.L.U32 R9, R19, 0x1f, RZ ;  /* 0x0000001f13097819 */ /* 0x000fc600000006ff */
[----:B------:R-:W-:-:S04]  /*bce0*/  IMAD R4, R16, 0x8, R4 ;  /* 0x0000000810047824 */ /* 0x000fc800078e0204 */
[----:B------:R-:W3:Y:S02]  /*bcf0*/  SYNCS.PHASECHK.TRANS64.TRYWAIT P1, [R4+URZ+0x38840], R9 ;  /* 0x03884009040075a7 */ /* 0x000ee4000802017f */
[----:B---3--:R-:W-:Y:S05]  /*bd00*/  @!P1 BRA `(.L_x_169) ;  /* 0x0000002c00649947 */ /* 0x008fea0003800000 */
.L_x_230:
[----:B------:R-:W4:Y:S01]  /*bd10*/  S2R R10, SR_TID.X ;  /* 0x00000000000a7919 */ /* 0x000f220000002100 */
[----:B------:R-:W-:-:S04]  /*bd20*/  UPRMT UR4, UR38, 0x9910, URZ ;  /* 0x0000991026047896 */ /* 0x000fc8000800003f */
[----:B------:R-:W-:Y:S01]  /*bd30*/  UISETP.NE.AND UP0, UPT, UR4, 0x2, UPT ;  /* 0x000000020400788c */ /* 0x000fe2000bf05270 */
[----:B----4-:R-:W-:-:S13]  /*bd40*/  LOP3.LUT P1, RZ, R10, 0x7f, RZ, 0xc0, !PT ;  /* 0x0000007f0aff7812 */ /* 0x010fda000782c0ff */
[----:B---3--:R-:W-:-:S04]  /*bd50*/  @!P1 IMAD.MOV.U32 R9, RZ, RZ, 0xa000 ;  /* 0x0000a000ff099424 */ /* 0x008fc800078e00ff */
[----:B------:R3:W-:Y:S01]  /*bd60*/  @!P1 SYNCS.ARRIVE.TRANS64 RZ, [R4+URZ+0x38830], R9 ;  /* 0x0388300904ff99a7 */ /* 0x0007e2000800003f */
[----:B------:R-:W-:-:S13]  /*bd70*/  PLOP3.LUT P1, PT, PT, PT, UP0, 0x80, 0x0 ;  /* 0x000000000000781c */ /* 0x000fda0003f2f008 */
[----:B---3--:R-:W-:Y:S05]  /*bd80*/  @P1 BRA `(.L_x_170) ;  /* 0x0000000000041947 */ /* 0x008fea0003800000 */
[----:B------:R-:W-:Y:S01]  /*bd90*/  BPT.TRAP 0x1 ;  /* 0x000000040000795c */ /* 0x000fe20000300000 */
.L_x_170:
[----:B------:R-:W3:Y:S02]  /*bda0*/  LDL R9, [R1+0x4] ;  /* 0x0000040001097983 */ /* 0x000ee40000100800 */
[----:B---3--:R-:W-:-:S13]  /*bdb0*/  ISETP.NE.AND P1, PT, R9, RZ, PT ;  /* 0x000000ff0900720c */ /* 0x008fda0003f25270 */
[----:B------:R-:W-:Y:S05]  /*bdc0*/  @P1 BRA `(.L_x_171) ;  /* 0x0000000000041947 */ /* 0x000fea0003800000 */
[----:B------:R-:W-:Y:S01]  /*bdd0*/  BPT.TRAP 0x1 ;  /* 0x000000040000795c */ /* 0x000fe20000300000 */
.L_x_171:
[----:B------:R-:W3:Y:S01]  /*bde0*/  LDL R9, [R1] ;  /* 0x0000000001097983 */ /* 0x000ee20000100800 */
[----:B------:R-:W-:Y:S01]  /*bdf0*/  MOV R10, 0x400 ;  /* 0x00000400000a7802 */ /* 0x000fe20000000f00 */
[----:B------:R-:W4:Y:S01]  /*be00*/  S2R R11, SR_CgaCtaId ;  /* 0x00000000000b7919 */ /* 0x000f220000008800 */
[----:B------:R-:W-:Y:S01]  /*be10*/  R2UR UR9, R4 ;  /* 0x00000000040972ca */ /* 0x000fe200000e0000 */
[----:B------:R-:W-:Y:S01]  /*be20*/  IMAD R4, R16, 0x5000, R21 ;  /* 0x0000500010047824 */ /* 0x000fe200078e0215 */
[----:B------:R-:W-:Y:S01]  /*be30*/  R2UR UR5, R20 ;  /* 0x00000000140572ca */ /* 0x000fe200000e0000 */
[----:B------:R-:W-:Y:S01]  /*be40*/  UIADD3 UR4, UP0, UR36, 0x370, URZ ;  /* 0x0000037024047890 */ /* 0x000fe2000ff1e03f */
[----:B------:R-:W-:Y:S02]  /*be50*/  R2UR UR12, R0 ;  /* 0x00000000000c72ca */ /* 0x000fe400000e0000 */
[----:B-----5:R-:W-:Y:S02]  /*be60*/  R2UR UR13, R7 ;  /* 0x00000000070d72ca */ /* 0x020fe400000e0000 */
[----:B----4-:R-:W-:-:S05]  /*be70*/  LEA R10, R11, R10, 0x18 ;  /* 0x0000000a0b0a7211 */ /* 0x010fca00078ec0ff */
[----:B------:R-:W-:-:S05]  /*be80*/  IMAD R4, R4, 0x2, R10 ;  /* 0x0000000204047824 */ /* 0x000fca00078e020a */
[----:B------:R-:W-:Y:S01]  /*be90*/  R2UR UR14, R4 ;  /* 0x00000000040e72ca */ /* 0x000fe200000e0000 */
[----:B------:R-:W-:Y:S01]  /*bea0*/  UIADD3 UR9, UR9, 0x38830, URZ ;  /* 0x0003883009097890 */ /* 0x000fe2000fffe03f */
[----:B------:R-:W-:Y:S01]  /*beb0*/  UMOV UR10, URZ ;  /* 0x0000003f000a7c82 */ /* 0x000fe20008000000 */
[----:B------:R-:W-:Y:S01]  /*bec0*/  UMOV UR19, 0x30000 ;  /* 0x0003000000137882 */ /* 0x000fe20000000000 */
[----:B------:R-:W-:Y:S01]  /*bed0*/  UMOV UR6, 0x0 ;  /* 0x0000000000067882 */ /* 0x000fe20000000000 */
[----:B------:R-:W-:-:S08]  /*bee0*/  UMOV UR7, 0x14f00000 ;  /* 0x14f0000000077882 */ /* 0x000fd00000000000 */
[----:B------:R-:W-:Y:S02]  /*bef0*/  UIADD3 UR8, UR14, 0x24400, URZ ;  /* 0x000244000e087890 */ /* 0x000fe4000fffe03f */
[----:B------:R-:W-:Y:S02]  /*bf00*/  UIADD3 UR15, UR14, 0x26c00, URZ ;  /* 0x00026c000e0f7890 */ /* 0x000fe4000fffe03f */
[----:B------:R-:W-:Y:S01]  /*bf10*/  UIADD3 UR17, UR14, 0x29400, URZ ;  /* 0x000294000e117890 */ /* 0x000fe2000fffe03f */
[----:B------:R-:W-:Y:S01]  /*bf20*/  UMOV UR16, 0x40 ;  /* 0x0000004000107882 */ /* 0x000fe20000000000 */
[----:B------:R-:W-:-:S03]  /*bf30*/  UIADD3 UR18, UR14, 0x2bc00, URZ ;  /* 0x0002bc000e127890 */ /* 0x000fc6000fffe03f */
[----:B------:R-:W-:Y:S01]  /*bf40*/  UMOV UR14, 0x80 ;  /* 0x00000080000e7882 */ /* 0x000fe20000000000 */
[----:B------:R-:W-:Y:S02]  /*bf50*/  MOV R4, R7 ;  /* 0x0000000700047202 */ /* 0x000fe40000000f00 */
[----:B---3--:R-:W-:-:S13]  /*bf60*/  R2UR UR11, R9 ;  /* 0x00000000090b72ca */ /* 0x008fda00000e0000 */
[----:B------:R-:W-:Y:S02]  /*bf70*/  UIMAD UR11, UR11, 0x50, UR5 ;  /* 0x000000500b0b78a4 */ /* 0x000fe4000f8e0205 */
[----:B------:R-:W-:-:S09]  /*bf80*/  UIADD3.X UR5, URZ, UR37, URZ, UP0, !UPT ;  /* 0x000000253f057290 */ /* 0x000fd200087fe43f */
[----:B------:R3:W-:Y:S02]  /*bf90*/  UTMALDG.4D.MULTICAST [UR8], [UR4], UR19, desc[UR6] ;  /* 0x00000608040073b4 */ /* 0x0007e40008019813 */
[----:B---3--:R-:W-:Y:S01]  /*bfa0*/  UMOV UR8, UR15 ;  /* 0x0000000f00087c82 */ /* 0x008fe20008000000 */
[----:B------:R-:W-:Y:S02]  /*bfb0*/  UMOV UR10, UR16 ;  /* 0x00000010000a7c82 */ /* 0x000fe40008000000 */
[----:B------:R3:W-:Y:S02]  /*bfc0*/  UTMALDG.4D.MULTICAST [UR8], [UR4], UR19, desc[UR6] ;  /* 0x00000608040073b4 */ /* 0x0007e40008019813 */
[----:B---3--:R-:W-:Y:S01]  /*bfd0*/  UMOV UR8, UR17 ;  /* 0x0000001100087c82 */ /* 0x008fe20008000000 */
[----:B------:R-:W-:Y:S01]  /*bfe0*/  UMOV UR10, UR14 ;  /* 0x0000000e000a7c82 */ /* 0x000fe20008000000 */
[----:B------:R-:W-:Y:S01]  /*bff0*/  UMOV UR14, 0xc0 ;  /* 0x000000c0000e7882 */ /* 0x000fe20000000000 */
[----:B------:R3:W-:Y:S02]  /*c000*/  UTMALDG.4D.MULTICAST [UR8], [UR4], UR19, desc[UR6] ;  /* 0x00000608040073b4 */ /* 0x0007e40008019813 */
[----:B---3--:R-:W-:Y:S01]  /*c010*/  UMOV UR8, UR18 ;  /* 0x0000001200087c82 */ /* 0x008fe20008000000 */
[----:B------:R-:W-:-:S02]  /*c020*/  UMOV UR10, UR14 ;  /* 0x0000000e000a7c82 */ /* 0x000fc40008000000 */
[----:B------:R3:W-:Y:S02]  /*c030*/  UTMALDG.4D.MULTICAST [UR8], [UR4], UR19, desc[UR6] ;  /* 0x00000608040073b4 */ /* 0x0007e40008019813 */
[----:B---3--:R-:W-:Y:S01]  /*c040*/  NOP ;  /* 0x0000000000007918 */ /* 0x008fe20000000000 */
.L_x_167:
[----:B------:R-:W3:Y:S01]  /*c050*/  LDL R13, [R1+0x1c] ;  /* 0x00001c00010d7983 */ /* 0x000ee20000100800 */
[----:B------:R-:W-:-:S03]  /*c060*/  MOV R10, 0x400 ;  /* 0x00000400000a7802 */ /* 0x000fc60000000f00 */
[----:B------:R-:W4:Y:S01]  /*c070*/  LDL.LU R9, [R1+0x18] ;  /* 0x0000180001097983 */ /* 0x000f220000300800 */
[----:B------:R-:W5:Y:S01]  /*c080*/  S2R R11, SR_CgaCtaId ;  /* 0x00000000000b7919 */ /* 0x000f620000008800 */
[----:B------:R-:W-:Y:S05]  /*c090*/  WARPSYNC.ALL ;  /* 0x0000000000007948 */ /* 0x000fea0003800000 */
[----:B------:R-:W-:-:S13]  /*c0a0*/  ELECT P1, URZ, PT ;  /* 0x00000000003f782f */ /* 0x000fda0003820000 */
[----:B------:R-:W-:Y:S01]  /*c0b0*/  @P1 R2UR UR13, R17 ;  /* 0x00000000110d12ca */ /* 0x000fe200000e0000 */
[----:B------:R-:W-:Y:S01]  /*c0c0*/  UIADD3 UR4, UP0, UR36, 0x270, URZ ;  /* 0x0000027024047890 */ /* 0x000fe2000ff1e03f */
[----:B------:R-:W-:Y:S02]  /*c0d0*/  @P1 R2UR UR12, R18 ;  /* 0x00000000120c12ca */ /* 0x000fe400000e0000 */
[----:B------:R-:W-:Y:S01]  /*c0e0*/  @P1 R2UR UR11, R6 ;  /* 0x00000000060b12ca */ /* 0x000fe200000e0000 */
[----:B------:R-:W-:Y:S01]  /*c0f0*/  UIADD3.X UR5, URZ, UR37, URZ, UP0, !UPT ;  /* 0x000000253f057290 */ /* 0x000fe200087fe43f */
[----:B-----5:R-:W-:-:S04]  /*c100*/  LEA R10, R11, R10, 0x18 ;  /* 0x0000000a0b0a7211 */ /* 0x020fc800078ec0ff */
        /* <DEDUP_REMOVED lines=28> */
[----:B-----5:R-:W-:-:S02]  /*c2d0*/  @P1 R2UR UR13, R17 ;  /* 0x00000000110d12ca */ /* 0x020fc400000e0000 */
        /* <DEDUP_REMOVED lines=8> */
[----:B---3--:R-:W-:-:S04]  /*c360*/  LOP3.LUT R6, R13, 0x1, RZ, 0xc, !PT ;  /* 0x000000010d067812 */ /* 0x008fc800078e0cff */
[----:B------:R-:W-:-:S04]  /*c370*/  SHF.L.U32 R6, R6, 0x1f, RZ ;  /* 0x0000001f06067819 */ /* 0x000fc800000006ff */
[----:B------:R-:W3:Y:S01]  /*c380*/  SYNCS.PHASECHK.TRANS64.TRYWAIT P1, [R10+URZ+0x38820], R6 ;  /* 0x038820060a0075a7 */ /* 0x000ee2000802017f */
[----:B----4-:R-:W-:Y:S01]  /*c390*/  ISETP.GE.AND P2, PT, R9, 0x51, PT ;  /* 0x000000510900780c */ /* 0x010fe20003f46270 */
[----:B-1-3--:R-:W-:-:S12]  /*c3a0*/  @!P1 BRA `(.L_x_173) ;  /* 0x0000002400d09947 */ /* 0x00afd80003800000 */
.L_x_231:
[----:B------:R-:W-:Y:S05]  /*c3b0*/  BSYNC B0 ;  /* 0x0000000000007941 */ /* 0x000fea0003800000 */
.L_x_172:
[----:B------:R-:W-:Y:S05]  /*c3c0*/  @!P2 BRA `(.L_x_174) ;  /* 0x0000001800dca947 */ /* 0x000fea0003800000 */
[----:B-1----:R-:W2:Y:S01]  /*c3d0*/  LDL R7, [R1+0x10] ;  /* 0x0000100001077983 */ /* 0x002ea20000100800 */
[----:B------:R-:W-:Y:S02]  /*c3e0*/  IMAD.MOV.U32 R6, RZ, RZ, 0x1 ;  /* 0x00000001ff067424 */ /* 0x000fe400078e00ff */
[----:B--2---:R-:W-:-:S05]  /*c3f0*/  IMAD.MOV R14, RZ, RZ, -R7 ;  /* 0x000000ffff0e7224 */ /* 0x004fca00078e0a07 */
[----:B------:R-:W-:-:S05]  /*c400*/  VIADDMNMX R14, R14, R6, 0xffffffff, !PT ;  /* 0xffffffff0e0e7446 */ /* 0x000fca0007800106 */
[----:B------:R-:W-:-:S05]  /*c410*/  IMAD.IADD R6, R7, 0x1, R14 ;  /* 0x0000000107067824 */ /* 0x000fca00078e020e */
[----:B------:R-:W-:-:S04]  /*c420*/  LOP3.LUT R6, R6, 0x1, RZ, 0xc0, !PT ;  /* 0x0000000106067812 */ /* 0x000fc800078ec0ff */
[----:B------:R-:W-:Y:S01]  /*c430*/  ISETP.NE.U32.AND P1, PT, R6, 0x1, PT ;  /* 0x000000010600780c */ /* 0x000fe20003f25070 */
[----:B------:R-:W-:-:S12]  /*c440*/  VIADD R6, R7, 0xfffffffe ;  /* 0xfffffffe07067836 */ /* 0x000fd80000000000 */
[----:B------:R-:W-:Y:S05]  /*c450*/  @P1 BRA `(.L_x_175) ;  /* 0x00000008003c1947 */ /* 0x000fea0003800000 */
[----:B------:R-:W-:Y:S01]  /*c460*/  VIADD R9, R16, 0x1 ;  /* 0x0000000110097836 */ /* 0x000fe20000000000 */
[----:B------:R-:W-:Y:S04]  /*c470*/  BSSY B0, `(.L_x_176) ;  /* 0x0000089000007945 */ /* 0x000fe80003800000 */
        /* <DEDUP_REMOVED lines=8> */
[----:B------:R-:W-:Y:S01]  /*c500*/  IMAD.MOV.U32 R7, RZ, RZ, R6 ;  /* 0x000000ffff077224 */ /* 0x000fe200078e0006 */
[----:B------:R-:W-:Y:S01]  /*c510*/  ULDC.64 UR4, c[0x0][0x408] ;  /* 0x0001020000047ab9 */ /* 0x000fe20000000a00 */
[----:B------:R-:W-:Y:S01]  /*c520*/  ULDC.64 UR6, c[0x0][0x208] ;  /* 0x0000820000067ab9 */ /* 0x000fe20000000a00 */
[----:B-1----:R-:W-:-:S13]  /*c530*/  ISETP.NE.AND P1, PT, R15, 0x1, PT ;  /* 0x000000010f00780c */ /* 0x002fda0003f25270 */
[----:B------:R-:W1:Y:S02]  /*c540*/  @P1 LDC.64 R10, c[0x0][0x420] ;  /* 0x00010800ff0a1b82 */ /* 0x000e640000000a00 */
[----:B-1----:R-:W-:-:S05]  /*c550*/  @P1 IMAD.HI.U32 R10, R6, R10, RZ ;  /* 0x0000000a060a1227 */ /* 0x002fca00078e00ff */
[----:B------:R-:W-:-:S04]  /*c560*/  @P1 SHF.R.U32.HI R7, RZ, R11, R10 ;  /* 0x0000000bff071219 */ /* 0x000fc8000001160a */
[----:B------:R-:W-:Y:S02]  /*c570*/  IADD3 R10, -R7, RZ, RZ ;  /* 0x000000ff070a7210 */ /* 0x000fe40007ffe1ff */
[----:B------:R-:W-:-:S03]  /*c580*/  SHF.R.S32.HI R11, RZ, 0x1f, R7 ;  /* 0x0000001fff0b7819 */ /* 0x000fc60000011407 */
[----:B------:R-:W-:Y:S02]  /*c590*/  IMAD R6, R15, R10, R6 ;  /* 0x0000000a0f067224 */ /* 0x000fe400078e0206 */
[----:B------:R-:W-:Y:S02]  /*c5a0*/  IMAD R15, R12, UR4, RZ ;  /* 0x000000040c0f7c24 */ /* 0x000fe4000f8e02ff */
[----:B------:R-:W-:Y:S02]  /*c5b0*/  IMAD.MOV.U32 R10, RZ, RZ, R7 ;  /* 0x000000ffff0a7224 */ /* 0x000fe400078e0007 */
[C---:B------:R-:W-:Y:S02]  /*c5c0*/  IMAD R7, R5.reuse, UR5, R15 ;  /* 0x0000000505077c24 */ /* 0x040fe4000f8e020f */
[----:B------:R-:W-:-:S04]  /*c5d0*/  IMAD.WIDE.U32 R10, R5, UR4, R10 ;  /* 0x00000004050a7c25 */ /* 0x000fc8000f8e000a */
[----:B------:R-:W-:Y:S01]  /*c5e0*/  IMAD.IADD R7, R7, 0x1, R11 ;  /* 0x0000000107077824 */ /* 0x000fe200078e020b */
[----:B------:R-:W-:-:S04]  /*c5f0*/  LEA R2, P1, R10, R2, 0x2 ;  /* 0x000000020a027211 */ /* 0x000fc800078210ff */
[----:B------:R-:W-:-:S05]  /*c600*/  LEA.HI.X R3, R10, R3, R7, 0x2, P1 ;  /* 0x000000030a037211 */ /* 0x000fca00008f1407 */
[----:B------:R1:W5:Y:S04]  /*c610*/  LDG.E R7, desc[UR6][R2.64] ;  /* 0x0000000602077981 */ /* 0x000368000c1e1900 */
.L_x_178:
[----:B-1----:R-:W1:Y:S01]  /*c620*/  S2R R3, SR_CgaCtaId ;  /* 0x0000000000037919 */ /* 0x002e620000008800 */
[----:B------:R-:W-:-:S04]  /*c630*/  MOV R2, 0x400 ;  /* 0x0000040000027802 */ /* 0x000fc80000000f00 */
[----:B-1----:R-:W-:Y:S02]  /*c640*/  LEA R2, R3, R2, 0x18 ;  /* 0x0000000203027211 */ /* 0x002fe400078ec0ff */
[----:B------:R-:W-:-:S03]  /*c650*/  SHF.L.U32 R3, R13, 0x1f, RZ ;  /* 0x0000001f0d037819 */ /* 0x000fc600000006ff */
[----:B------:R-:W-:-:S04]  /*c660*/  IMAD R2, R9, 0x8, R2 ;  /* 0x0000000809027824 */ /* 0x000fc800078e0202 */
[----:B------:R-:W1:Y:S02]  /*c670*/  SYNCS.PHASECHK.TRANS64.TRYWAIT P1, [R2+URZ+0x38840], R3 ;  /* 0x03884003020075a7 */ /* 0x000e64000802017f */
[----:B-1----:R-:W-:Y:S05]  /*c680*/  @!P1 BRA `(.L_x_179) ;  /* 0x0000002400389947 */ /* 0x002fea0003800000 */
.L_x_232:
[----:B------:R-:W2:Y:S01]  /*c690*/  S2R R10, SR_TID.X ;  /* 0x00000000000a7919 */ /* 0x000ea20000002100 */
[----:B------:R-:W-:Y:S01]  /*c6a0*/  UPRMT UR4, UR38, 0x9910, URZ ;  /* 0x0000991026047896 */ /* 0x000fe2000800003f */
[----:B--2---:R-:W-:-:S13]  /*c6b0*/  LOP3.LUT P1, RZ, R10, 0x7f, RZ, 0xc0, !PT ;  /* 0x0000007f0aff7812 */ /* 0x004fda000782c0ff */
[----:B-1----:R-:W-:-:S04]  /*c6c0*/  @!P1 IMAD.MOV.U32 R3, RZ, RZ, 0xa000 ;  /* 0x0000a000ff039424 */ /* 0x002fc800078e00ff */
[----:B------:R1:W-:Y:S02]  /*c6d0*/  @!P1 SYNCS.ARRIVE.TRANS64 RZ, [R2+URZ+0x38830], R3 ;  /* 0x0388300302ff99a7 */ /* 0x0003e4000800003f */
[----:B-1----:R-:W-:-:S05]  /*c6e0*/  IMAD.U32 R3, RZ, RZ, UR4 ;  /* 0x00000004ff037e24 */ /* 0x002fca000f8e00ff */
[----:B------:R-:W-:-:S13]  /*c6f0*/  ISETP.NE.AND P2, PT, R3, 0x2, PT ;  /* 0x000000020300780c */ /* 0x000fda0003f45270 */
[----:B------:R-:W-:Y:S05]  /*c700*/  @P2 BRA `(.L_x_180) ;  /* 0x0000000000042947 */ /* 0x000fea0003800000 */
[----:B------:R-:W-:Y:S01]  /*c710*/  BPT.TRAP 0x1 ;  /* 0x000000040000795c */ /* 0x000fe20000300000 */
.L_x_180:
[----:B------:R-:W2:Y:S02]  /*c720*/  LDL R3, [R1+0x4] ;  /* 0x0000040001037983 */ /* 0x000ea40000100800 */
[----:B--2---:R-:W-:-:S13]  /*c730*/  ISETP.NE.AND P1, PT, R3, RZ, PT ;  /* 0x000000ff0300720c */ /* 0x004fda0003f25270 */
[----:B------:R-:W-:Y:S05]  /*c740*/  @P1 BRA `(.L_x_181) ;  /* 0x0000000000041947 */ /* 0x000fea0003800000 */
[----:B------:R-:W-:Y:S01]  /*c750*/  BPT.TRAP 0x1 ;  /* 0x000000040000795c */ /* 0x000fe20000300000 */
.L_x_181:
[----:B------:R-:W1:Y:S01]  /*c760*/  S2R R11, SR_CgaCtaId ;  /* 0x00000000000b7919 */ /* 0x000e620000008800 */
[----:B------:R-:W-:Y:S01]  /*c770*/  MOV R10, 0x400 ;  /* 0x00000400000a7802 */ /* 0x000fe20000000f00 */
[----:B------:R-:W-:Y:S01]  /*c780*/  UIADD3 UR4, UP0, UR36, 0x370, URZ ;  /* 0x0000037024047890 */ /* 0x000fe2000ff1e03f */
[----:B------:R-:W-:Y:S01]  /*c790*/  R2UR UR9, R2 ;  /* 0x00000000020972ca */ /* 0x000fe200000e0000 */
[----:B------:R-:W-:Y:S01]  /*c7a0*/  IMAD R2, R9, 0x5000, R21 ;  /* 0x0000500009027824 */ /* 0x000fe200078e0215 */
[----:B------:R-:W-:Y:S01]  /*c7b0*/  R2UR UR11, R6 ;  /* 0x00000000060b72ca */ /* 0x000fe200000e0000 */
[----:B------:R-:W-:Y:S01]  /*c7c0*/  UMOV UR10, URZ ;  /* 0x0000003f000a7c82 */ /* 0x000fe20008000000 */
[----:B------:R-:W-:Y:S01]  /*c7d0*/  R2UR UR5, R20 ;  /* 0x00000000140572ca */ /* 0x000fe200000e0000 */
[----:B------:R-:W-:Y:S01]  /*c7e0*/  UMOV UR19, 0x30000 ;  /* 0x0003000000137882 */ /* 0x000fe20000000000 */
[----:B------:R-:W-:Y:S01]  /*c7f0*/  R2UR UR12, R0 ;  /* 0x00000000000c72ca */ /* 0x000fe200000e0000 */
[----:B------:R-:W-:Y:S01]  /*c800*/  UMOV UR6, 0x0 ;  /* 0x0000000000067882 */ /* 0x000fe20000000000 */
[----:B-----5:R-:W-:Y:S01]  /*c810*/  R2UR UR13, R7 ;  /* 0x00000000070d72ca */ /* 0x020fe200000e0000 */
[----:B------:R-:W-:Y:S01]  /*c820*/  UMOV UR7, 0x14f00000 ;  /* 0x14f0000000077882 */ /* 0x000fe20000000000 */
[----:B------:R-:W-:Y:S01]  /*c830*/  UMOV UR17, 0x40 ;  /* 0x0000004000117882 */ /* 0x000fe20000000000 */
[----:B------:R-:W-:Y:S01]  /*c840*/  UMOV UR18, 0x80 ;  /* 0x0000008000127882 */ /* 0x000fe20000000000 */
[----:B------:R-:W-:Y:S01]  /*c850*/  SHF.L.U32 R3, R19, 0x1f, RZ ;  /* 0x0000001f13037819 */ /* 0x000fe200000006ff */
[----:B------:R-:W-:-:S04]  /*c860*/  UIADD3 UR9, UR9, 0x38830, URZ ;  /* 0x0003883009097890 */ /* 0x000fc8000fffe03f */
[----:B------:R-:W-:Y:S02]  /*c870*/  UIMAD UR11, UR11, 0x50, UR5 ;  /* 0x000000500b0b78a4 */ /* 0x000fe4000f8e0205 */
[----:B------:R-:W-:Y:S01]  /*c880*/  UIADD3.X UR5, URZ, UR37, URZ, UP0, !UPT ;  /* 0x000000253f057290 */ /* 0x000fe200087fe43f */
[----:B-1----:R-:W-:-:S05]  /*c890*/  LEA R10, R11, R10, 0x18 ;  /* 0x0000000a0b0a7211 */ /* 0x002fca00078ec0ff */
[----:B------:R-:W-:-:S05]  /*c8a0*/  IMAD R2, R2, 0x2, R10 ;  /* 0x0000000202027824 */ /* 0x000fca00078e020a */
[----:B------:R-:W-:Y:S01]  /*c8b0*/  R2UR UR14, R2 ;  /* 0x00000000020e72ca */ /* 0x000fe200000e0000 */
[----:B------:R-:W-:-:S12]  /*c8c0*/  IMAD R2, R16, 0x8, R10 ;  /* 0x0000000810027824 */ /* 0x000fd800078e020a */
[----:B------:R-:W-:Y:S02]  /*c8d0*/  UIADD3 UR8, UR14, 0x24400, URZ ;  /* 0x000244000e087890 */ /* 0x000fe4000fffe03f */
[----:B------:R-:W-:Y:S02]  /*c8e0*/  UIADD3 UR15, UR14, 0x26c00, URZ ;  /* 0x00026c000e0f7890 */ /* 0x000fe4000fffe03f */
[----:B------:R-:W-:Y:S02]  /*c8f0*/  UIADD3 UR16, UR14, 0x29400, URZ ;  /* 0x000294000e107890 */ /* 0x000fe4000fffe03f */
[----:B------:R-:W-:-:S03]  /*c900*/  UIADD3 UR14, UR14, 0x2bc00, URZ ;  /* 0x0002bc000e0e7890 */ /* 0x000fc6000fffe03f */
[----:B------:R1:W-:Y:S02]  /*c910*/  UTMALDG.4D.MULTICAST [UR8], [UR4], UR19, desc[UR6] ;  /* 0x00000608040073b4 */ /* 0x0003e40008019813 */
[----:B-1----:R-:W-:Y:S01]  /*c920*/  UMOV UR8, UR15 ;  /* 0x0000000f00087c82 */ /* 0x002fe20008000000 */
[----:B------:R-:W-:Y:S01]  /*c930*/  UMOV UR10, UR17 ;  /* 0x00000011000a7c82 */ /* 0x000fe20008000000 */
[----:B------:R-:W-:Y:S01]  /*c940*/  UMOV UR15, 0xc0 ;  /* 0x000000c0000f7882 */ /* 0x000fe20000000000 */
[----:B------:R1:W-:Y:S02]  /*c950*/  UTMALDG.4D.MULTICAST [UR8], [UR4], UR19, desc[UR6] ;  /* 0x00000608040073b4 */ /* 0x0003e40008019813 */
[----:B-1----:R-:W-:Y:S01]  /*c960*/  UMOV UR8, UR16 ;  /* 0x0000001000087c82 */ /* 0x002fe20008000000 */
[----:B------:R-:W-:Y:S02]  /*c970*/  UMOV UR10, UR18 ;  /* 0x00000012000a7c82 */ /* 0x000fe40008000000 */
[----:B------:R1:W-:Y:S02]  /*c980*/  UTMALDG.4D.MULTICAST [UR8], [UR4], UR19, desc[UR6] ;  /* 0x00000608040073b4 */ /* 0x0003e40008019813 */
[----:B-1----:R-:W-:Y:S01]  /*c990*/  UMOV UR8, UR14 ;  /* 0x0000000e00087c82 */ /* 0x002fe20008000000 */
[----:B------:R-:W-:-:S02]  /*c9a0*/  UMOV UR10, UR15 ;  /* 0x0000000f000a7c82 */ /* 0x000fc40008000000 */
[----:B------:R1:W-:Y:S01]  /*c9b0*/  UTMALDG.4D.MULTICAST [UR8], [UR4], UR19, desc[UR6] ;  /* 0x00000608040073b4 */ /* 0x0003e20008019813 */
[----:B------:R-:W2:Y:S02]  /*c9c0*/  SYNCS.PHASECHK.TRANS64.TRYWAIT P1, [R2+URZ+0x38860], R3 ;  /* 0x03886003020075a7 */ /* 0x000ea4000802017f */
[----:B-12---:R-:W-:Y:S05]  /*c9d0*/  @!P1 BRA `(.L_x_182) ;  /* 0x0000002000789947 */ /* 0x006fea0003800000 */
.L_x_233:
[----:B------:R-:W2:Y:S02]  /*c9e0*/  S2R R10, SR_TID.X ;  /* 0x00000000000a7919 */ /* 0x000ea40000002100 */
[----:B--2---:R-:W-:-:S13]  /*c9f0*/  LOP3.LUT P1, RZ, R10, 0x7f, RZ, 0xc0, !PT ;  /* 0x0000007f0aff7812 */ /* 0x004fda000782c0ff */
[----:B-1----:R-:W-:-:S04]  /*ca00*/  @!P1 IMAD.MOV.U32 R3, RZ, RZ, 0xa000 ;  /* 0x0000a000ff039424 */ /* 0x002fc800078e00ff */
[----:B------:R1:W-:Y:S01]  /*ca10*/  @!P1 SYNCS.ARRIVE.TRANS64 RZ, [R2+URZ+0x38850], R3 ;  /* 0x0388500302ff99a7 */ /* 0x0003e2000800003f */
[----:B------:R-:W-:Y:S05]  /*ca20*/  @P2 BRA `(.L_x_183) ;  /* 0x0000000000042947 */ /* 0x000fea0003800000 */
[----:B------:R-:W-:Y:S01]  /*ca30*/  BPT.TRAP 0x1 ;  /* 0x000000040000795c */ /* 0x000fe20000300000 */
.L_x_183:
[----:B-1----:R-:W2:Y:S02]  /*ca40*/  LDL R3, [R1+0x4] ;  /* 0x0000040001037983 */ /* 0x002ea40000100800 */
[----:B--2---:R-:W-:-:S13]  /*ca50*/  ISETP.NE.AND P1, PT, R3, RZ, PT ;  /* 0x000000ff0300720c */ /* 0x004fda0003f25270 */
[----:B------:R-:W-:Y:S05]  /*ca60*/  @P1 BRA `(.L_x_184) ;  /* 0x0000000000041947 */ /* 0x000fea0003800000 */
[----:B------:R-:W-:Y:S01]  /*ca70*/  BPT.TRAP 0x1 ;  /* 0x000000040000795c */ /* 0x000fe20000300000 */
.L_x_184:
[----:B------:R-:W2:Y:S01]  /*ca80*/  LDL.LU R3, [R1] ;  /* 0x0000000001037983 */ /* 0x000ea20000300800 */
[----:B------:R-:W-:Y:S01]  /*ca90*/  MOV R10, 0x400 ;  /* 0x00000400000a7802 */ /* 0x000fe20000000f00 */
[----:B------:R-:W-:Y:S01]  /*caa0*/  UIADD3 UR4, UP0, UR36, 0x470, URZ ;  /* 0x0000047024047890 */ /* 0x000fe2000ff1e03f */
[----:B------:R-:W-:Y:S01]  /*cab0*/  R2UR UR5, R20 ;  /* 0x00000000140572ca */ /* 0x000fe200000e0000 */
[----:B------:R-:W1:Y:S01]  /*cac0*/  S2R R11, SR_CgaCtaId ;  /* 0x00000000000b7919 */ /* 0x000e620000008800 */
[----:B------:R-:W-:Y:S01]  /*cad0*/  R2UR UR9, R2 ;  /* 0x00000000020972ca */ /* 0x000fe200000e0000 */
[----:B------:R-:W-:Y:S01]  /*cae0*/  UMOV UR10, URZ ;  /* 0x0000003f000a7c82 */ /* 0x000fe20008000000 */
[----:B------:R-:W-:Y:S01]  /*caf0*/  R2UR UR13, R4 ;  /* 0x00000000040d72ca */ /* 0x000fe200000e0000 */
[----:B------:R-:W-:Y:S01]  /*cb00*/  UMOV UR18, 0x30000 ;  /* 0x0003000000127882 */ /* 0x000fe20000000000 */
[----:B------:R-:W-:Y:S01]  /*cb10*/  R2UR UR12, R0 ;  /* 0x00000000000c72ca */ /* 0x000fe200000e0000 */
[----:B------:R-:W-:Y:S01]  /*cb20*/  UMOV UR6, 0x0 ;  /* 0x0000000000067882 */ /* 0x000fe20000000000 */
[----:B------:R-:W-:Y:S01]  /*cb30*/  UMOV UR7, 0x14f00000 ;  /* 0x14f0000000077882 */ /* 0x000fe20000000000 */
[----:B------:R-:W-:Y:S01]  /*cb40*/  UMOV UR17, 0x40 ;  /* 0x0000004000117882 */ /* 0x000fe20000000000 */
[----:B------:R3:W-:Y:S01]  /*cb50*/  STL [R1], R6 ;  /* 0x0000000601007387 */ /* 0x0007e20000100800 */
[----:B------:R-:W-:-:S04]  /*cb60*/  IMAD.MOV.U32 R4, RZ, RZ, R7 ;  /* 0x000000ffff047224 */ /* 0x000fc800078e0007 */
[----:B------:R-:W-:Y:S01]  /*cb70*/  UIADD3 UR9, UR9, 0x38850, URZ ;  /* 0x0003885009097890 */ /* 0x000fe2000fffe03f */
[----:B-1----:R-:W-:Y:S02]  /*cb80*/  LEA R10, R11, R10, 0x18 ;  /* 0x0000000a0b0a7211 */ /* 0x002fe400078ec0ff */
[----:B--2---:R-:W-:Y:S01]  /*cb90*/  R2UR UR11, R3 ;  /* 0x00000000030b72ca */ /* 0x004fe200000e0000 */
[----:B------:R-:W-:-:S05]  /*cba0*/  IMAD R3, R16, 0x5000, R21 ;  /* 0x0000500010037824 */ /* 0x000fca00078e0215 */
[----:B------:R-:W-:-:S04]  /*cbb0*/  LEA R3, R3, R10, 0x1 ;  /* 0x0000000a03037211 */ /* 0x000fc800078e08ff */
[----:B------:R-:W-:-:S03]  /*cbc0*/  R2UR UR16, R3 ;  /* 0x00000000031072ca */ /* 0x000fc600000e0000 */
[----:B------:R-:W-:Y:S02]  /*cbd0*/  UIMAD UR11, UR11, 0x50, UR5 ;  /* 0x000000500b0b78a4 */ /* 0x000fe4000f8e0205 */
[----:B------:R-:W-:-:S08]  /*cbe0*/  UIADD3.X UR5, URZ, UR37, URZ, UP0, !UPT ;  /* 0x000000253f057290 */ /* 0x000fd000087fe43f */
        /* <DEDUP_REMOVED lines=10> */
[----:B------:R-:W-:Y:S01]  /*cc90*/  UMOV UR10, UR14 ;  /* 0x0000000e000a7c82 */ /* 0x000fe20008000000 */
[----:B------:R-:W-:Y:S01]  /*cca0*/  UMOV UR14, 0xc0 ;  /* 0x000000c0000e7882 */ /* 0x000fe20000000000 */
[----:B------:R1:W-:Y:S02]  /*ccb0*/  UTMALDG.4D.MULTICAST [UR8], [UR4], UR18, desc[UR6] ;  /* 0x00000608040073b4 */ /* 0x0003e40008019812 */
[----:B-1----:R-:W-:Y:S01]  /*ccc0*/  UMOV UR8, UR16 ;  /* 0x0000001000087c82 */ /* 0x002fe20008000000 */
[----:B------:R-:W-:-:S02]  /*ccd0*/  UMOV UR10, UR14 ;  /* 0x0000000e000a7c82 */ /* 0x000fc40008000000 */
[----:B------:R3:W-:Y:S02]  /*cce0*/  UTMALDG.4D.MULTICAST [UR8], [UR4], UR18, desc[UR6] ;  /* 0x00000608040073b4 */ /* 0x0007e40008019812 */
[----:B---3--:R-:W-:Y:S01]  /*ccf0*/  NOP ;  /* 0x0000000000007918 */ /* 0x008fe20000000000 */
.L_x_177:
[----:B------:R-:W-:Y:S05]  /*cd00*/  BSYNC B0 ;  /* 0x0000000000007941 */ /* 0x000fea0003800000 */
.L_x_176:
[----:B------:R-:W2:Y:S01]  /*cd10*/  LDL.LU R2, [R1+0x10] ;  /* 0x0000100001027983 */ /* 0x000ea20000300800 */
[----:B------:R-:W-:Y:S02]  /*cd20*/  IMAD.MOV.U32 R16, RZ, RZ, R9 ;  /* 0x000000ffff107224 */ /* 0x000fe400078e0009 */
[----:B------:R-:W-:Y:S02]  /*cd30*/  IMAD.MOV.U32 R19, RZ, RZ, R13 ;  /* 0x000000ffff137224 */ /* 0x000fe400078e000d */
[----:B--2---:R-:W-:-:S07]  /*cd40*/  VIADD R6, R2, 0xfffffffd ;  /* 0xfffffffd02067836 */ /* 0x004fce0000000000 */
.L_x_175:
[----:B------:R-:W-:Y:S01]  /*cd50*/  IMAD.MOV R3, RZ, RZ, -R14 ;  /* 0x000000ffff037224 */ /* 0x000fe200078e0a0e */
[----:B------:R-:W-:Y:S04]  /*cd60*/  BSSY B0, `(.L_x_174) ;  /* 0x000011d000007945 */ /* 0x000fe80003800000 */
[----:B------:R-:W-:-:S13]  /*cd70*/  ISETP.NE.AND P1, PT, R8, R3, PT ;  /* 0x000000030800720c */ /* 0x000fda0003f25270 */
[----:B------:R-:W-:Y:S05]  /*cd80*/  @!P1 BRA `(.L_x_185) ;  /* 0x0000001000689947 */ /* 0x000fea0003800000 */
[----:B------:R-:W-:-:S07]  /*cd90*/  IMAD.MOV.U32 R8, RZ, RZ, R4 ;  /* 0x000000ffff087224 */ /* 0x000fce00078e0004 */
.L_x_204:
        /* <DEDUP_REMOVED lines=16> */
[----:B-1----:R-:W-:Y:S01]  /*cea0*/  @P1 IMAD.HI.U32 R8, R6, R2, RZ ;  /* 0x0000000206081227 */ /* 0x002fe200078e00ff */
[----:B------:R-:W-:-:S04]  /*ceb0*/  MOV R2, R6 ;  /* 0x0000000600027202 */ /* 0x000fc80000000f00 */
[----:B------:R-:W-:Y:S02]  /*cec0*/  @P1 SHF.R.U32.HI R2, RZ, R3, R8 ;  /* 0x00000003ff021219 */ /* 0x000fe40000011608 */
[----:B------:R-:W1:Y:S03]  /*ced0*/  LDC.64 R8, c[0x0][0x3f8] ;  /* 0x0000fe00ff087b82 */ /* 0x000e660000000a00 */
[----:B------:R-:W-:-:S04]  /*cee0*/  IMAD.MOV R3, RZ, RZ, -R2 ;  /* 0x000000ffff037224 */ /* 0x000fc800078e0a02 */
[----:B------:R-:W-:Y:S01]  /*cef0*/  IMAD R11, R11, R3, R6 ;  /* 0x000000030b0b7224 */ /* 0x000fe200078e0206 */
[----:B------:R-:W-:-:S03]  /*cf00*/  SHF.R.S32.HI R3, RZ, 0x1f, R2 ;  /* 0x0000001fff037819 */ /* 0x000fc60000011402 */
[----:B------:R-:W-:-:S04]  /*cf10*/  IMAD.WIDE.U32 R2, R5, UR4, R2 ;  /* 0x0000000405027c25 */ /* 0x000fc8000f8e0002 */
[----:B------:R-:W-:Y:S01]  /*cf20*/  IMAD.IADD R13, R13, 0x1, R3 ;  /* 0x000000010d0d7824 */ /* 0x000fe200078e0203 */
[----:B-1----:R-:W-:-:S04]  /*cf30*/  LEA R8, P1, R2, R8, 0x2 ;  /* 0x0000000802087211 */ /* 0x002fc800078210ff */
[----:B------:R-:W-:-:S05]  /*cf40*/  LEA.HI.X R9, R2, R9, R13, 0x2, P1 ;  /* 0x0000000902097211 */ /* 0x000fca00008f140d */
[----:B------:R1:W5:Y:S04]  /*cf50*/  LDG.E R8, desc[UR6][R8.64] ;  /* 0x0000000608087981 */ /* 0x000368000c1e1900 */
.L_x_188:
[----:B------:R-:W2:Y:S01]  /*cf60*/  S2R R3, SR_CgaCtaId ;  /* 0x0000000000037919 */ /* 0x000ea20000008800 */
[----:B------:R-:W-:-:S04]  /*cf70*/  MOV R2, 0x400 ;  /* 0x0000040000027802 */ /* 0x000fc80000000f00 */
[----:B--2---:R-:W-:Y:S02]  /*cf80*/  LEA R2, R3, R2, 0x18 ;  /* 0x0000000203027211 */ /* 0x004fe400078ec0ff */
[----:B------:R-:W-:-:S03]  /*cf90*/  SHF.L.U32 R3, R10, 0x1f, RZ ;  /* 0x0000001f0a037819 */ /* 0x000fc600000006ff */
[----:B------:R-:W-:-:S04]  /*cfa0*/  IMAD R2, R7, 0x8, R2 ;  /* 0x0000000807027824 */ /* 0x000fc800078e0202 */
[----:B------:R-:W2:Y:S02]  /*cfb0*/  SYNCS.PHASECHK.TRANS64.TRYWAIT P1, [R2+URZ+0x38840], R3 ;  /* 0x03884003020075a7 */ /* 0x000ea4000802017f */
[----:B--2---:R-:W-:Y:S05]  /*cfc0*/  @!P1 BRA `(.L_x_189) ;  /* 0x0000001c00109947 */ /* 0x004fea0003800000 */
.L_x_234:
[----:B-1----:R-:W1:Y:S01]  /*cfd0*/  S2R R9, SR_TID.X ;  /* 0x0000000000097919 */ /* 0x002e620000002100 */
[----:B------:R-:W-:Y:S01]  /*cfe0*/  UPRMT UR4, UR38, 0x9910, URZ ;  /* 0x0000991026047896 */ /* 0x000fe2000800003f */
[----:B-1----:R-:W-:-:S13]  /*cff0*/  LOP3.LUT P1, RZ, R9, 0x7f, RZ, 0xc0, !PT ;  /* 0x0000007f09ff7812 */ /* 0x002fda000782c0ff */
[----:B--2---:R-:W-:-:S04]  /*d000*/  @!P1 IMAD.MOV.U32 R3, RZ, RZ, 0xa000 ;  /* 0x0000a000ff039424 */ /* 0x004fc800078e00ff */
[----:B------:R1:W-:Y:S02]  /*d010*/  @!P1 SYNCS.ARRIVE.TRANS64 RZ, [R2+URZ+0x38830], R3 ;  /* 0x0388300302ff99a7 */ /* 0x0003e4000800003f */
[----:B-1----:R-:W-:-:S05]  /*d020*/  IMAD.U32 R3, RZ, RZ, UR4 ;  /* 0x00000004ff037e24 */ /* 0x002fca000f8e00ff */
[----:B------:R-:W-:-:S13]  /*d030*/  ISETP.NE.AND P2, PT, R3, 0x2, PT ;  /* 0x000000020300780c */ /* 0x000fda0003f45270 */
[----:B------:R-:W-:Y:S05]  /*d040*/  @P2 BRA `(.L_x_190) ;  /* 0x0000000000042947 */ /* 0x000fea0003800000 */
[----:B------:R-:W-:Y:S01]  /*d050*/  BPT.TRAP 0x1 ;  /* 0x000000040000795c */ /* 0x000fe20000300000 */
.L_x_190:
[----:B------:R-:W2:Y:S02]  /*d060*/  LDL R3, [R1+0x4] ;  /* 0x0000040001037983 */ /* 0x000ea40000100800 */
[----:B--2---:R-:W-:-:S13]  /*d070*/  ISETP.NE.AND P1, PT, R3, RZ, PT ;  /* 0x000000ff0300720c */ /* 0x004fda0003f25270 */
[----:B------:R-:W-:Y:S05]  /*d080*/  @P1 BRA `(.L_x_191) ;  /* 0x0000000000041947 */ /* 0x000fea0003800000 */
[----:B------:R-:W-:Y:S01]  /*d090*/  BPT.TRAP 0x1 ;  /* 0x000000040000795c */ /* 0x000fe20000300000 */
.L_x_191:
        /* <DEDUP_REMOVED lines=40> */
.L_x_235:
[----:B------:R-:W2:Y:S02]  /*d320*/  S2R R3, SR_TID.X ;  /* 0x0000000000037919 */ /* 0x000ea40000002100 */
[----:B--2---:R-:W-:-:S13]  /*d330*/  LOP3.LUT P1, RZ, R3, 0x7f, RZ, 0xc0, !PT ;  /* 0x0000007f03ff7812 */ /* 0x004fda000782c0ff */
[----:B------:R-:W-:-:S04]  /*d340*/  @!P1 IMAD.MOV.U32 R3, RZ, RZ, 0xa000 ;  /* 0x0000a000ff039424 */ /* 0x000fc800078e00ff */
[----:B------:R2:W-:Y:S01]  /*d350*/  @!P1 SYNCS.ARRIVE.TRANS64 RZ, [R2+URZ+0x38850], R3 ;  /* 0x0388500302ff99a7 */ /* 0x0005e2000800003f */
[----:B------:R-:W-:Y:S05]  /*d360*/  @P2 BRA `(.L_x_193) ;  /* 0x0000000000042947 */ /* 0x000fea0003800000 */
[----:B------:R-:W-:Y:S01]  /*d370*/  BPT.TRAP 0x1 ;  /* 0x000000040000795c */ /* 0x000fe20000300000 */
.L_x_193:
[----:B--2---:R-:W2:Y:S02]  /*d380*/  LDL R3, [R1+0x4] ;  /* 0x0000040001037983 */ /* 0x004ea40000100800 */
[----:B--2---:R-:W-:-:S13]  /*d390*/  ISETP.NE.AND P1, PT, R3, RZ, PT ;  /* 0x000000ff0300720c */ /* 0x004fda0003f25270 */
[----:B------:R-:W-:Y:S05]  /*d3a0*/  @P1 BRA `(.L_x_194) ;  /* 0x0000000000041947 */ /* 0x000fea0003800000 */
[----:B------:R-:W-:Y:S01]  /*d3b0*/  BPT.TRAP 0x1 ;  /* 0x000000040000795c */ /* 0x000fe20000300000 */
.L_x_194:
[----:B------:R-:W2:Y:S01]  /*d3c0*/  LDL.LU R13, [R1] ;  /* 0x00000000010d7983 */ /* 0x000ea20000300800 */
[----:B------:R-:W-:Y:S01]  /*d3d0*/  MOV R3, 0x400 ;  /* 0x0000040000037802 */ /* 0x000fe20000000f00 */
[----:B------:R-:W-:Y:S01]  /*d3e0*/  IMAD R16, R16, 0x5000, R21 ;  /* 0x0000500010107824 */ /* 0x000fe200078e0215 */
[----:B------:R-:W-:Y:S01]  /*d3f0*/  R2UR UR5, R20 ;  /* 0x00000000140572ca */ /* 0x000fe200000e0000 */
[----:B------:R-:W3:Y:S01]  /*d400*/  S2R R9, SR_CgaCtaId ;  /* 0x0000000000097919 */ /* 0x000ee20000008800 */
[----:B------:R-:W-:Y:S01]  /*d410*/  R2UR UR9, R2 ;  /* 0x00000000020972ca */ /* 0x000fe200000e0000 */
[----:B------:R-:W-:Y:S01]  /*d420*/  UIADD3 UR4, UP0, UR36, 0x470, URZ ;  /* 0x0000047024047890 */ /* 0x000fe2000ff1e03f */
[----:B------:R-:W-:Y:S01]  /*d430*/  R2UR UR13, R4 ;  /* 0x00000000040d72ca */ /* 0x000fe200000e0000 */
[----:B------:R-:W-:Y:S01]  /*d440*/  UMOV UR10, URZ ;  /* 0x0000003f000a7c82 */ /* 0x000fe20008000000 */
[----:B------:R-:W-:Y:S01]  /*d450*/  R2UR UR12, R0 ;  /* 0x00000000000c72ca */ /* 0x000fe200000e0000 */
[----:B------:R-:W-:Y:S01]  /*d460*/  UMOV UR18, 0x30000 ;  /* 0x0003000000127882 */ /* 0x000fe20000000000 */
[----:B------:R-:W-:Y:S01]  /*d470*/  UMOV UR6, 0x0 ;  /* 0x0000000000067882 */ /* 0x000fe20000000000 */
[----:B------:R-:W-:Y:S01]  /*d480*/  UMOV UR7, 0x14f00000 ;  /* 0x14f0000000077882 */ /* 0x000fe20000000000 */
[----:B------:R-:W-:Y:S01]  /*d490*/  UMOV UR17, 0x40 ;  /* 0x0000004000117882 */ /* 0x000fe20000000000 */
[----:B------:R4:W-:Y:S01]  /*d4a0*/  STL [R1], R11 ;  /* 0x0000000b01007387 */ /* 0x0009e20000100800 */
[----:B------:R-:W-:-:S03]  /*d4b0*/  IMAD.MOV.U32 R4, RZ, RZ, R8 ;  /* 0x000000ffff047224 */ /* 0x000fc600078e0008 */
[----:B------:R-:W-:Y:S01]  /*d4c0*/  UIADD3 UR9, UR9, 0x38850, URZ ;  /* 0x0003885009097890 */ /* 0x000fe2000fffe03f */
[----:B---3--:R-:W-:-:S04]  /*d4d0*/  LEA R3, R9, R3, 0x18 ;  /* 0x0000000309037211 */ /* 0x008fc800078ec0ff */
[----:B------:R-:W-:-:S04]  /*d4e0*/  LEA R16, R16, R3, 0x1 ;  /* 0x0000000310107211 */ /* 0x000fc800078e08ff */
[----:B------:R-:W-:-:S13]  /*d4f0*/  R2UR UR14, R16 ;  /* 0x00000000100e72ca */ /* 0x000fda00000e0000 */
[----:B------:R-:W-:Y:S02]  /*d500*/  UIADD3 UR8, UR14, 0x400, URZ ;  /* 0x000004000e087890 */ /* 0x000fe4000fffe03f */
[----:B------:R-:W-:Y:S02]  /*d510*/  UIADD3 UR15, UR14, 0x2c00, URZ ;  /* 0x00002c000e0f7890 */ /* 0x000fe4000fffe03f */
[----:B------:R-:W-:Y:S02]  /*d520*/  UIADD3 UR16, UR14, 0x5400, URZ ;  /* 0x000054000e107890 */ /* 0x000fe4000fffe03f */
[----:B------:R-:W-:Y:S01]  /*d530*/  UIADD3 UR14, UR14, 0x7c00, URZ ;  /* 0x00007c000e0e7890 */ /* 0x000fe2000fffe03f */
[----:B--2---:R-:W-:-:S13]  /*d540*/  R2UR UR11, R13 ;  /* 0x000000000d0b72ca */ /* 0x004fda00000e0000 */
[----:B------:R-:W-:Y:S02]  /*d550*/  UIMAD UR11, UR11, 0x50, UR5 ;  /* 0x000000500b0b78a4 */ /* 0x000fe4000f8e0205 */
[----:B------:R-:W-:-:S09]  /*d560*/  UIADD3.X UR5, URZ, UR37, URZ, UP0, !UPT ;  /* 0x000000253f057290 */ /* 0x000fd200087fe43f */
[----:B------:R2:W-:Y:S02]  /*d570*/  UTMALDG.4D.MULTICAST [UR8], [UR4], UR18, desc[UR6] ;  /* 0x00000608040073b4 */ /* 0x0005e40008019812 */
[----:B--2---:R-:W-:Y:S01]  /*d580*/  UMOV UR8, UR15 ;  /* 0x0000000f00087c82 */ /* 0x004fe20008000000 */
[----:B------:R-:W-:Y:S01]  /*d590*/  UMOV UR10, UR17 ;  /* 0x00000011000a7c82 */ /* 0x000fe20008000000 */
[----:B------:R-:W-:Y:S01]  /*d5a0*/  UMOV UR15, 0x80 ;  /* 0x00000080000f7882 */ /* 0x000fe20000000000 */
[----:B------:R2:W-:Y:S02]  /*d5b0*/  UTMALDG.4D.MULTICAST [UR8], [UR4], UR18, desc[UR6] ;  /* 0x00000608040073b4 */ /* 0x0005e40008019812 */
[----:B--2---:R-:W-:Y:S01]  /*d5c0*/  UMOV UR8, UR16 ;  /* 0x0000001000087c82 */ /* 0x004fe20008000000 */
[----:B------:R-:W-:Y:S01]  /*d5d0*/  UMOV UR10, UR15 ;  /* 0x0000000f000a7c82 */ /* 0x000fe20008000000 */
[----:B------:R-:W-:Y:S01]  /*d5e0*/  UMOV UR15, 0xc0 ;  /* 0x000000c0000f7882 */ /* 0x000fe20000000000 */
[----:B------:R2:W-:Y:S02]  /*d5f0*/  UTMALDG.4D.MULTICAST [UR8], [UR4], UR18, desc[UR6] ;  /* 0x00000608040073b4 */ /* 0x0005e40008019812 */
[----:B--2---:R-:W-:Y:S01]  /*d600*/  UMOV UR8, UR14 ;  /* 0x0000000e00087c82 */ /* 0x004fe20008000000 */
[----:B------:R-:W-:-:S02]  /*d610*/  UMOV UR10, UR15 ;  /* 0x0000000f000a7c82 */ /* 0x000fc40008000000 */
[----:B------:R4:W-:Y:S02]  /*d620*/  UTMALDG.4D.MULTICAST [UR8], [UR4], UR18, desc[UR6] ;  /* 0x00000608040073b4 */ /* 0x0009e40008019812 */
[----:B----4-:R-:W-:Y:S01]  /*d630*/  NOP ;  /* 0x0000000000007918 */ /* 0x010fe20000000000 */
.L_x_187:
[----:B------:R-:W-:Y:S05]  /*d640*/  BSYNC B1 ;  /* 0x0000000000017941 */ /* 0x000fea0003800000 */
.L_x_186:
[----:B------:R-:W-:Y:S01]  /*d650*/  VIADD R16, R7, 0x1 ;  /* 0x0000000107107836 */ /* 0x000fe20000000000 */
[----:B------:R-:W-:Y:S04]  /*d660*/  BSSY B1, `(.L_x_195) ;  /* 0x0000089000017945 */ /* 0x000fe80003800000 */
[----:B------:R-:W-:-:S04]  /*d670*/  ISETP.NE.AND P1, PT, R16, 0x2, PT ;  /* 0x000000021000780c */ /* 0x000fc80003f25270 */
[----:B-1----:R-:W-:Y:S02]  /*d680*/  SEL R19, RZ, 0x1, P1 ;  /* 0x00000001ff137807 */ /* 0x002fe40000800000 */
[----:B------:R-:W-:Y:S02]  /*d690*/  SEL R16, R16, RZ, P1 ;  /* 0x000000ff10107207 */ /* 0x000fe40000800000 */
[----:B------:R-:W-:Y:S01]  /*d6a0*/  LOP3.LUT R19, R10, R19, RZ, 0x3c, !PT ;  /* 0x000000130a137212 */ /* 0x000fe200078e3cff */
[----:B------:R-:W-:Y:S06]  /*d6b0*/  @!P6 BRA `(.L_x_196) ;  /* 0x00000008000ce947 */ /* 0x000fec0003800000 */
[----:B------:R-:W-:Y:S01]  /*d6c0*/  VIADD R11, R6, 0xffffffff ;  /* 0xffffffff060b7836 */ /* 0x000fe20000000000 */
        /* <DEDUP_REMOVED lines=15> */
[----:B------:R-:W-:-:S04]  /*d7c0*/  IMAD.WIDE.U32 R2, R5, UR4, R2 ;  /* 0x0000000405027c25 */ /* 0x000fc8000f8e0002 */
[----:B------:R-:W-:Y:S01]  /*d7d0*/  IMAD.IADD R13, R13, 0x1, R3 ;  /* 0x000000010d0d7824 */ /* 0x000fe200078e0203 */
[----:B-1----:R-:W-:-:S04]  /*d7e0*/  LEA R8, P1, R2, R8, 0x2 ;  /* 0x0000000802087211 */ /* 0x002fc800078210ff */
[----:B------:R-:W-:-:S05]  /*d7f0*/  LEA.HI.X R9, R2, R9, R13, 0x2, P1 ;  /* 0x0000000902097211 */ /* 0x000fca00008f140d */
[----:B------:R1:W5:Y:S04]  /*d800*/  LDG.E R8, desc[UR6][R8.64] ;  /* 0x0000000608087981 */ /* 0x000368000c1e1900 */
.L_x_197:
[----:B------:R-:W2:Y:S01]  /*d810*/  S2R R3, SR_CgaCtaId ;  /* 0x0000000000037919 */ /* 0x000ea20000008800 */
[----:B------:R-:W-:-:S04]  /*d820*/  MOV R2, 0x400 ;  /* 0x0000040000027802 */ /* 0x000fc80000000f00 */
[----:B--2---:R-:W-:Y:S02]  /*d830*/  LEA R2, R3, R2, 0x18 ;  /* 0x0000000203027211 */ /* 0x004fe400078ec0ff */
[----:B------:R-:W-:-:S03]  /*d840*/  SHF.L.U32 R3, R19, 0x1f, RZ ;  /* 0x0000001f13037819 */ /* 0x000fc600000006ff */
[----:B------:R-:W-:-:S04]  /*d850*/  IMAD R2, R16, 0x8, R2 ;  /* 0x0000000810027824 */ /* 0x000fc800078e0202 */
[----:B------:R-:W2:Y:S02]  /*d860*/  SYNCS.PHASECHK.TRANS64.TRYWAIT P1, [R2+URZ+0x38840], R3 ;  /* 0x03884003020075a7 */ /* 0x000ea4000802017f */
[----:B--2---:R-:W-:Y:S05]  /*d870*/  @!P1 BRA `(.L_x_198) ;  /* 0x00000014000c9947 */ /* 0x004fea0003800000 */
.L_x_236:
[----:B-1----:R-:W1:Y:S01]  /*d880*/  S2R R9, SR_TID.X ;  /* 0x0000000000097919 */ /* 0x002e620000002100 */
[----:B------:R-:W-:Y:S01]  /*d890*/  UPRMT UR4, UR38, 0x9910, URZ ;  /* 0x0000991026047896 */ /* 0x000fe2000800003f */
[----:B-1----:R-:W-:-:S13]  /*d8a0*/  LOP3.LUT P1, RZ, R9, 0x7f, RZ, 0xc0, !PT ;  /* 0x0000007f09ff7812 */ /* 0x002fda000782c0ff */
[----:B--2---:R-:W-:-:S04]  /*d8b0*/  @!P1 IMAD.MOV.U32 R3, RZ, RZ, 0xa000 ;  /* 0x0000a000ff039424 */ /* 0x004fc800078e00ff */
[----:B------:R1:W-:Y:S02]  /*d8c0*/  @!P1 SYNCS.ARRIVE.TRANS64 RZ, [R2+URZ+0x38830], R3 ;  /* 0x0388300302ff99a7 */ /* 0x0003e4000800003f */
[----:B-1----:R-:W-:-:S04]  /*d8d0*/  MOV R3, UR4 ;  /* 0x0000000400037c02 */ /* 0x002fc80008000f00 */
[----:B------:R-:W-:-:S13]  /*d8e0*/  ISETP.NE.AND P2, PT, R3, 0x2, PT ;  /* 0x000000020300780c */ /* 0x000fda0003f45270 */
[----:B------:R-:W-:Y:S05]  /*d8f0*/  @P2 BRA `(.L_x_199) ;  /* 0x0000000000042947 */ /* 0x000fea0003800000 */
[----:B------:R-:W-:Y:S01]  /*d900*/  BPT.TRAP 0x1 ;  /* 0x000000040000795c */ /* 0x000fe20000300000 */
.L_x_199:
[----:B------:R-:W2:Y:S02]  /*d910*/  LDL R3, [R1+0x4] ;  /* 0x0000040001037983 */ /* 0x000ea40000100800 */
[----:B--2---:R-:W-:-:S13]  /*d920*/  ISETP.NE.AND P1, PT, R3, RZ, PT ;  /* 0x000000ff0300720c */ /* 0x004fda0003f25270 */
[----:B------:R-:W-:Y:S05]  /*d930*/  @P1 BRA `(.L_x_200) ;  /* 0x0000000000041947 */ /* 0x000fea0003800000 */
[----:B------:R-:W-:Y:S01]  /*d940*/  BPT.TRAP 0x1 ;  /* 0x000000040000795c */ /* 0x000fe20000300000 */
.L_x_200:
        /* <DEDUP_REMOVED lines=40> */
.L_x_237:
[----:B------:R-:W2:Y:S02]  /*dbd0*/  S2R R3, SR_TID.X ;  /* 0x0000000000037919 */ /* 0x000ea40000002100 */
[----:B--2---:R-:W-:-:S13]  /*dbe0*/  LOP3.LUT P1, RZ, R3, 0x7f, RZ, 0xc0, !PT ;  /* 0x0000007f03ff7812 */ /* 0x004fda000782c0ff */
[----:B------:R-:W-:-:S04]  /*dbf0*/  @!P1 IMAD.MOV.U32 R3, RZ, RZ, 0xa000 ;  /* 0x0000a000ff039424 */ /* 0x000fc800078e00ff */
[----:B------:R2:W-:Y:S01]  /*dc00*/  @!P1 SYNCS.ARRIVE.TRANS64 RZ, [R2+URZ+0x38850], R3 ;  /* 0x0388500302ff99a7 */ /* 0x0005e2000800003f */
[----:B------:R-:W-:Y:S05]  /*dc10*/  @P2 BRA `(.L_x_202) ;  /* 0x0000000000042947 */ /* 0x000fea0003800000 */
[----:B------:R-:W-:Y:S01]  /*dc20*/  BPT.TRAP 0x1 ;  /* 0x000000040000795c */ /* 0x000fe20000300000 */
.L_x_202:
[----:B--2---:R-:W2:Y:S02]  /*dc30*/  LDL R3, [R1+0x4] ;  /* 0x0000040001037983 */ /* 0x004ea40000100800 */
[----:B--2---:R-:W-:-:S13]  /*dc40*/  ISETP.NE.AND P1, PT, R3, RZ, PT ;  /* 0x000000ff0300720c */ /* 0x004fda0003f25270 */
[----:B------:R-:W-:Y:S05]  /*dc50*/  @P1 BRA `(.L_x_203) ;  /* 0x0000000000041947 */ /* 0x000fea0003800000 */
[----:B------:R-:W-:Y:S01]  /*dc60*/  BPT.TRAP 0x1 ;  /* 0x000000040000795c */ /* 0x000fe20000300000 */
.L_x_203:
[----:B-1----:R-:W2:Y:S01]  /*dc70*/  LDL.LU R10, [R1] ;  /* 0x00000000010a7983 */ /* 0x002ea20000300800 */
[----:B------:R-:W-:Y:S01]  /*dc80*/  MOV R3, 0x400 ;  /* 0x0000040000037802 */ /* 0x000fe20000000f00 */
[----:B------:R-:W-:Y:S01]  /*dc90*/  IMAD R7, R7, 0x5000, R21 ;  /* 0x0000500007077824 */ /* 0x000fe200078e0215 */
[----:B------:R-:W-:Y:S01]  /*dca0*/  R2UR UR5, R20 ;  /* 0x00000000140572ca */ /* 0x000fe200000e0000 */
[----:B------:R-:W1:Y:S01]  /*dcb0*/  S2R R9, SR_CgaCtaId ;  /* 0x0000000000097919 */ /* 0x000e620000008800 */
        /* <DEDUP_REMOVED lines=12> */
[----:B-1----:R-:W-:-:S05]  /*dd80*/  LEA R3, R9, R3, 0x18 ;  /* 0x0000000309037211 */ /* 0x002fca00078ec0ff */
[----:B------:R-:W-:-:S05]  /*dd90*/  IMAD R7, R7, 0x2, R3 ;  /* 0x0000000207077824 */ /* 0x000fca00078e0203 */
        /* <DEDUP_REMOVED lines=21> */
.L_x_196:
[----:B------:R-:W-:Y:S05]  /*def0*/  BSYNC B1 ;  /* 0x0000000000017941 */ /* 0x000fea0003800000 */
.L_x_195:
[C---:B------:R-:W-:Y:S01]  /*df00*/  ISETP.GT.AND P1, PT, R6.reuse, 0x1, PT ;  /* 0x000000010600780c */ /* 0x040fe20003f24270 */
[----:B------:R-:W-:-:S12]  /*df10*/  VIADD R6, R6, 0xfffffffe ;  /* 0xfffffffe06067836 */ /* 0x000fd80000000000 */
[----:B------:R-:W-:Y:S05]  /*df20*/  @P1 BRA `(.L_x_204) ;  /* 0xffffffec009c1947 */ /* 0x000fea000383ffff */
.L_x_185:
[----:B------:R-:W-:Y:S05]  /*df30*/  BSYNC B0 ;  /* 0x0000000000007941 */ /* 0x000fea0003800000 */
.L_x_174:
[----:B------:R-:W-:Y:S04]  /*df40*/  BSSY B0, `(.L_x_205) ;  /* 0x000003c000007945 */ /* 0x000fe80003800000 */
[----:B------:R-:W-:Y:S05]  /*df50*/  @!P6 BRA `(.L_x_206) ;  /* 0x0000000000e8e947 */ /* 0x000fea0003800000 */
[----:B------:R-:W3:Y:S01]  /*df60*/  S2R R3, SR_CgaCtaId ;  /* 0x0000000000037919 */ /* 0x000ee20000008800 */
[----:B------:R-:W-:-:S04]  /*df70*/  MOV R2, 0x400 ;  /* 0x0000040000027802 */ /* 0x000fc80000000f00 */
[----:B---3--:R-:W-:-:S05]  /*df80*/  LEA R2, R3, R2, 0x18 ;  /* 0x0000000203027211 */ /* 0x008fca00078ec0ff */
[----:B------:R-:W-:Y:S01]  /*df90*/  IMAD R3, R16, 0x8, R2 ;  /* 0x0000000810037824 */ /* 0x000fe200078e0202 */
[----:B------:R-:W-:-:S04]  /*dfa0*/  SHF.L.U32 R2, R19, 0x1f, RZ ;  /* 0x0000001f13027819 */ /* 0x000fc800000006ff */
[----:B------:R-:W3:Y:S02]  /*dfb0*/  SYNCS.PHASECHK.TRANS64.TRYWAIT P0, [R3+URZ+0x38860], R2 ;  /* 0x03886002030075a7 */ /* 0x000ee4000800017f */
[----:B---3--:R-:W-:Y:S05]  /*dfc0*/  @!P0 BRA `(.L_x_207) ;  /* 0x0000000c00608947 */ /* 0x008fea0003800000 */
.L_x_238:
        /* <DEDUP_REMOVED lines=9> */
.L_x_208:
[----:B------:R-:W3:Y:S02]  /*e060*/  LDL R2, [R1+0x4] ;  /* 0x0000040001027983 */ /* 0x000ee40000100800 */
[----:B---3--:R-:W-:-:S13]  /*e070*/  ISETP.NE.AND P0, PT, R2, RZ, PT ;  /* 0x000000ff0200720c */ /* 0x008fda0003f05270 */
[----:B------:R-:W-:Y:S05]  /*e080*/  @P0 BRA `(.L_x_209) ;  /* 0x0000000000040947 */ /* 0x000fea0003800000 */
[----:B------:R-:W-:Y:S01]  /*e090*/  BPT.TRAP 0x1 ;  /* 0x000000040000795c */ /* 0x000fe20000300000 */
.L_x_209:
[----:B------:R-:W3:Y:S01]  /*e0a0*/  LDL R2, [R1] ;  /* 0x0000000001027983 */ /* 0x000ee20000100800 */
[----:B------:R-:W-:Y:S01]  /*e0b0*/  MOV R5, 0x400 ;  /* 0x0000040000057802 */ /* 0x000fe20000000f00 */
[----:B-1----:R-:W1:Y:S01]  /*e0c0*/  S2R R6, SR_CgaCtaId ;  /* 0x0000000000067919 */ /* 0x002e620000008800 */
[----:B------:R-:W-:Y:S01]  /*e0d0*/  IMAD R21, R16, 0x5000, R21 ;  /* 0x0000500010157824 */ /* 0x000fe200078e0215 */
[----:B------:R-:W-:Y:S02]  /*e0e0*/  R2UR UR5, R20 ;  /* 0x00000000140572ca */ /* 0x000fe400000e0000 */
[----:B------:R-:W-:Y:S01]  /*e0f0*/  R2UR UR9, R3 ;  /* 0x00000000030972ca */ /* 0x000fe200000e0000 */
[----:B------:R-:W-:Y:S01]  /*e100*/  UIADD3 UR4, UP0, UR36, 0x470, URZ ;  /* 0x0000047024047890 */ /* 0x000fe2000ff1e03f */
[----:B------:R-:W-:Y:S02]  /*e110*/  R2UR UR12, R0 ;  /* 0x00000000000c72ca */ /* 0x000fe400000e0000 */
[----:B------:R-:W-:-:S02]  /*e120*/  R2UR UR13, R4 ;  /* 0x00000000040d72ca */ /* 0x000fc400000e0000 */
[----:B-1----:R-:W-:-:S04]  /*e130*/  LEA R5, R6, R5, 0x18 ;  /* 0x0000000506057211 */ /* 0x002fc800078ec0ff */
[----:B------:R-:W-:-:S04]  /*e140*/  LEA R21, R21, R5, 0x1 ;  /* 0x0000000515157211 */ /* 0x000fc800078e08ff */
        /* <DEDUP_REMOVED lines=10> */
[----:B------:R-:W-:Y:S01]  /*e1f0*/  UIADD3 UR14, UR14, 0x7c00, URZ ;  /* 0x00007c000e0e7890 */ /* 0x000fe2000fffe03f */
[----:B---3--:R-:W-:-:S13]  /*e200*/  R2UR UR11, R2 ;  /* 0x00000000020b72ca */ /* 0x008fda00000e0000 */
        /* <DEDUP_REMOVED lines=15> */
.L_x_206:
[----:B------:R-:W-:Y:S05]  /*e300*/  BSYNC B0 ;  /* 0x0000000000007941 */ /* 0x000fea0003800000 */
.L_x_205:
[----:B------:R-:W3:Y:S01]  /*e310*/  LDL.LU R0, [R1+0x14] ;  /* 0x0000140001007983 */ /* 0x000ee20000300800 */
[----:B------:R-:W-:-:S03]  /*e320*/  ULDC UR4, c[0x0][0xda4] ;  /* 0x0003690000047ab9 */ /* 0x000fc60000000800 */
[----:B------:R-:W4:Y:S01]  /*e330*/  LDL.LU R2, [R1+0x1c] ;  /* 0x00001c0001027983 */ /* 0x000f220000300800 */
[----:B------:R-:W-:-:S05]  /*e340*/  VIADD R16, R16, 0x1 ;  /* 0x0000000110107836 */ /* 0x000fca0000000000 */
[----:B------:R-:W-:-:S04]  /*e350*/  ISETP.NE.AND P0, PT, R16, 0x2, PT ;  /* 0x000000021000780c */ /* 0x000fc80003f05270 */
[----:B------:R-:W-:Y:S01]  /*e360*/  SEL R16, R16, RZ, P0 ;  /* 0x000000ff10107207 */ /* 0x000fe20000000000 */
[----:B---3--:R-:W-:Y:S02]  /*e370*/  VIADD R0, R0, UR39 ;  /* 0x0000002700007c36 */ /* 0x008fe40008000000 */
[----:B----4-:R-:W-:-:S03]  /*e380*/  VIADD R2, R2, 0x1 ;  /* 0x0000000102027836 */ /* 0x010fc60000000000 */
[----:B------:R3:W-:Y:S01]  /*e390*/  STL [R1+0x14], R0 ;  /* 0x0000140001007387 */ /* 0x0007e20000100800 */
[----:B------:R-:W-:-:S03]  /*e3a0*/  ISETP.GE.AND P1, PT, R0, UR4, PT ;  /* 0x0000000400007c0c */ /* 0x000fc6000bf26270 */
[----:B------:R4:W-:Y:S01]  /*e3b0*/  STL [R1+0x1c], R2 ;  /* 0x00001c0201007387 */ /* 0x0009e20000100800 */
[----:B---3--:R-:W-:-:S04]  /*e3c0*/  SEL R0, RZ, 0x1, P0 ;  /* 0x00000001ff007807 */ /* 0x008fc80000000000 */
[----:B------:R-:W-:-:S05]  /*e3d0*/  LOP3.LUT R19, R19, R0, RZ, 0x3c, !PT ;  /* 0x0000000013137212 */ /* 0x000fca00078e3cff */
[----:B----4-:R-:W-:Y:S05]  /*e3e0*/  @!P1 BRA `(.L_x_210) ;  /* 0xffffffc800fc9947 */ /* 0x010fea000383ffff */
[----:B------:R-:W-:-:S07]  /*e3f0*/  LOP3.LUT R2, R2, 0x1, RZ, 0xc, !PT ;  /* 0x0000000102027812 */ /* 0x000fce00078e0cff */
.L_x_157:
[----:B------:R-:W3:Y:S01]  /*e400*/  S2R R3, SR_CgaCtaId ;  /* 0x0000000000037919 */ /* 0x000ee20000008800 */
[----:B------:R-:W-:Y:S01]  /*e410*/  MOV R0, 0x400 ;  /* 0x0000040000007802 */ /* 0x000fe20000000f00 */
[----:B------:R-:W-:Y:S03]  /*e420*/  BSSY B0, `(.L_x_211) ;  /* 0x0000005000007945 */ /* 0x000fe60003800000 */
[----:B---3--:R-:W-:Y:S02]  /*e430*/  LEA R0, R3, R0, 0x18 ;  /* 0x0000000003007211 */ /* 0x008fe400078ec0ff */
[----:B------:R-:W-:-:S04]  /*e440*/  SHF.L.U32 R3, R2, 0x1f, RZ ;  /* 0x0000001f02037819 */ /* 0x000fc800000006ff */
[----:B------:R-:W3:Y:S02]  /*e450*/  SYNCS.PHASECHK.TRANS64.TRYWAIT P0, [R0+URZ+0x38820], R3 ;  /* 0x03882003000075a7 */ /* 0x000ee4000800017f */
[----:B---3--:R-:W-:Y:S05]  /*e460*/  @!P0 BRA `(.L_x_212) ;  /* 0x00000008004c8947 */ /* 0x008fea0003800000 */
.L_x_239:
[----:B------:R-:W-:Y:S05]  /*e470*/  BSYNC B0 ;  /* 0x0000000000007941 */ /* 0x000fea0003800000 */
.L_x_211:
[----:B------:R-:W-:-:S03]  /*e480*/  UMOV UR4, 0xffffffff ;  /* 0xffffffff00047882 */ /* 0x000fc60000000000 */
[----:B------:R-:W-:Y:S05]  /*e490*/  BRA.DIV UR4, `(.L_x_213) ;  /* 0x0000000a04547947 */ /* 0x000fea000b800000 */
[----:B------:R-:W4:Y:S02]  /*e4a0*/  S2R R2, SR_TID.X ;  /* 0x0000000000027919 */ /* 0x000f240000002100 */
[----:B----4-:R-:W-:-:S04]  /*e4b0*/  SHF.R.U32.HI R2, RZ, 0x5, R2 ;  /* 0x00000005ff027819 */ /* 0x010fc80000011602 */
[----:B------:R-:W-:-:S05]  /*e4c0*/  LOP3.LUT R2, R2, 0x3, RZ, 0xc0, !PT ;  /* 0x0000000302027812 */ /* 0x000fca00078ec0ff */
[----:B--2---:R2:W4:Y:S02]  /*e4d0*/  SHFL.IDX PT, R14, R2, RZ, 0x1f ;  /* 0x00001fff020e7589 */ /* 0x00452400000e0000 */
.L_x_242:
[----:B----4-:R-:W-:Y:S01]  /*e4e0*/  ISETP.NE.AND P0, PT, R14, RZ, PT ;  /* 0x000000ff0e00720c */ /* 0x010fe20003f05270 */
[----:B------:R-:W-:-:S12]  /*e4f0*/  BSSY B0, `(.L_x_214) ;  /* 0x0000026000007945 */ /* 0x000fd80003800000 */
[----:B------:R-:W-:Y:S05]  /*e500*/  @P0 BRA `(.L_x_215) ;  /* 0x0000000000900947 */ /* 0x000fea0003800000 */
[----:B------:R-:W-:-:S03]  /*e510*/  UMOV UR4, 0xffffffff ;  /* 0xffffffff00047882 */ /* 0x000fc60000000000 */
[----:B------:R-:W-:Y:S05]  /*e520*/  BRA.DIV UR4, `(.L_x_216) ;  /* 0x0000000a04647947 */ /* 0x000fea000b800000 */
[----:B------:R-:W-:-:S13]  /*e530*/  ELECT P6, URZ, PT ;  /* 0x00000000003f782f */ /* 0x000fda00038c0000 */
.L_x_245:
[----:B------:R-:W-:Y:S05]  /*e540*/  @!P6 BRA `(.L_x_215) ;  /* 0x000000000080e947 */ /* 0x000fea0003800000 */
[----:B--2---:R-:W2:Y:S02]  /*e550*/  LDL R2, [R1+0x24] ;  /* 0x0000240001027983 */ /* 0x004ea40000100800 */
[----:B--2---:R-:W-:-:S13]  /*e560*/  R2UR UR4, R2 ;  /* 0x00000000020472ca */ /* 0x004fda00000e0000 */
[----:B------:R-:W-:-:S06]  /*e570*/  ULOP3.LUT UR4, UR4, 0x2, URZ, 0xfc, !UPT ;  /* 0x0000000204047892 */ /* 0x000fcc000f8efc3f */
[----:B------:R-:W-:-:S05]  /*e580*/  IMAD.U32 R2, RZ, RZ, UR4 ;  /* 0x00000004ff027e24 */ /* 0x000fca000f8e00ff */
[----:B------:R-:W-:-:S13]  /*e590*/  ISETP.NE.AND P2, PT, R2, 0x3, PT ;  /* 0x000000030200780c */ /* 0x000fda0003f45270 */
[----:B------:R-:W-:Y:S05]  /*e5a0*/  @!P2 BRA `(.L_x_217) ;  /* 0x000000000004a947 */ /* 0x000fea0003800000 */
[----:B------:R-:W-:Y:S01]  /*e5b0*/  BPT.TRAP 0x1 ;  /* 0x000000040000795c */ /* 0x000fe20000300000 */
.L_x_217:
[----:B---3--:R-:W-:Y:S01]  /*e5c0*/  VIADD R3, R0, 0x38840 ;  /* 0x0003884000037836 */ /* 0x008fe20000000000 */
[----:B------:R-:W-:Y:S01]  /*e5d0*/  SHF.L.U32 R5, R19, 0x1f, RZ ;  /* 0x0000001f13057819 */ /* 0x000fe200000006ff */
[C---:B------:R-:W-:Y:S02]  /*e5e0*/  VIADD R2, R16.reuse, 0x1 ;  /* 0x0000000110027836 */ /* 0x040fe40000000000 */
[----:B-1----:R-:W-:-:S03]  /*e5f0*/  IMAD R6, R16, 0x8, R3 ;  /* 0x0000000810067824 */ /* 0x002fc600078e0203 */
[----:B------:R-:W-:Y:S01]  /*e600*/  ISETP.NE.AND P1, PT, R2, 0x2, PT ;  /* 0x000000020200780c */ /* 0x000fe20003f25270 */
[----:B------:R-:W1:Y:S03]  /*e610*/  SYNCS.PHASECHK.TRANS64.TRYWAIT P0, [R6+URZ], R5 ;  /* 0x00000005060075a7 */ /* 0x000e66000800017f */
[----:B------:R-:W-:-:S04]  /*e620*/  SEL R4, RZ, 0x1, P1 ;  /* 0x00000001ff047807 */ /* 0x000fc80000800000 */
[----:B------:R-:W-:Y:S02]  /*e630*/  LOP3.LUT R19, R19, R4, RZ, 0x3c, !PT ;  /* 0x0000000413137212 */ /* 0x000fe400078e3cff */
[----:B------:R-:W-:Y:S02]  /*e640*/  SEL R4, R2, RZ, P1 ;  /* 0x000000ff02047207 */ /* 0x000fe40000800000 */
[----:B------:R-:W-:-:S03]  /*e650*/  SHF.L.U32 R2, R19, 0x1f, RZ ;  /* 0x0000001f13027819 */ /* 0x000fc600000006ff */
[----:B------:R-:W-:Y:S01]  /*e660*/  IMAD R3, R4, 0x8, R3 ;  /* 0x0000000804037824 */ /* 0x000fe200078e0203 */
[----:B-1----:R-:W-:Y:S06]  /*e670*/  @!P0 BRA `(.L_x_218) ;  /* 0x0000000800308947 */ /* 0x002fec0003800000 */
.L_x_246:
[----:B------:R-:W2:Y:S02]  /*e680*/  SYNCS.PHASECHK.TRANS64.TRYWAIT P0, [R3+URZ], R2 ;  /* 0x00000002030075a7 */ /* 0x000ea4000800017f */
[----:B--2---:R-:W-:Y:S05]  /*e690*/  @!P0 BRA `(.L_x_219) ;  /* 0x00000008003c8947 */ /* 0x004fea0003800000 */
.L_x_247:
[----:B------:R-:W-:Y:S05]  /*e6a0*/  @!P2 BRA `(.L_x_220) ;  /* 0x000000000004a947 */ /* 0x000fea0003800000 */
[----:B------:R-:W-:Y:S01]  /*e6b0*/  BPT.TRAP 0x1 ;  /* 0x000000040000795c */ /* 0x000fe20000300000 */
.L_x_220:
[----:B--2---:R-:W-:-:S05]  /*e6c0*/  IADD3 R3, R0, 0x38860, RZ ;  /* 0x0003886000037810 */ /* 0x004fca0007ffe0ff */
[----:B------:R-:W-:-:S04]  /*e6d0*/  IMAD R16, R16, 0x8, R3 ;  /* 0x0000000810107824 */ /* 0x000fc800078e0203 */
[----:B------:R-:W2:Y:S02]  /*e6e0*/  SYNCS.PHASECHK.TRANS64.TRYWAIT P0, [R16+URZ], R5 ;  /* 0x00000005100075a7 */ /* 0x000ea4000800017f */
[----:B--2---:R-:W-:Y:S05]  /*e6f0*/  @!P0 BRA `(.L_x_221) ;  /* 0x0000000800388947 */ /* 0x004fea0003800000 */
.L_x_248:
[----:B------:R-:W-:-:S07]  /*e700*/  IMAD R3, R4, 0x8, R3 ;  /* 0x0000000804037824 */ /* 0x000fce00078e0203 */
.L_x_222:
[----:B---3--:R3:W4:Y:S02]  /*e710*/  SYNCS.PHASECHK.TRANS64.TRYWAIT P0, [R3+URZ], R2 ;  /* 0x00000002030075a7 */ /* 0x008724000800017f */
[----:B----4-:R-:W-:Y:S05]  /*e720*/  @!P0 NANOSLEEP.SYNCS 0x989680 ;  /* 0x009896800000895d */ /* 0x010fea0003900000 */
[----:B------:R-:W4:Y:S02]  /*e730*/  @!P0 SYNCS.PHASECHK.TRANS64 P0, [R3+URZ], R2 ;  /* 0x00000002030085a7 */ /* 0x000f24000800007f */
[----:B----4-:R-:W-:Y:S05]  /*e740*/  @!P0 BRA `(.L_x_222) ;  /* 0xfffffffc00f08947 */ /* 0x010fea000383ffff */
.L_x_215:
[----:B------:R-:W-:Y:S05]  /*e750*/  BSYNC B0 ;  /* 0x0000000000007941 */ /* 0x000fea0003800000 */
.L_x_214:
[----:B------:R-:W-:Y:S05]  /*e760*/  EXIT ;  /* 0x000000000000794d */ /* 0x000fea0003800000 */
.L_x_131:
[----:B------:R-:W-:-:S13]  /*e770*/  R2UR UR4, R18 ;  /* 0x00000000120472ca */ /* 0x000fda00000e0000 */
[----:B-1----:R-:W-:-:S04]  /*e780*/  IMAD.U32 R3, RZ, RZ, UR4 ;  /* 0x00000004ff037e24 */ /* 0x002fc8000f8e00ff */
[----:B------:R1:W2:Y:S03]  /*e790*/  SYNCS.PHASECHK.TRANS64.TRYWAIT P1, [R3+URZ+0x38800], R0 ;  /* 0x03880000030075a7 */ /* 0x0002a6000802017f */
[----:B--2---:R-:W-:Y:S05]  /*e7a0*/  @!P1 NANOSLEEP.SYNCS 0x989680 ;  /* 0x009896800000995d */ /* 0x004fea0003900000 */
[----:B------:R-:W2:Y:S02]  /*e7b0*/  @!P1 SYNCS.PHASECHK.TRANS64 P1, [R3+URZ+0x38800], R0 ;  /* 0x03880000030095a7 */ /* 0x000ea4000802007f */
[----:B--2---:R-:W-:Y:S05]  /*e7c0*/  @!P1 BRA `(.L_x_131) ;  /* 0xfffffffc00e89947 */ /* 0x004fea000383ffff */
[----:B------:R-:W-:Y:S05]  /*e7d0*/  BRA `(.L_x_223) ;  /* 0xffffff2c00e07947 */ /* 0x000fea000383ffff */
.L_x_135:
[----:B--2---:R2:W3:Y:S02]  /*e7e0*/  SYNCS.PHASECHK.TRANS64.TRYWAIT P1, [R0+URZ+0x38830], R3 ;  /* 0x03883003000075a7 */ /* 0x0044e4000802017f */
[----:B---3--:R-:W-:Y:S05]  /*e7f0*/  @!P1 NANOSLEEP.SYNCS 0x989680 ;  /* 0x009896800000995d */ /* 0x008fea0003900000 */
[----:B------:R-:W3:Y:S02]  /*e800*/  @!P1 SYNCS.PHASECHK.TRANS64 P1, [R0+URZ+0x38830], R3 ;  /* 0x03883003000095a7 */ /* 0x000ee4000802007f */
[----:B---3--:R-:W-:Y:S05]  /*e810*/  @!P1 BRA `(.L_x_135) ;  /* 0xfffffffc00f09947 */ /* 0x008fea000383ffff */
[----:B------:R-:W-:Y:S05]  /*e820*/  BRA `(.L_x_134) ;  /* 0xffffff3000047947 */ /* 0x000fea000383ffff */
.L_x_141:
[----:B--2---:R-:W-:-:S04]  /*e830*/  IMAD.U32 R4, RZ, RZ, UR39 ;  /* 0x00000027ff047e24 */ /* 0x004fc8000f8e00ff */
[----:B------:R2:W3:Y:S03]  /*e840*/  SYNCS.PHASECHK.TRANS64.TRYWAIT P1, [R4+URZ+0x38830], R3 ;  /* 0x03883003040075a7 */ /* 0x0004e6000802017f */
[----:B---3--:R-:W-:Y:S05]  /*e850*/  @!P1 NANOSLEEP.SYNCS 0x989680 ;  /* 0x009896800000995d */ /* 0x008fea0003900000 */
[----:B------:R-:W3:Y:S02]  /*e860*/  @!P1 SYNCS.PHASECHK.TRANS64 P1, [R4+URZ+0x38830], R3 ;  /* 0x03883003040095a7 */ /* 0x000ee4000802007f */
[----:B---3--:R-:W-:Y:S05]  /*e870*/  @!P1 BRA `(.L_x_141) ;  /* 0xfffffffc00ec9947 */ /* 0x008fea000383ffff */
[----:B------:R-:W-:Y:S05]  /*e880*/  BRA `(.L_x_140) ;  /* 0xffffff6800487947 */ /* 0x000fea000383ffff */
.L_x_145:
[----:B-12---:R-:W-:-:S04]  /*e890*/  IMAD.U32 R3, RZ, RZ, UR4 ;  /* 0x00000004ff037e24 */ /* 0x006fc8000f8e00ff */
[----:B------:R1:W2:Y:S03]  /*e8a0*/  SYNCS.PHASECHK.TRANS64.TRYWAIT P1, [R3+URZ+0x38850], R0 ;  /* 0x03885000030075a7 */ /* 0x0002a6000802017f */
[----:B--2---:R-:W-:Y:S05]  /*e8b0*/  @!P1 NANOSLEEP.SYNCS 0x989680 ;  /* 0x009896800000995d */ /* 0x004fea0003900000 */
[----:B------:R-:W2:Y:S02]  /*e8c0*/  @!P1 SYNCS.PHASECHK.TRANS64 P1, [R3+URZ+0x38850], R0 ;  /* 0x03885000030095a7 */ /* 0x000ea4000802007f */
[----:B--2---:R-:W-:Y:S05]  /*e8d0*/  @!P1 BRA `(.L_x_145) ;  /* 0xfffffffc00ec9947 */ /* 0x004fea000383ffff */
[----:B------:R-:W-:Y:S05]  /*e8e0*/  BRA `(.L_x_144) ;  /* 0xffffff8c009c7947 */ /* 0x000fea000383ffff */
.L_x_152:
[----:B--2---:R-:W-:-:S04]  /*e8f0*/  IMAD.U32 R7, RZ, RZ, UR8 ;  /* 0x00000008ff077e24 */ /* 0x004fc8000f8e00ff */
[----:B------:R2:W3:Y:S03]  /*e900*/  SYNCS.PHASECHK.TRANS64.TRYWAIT P1, [R7+URZ+0x38850], R0 ;  /* 0x03885000070075a7 */ /* 0x0004e6000802017f */
[----:B---3--:R-:W-:Y:S05]  /*e910*/  @!P1 NANOSLEEP.SYNCS 0x989680 ;  /* 0x009896800000995d */ /* 0x008fea0003900000 */
[----:B------:R-:W3:Y:S02]  /*e920*/  @!P1 SYNCS.PHASECHK.TRANS64 P1, [R7+URZ+0x38850], R0 ;  /* 0x03885000070095a7 */ /* 0x000ee4000802007f */
[----:B---3--:R-:W-:Y:S05]  /*e930*/  @!P1 BRA `(.L_x_152) ;  /* 0xfffffffc00ec9947 */ /* 0x008fea000383ffff */
[----:B------:R-:W-:Y:S05]  /*e940*/  BRA `(.L_x_151) ;  /* 0xffffffa400b87947 */ /* 0x000fea000383ffff */
.L_x_165:
        /* <DEDUP_REMOVED lines=11> */
.L_x_225:
[----:B------:R-:W-:Y:S05]  /*ea00*/  BSYNC B0 ;  /* 0x0000000000007941 */ /* 0x000fea0003800000 */
.L_x_224:
[----:B------:R-:W-:Y:S05]  /*ea10*/  BRA `(.L_x_226) ;  /* 0xffffffd000287947 */ /* 0x000fea000383ffff */
.L_x_166:
[----:B------:R-:W-:Y:S01]  /*ea20*/  BSSY B0, `(.L_x_227) ;  /* 0x0000006000007945 */ /* 0x000fe20003800000 */
[----:B------:R-:W-:-:S07]  /*ea30*/  IMAD.MOV.U32 R15, RZ, RZ, -0x1 ;  /* 0xffffffffff0f7424 */ /* 0x000fce00078e00ff */
[----:B------:R-:W-:Y:S05]  /*ea40*/  WARPSYNC.COLLECTIVE R15, `(.L_x_228) ;  /* 0x000000000f0c7348 */ /* 0x000fea0003c00000 */
[----:B------:R-:W-:Y:S02]  /*ea50*/  ELECT P6, UR62, PT ;  /* 0x00000000003e782f */ /* 0x000fe400038c0000 */
[----:B------:R-:W-:Y:S01]  /*ea60*/  MOV R14, UR62 ;  /* 0x0000003e000e7c02 */ /* 0x000fe20008000f00 */
[----:B------:R-:W-:Y:S10]  /*ea70*/  ENDCOLLECTIVE ;  /* 0x000000000000791b */ /* 0x000ff40003800000 */
.L_x_228:
[----:B------:R-:W-:Y:S05]  /*ea80*/  BSYNC B0 ;  /* 0x0000000000007941 */ /* 0x000fea0003800000 */
.L_x_227:
[----:B------:R-:W-:Y:S05]  /*ea90*/  BRA `(.L_x_229) ;  /* 0xffffffd000247947 */ /* 0x000fea000383ffff */
.L_x_169:
[----:B---3--:R3:W4:Y:S02]  /*eaa0*/  SYNCS.PHASECHK.TRANS64.TRYWAIT P1, [R4+URZ+0x38840], R9 ;  /* 0x03884009040075a7 */ /* 0x008724000802017f */
[----:B----4-:R-:W-:Y:S05]  /*eab0*/  @!P1 NANOSLEEP.SYNCS 0x989680 ;  /* 0x009896800000995d */ /* 0x010fea0003900000 */
[----:B------:R-:W4:Y:S02]  /*eac0*/  @!P1 SYNCS.PHASECHK.TRANS64 P1, [R4+URZ+0x38840], R9 ;  /* 0x03884009040095a7 */ /* 0x000f24000802007f */
[----:B----4-:R-:W-:Y:S05]  /*ead0*/  @!P1 BRA `(.L_x_169) ;  /* 0xfffffffc00f09947 */ /* 0x010fea000383ffff */
[----:B------:R-:W-:Y:S05]  /*eae0*/  BRA `(.L_x_230) ;  /* 0xffffffd000887947 */ /* 0x000fea000383ffff */
.L_x_173:
[----:B-1----:R-:W1:Y:S01]  /*eaf0*/  S2R R9, SR_CgaCtaId ;  /* 0x0000000000097919 */ /* 0x002e620000008800 */
[----:B------:R-:W-:-:S04]  /*eb00*/  MOV R7, 0x400 ;  /* 0x0000040000077802 */ /* 0x000fc80000000f00 */
[----:B-1----:R-:W-:-:S04]  /*eb10*/  LEA R7, R9, R7, 0x18 ;  /* 0x0000000709077211 */ /* 0x002fc800078ec0ff */
[----:B------:R1:W3:Y:S03]  /*eb20*/  SYNCS.PHASECHK.TRANS64.TRYWAIT P1, [R7+URZ+0x38820], R6 ;  /* 0x03882006070075a7 */ /* 0x0002e6000802017f */
[----:B---3--:R-:W-:Y:S05]  /*eb30*/  @!P1 NANOSLEEP.SYNCS 0x989680 ;  /* 0x009896800000995d */ /* 0x008fea0003900000 */
[----:B------:R-:W3:Y:S02]  /*eb40*/  @!P1 SYNCS.PHASECHK.TRANS64 P1, [R7+URZ+0x38820], R6 ;  /* 0x03882006070095a7 */ /* 0x000ee4000802007f */
[----:B---3--:R-:W-:Y:S05]  /*eb50*/  @!P1 BRA `(.L_x_173) ;  /* 0xfffffffc00e49947 */ /* 0x008fea000383ffff */
[----:B------:R-:W-:Y:S05]  /*eb60*/  BRA `(.L_x_231) ;  /* 0xffffffd800107947 */ /* 0x000fea000383ffff */
.L_x_179:
[----:B-1----:R1:W2:Y:S02]  /*eb70*/  SYNCS.PHASECHK.TRANS64.TRYWAIT P1, [R2+URZ+0x38840], R3 ;  /* 0x03884003020075a7 */ /* 0x0022a4000802017f */
[----:B--2---:R-:W-:Y:S05]  /*eb80*/  @!P1 NANOSLEEP.SYNCS 0x989680 ;  /* 0x009896800000995d */ /* 0x004fea0003900000 */
[----:B------:R-:W2:Y:S02]  /*eb90*/  @!P1 SYNCS.PHASECHK.TRANS64 P1, [R2+URZ+0x38840], R3 ;  /* 0x03884003020095a7 */ /* 0x000ea4000802007f */
[----:B--2---:R-:W-:Y:S05]  /*eba0*/  @!P1 BRA `(.L_x_179) ;  /* 0xfffffffc00f09947 */ /* 0x004fea000383ffff */
[----:B------:R-:W-:Y:S05]  /*ebb0*/  BRA `(.L_x_232) ;  /* 0xffffffd800b47947 */ /* 0x000fea000383ffff */
.L_x_182:
[----:B-1----:R1:W2:Y:S02]  /*ebc0*/  SYNCS.PHASECHK.TRANS64.TRYWAIT P1, [R2+URZ+0x38860], R3 ;  /* 0x03886003020075a7 */ /* 0x0022a4000802017f */
[----:B--2---:R-:W-:Y:S05]  /*ebd0*/  @!P1 NANOSLEEP.SYNCS 0x989680 ;  /* 0x009896800000995d */ /* 0x004fea0003900000 */
[----:B------:R-:W2:Y:S02]  /*ebe0*/  @!P1 SYNCS.PHASECHK.TRANS64 P1, [R2+URZ+0x38860], R3 ;  /* 0x03886003020095a7 */ /* 0x000ea4000802007f */
[----:B--2---:R-:W-:Y:S05]  /*ebf0*/  @!P1 BRA `(.L_x_182) ;  /* 0xfffffffc00f09947 */ /* 0x004fea000383ffff */
[----:B------:R-:W-:Y:S05]  /*ec00*/  BRA `(.L_x_233) ;  /* 0xffffffdc00747947 */ /* 0x000fea000383ffff */
.L_x_189:
[----:B--2---:R2:W3:Y:S02]  /*ec10*/  SYNCS.PHASECHK.TRANS64.TRYWAIT P1, [R2+URZ+0x38840], R3 ;  /* 0x03884003020075a7 */ /* 0x0044e4000802017f */
[----:B---3--:R-:W-:Y:S05]  /*ec20*/  @!P1 NANOSLEEP.SYNCS 0x989680 ;  /* 0x009896800000995d */ /* 0x008fea0003900000 */
[----:B------:R-:W3:Y:S02]  /*ec30*/  @!P1 SYNCS.PHASECHK.TRANS64 P1, [R2+URZ+0x38840], R3 ;  /* 0x03884003020095a7 */ /* 0x000ee4000802007f */
[----:B---3--:R-:W-:Y:S05]  /*ec40*/  @!P1 BRA `(.L_x_189) ;  /* 0xfffffffc00f09947 */ /* 0x008fea000383ffff */
[----:B------:R-:W-:Y:S05]  /*ec50*/  BRA `(.L_x_234) ;  /* 0xffffffe000dc7947 */ /* 0x000fea000383ffff */
.L_x_192:
[----:B-1----:R1:W2:Y:S02]  /*ec60*/  SYNCS.PHASECHK.TRANS64.TRYWAIT P1, [R2+URZ+0x38860], R19 ;  /* 0x03886013020075a7 */ /* 0x0022a4000802017f */
[----:B--2---:R-:W-:Y:S05]  /*ec70*/  @!P1 NANOSLEEP.SYNCS 0x989680 ;  /* 0x009896800000995d */ /* 0x004fea0003900000 */
[----:B------:R-:W2:Y:S02]  /*ec80*/  @!P1 SYNCS.PHASECHK.TRANS64 P1, [R2+URZ+0x38860], R19 ;  /* 0x03886013020095a7 */ /* 0x000ea4000802007f */
[----:B--2---:R-:W-:Y:S05]  /*ec90*/  @!P1 BRA `(.L_x_192) ;  /* 0xfffffffc00f09947 */ /* 0x004fea000383ffff */
[----:B------:R-:W-:Y:S05]  /*eca0*/  BRA `(.L_x_235) ;  /* 0xffffffe4009c7947 */ /* 0x000fea000383ffff */
.L_x_198:
[----:B--2---:R2:W3:Y:S02]  /*ecb0*/  SYNCS.PHASECHK.TRANS64.TRYWAIT P1, [R2+URZ+0x38840], R3 ;  /* 0x03884003020075a7 */ /* 0x0044e4000802017f */
[----:B---3--:R-:W-:Y:S05]  /*ecc0*/  @!P1 NANOSLEEP.SYNCS 0x989680 ;  /* 0x009896800000995d */ /* 0x008fea0003900000 */
[----:B------:R-:W3:Y:S02]  /*ecd0*/  @!P1 SYNCS.PHASECHK.TRANS64 P1, [R2+URZ+0x38840], R3 ;  /* 0x03884003020095a7 */ /* 0x000ee4000802007f */
[----:B---3--:R-:W-:Y:S05]  /*ece0*/  @!P1 BRA `(.L_x_198) ;  /* 0xfffffffc00f09947 */ /* 0x008fea000383ffff */
[----:B------:R-:W-:Y:S05]  /*ecf0*/  BRA `(.L_x_236) ;  /* 0xffffffe800e07947 */ /* 0x000fea000383ffff */
.L_x_201:
[----:B-1----:R1:W2:Y:S02]  /*ed00*/  SYNCS.PHASECHK.TRANS64.TRYWAIT P1, [R2+URZ+0x38860], R10 ;  /* 0x0388600a020075a7 */ /* 0x0022a4000802017f */
[----:B--2---:R-:W-:Y:S05]  /*ed10*/  @!P1 NANOSLEEP.SYNCS 0x989680 ;  /* 0x009896800000995d */ /* 0x004fea0003900000 */
[----:B------:R-:W2:Y:S02]  /*ed20*/  @!P1 SYNCS.PHASECHK.TRANS64 P1, [R2+URZ+0x38860], R10 ;  /* 0x0388600a020095a7 */ /* 0x000ea4000802007f */
[----:B--2---:R-:W-:Y:S05]  /*ed30*/  @!P1 BRA `(.L_x_201) ;  /* 0xfffffffc00f09947 */ /* 0x004fea000383ffff */
[----:B------:R-:W-:Y:S05]  /*ed40*/  BRA `(.L_x_237) ;  /* 0xffffffec00a07947 */ /* 0x000fea000383ffff */
.L_x_207:
[----:B---3--:R3:W4:Y:S02]  /*ed50*/  SYNCS.PHASECHK.TRANS64.TRYWAIT P0, [R3+URZ+0x38860], R2 ;  /* 0x03886002030075a7 */ /* 0x008724000800017f */
[----:B----4-:R-:W-:Y:S05]  /*ed60*/  @!P0 NANOSLEEP.SYNCS 0x989680 ;  /* 0x009896800000895d */ /* 0x010fea0003900000 */
[----:B------:R-:W4:Y:S02]  /*ed70*/  @!P0 SYNCS.PHASECHK.TRANS64 P0, [R3+URZ+0x38860], R2 ;  /* 0x03886002030085a7 */ /* 0x000f24000800007f */
[----:B----4-:R-:W-:Y:S05]  /*ed80*/  @!P0 BRA `(.L_x_207) ;  /* 0xfffffffc00f08947 */ /* 0x010fea000383ffff */
[----:B------:R-:W-:Y:S05]  /*ed90*/  BRA `(.L_x_238) ;  /* 0xfffffff0008c7947 */ /* 0x000fea000383ffff */
.L_x_212:
[----:B---3--:R3:W4:Y:S02]  /*eda0*/  SYNCS.PHASECHK.TRANS64.TRYWAIT P0, [R0+URZ+0x38820], R3 ;  /* 0x03882003000075a7 */ /* 0x008724000800017f */
[----:B----4-:R-:W-:Y:S05]  /*edb0*/  @!P0 NANOSLEEP.SYNCS 0x989680 ;  /* 0x009896800000895d */ /* 0x010fea0003900000 */
[----:B------:R-:W4:Y:S02]  /*edc0*/  @!P0 SYNCS.PHASECHK.TRANS64 P0, [R0+URZ+0x38820], R3 ;  /* 0x03882003000085a7 */ /* 0x000f24000800007f */
[----:B----4-:R-:W-:Y:S05]  /*edd0*/  @!P0 BRA `(.L_x_212) ;  /* 0xfffffffc00f08947 */ /* 0x010fea000383ffff */
[----:B------:R-:W-:Y:S05]  /*ede0*/  BRA `(.L_x_239) ;  /* 0xfffffff400a07947 */ /* 0x000fea000383ffff */
.L_x_213:
[----:B------:R-:W4:Y:S01]  /*edf0*/  S2R R2, SR_TID.X ;  /* 0x0000000000027919 */ /* 0x000f220000002100 */
[----:B------:R-:W-:Y:S01]  /*ee00*/  BSSY B0, `(.L_x_240) ;  /* 0x000000a000007945 */ /* 0x000fe20003800000 */
[----:B------:R-:W-:Y:S02]  /*ee10*/  IMAD.MOV.U32 R12, RZ, RZ, RZ ;  /* 0x000000ffff0c7224 */ /* 0x000fe400078e00ff */
[----:B------:R-:W-:Y:S02]  /*ee20*/  IMAD.MOV.U32 R11, RZ, RZ, 0x1f ;  /* 0x0000001fff0b7424 */ /* 0x000fe400078e00ff */
[----:B--2---:R-:W-:Y:S01]  /*ee30*/  IMAD.MOV.U32 R15, RZ, RZ, -0x1 ;  /* 0xffffffffff0f7424 */ /* 0x004fe200078e00ff */
[----:B----4-:R-:W-:-:S04]  /*ee40*/  SHF.R.U32.HI R2, RZ, 0x5, R2 ;  /* 0x00000005ff027819 */ /* 0x010fc80000011602 */
[----:B------:R-:W-:-:S05]  /*ee50*/  LOP3.LUT R2, R2, 0x3, RZ, 0xc0, !PT ;  /* 0x0000000302027812 */ /* 0x000fca00078ec0ff */
[----:B------:R-:W-:-:S07]  /*ee60*/  IMAD.MOV.U32 R13, RZ, RZ, R2 ;  /* 0x000000ffff0d7224 */ /* 0x000fce00078e0002 */
[----:B-1-3--:R-:W-:Y:S05]  /*ee70*/  WARPSYNC.COLLECTIVE R15, `(.L_x_241) ;  /* 0x000000000f087348 */ /* 0x00afea0003c00000 */
[----:B------:R2:W4:Y:S02]  /*ee80*/  SHFL.IDX P6, R14, R13, R12, R11 ;  /* 0x0000000c0d0e7389 */ /* 0x00052400000c000b */
[----:B-1234-:R-:W-:Y:S01]  /*ee90*/  ENDCOLLECTIVE ;  /* 0x000000000000791b */ /* 0x01efe20003800000 */
.L_x_241:
[----:B------:R-:W-:Y:S05]  /*eea0*/  BSYNC B0 ;  /* 0x0000000000007941 */ /* 0x000fea0003800000 */
.L_x_240:
[----:B------:R-:W-:Y:S05]  /*eeb0*/  BRA `(.L_x_242) ;  /* 0xfffffff400887947 */ /* 0x000fea000383ffff */
.L_x_216:
[----:B------:R-:W-:Y:S01]  /*eec0*/  BSSY B1, `(.L_x_243) ;  /* 0x0000006000017945 */ /* 0x000fe20003800000 */
[----:B------:R-:W-:-:S07]  /*eed0*/  IMAD.MOV.U32 R15, RZ, RZ, -0x1 ;  /* 0xffffffffff0f7424 */ /* 0x000fce00078e00ff */
[----:B-123--:R-:W-:Y:S05]  /*eee0*/  WARPSYNC.COLLECTIVE R15, `(.L_x_244) ;  /* 0x000000000f0c7348 */ /* 0x00efea0003c00000 */
[----:B------:R-:W-:Y:S02]  /*eef0*/  ELECT P6, UR62, PT ;  /* 0x00000000003e782f */ /* 0x000fe400038c0000 */
[----:B------:R-:W-:Y:S01]  /*ef00*/  MOV R14, UR62 ;  /* 0x0000003e000e7c02 */ /* 0x000fe20008000f00 */
[----:B-123--:R-:W-:Y:S10]  /*ef10*/  ENDCOLLECTIVE ;  /* 0x000000000000791b */ /* 0x00eff40003800000 */
.L_x_244:
[----:B------:R-:W-:Y:S05]  /*ef20*/  BSYNC B1 ;  /* 0x0000000000017941 */ /* 0x000fea0003800000 */
.L_x_243:
[----:B------:R-:W-:Y:S05]  /*ef30*/  BRA `(.L_x_245) ;  /* 0xfffffff400807947 */ /* 0x000fea000383ffff */
.L_x_218:
[----:B-1----:R1:W2:Y:S02]  /*ef40*/  SYNCS.PHASECHK.TRANS64.TRYWAIT P0, [R6+URZ], R5 ;  /* 0x00000005060075a7 */ /* 0x0022a4000800017f */
[----:B--2---:R-:W-:Y:S05]  /*ef50*/  @!P0 NANOSLEEP.SYNCS 0x989680 ;  /* 0x009896800000895d */ /* 0x004fea0003900000 */
[----:B------:R-:W2:Y:S02]  /*ef60*/  @!P0 SYNCS.PHASECHK.TRANS64 P0, [R6+URZ], R5 ;  /* 0x00000005060085a7 */ /* 0x000ea4000800007f */
[----:B--2---:R-:W-:Y:S05]  /*ef70*/  @!P0 BRA `(.L_x_218) ;  /* 0xfffffffc00f08947 */ /* 0x004fea000383ffff */
[----:B------:R-:W-:Y:S05]  /*ef80*/  BRA `(.L_x_246) ;  /* 0xfffffff400bc7947 */ /* 0x000fea000383ffff */
.L_x_219:
[----:B--2---:R2:W3:Y:S02]  /*ef90*/  SYNCS.PHASECHK.TRANS64.TRYWAIT P0, [R3+URZ], R2 ;  /* 0x00000002030075a7 */ /* 0x0044e4000800017f */
[----:B---3--:R-:W-:Y:S05]  /*efa0*/  @!P0 NANOSLEEP.SYNCS 0x989680 ;  /* 0x009896800000895d */ /* 0x008fea0003900000 */
[----:B------:R-:W3:Y:S02]  /*efb0*/  @!P0 SYNCS.PHASECHK.TRANS64 P0, [R3+URZ], R2 ;  /* 0x00000002030085a7 */ /* 0x000ee4000800007f */
[----:B---3--:R-:W-:Y:S05]  /*efc0*/  @!P0 BRA `(.L_x_219) ;  /* 0xfffffffc00f08947 */ /* 0x008fea000383ffff */
[----:B------:R-:W-:Y:S05]  /*efd0*/  BRA `(.L_x_247) ;  /* 0xfffffff400b07947 */ /* 0x000fea000383ffff */
.L_x_221:
[----:B--2---:R2:W3:Y:S02]  /*efe0*/  SYNCS.PHASECHK.TRANS64.TRYWAIT P0, [R16+URZ], R5 ;  /* 0x00000005100075a7 */ /* 0x0044e4000800017f */
[----:B---3--:R-:W-:Y:S05]  /*eff0*/  @!P0 NANOSLEEP.SYNCS 0x989680 ;  /* 0x009896800000895d */ /* 0x008fea0003900000 */
[----:B------:R-:W3:Y:S02]  /*f000*/  @!P0 SYNCS.PHASECHK.TRANS64 P0, [R16+URZ], R5 ;  /* 0x00000005100085a7 */ /* 0x000ee4000800007f */
[----:B---3--:R-:W-:Y:S05]  /*f010*/  @!P0 BRA `(.L_x_221) ;  /* 0xfffffffc00f08947 */ /* 0x008fea000383ffff */
[----:B------:R-:W-:Y:S05]  /*f020*/  BRA `(.L_x_248) ;  /* 0xfffffff400b47947 */ /* 0x000fea000383ffff */
.L_x_249:
        /* <DEDUP_REMOVED lines=13> */
.L_x_2838:


//--------------------- .text._ZN7cutlass13device_kernelIN5flash11enable_sm90INS1_16FlashAttnFwdSm90INS1_25CollectiveMainloopFwdSm90ILi2EN4cute5tupleIJNS5_1CILi1EEES8_S8_EEENS6_IJNS7_ILi128EEENS7_ILi80EEENS7_ILi256EEEEEELi256ENS_6half_tEfNS_4arch4Sm90ELb0ELb0ELb0ELb1ELb0ELb0ELb0ELb1ELb1ELb0ELb0ELb0EEENS1_21CollectiveEpilogueFwdINS6_IJSA_SC_SB_EEES9_SE_SG_Li256ELb1ELb0ELb0ELb0EEENS1_36VarlenDynamicPersistentTileSchedulerILi128ELi80ELi256ELi32ELb0ELb0ELb1ELb0ELb1ELb1EEEEEEEEEvNT_6ParamsE --------------------------
	.section	.text._ZN7cutlass13device_kernelIN5flash11enable_sm90INS1_16FlashAttnFwdSm90INS1_25CollectiveMainloopFwdSm90ILi2EN4cute5tupleIJNS5_1CILi1EEES8_S8_EEENS6_IJNS7_ILi128EEENS7_ILi80EEENS7_ILi256EEEEEELi256ENS_6half_tEfNS_4arch4Sm90ELb0ELb0ELb0ELb1ELb0ELb0ELb0ELb1ELb1ELb0ELb0ELb0EEENS1_21CollectiveEpilogueFwdINS6_IJSA_SC_SB_EEES9_SE_SG_Li256ELb1ELb0ELb0ELb0EEENS1_36VarlenDynamicPersistentTileSchedulerILi128ELi80ELi256ELi32ELb0ELb0ELb1ELb0ELb1ELb1EEEEEEEEEvNT_6ParamsE,"ax",@progbits
	.align	128
.text._ZN7cutlass13device_kernelIN5flash11enable_sm90INS1_16FlashAttnFwdSm90INS1_25CollectiveMainloopFwdSm90ILi2EN4cute5tupleIJNS5_1CILi1EEES8_S8_EEENS6_IJNS7_ILi128EEENS7_ILi80EEENS7_ILi256EEEEEELi256ENS_6half_tEfNS_4arch4Sm90ELb0ELb0ELb0ELb1ELb0ELb0ELb0ELb1ELb1ELb0ELb0ELb0EEENS1_21CollectiveEpilogueFwdINS6_IJSA_SC_SB_EEES9_SE_SG_Li256ELb1ELb0ELb0ELb0EEENS1_36VarlenDynamicPersistentTileSchedulerILi128ELi80ELi256ELi32ELb0ELb0ELb1ELb0ELb1ELb1EEEEEEEEEvNT_6ParamsE:
        .type           _ZN7cutlass13device_kernelIN5flash11enable_sm90INS1_16FlashAttnFwdSm90INS1_25CollectiveMainloopFwdSm90ILi2EN4cute5tupleIJNS5_1CILi1EEES8_S8_EEENS6_IJNS7_ILi128EEENS7_ILi80EEENS7_ILi256EEEEEELi256ENS_6half_tEfNS_4arch4Sm90ELb0ELb0ELb0ELb1ELb0ELb0ELb0ELb1ELb1ELb0ELb0ELb0EEENS1_21CollectiveEpilogueFwdINS6_IJSA_SC_SB_EEES9_SE_SG_Li256ELb1ELb0ELb0ELb0EEENS1_36VarlenDynamicPersistentTileSchedulerILi128ELi80ELi256ELi32ELb0ELb0ELb1ELb0ELb1ELb1EEEEEEEEEvNT_6ParamsE,@function
        .size           _ZN7cutlass13device_kernelIN5flash11enable_sm90INS1_16FlashAttnFwdSm90INS1_25CollectiveMainloopFwdSm90ILi2EN4cute5tupleIJNS5_1CILi1EEES8_S8_EEENS6_IJNS7_ILi128EEENS7_ILi80EEENS7_ILi256EEEEEELi256ENS_6half_tEfNS_4arch4Sm90ELb0ELb0ELb0ELb1ELb0ELb0ELb0ELb1ELb1ELb0ELb0ELb0EEENS1_21CollectiveEpilogueFwdINS6_IJSA_SC_SB_EEES9_SE_SG_Li256ELb1ELb0ELb0ELb0EEENS1_36VarlenDynamicPersistentTileSchedulerILi128ELi80ELi256ELi32ELb0ELb0ELb1ELb0ELb1ELb1EEEEEEEEEvNT_6ParamsE,(.L_x_2839 - _ZN7cutlass13device_kernelIN5flash11enable_sm90INS1_16FlashAttnFwdSm90INS1_25CollectiveMainloopFwdSm90ILi2EN4cute5tupleIJNS5_1CILi1EEES8_S8_EEENS6_IJNS7_ILi128EEENS7_ILi80EEENS7_ILi256EEEEEELi256ENS_6half_tEfNS_4arch4Sm90ELb0ELb0ELb0ELb1ELb0ELb0ELb0ELb1ELb1ELb0ELb0ELb0EEENS1_21CollectiveEpilogueFwdINS6_IJSA_SC_SB_EEES9_SE_SG_Li256ELb1ELb0ELb0ELb0EEENS1_36VarlenDynamicPersistentTileSchedulerILi128ELi80ELi256ELi32ELb0ELb0ELb1ELb0ELb1ELb1EEEEEEEEEvNT_6ParamsE)
        .other          _ZN7cutlass13device_kernelIN5flash11enable_sm90INS1_16FlashAttnFwdSm90INS1_25CollectiveMainloopFwdSm90ILi2EN4cute5tupleIJNS5_1CILi1EEES8_S8_EEENS6_IJNS7_ILi128EEENS7_ILi80EEENS7_ILi256EEEEEELi256ENS_6half_tEfNS_4arch4Sm90ELb0ELb0ELb0ELb1ELb0ELb0ELb0ELb1ELb1ELb0ELb0ELb0EEENS1_21CollectiveEpilogueFwdINS6_IJSA_SC_SB_EEES9_SE_SG_Li256ELb1ELb0ELb0ELb0EEENS1_36VarlenDynamicPersistentTileSchedulerILi128ELi80ELi256ELi32ELb0ELb0ELb1ELb0ELb1ELb1EEEEEEEEEvNT_6ParamsE,@"STO_CUDA_ENTRY STV_DEFAULT"
_ZN7cutlass13device_kernelIN5flash11enable_sm90INS1_16FlashAttnFwdSm90INS1_25CollectiveMainloopFwdSm90ILi2EN4cute5tupleIJNS5_1CILi1EEES8_S8_EEENS6_IJNS7_ILi128EEENS7_ILi80EEENS7_ILi256EEEEEELi256ENS_6half_tEfNS_4arch4Sm90ELb0ELb0ELb0ELb1ELb0ELb0ELb0ELb1ELb1ELb0ELb0ELb0EEENS1_21CollectiveEpilogueFwdINS6_IJSA_SC_SB_EEES9_SE_SG_Li256ELb1ELb0ELb0ELb0EEENS1_36VarlenDynamicPersistentTileSchedulerILi128ELi80ELi256ELi32ELb0ELb0ELb1ELb0ELb1ELb1EEEEEEEEEvNT_6ParamsE:
[----:B------:R-:W0:Y:S02]  /*0000*/  LDC R1, c[0x0][0x28] ;  /* 0x00000a00ff017b82 */ /* 0x000e240000000800 */
[----:B0-----:R-:W-:Y:S01]  /*0010*/  VIADD R1, R1, 0xffffffc8 ;  /* 0xffffffc801017836 */ /* 0x001fe20000000000 */
[----:B------:R-:W0:Y:S01]  /*0020*/  S2R R3, SR_TID.X ;  /* 0x0000000000037919 */ /* 0x000e220000002100 */
[----:B------:R-:W-:Y:S01]  /*0030*/  ELECT P0, URZ, PT ;  /* 0x00000000003f782f */ /* 0x000fe20003800000 */
[----:B------:R-:W-:Y:S01]  /*0040*/  BSSY B0, `(.L_x_250) ;  /* 0x0000011000007945 */ /* 0x000fe20003800000 */
[----:B0-----:R-:W-:-:S05]  /*0050*/  SHF.R.U32.HI R0, RZ, 0x5, R3 ;  /* 0x00000005ff007819 */ /* 0x001fca0000011603 */
[----:B------:R-:W0:Y:S02]  /*0060*/  SHFL.IDX PT, R2, R0, RZ, 0x1f ;  /* 0x00001fff00027589 */ /* 0x000e2400000e0000 */
[----:B0-----:R-:W-:Y:S02]  /*0070*/  ISETP.EQ.AND P0, PT, R2, RZ, P0 ;  /* 0x000000ff0200720c */ /* 0x001fe40000702270 */
[----:B------:R-:W-:-:S11]  /*0080*/  SHF.R.U32.HI R2, RZ, 0x7, R3 ;  /* 0x00000007ff027819 */ /* 0x000fd60000011603 */
[----:B------:R-:W-:Y:S05]  /*0090*/  @!P0 BRA `(.L_x_251) ;  /* 0x00000000002c8947 */ /* 0x000fea0003800000 */
[----:B------:R-:W-:Y:S02]  /*00a0*/  ULDC.64 UR4, c[0x0][0x198] ;  /* 0x0000660000047ab9 */ /* 0x000fe40000000a00 */
[----:B------:R-:W-:Y:S02]  /*00b0*/  UIADD3 UR6, UP0, UR4, 0x270, URZ ;  /* 0x0000027004067890 */ /* 0x000fe4000ff1e03f */
[----:B------:R-:W-:Y:S02]  /*00c0*/  UIADD3 UR8, UP1, UR4, 0x370, URZ ;  /* 0x0000037004087890 */ /* 0x000fe4000ff3e03f */
[----:B------:R-:W-:Y:S02]  /*00d0*/  UIADD3 UR4, UP2, UR4, 0x470, URZ ;  /* 0x0000047004047890 */ /* 0x000fe4000ff5e03f */
[----:B------:R-:W-:Y:S02]  /*00e0*/  UIADD3.X UR7, URZ, UR5, URZ, UP0, !UPT ;  /* 0x000000053f077290 */ /* 0x000fe400087fe43f */
[----:B------:R-:W-:-:S02]  /*00f0*/  UIADD3.X UR9, URZ, UR5, URZ, UP1, !UPT ;  /* 0x000000053f097290 */ /* 0x000fc40008ffe43f */
[----:B------:R-:W-:-:S05]  /*0100*/  UIADD3.X UR5, URZ, UR5, URZ, UP2, !UPT ;  /* 0x000000053f057290 */ /* 0x000fca00097fe43f */
[----:B------:R0:W-:Y:S02]  /*0110*/  UTMACCTL.PF [UR6] ;  /* 0x00000000060079b9 */ /* 0x0001e40008040000 */
[----:B------:R0:W-:Y:S02]  /*0120*/  UTMACCTL.PF [UR8] ;  /* 0x00000000080079b9 */ /* 0x0001e40008040000 */
[----:B------:R0:W-:Y:S02]  /*0130*/  UTMACCTL.PF [UR4] ;  /* 0x00000000040079b9 */ /* 0x0001e40008040000 */
[----:B0-----:R-:W-:Y:S01]  /*0140*/  NOP ;  /* 0x0000000000007918 */ /* 0x001fe20000000000 */
.L_x_251:
[----:B------:R-:W-:Y:S05]  /*0150*/  BSYNC B0 ;  /* 0x0000000000007941 */ /* 0x000fea0003800000 */
.L_x_250:
[----:B------:R-:W-:Y:S01]  /*0160*/  VOTEU.ANY UP0, P0 ;  /* 0x00000000003f7886 */ /* 0x000fe20000000100 */
[----:B------:R-:W0:Y:S01]  /*0170*/  SHFL.IDX PT, R2, R2, RZ, 0x1f ;  /* 0x00001fff02027589 */ /* 0x000e2200000e0000 */
[----:B------:R-:W-:Y:S01]  /*0180*/  UMOV UR4, 0x1 ;  /* 0x0000000100047882 */ /* 0x000fe20000000000 */
[----:B------:R-:W-:Y:S01]  /*0190*/  UMOV UR7, 0x100 ;  /* 0x0000010000077882 */ /* 0x000fe20000000000 */
[----:B------:R-:W-:Y:S01]  /*01a0*/  VOTEU.ANY UP1, P0 ;  /* 0x00000000003f7886 */ /* 0x000fe20000020100 */
[----:B------:R-:W1:Y:S01]  /*01b0*/  @UP0 S2UR UR8, SR_CgaCtaId ;  /* 0x00000000000809c3 */ /* 0x000e620000008800 */
[----:B------:R-:W2:Y:S01]  /*01c0*/  SHFL.IDX PT, R3, R0, RZ, 0x1f ;  /* 0x00001fff00037589 */ /* 0x000ea200000e0000 */
[----:B------:R-:W-:Y:S01]  /*01d0*/  @UP0 UMOV UR6, 0x400 ;  /* 0x0000040000060882 */ /* 0x000fe20000000000 */
[----:B------:R-:W-:-:S04]  /*01e0*/  @UP0 UIADD3 UR4, -UR4, 0x100000, URZ ;  /* 0x0010000004040890 */ /* 0x000fc8000fffe13f */
[----:B------:R-:W-:Y:S02]  /*01f0*/  @UP0 USHF.L.U32 UR5, UR4, 0xb, URZ ;  /* 0x0000000b04050899 */ /* 0x000fe4000800063f */
[----:B------:R-:W-:Y:S01]  /*0200*/  @UP0 USHF.L.U32 UR4, UR4, 0x1, URZ ;  /* 0x0000000104040899 */ /* 0x000fe2000800063f */
[----:B------:R-:W-:Y:S01]  /*0210*/  VOTEU.ANY UP2, P0 ;  /* 0x00000000003f7886 */ /* 0x000fe20000040100 */
[----:B0-----:R-:W-:Y:S01]  /*0220*/  R2UR UR9, R2 ;  /* 0x00000000020972ca */ /* 0x001fe200000e0000 */
[----:B-1----:R-:W-:Y:S01]  /*0230*/  @UP0 ULEA UR8, UR8, UR6, 0x18 ;  /* 0x0000000608080291 */ /* 0x002fe2000f8ec03f */
[----:B--2---:R-:W-:Y:S01]  /*0240*/  ISETP.NE.AND P1, PT, R3, RZ, PT ;  /* 0x000000ff0300720c */ /* 0x004fe20003f25270 */
[----:B------:R-:W-:-:S04]  /*0250*/  @UP0 UIADD3 UR6, -UR7, 0x100000, URZ ;  /* 0x0010000007060890 */ /* 0x000fc8000fffe13f */
[----:B------:R-:W-:Y:S02]  /*0260*/  @UP0 USHF.L.U32 UR7, UR6, 0xb, URZ ;  /* 0x0000000b06070899 */ /* 0x000fe4000800063f */
[----:B------:R-:W-:-:S04]  /*0270*/  @UP0 USHF.L.U32 UR6, UR6, 0x1, URZ ;  /* 0x0000000106060899 */ /* 0x000fc8000800063f */
[----:B------:R-:W-:Y:S01]  /*0280*/  UISETP.NE.AND UP0, UPT, UR9, URZ, UPT ;  /* 0x0000003f0900728c */ /* 0x000fe2000bf05270 */
[----:B------:R-:W0:Y:S02]  /*0290*/  FENCE.VIEW.ASYNC.S ;  /* 0x00000000000073c6 */ /* 0x000e240000000000 */
[----:B0-----:R0:W1:Y:S05]  /*02a0*/  @UP1 SYNCS.EXCH.64 URZ, [UR8+0x38800], UR4 ;  /* 0x03880004083f15b2 */ /* 0x00106a0008000100 */
[----:B------:R0:W2:Y:S01]  /*02b0*/  @UP2 SYNCS.EXCH.64 URZ, [UR8+0x38820], UR6 ;  /* 0x03882006083f25b2 */ /* 0x0000a20008000100 */
[----:B------:R-:W-:Y:S05]  /*02c0*/  @P1 BRA `(.L_x_252) ;  /* 0x0000000000481947 */ /* 0x000fea0003800000 */
[----:B0-----:R-:W0:Y:S01]  /*02d0*/  S2UR UR5, SR_CgaCtaId ;  /* 0x00000000000579c3 */ /* 0x001e220000008800 */
[----:B------:R-:W-:Y:S01]  /*02e0*/  UMOV UR4, 0x400 ;  /* 0x0000040000047882 */ /* 0x000fe20000000000 */
[----:B------:R-:W-:Y:S01]  /*02f0*/  UMOV UR6, 0x1 ;  /* 0x0000000100067882 */ /* 0x000fe20000000000 */
[----:B------:R-:W-:Y:S01]  /*0300*/  UMOV UR9, 0x2 ;  /* 0x0000000200097882 */ /* 0x000fe20000000000 */
[----:B------:R-:W-:-:S04]  /*0310*/  UIADD3 UR6, -UR6, 0x100000, URZ ;  /* 0x0010000006067890 */ /* 0x000fc8000fffe13f */
[----:B------:R-:W-:Y:S02]  /*0320*/  USHF.L.U32 UR7, UR6, 0xb, URZ ;  /* 0x0000000b06077899 */ /* 0x000fe4000800063f */
[----:B------:R-:W-:Y:S01]  /*0330*/  USHF.L.U32 UR6, UR6, 0x1, URZ ;  /* 0x0000000106067899 */ /* 0x000fe2000800063f */
[----:B------:R-:W-:Y:S01]  /*0340*/  ELECT P0, URZ, PT ;  /* 0x00000000003f782f */ /* 0x000fe20003800000 */
[----:B0-----:R-:W-:Y:S02]  /*0350*/  ULEA UR8, UR5, UR4, 0x18 ;  /* 0x0000000405087291 */ /* 0x001fe4000f8ec03f */
[----:B------:R-:W-:-:S04]  /*0360*/  UIADD3 UR4, -UR9, 0x100000, URZ ;  /* 0x0010000009047890 */ /* 0x000fc8000fffe13f */
[----:B------:R-:W-:Y:S02]  /*0370*/  USHF.L.U32 UR5, UR4, 0xb, URZ ;  /* 0x0000000b04057899 */ /* 0x000fe4000800063f */
[----:B------:R-:W-:Y:S01]  /*0380*/  USHF.L.U32 UR4, UR4, 0x1, URZ ;  /* 0x0000000104047899 */ /* 0x000fe2000800063f */
[----:B------:R-:W0:Y:S03]  /*0390*/  FENCE.VIEW.ASYNC.S ;  /* 0x00000000000073c6 */ /* 0x000e260000000000 */
[----:B0-----:R3:W4:Y:S08]  /*03a0*/  SYNCS.EXCH.64 URZ, [UR8+0x38830], UR6 ;  /* 0x03883006083f75b2 */ /* 0x0017300008000100 */
[----:B------:R3:W0:Y:S01]  /*03b0*/  SYNCS.EXCH.64 URZ, [UR8+0x38840], UR4 ;  /* 0x03884004083f75b2 */ /* 0x0006220008000100 */
[----:B------:R3:W0:Y:S01]  /*03c0*/  SYNCS.EXCH.64 URZ, [UR8+0x38838], UR6 ;  /* 0x03883806083f75b2 */ /* 0x0006220008000100 */
[----:B------:R3:W0:Y:S02]  /*03d0*/  SYNCS.EXCH.64 URZ, [UR8+0x38848], UR4 ;  /* 0x03884804083f75b2 */ /* 0x0006240008000100 */
[----:B---3--:R-:W-:Y:S01]  /*03e0*/  NOP ;  /* 0x0000000000007918 */ /* 0x008fe20000000000 */
.L_x_252:
[----:B------:R-:W3:Y:S01]  /*03f0*/  SHFL.IDX PT, R2, R0, RZ, 0x1f ;  /* 0x00001fff00027589 */ /* 0x000ee200000e0000 */
[----:B------:R-:W-:Y:S01]  /*0400*/  NOP ;  /* 0x0000000000007918 */ /* 0x000fe20000000000 */
[----:B---3--:R-:W-:-:S13]  /*0410*/  ISETP.NE.AND P0, PT, R2, RZ, PT ;  /* 0x000000ff0200720c */ /* 0x008fda0003f05270 */
[----:B------:R-:W-:Y:S05]  /*0420*/  @P0 BRA `(.L_x_253) ;  /* 0x0000000000480947 */ /* 0x000fea0003800000 */
[----:B0-----:R-:W0:Y:S01]  /*0430*/  S2UR UR5, SR_CgaCtaId ;  /* 0x00000000000579c3 */ /* 0x001e220000008800 */
[----:B------:R-:W-:Y:S01]  /*0440*/  UMOV UR4, 0x400 ;  /* 0x0000040000047882 */ /* 0x000fe20000000000 */
[----:B------:R-:W-:Y:S01]  /*0450*/  UMOV UR6, 0x1 ;  /* 0x0000000100067882 */ /* 0x000fe20000000000 */
[----:B------:R-:W-:Y:S01]  /*0460*/  UMOV UR7, 0x2 ;  /* 0x0000000200077882 */ /* 0x000fe20000000000 */
[----:B------:R-:W-:Y:S01]  /*0470*/  ELECT P0, URZ, PT ;  /* 0x00000000003f782f */ /* 0x000fe20003800000 */
[----:B0-----:R-:W-:Y:S02]  /*0480*/  ULEA UR8, UR5, UR4, 0x18 ;  /* 0x0000000405087291 */ /* 0x001fe4000f8ec03f */
[----:B------:R-:W-:-:S04]  /*0490*/  UIADD3 UR4, -UR6, 0x100000, URZ ;  /* 0x0010000006047890 */ /* 0x000fc8000fffe13f */
[----:B------:R-:W-:Y:S02]  /*04a0*/  USHF.L.U32 UR5, UR4, 0xb, URZ ;  /* 0x0000000b04057899 */ /* 0x000fe4000800063f */
[----:B------:R-:W-:Y:S02]  /*04b0*/  USHF.L.U32 UR4, UR4, 0x1, URZ ;  /* 0x0000000104047899 */ /* 0x000fe4000800063f */
[----:B------:R-:W-:-:S04]  /*04c0*/  UIADD3 UR6, -UR7, 0x100000, URZ ;  /* 0x0010000007067890 */ /* 0x000fc8000fffe13f */
[----:B------:R-:W-:Y:S02]  /*04d0*/  USHF.L.U32 UR7, UR6, 0xb, URZ ;  /* 0x0000000b06077899 */ /* 0x000fe4000800063f */
[----:B------:R-:W-:Y:S01]  /*04e0*/  USHF.L.U32 UR6, UR6, 0x1, URZ ;  /* 0x0000000106067899 */ /* 0x000fe2000800063f */
[----:B------:R-:W0:Y:S03]  /*04f0*/  FENCE.VIEW.ASYNC.S ;  /* 0x00000000000073c6 */ /* 0x000e260000000000 */
[----:B0-----:R3:W0:Y:S08]  /*0500*/  SYNCS.EXCH.64 URZ, [UR8+0x38850], UR4 ;  /* 0x03885004083f75b2 */ /* 0x0016300008000100 */
[----:B------:R3:W0:Y:S01]  /*0510*/  SYNCS.EXCH.64 URZ, [UR8+0x38860], UR6 ;  /* 0x03886006083f75b2 */ /* 0x0006220008000100 */
[----:B------:R3:W0:Y:S01]  /*0520*/  SYNCS.EXCH.64 URZ, [UR8+0x38858], UR4 ;  /* 0x03885804083f75b2 */ /* 0x0006220008000100 */
[----:B------:R3:W0:Y:S02]  /*0530*/  SYNCS.EXCH.64 URZ, [UR8+0x38868], UR6 ;  /* 0x03886806083f75b2 */ /* 0x0006240008000100 */
[----:B---3--:R-:W-:Y:S01]  /*0540*/  NOP ;  /* 0x0000000000007918 */ /* 0x008fe20000000000 */
.L_x_253:
[----:B------:R-:W3:Y:S01]  /*0550*/  SHFL.IDX PT, R2, R0, RZ, 0x1f ;  /* 0x00001fff00027589 */ /* 0x000ee200000e0000 */
[----:B------:R-:W-:Y:S01]  /*0560*/  NOP ;  /* 0x0000000000007918 */ /* 0x000fe20000000000 */
[----:B---3--:R-:W-:-:S13]  /*0570*/  ISETP.NE.AND P0, PT, R2, RZ, PT ;  /* 0x000000ff0200720c */ /* 0x008fda0003f05270 */
[----:B------:R-:W-:Y:S05]  /*0580*/  @P0 BRA `(.L_x_254) ;  /* 0x0000000000380947 */ /* 0x000fea0003800000 */
[----:B0-----:R-:W0:Y:S01]  /*0590*/  S2UR UR5, SR_CgaCtaId ;  /* 0x00000000000579c3 */ /* 0x001e220000008800 */
[----:B------:R-:W-:Y:S01]  /*05a0*/  UMOV UR4, 0x400 ;  /* 0x0000040000047882 */ /* 0x000fe20000000000 */
[----:B------:R-:W-:Y:S01]  /*05b0*/  UMOV UR7, 0x1 ;  /* 0x0000000100077882 */ /* 0x000fe20000000000 */
[----:B------:R-:W-:Y:S01]  /*05c0*/  ELECT P0, URZ, PT ;  /* 0x00000000003f782f */ /* 0x000fe20003800000 */
[----:B0-----:R-:W-:Y:S02]  /*05d0*/  ULEA UR6, UR5, UR4, 0x18 ;  /* 0x0000000405067291 */ /* 0x001fe4000f8ec03f */
[----:B------:R-:W-:-:S04]  /*05e0*/  UIADD3 UR4, -UR7, 0x100000, URZ ;  /* 0x0010000007047890 */ /* 0x000fc8000fffe13f */
[----:B------:R-:W-:Y:S02]  /*05f0*/  USHF.L.U32 UR5, UR4, 0xb, URZ ;  /* 0x0000000b04057899 */ /* 0x000fe4000800063f */
[----:B------:R-:W-:Y:S01]  /*0600*/  USHF.L.U32 UR4, UR4, 0x1, URZ ;  /* 0x0000000104047899 */ /* 0x000fe2000800063f */
[----:B------:R-:W0:Y:S11]  /*0610*/  FENCE.VIEW.ASYNC.S ;  /* 0x00000000000073c6 */ /* 0x000e360000000000 */
[----:B0-----:R3:W0:Y:S01]  /*0620*/  SYNCS.EXCH.64 URZ, [UR6+0x38870], UR4 ;  /* 0x03887004063f75b2 */ /* 0x0016220008000100 */
[----:B------:R3:W0:Y:S01]  /*0630*/  SYNCS.EXCH.64 URZ, [UR6+0x38880], UR4 ;  /* 0x03888004063f75b2 */ /* 0x0006220008000100 */
[----:B------:R3:W0:Y:S01]  /*0640*/  SYNCS.EXCH.64 URZ, [UR6+0x38878], UR4 ;  /* 0x03887804063f75b2 */ /* 0x0006220008000100 */
[----:B------:R3:W0:Y:S02]  /*0650*/  SYNCS.EXCH.64 URZ, [UR6+0x38888], UR4 ;  /* 0x03888804063f75b2 */ /* 0x0006240008000100 */
[----:B---3--:R-:W-:Y:S01]  /*0660*/  NOP ;  /* 0x0000000000007918 */ /* 0x008fe20000000000 */
.L_x_254:
        /* <DEDUP_REMOVED lines=22> */
.L_x_255:
        /* <DEDUP_REMOVED lines=22> */
.L_x_256:
[----:B0-----:R-:W-:Y:S01]  /*0930*/  UMOV UR4, 0x1 ;  /* 0x0000000100047882 */ /* 0x001fe20000000000 */
[----:B------:R-:W-:Y:S01]  /*0940*/  PLOP3.LUT P0, PT, PT, PT, UP0, 0x80, 0x0 ;  /* 0x000000000000781c */ /* 0x000fe20003f0f008 */
[----:B------:R-:W-:Y:S01]  /*0950*/  USEL UR4, UR4, 0x2, !UP0 ;  /* 0x0000000204047887 */ /* 0x000fe2000c000000 */
[----:B------:R-:W-:-:S05]  /*0960*/  NOP ;  /* 0x0000000000007918 */ /* 0x000fca0000000000 */
[----:B------:R-:W-:-:S05]  /*0970*/  IMAD.U32 R2, RZ, RZ, UR4 ;  /* 0x00000004ff027e24 */ /* 0x000fca000f8e00ff */
[----:B------:R0:W-:Y:S01]  /*0980*/  STL [R1+0x30], R2 ;  /* 0x0000300201007387 */ /* 0x0001e20000100800 */
[----:B-12-4-:R-:W-:Y:S06]  /*0990*/  BAR.SYNC.DEFER_BLOCKING 0x0 ;  /* 0x0000000000007b1d */ /* 0x016fec0000010000 */
[----:B------:R-:W-:Y:S05]  /*09a0*/  @!P0 BRA `(.L_x_257) ;  /* 0x000000c800248947 */ /* 0x000fea0003800000 */
.L_x_258:
[----:B------:R-:W-:-:S08]  /*09b0*/  NOP ;  /* 0x0000000000007918 */ /* 0x000fd00000000000 */
[----:B------:R-:W1:Y:S02]  /*09c0*/  USETMAXREG.TRY_ALLOC.CTAPOOL UP0, 0xf0 ;  /* 0x000000f0000079c8 */ /* 0x000e640008000600 */
[----:B-1----:R-:W-:-:S13]  /*09d0*/  PLOP3.LUT P0, PT, PT, PT, UP0, 0x80, 0x0 ;  /* 0x000000000000781c */ /* 0x002fda0003f0f008 */
[----:B------:R-:W-:Y:S05]  /*09e0*/  @!P0 BRA `(.L_x_258) ;  /* 0xfffffffc00f08947 */ /* 0x000fea000383ffff */
[----:B------:R-:W1:Y:S08]  /*09f0*/  S2UR UR5, SR_CgaCtaId ;  /* 0x00000000000579c3 */ /* 0x000e700000008800 */
[----:B------:R-:W-:Y:S06]  /*0a00*/  BAR.ARV 0x8, 0x120 ;  /* 0x0204800000007b1d */ /* 0x000fec0000002000 */
[----:B------:R-:W-:-:S02]  /*0a10*/  UMOV UR4, 0x400 ;  /* 0x0000040000047882 */ /* 0x000fc40000000000 */
[----:B------:R-:W-:Y:S01]  /*0a20*/  BAR.SYNC.DEFER_BLOCKING 0x5, 0x120 ;  /* 0x0144800000007b1d */ /* 0x000fe20000010000 */
[----:B-1----:R-:W-:-:S09]  /*0a30*/  ULEA UR4, UR5, UR4, 0x18 ;  /* 0x0000000405047291 */ /* 0x002fd2000f8ec03f */
[----:B------:R-:W1:Y:S01]  /*0a40*/  LDS.128 R12, [UR4+0x388d0] ;  /* 0x0388d004ff0c7984 */ /* 0x000e620008000c00 */
[----:B------:R-:W-:Y:S01]  /*0a50*/  ULDC UR4, c[0x0][0xc14] ;  /* 0x0003050000047ab9 */ /* 0x000fe20000000800 */
[----:B------:R-:W-:Y:S06]  /*0a60*/  BAR.ARV 0x4, 0x120 ;  /* 0x0104800000007b1d */ /* 0x000fec0000002000 */
[----:B-1----:R-:W-:-:S13]  /*0a70*/  ISETP.GE.AND P0, PT, R15, UR4, PT ;  /* 0x000000040f007c0c */ /* 0x002fda000bf06270 */
[----:B------:R-:W-:Y:S05]  /*0a80*/  @P0 EXIT ;  /* 0x000000000000094d */ /* 0x000fea0003800000 */
[----:B0-----:R-:W2:Y:S01]  /*0a90*/  LDL R2, [R1+0x30] ;  /* 0x0000300001027983 */ /* 0x001ea20000100800 */
[----:B------:R-:W-:Y:S01]  /*0aa0*/  R2UR UR5, R14 ;  /* 0x000000000e0572ca */ /* 0x000fe200000e0000 */
[----:B------:R-:W-:Y:S01]  /*0ab0*/  IMAD.MOV.U32 R219, RZ, RZ, -0x2 ;  /* 0xfffffffeffdb7424 */ /* 0x000fe200078e00ff */
[----:B------:R-:W-:Y:S01]  /*0ac0*/  CS2R R16, SRZ ;  /* 0x0000000000107805 */ /* 0x000fe2000001ff00 */
[----:B------:R-:W0:Y:S01]  /*0ad0*/  S2R R0, SR_TID.X ;  /* 0x0000000000007919 */ /* 0x000e220000002100 */
[----:B------:R-:W-:Y:S02]  /*0ae0*/  IMAD.MOV.U32 R216, RZ, RZ, RZ ;  /* 0x000000ffffd87224 */ /* 0x000fe400078e00ff */
[----:B0-----:R-:W-:-:S05]  /*0af0*/  VIADD R223, R0, 0xffffff80 ;  /* 0xffffff8000df7836 */ /* 0x001fca0000000000 */
[----:B------:R-:W-:-:S04]  /*0b00*/  SHF.R.S32.HI R0, RZ, 0x1f, R223 ;  /* 0x0000001fff007819 */ /* 0x000fc800000114df */
[CC--:B------:R-:W-:Y:S02]  /*0b10*/  LEA.HI R3, R0.reuse, R223.reuse, RZ, 0x7 ;  /* 0x000000df00037211 */ /* 0x0c0fe400078f38ff */
[----:B------:R-:W-:Y:S02]  /*0b20*/  LEA.HI R4, R0, R223, RZ, 0x5 ;  /* 0x000000df00047211 */ /* 0x000fe400078f28ff */
[----:B------:R-:W-:-:S03]  /*0b30*/  SHF.R.S32.HI R218, RZ, 0x7, R3 ;  /* 0x00000007ffda7819 */ /* 0x000fc60000011403 */
[----:B------:R-:W-:-:S05]  /*0b40*/  IMAD.SHL.U32 R6, R4, 0x20, RZ ;  /* 0x0000002004067824 */ /* 0x000fca00078e00ff */
[----:B------:R-:W-:Y:S02]  /*0b50*/  LOP3.LUT R7, R6, 0xfffffc00, RZ, 0xc0, !PT ;  /* 0xfffffc0006077812 */ /* 0x000fe400078ec0ff */
[----:B--2---:R-:W-:Y:S02]  /*0b60*/  R2UR UR4, R2 ;  /* 0x00000000020472ca */ /* 0x004fe400000e0000 */
[C---:B------:R-:W-:Y:S02]  /*0b70*/  LOP3.LUT R2, R3.reuse, 0xffffff80, RZ, 0xc0, !PT ;  /* 0xffffff8003027812 */ /* 0x040fe400078ec0ff */
[----:B------:R-:W-:-:S03]  /*0b80*/  LEA.HI R3, R3, R218, RZ, 0x1 ;  /* 0x000000da03037211 */ /* 0x000fc600078f08ff */
[----:B------:R-:W-:Y:S01]  /*0b90*/  IMAD.IADD R217, R223, 0x1, -R2 ;  /* 0x00000001dfd97824 */ /* 0x000fe200078e0a02 */
[CC--:B------:R-:W-:Y:S02]  /*0ba0*/  LEA.HI R2, R0.reuse, R223.reuse, RZ, 0x4 ;  /* 0x000000df00027211 */ /* 0x0c0fe400078f20ff */
[----:B------:R-:W-:Y:S02]  /*0bb0*/  LEA.HI R0, R0, R223, RZ, 0x3 ;  /* 0x000000df00007211 */ /* 0x000fe400078f18ff */
[----:B------:R-:W-:Y:S01]  /*0bc0*/  SHF.R.S32.HI R8, RZ, 0x1f, R217 ;  /* 0x0000001fff087819 */ /* 0x000fe200000114d9 */
[----:B------:R-:W-:Y:S01]  /*0bd0*/  ULOP3.LUT UR4, UR4, 0x1, URZ, 0xfc, !UPT ;  /* 0x0000000104047892 */ /* 0x000fe2000f8efc3f */
[----:B------:R-:W-:Y:S02]  /*0be0*/  SHF.R.S32.HI R5, RZ, 0x4, R2 ;  /* 0x00000004ff057819 */ /* 0x000fe40000011402 */
[----:B------:R-:W-:Y:S02]  /*0bf0*/  LEA.HI R9, R8, R217, RZ, 0x2 ;  /* 0x000000d908097211 */ /* 0x000fe400078f10ff */
[C---:B------:R-:W-:Y:S01]  /*0c00*/  LOP3.LUT R4, R2.reuse, 0x3fffff0, RZ, 0xc0, !PT ;  /* 0x03fffff002047812 */ /* 0x040fe200078ec0ff */
[----:B------:R-:W-:Y:S01]  /*0c10*/  IMAD.U32 R222, RZ, RZ, UR4 ;  /* 0x00000004ffde7e24 */ /* 0x000fe2000f8e00ff */
[----:B------:R-:W-:-:S02]  /*0c20*/  LEA.HI R2, R2, R5, RZ, 0x1 ;  /* 0x0000000502027211 */ /* 0x000fc400078f08ff */
[--C-:B------:R-:W-:Y:S01]  /*0c30*/  SHF.R.S32.HI R6, RZ, 0x2, R9.reuse ;  /* 0x00000002ff067819 */ /* 0x100fe20000011409 */
[----:B------:R-:W-:Y:S01]  /*0c40*/  IMAD.IADD R4, R223, 0x1, -R4 ;  /* 0x00000001df047824 */ /* 0x000fe200078e0a04 */
[----:B------:R-:W-:Y:S02]  /*0c50*/  SHF.R.S32.HI R11, RZ, 0x1f, R9 ;  /* 0x0000001fff0b7819 */ /* 0x000fe40000011409 */
[----:B------:R-:W-:Y:S01]  /*0c60*/  LOP3.LUT R2, R2, 0x1ffffffe, RZ, 0xc0, !PT ;  /* 0x1ffffffe02027812 */ /* 0x000fe200078ec0ff */
[----:B------:R-:W-:Y:S01]  /*0c70*/  IMAD R7, R4, 0x40, R7 ;  /* 0x0000004004077824 */ /* 0x000fe200078e0207 */
[----:B------:R-:W-:Y:S02]  /*0c80*/  LEA.HI R11, R11, R6, RZ, 0x3 ;  /* 0x000000060b0b7211 */ /* 0x000fe400078f18ff */
[----:B------:R-:W-:Y:S01]  /*0c90*/  LEA.HI R8, R8, R217, RZ, 0x5 ;  /* 0x000000d908087211 */ /* 0x000fe200078f28ff */
[----:B------:R-:W-:Y:S01]  /*0ca0*/  IMAD.IADD R2, R5, 0x1, -R2 ;  /* 0x0000000105027824 */ /* 0x000fe200078e0a02 */
[----:B------:R-:W-:Y:S01]  /*0cb0*/  LOP3.LUT R11, R11, 0xfffffff8, RZ, 0xc0, !PT ;  /* 0xfffffff80b0b7812 */ /* 0x000fe200078ec0ff */
[----:B------:R-:W-:Y:S01]  /*0cc0*/  IMAD.MOV.U32 R5, RZ, RZ, R13 ;  /* 0x000000ffff057224 */ /* 0x000fe200078e000d */
[----:B------:R-:W-:Y:S01]  /*0cd0*/  LOP3.LUT R4, R9, 0x7ffffffc, RZ, 0xc0, !PT ;  /* 0x7ffffffc09047812 */ /* 0x000fe200078ec0ff */
[----:B------:R-:W-:Y:S01]  /*0ce0*/  IMAD R221, R2, 0x8, R7 ;  /* 0x0000000802dd7824 */ /* 0x000fe200078e0207 */
[----:B------:R-:W-:Y:S01]  /*0cf0*/  SHF.R.S32.HI R8, RZ, 0x5, R8 ;  /* 0x00000005ff087819 */ /* 0x000fe20000011408 */
[----:B------:R-:W-:Y:S01]  /*0d00*/  IMAD.IADD R11, R6, 0x1, -R11 ;  /* 0x00000001060b7824 */ /* 0x000fe200078e0a0b */
[----:B------:R-:W-:Y:S01]  /*0d10*/  LOP3.LUT R3, R3, 0x3fffffe, RZ, 0xc0, !PT ;  /* 0x03fffffe03037812 */ /* 0x000fe200078ec0ff */
[----:B------:R-:W-:Y:S01]  /*0d20*/  IMAD.MOV.U32 R7, RZ, RZ, R15 ;  /* 0x000000ffff077224 */ /* 0x000fe200078e000f */
[----:B------:R-:W-:Y:S01]  /*0d30*/  LOP3.LUT R2, R0, 0x1ffffff8, RZ, 0xc0, !PT ;  /* 0x1ffffff800027812 */ /* 0x000fe200078ec0ff */
[----:B------:R-:W-:Y:S01]  /*0d40*/  IMAD R8, R8, 0x10, R11 ;  /* 0x0000001008087824 */ /* 0x000fe200078e020b */
[----:B------:R-:W-:Y:S01]  /*0d50*/  IADD3 R4, R217, -R4, RZ ;  /* 0x80000004d9047210 */ /* 0x000fe20007ffe0ff */
[----:B------:R-:W-:Y:S01]  /*0d60*/  IMAD.IADD R3, R218, 0x1, -R3 ;  /* 0x00000001da037824 */ /* 0x000fe200078e0a03 */
[----:B------:R-:W-:Y:S01]  /*0d70*/  SHF.R.S32.HI R22, RZ, 0x3, R0 ;  /* 0x00000003ff167819 */ /* 0x000fe20000011400 */
[----:B------:R-:W-:-:S02]  /*0d80*/  IMAD.IADD R2, R223, 0x1, -R2 ;  /* 0x00000001df027824 */ /* 0x000fc400078e0a02 */
[----:B------:R-:W-:Y:S02]  /*0d90*/  IMAD R219, R4, R219, 0x50 ;  /* 0x0000005004db7424 */ /* 0x000fe400078e02db */
[----:B------:R-:W-:Y:S02]  /*0da0*/  IMAD R220, R3, 0x40, R8 ;  /* 0x0000004003dc7824 */ /* 0x000fe400078e0208 */
[----:B------:R-:W-:-:S07]  /*0db0*/  IMAD.SHL.U32 R18, R2, 0x8, RZ ;  /* 0x0000000802127824 */ /* 0x000fce00078e00ff */
.L_x_301:
[----:B0-----:R-:W0:Y:S01]  /*0dc0*/  LDC.64 R2, c[0x0][0xc60] ;  /* 0x00031800ff027b82 */ /* 0x001e220000000a00 */
[----:B------:R-:W-:Y:S01]  /*0dd0*/  ULDC.64 UR10, c[0x0][0x208] ;  /* 0x00008200000a7ab9 */ /* 0x000fe20000000a00 */
[----:B------:R-:W-:Y:S01]  /*0de0*/  ULDC.64 UR6, c[0x0][0xa28] ;  /* 0x00028a0000067ab9 */ /* 0x000fe20000000a00 */
[----:B------:R-:W-:Y:S01]  /*0df0*/  ULDC.64 UR8, c[0x0][0xa20] ;  /* 0x0002880000087ab9 */ /* 0x000fe20000000a00 */
[----:B0-----:R-:W-:-:S06]  /*0e00*/  IMAD.WIDE R2, R7, 0x4, R2 ;  /* 0x0000000407027825 */ /* 0x001fcc00078e0202 */
[----:B--2---:R-:W2:Y:S01]  /*0e10*/  LDG.E R2, desc[UR10][R2.64] ;  /* 0x0000000a02027981 */ /* 0x004ea2000c1e1900 */
[----:B------:R-:W-:Y:S02]  /*0e20*/  UISETP.NE.U32.AND UP0, UPT, UR6, URZ, UPT ;  /* 0x0000003f0600728c */ /* 0x000fe4000bf05070 */
[----:B------:R-:W-:Y:S02]  /*0e30*/  UISETP.NE.U32.AND UP1, UPT, UR8, URZ, UPT ;  /* 0x0000003f0800728c */ /* 0x000fe4000bf25070 */
[----:B------:R-:W-:Y:S02]  /*0e40*/  UISETP.NE.AND.EX UP0, UPT, UR7, URZ, UPT, UP0 ;  /* 0x0000003f0700728c */ /* 0x000fe4000bf05300 */
[----:B------:R-:W-:-:S04]  /*0e50*/  UISETP.NE.AND.EX UP1, UPT, UR9, URZ, UPT, UP1 ;  /* 0x0000003f0900728c */ /* 0x000fc8000bf25310 */
[----:B------:R-:W-:Y:S02]  /*0e60*/  PLOP3.LUT P0, PT, PT, PT, UP0, 0x80, 0x0 ;  /* 0x000000000000781c */ /* 0x000fe40003f0f008 */
[----:B------:R-:W-:Y:S02]  /*0e70*/  PLOP3.LUT P1, PT, PT, PT, UP1, 0x80, 0x0 ;  /* 0x000000000000781c */ /* 0x000fe40003f2f018 */
[----:B--2---:R-:W-:-:S13]  /*0e80*/  R2UR UR4, R2 ;  /* 0x00000000020472ca */ /* 0x004fda00000e0000 */
[----:B------:R-:W-:Y:S02]  /*0e90*/  USHF.R.S32.HI UR12, URZ, 0x1f, UR4 ;  /* 0x0000001f3f0c7899 */ /* 0x000fe40008011404 */
[----:B------:R-:W-:Y:S01]  /*0ea0*/  MOV R214, UR4 ;  /* 0x0000000400d67c02 */ /* 0x000fe20008000f00 */
[----:B------:R-:W-:Y:S02]  /*0eb0*/  @UP0 ULEA UR6, UP2, UR4, UR6, 0x2 ;  /* 0x0000000604060291 */ /* 0x000fe4000f84103f */
[----:B------:R-:W-:Y:S02]  /*0ec0*/  @UP1 ULEA UR8, UP3, UR4, UR8, 0x2 ;  /* 0x0000000804081291 */ /* 0x000fe4000f86103f */
[----:B------:R-:W-:Y:S02]  /*0ed0*/  @UP0 ULEA.HI.X UR7, UR4, UR7, UR12, 0x2, UP2 ;  /* 0x0000000704070291 */ /* 0x000fe400090f140c */
[----:B------:R-:W-:Y:S01]  /*0ee0*/  IMAD.U32 R215, RZ, RZ, UR12 ;  /* 0x0000000cffd77e24 */ /* 0x000fe2000f8e00ff */
[----:B------:R-:W-:Y:S01]  /*0ef0*/  @UP1 ULEA.HI.X UR9, UR4, UR9, UR12, 0x2, UP3 ;  /* 0x0000000904091291 */ /* 0x000fe200098f140c */
[----:B------:R-:W-:-:S02]  /*0f00*/  IMAD.U32 R2, RZ, RZ, UR6 ;  /* 0x00000006ff027e24 */ /* 0x000fc4000f8e00ff */
[----:B------:R-:W-:Y:S01]  /*0f10*/  IMAD.U32 R6, RZ, RZ, UR8 ;  /* 0x00000008ff067e24 */ /* 0x000fe2000f8e00ff */
[----:B------:R-:W-:Y:S01]  /*0f20*/  ULDC UR4, c[0x0][0x404] ;  /* 0x0001010000047ab9 */ /* 0x000fe20000000800 */
[----:B------:R-:W-:Y:S01]  /*0f30*/  IMAD.U32 R3, RZ, RZ, UR7 ;  /* 0x00000007ff037e24 */ /* 0x000fe2000f8e00ff */
[----:B------:R-:W-:Y:S01]  /*0f40*/  ULDC.64 UR6, c[0x0][0x3f8] ;  /* 0x0000fe0000067ab9 */ /* 0x000fe20000000a00 */
[----:B------:R-:W-:-:S03]  /*0f50*/  IMAD.U32 R7, RZ, RZ, UR9 ;  /* 0x00000009ff077e24 */ /* 0x000fc6000f8e00ff */
[----:B------:R-:W2:Y:S04]  /*0f60*/  @P0 LDG.E R2, desc[UR10][R2.64] ;  /* 0x0000000a02020981 */ /* 0x000ea8000c1e1900 */
[----:B---3--:R-:W3:Y:S01]  /*0f70*/  @P1 LDG.E R6, desc[UR10][R6.64] ;  /* 0x0000000a06061981 */ /* 0x008ee2000c1e1900 */
[----:B------:R-:W-:Y:S01]  /*0f80*/  UISETP.NE.U32.AND UP0, UPT, UR6, URZ, UPT ;  /* 0x0000003f0600728c */ /* 0x000fe2000bf05070 */
[----:B------:R-:W-:Y:S01]  /*0f90*/  IMAD.MOV.U32 R212, RZ, RZ, R5 ;  /* 0x000000ffffd47224 */ /* 0x000fe200078e0005 */
[----:B------:R-:W-:Y:S01]  /*0fa0*/  UMOV UR60, URZ ;  /* 0x0000003f003c7c82 */ /* 0x000fe20008000000 */
[----:B------:R-:W-:Y:S01]  /*0fb0*/  ULDC UR6, c[0x0][0x2e0] ;  /* 0x0000b80000067ab9 */ /* 0x000fe20000000800 */
[----:B------:R-:W-:Y:S01]  /*0fc0*/  UISETP.NE.AND.EX UP0, UPT, UR7, URZ, UPT, UP0 ;  /* 0x0000003f0700728c */ /* 0x000fe2000bf05300 */
[----:B------:R-:W-:Y:S01]  /*0fd0*/  IMAD.MOV.U32 R0, RZ, RZ, RZ ;  /* 0x000000ffff007224 */ /* 0x000fe200078e00ff */
[----:B------:R-:W-:-:S02]  /*0fe0*/  CS2R R150, SRZ ;  /* 0x0000000000967805 */ /* 0x000fc4000001ff00 */
[----:B------:R-:W-:Y:S01]  /*0ff0*/  CS2R R148, SRZ ;  /* 0x0000000000947805 */ /* 0x000fe2000001ff00 */
[----:B------:R-:W-:Y:S01]  /*1000*/  USEL UR4, UR4, 0x1, UP0 ;  /* 0x0000000104047887 */ /* 0x000fe20008000000 */
[----:B------:R-:W-:Y:S02]  /*1010*/  CS2R R146, SRZ ;  /* 0x0000000000927805 */ /* 0x000fe4000001ff00 */
[----:B------:R-:W-:Y:S02]  /*1020*/  CS2R R144, SRZ ;  /* 0x0000000000907805 */ /* 0x000fe4000001ff00 */
[----:B------:R-:W-:Y:S01]  /*1030*/  CS2R R142, SRZ ;  /* 0x00000000008e7805 */ /* 0x000fe2000001ff00 */
[----:B------:R-:W-:Y:S01]  /*1040*/  UIMAD UR4, UR4, UR6, URZ ;  /* 0x00000006040472a4 */ /* 0x000fe2000f8e023f */
        /* <DEDUP_REMOVED lines=15> */
[----:B------:R-:W-:Y:S01]  /*1140*/  IMAD.MOV.U32 R172, RZ, RZ, RZ ;  /* 0x000000ffffac7224 */ /* 0x000fe200078e00ff */
        /* <DEDUP_REMOVED lines=12> */
[----:B-1----:R-:W-:Y:S02]  /*1210*/  CS2R R82, SRZ ;  /* 0x0000000000527805 */ /* 0x002fe4000001ff00 */
[----:B------:R-:W-:Y:S02]  /*1220*/  CS2R R84, SRZ ;  /* 0x0000000000547805 */ /* 0x000fe4000001ff00 */
[----:B------:R-:W-:Y:S01]  /*1230*/  CS2R R80, SRZ ;  /* 0x0000000000507805 */ /* 0x000fe2000001ff00 */
[----:B------:R-:W-:Y:S01]  /*1240*/  IMAD.MOV.U32 R19, RZ, RZ, RZ ;  /* 0x000000ffff137224 */ /* 0x000fe200078e00ff */
[----:B-----5:R-:W-:Y:S02]  /*1250*/  CS2R R74, SRZ ;  /* 0x00000000004a7805 */ /* 0x020fe4000001ff00 */
        /* <DEDUP_REMOVED lines=16> */
[----:B----4-:R-:W-:Y:S01]  /*1360*/  CS2R R44, SRZ ;  /* 0x00000000002c7805 */ /* 0x010fe2000001ff00 */
[----:B------:R-:W-:Y:S01]  /*1370*/  IMAD.MOV.U32 R160, RZ, RZ, RZ ;  /* 0x000000ffffa07224 */ /* 0x000fe200078e00ff */
[----:B------:R-:W-:Y:S01]  /*1380*/  MOV R41, RZ ;  /* 0x000000ff00297202 */ /* 0x000fe20000000f00 */
[----:B------:R-:W-:Y:S01]  /*1390*/  IMAD.U32 R213, RZ, RZ, UR5 ;  /* 0x00000005ffd57e24 */ /* 0x000fe2000f8e00ff */
[----:B--2---:R-:W-:-:S02]  /*13a0*/  @P0 R2UR UR60, R2 ;  /* 0x00000000023c02ca */ /* 0x004fc400000e0000 */
[----:B------:R-:W-:Y:S02]  /*13b0*/  CS2R R2, SRZ ;  /* 0x0000000000027805 */ /* 0x000fe4000001ff00 */
[----:B------:R-:W-:Y:S02]  /*13c0*/  PLOP3.LUT P0, PT, PT, PT, PT, 0x80, 0x0 ;  /* 0x000000000000781c */ /* 0x000fe40003f0f070 */
[----:B---3--:R-:W-:Y:S01]  /*13d0*/  @P1 R2UR UR4, R6 ;  /* 0x00000000060412ca */ /* 0x008fe200000e0000 */
[----:B------:R-:W-:-:S14]  /*13e0*/  @P1 BRA `(.L_x_259) ;  /* 0x00000000003c1947 */ /* 0x000fdc0003800000 */
[----:B------:R-:W-:Y:S02]  /*13f0*/  ULDC.64 UR6, c[0x0][0xa08] ;  /* 0x0002820000067ab9 */ /* 0x000fe40000000a00 */
[----:B------:R-:W-:-:S04]  /*1400*/  ISETP.NE.U32.AND P1, PT, RZ, UR6, PT ;  /* 0x00000006ff007c0c */ /* 0x000fc8000bf25070 */
[----:B------:R-:W-:-:S13]  /*1410*/  ISETP.NE.AND.EX P1, PT, RZ, UR7, PT, P1 ;  /* 0x00000007ff007c0c */ /* 0x000fda000bf25310 */
[----:B------:R-:W-:Y:S05]  /*1420*/  @!P1 BRA `(.L_x_259) ;  /* 0x00000000002c9947 */ /* 0x000fea0003800000 */
[----:B------:R-:W-:Y:S01]  /*1430*/  R2UR UR8, R214 ;  /* 0x00000000d60872ca */ /* 0x000fe200000e0000 */
[----:B------:R-:W-:Y:S01]  /*1440*/  ULDC.64 UR4, c[0x0][0xa08] ;  /* 0x0002820000047ab9 */ /* 0x000fe20000000a00 */
[----:B------:R-:W-:-:S11]  /*1450*/  ULDC.64 UR6, c[0x0][0x208] ;  /* 0x0000820000067ab9 */ /* 0x000fd60000000a00 */
[----:B------:R-:W-:-:S06]  /*1460*/  UIMAD.WIDE UR4, UR8, 0x4, UR4 ;  /* 0x00000004080478a5 */ /* 0x000fcc000f8e0204 */
[----:B------:R-:W-:Y:S02]  /*1470*/  IMAD.U32 R4, RZ, RZ, UR4 ;  /* 0x00000004ff047e24 */ /* 0x000fe4000f8e00ff */
[----:B------:R-:W-:-:S05]  /*1480*/  IMAD.U32 R5, RZ, RZ, UR5 ;  /* 0x00000005ff057e24 */ /* 0x000fca000f8e00ff */
[----:B------:R-:W2:Y:S04]  /*1490*/  LDG.E R7, desc[UR6][R4.64] ;  /* 0x0000000604077981 */ /* 0x000ea8000c1e1900 */
[----:B------:R-:W3:Y:S01]  /*14a0*/  LDG.E R6, desc[UR6][R4.64+0x4] ;  /* 0x0000040604067981 */ /* 0x000ee2000c1e1900 */
[----:B--2---:R-:W-:Y:S02]  /*14b0*/  R2UR UR4, R7 ;  /* 0x00000000070472ca */ /* 0x004fe400000e0000 */
[----:B---3--:R-:W-:-:S13]  /*14c0*/  R2UR UR5, R6 ;  /* 0x00000000060572ca */ /* 0x008fda00000e0000 */
[----:B------:R-:W-:-:S12]  /*14d0*/  UIADD3 UR4, -UR4, UR5, URZ ;  /* 0x0000000504047290 */ /* 0x000fd8000fffe13f */
.L_x_259:
[----:B------:R-:W-:Y:S01]  /*14e0*/  UIADD3 UR60, -UR60, UR4, URZ ;  /* 0x000000043c3c7290 */ /* 0x000fe2000fffe13f */
[----:B------:R-:W-:Y:S01]  /*14f0*/  IMAD.MOV.U32 R40, RZ, RZ, RZ ;  /* 0x000000ffff287224 */ /* 0x000fe200078e00ff */
[----:B------:R-:W-:Y:S01]  /*1500*/  CS2R R34, SRZ ;  /* 0x0000000000227805 */ /* 0x000fe2000001ff00 */
[----:B------:R-:W-:Y:S01]  /*1510*/  IMAD.MOV.U32 R161, RZ, RZ, RZ ;  /* 0x000000ffffa17224 */ /* 0x000fe200078e00ff */
[----:B------:R-:W-:Y:S01]  /*1520*/  UISETP.GE.AND UP0, UPT, UR60, 0x1, UPT ;  /* 0x000000013c00788c */ /* 0x000fe2000bf06270 */
[----:B------:R-:W-:Y:S01]  /*1530*/  CS2R R36, SRZ ;  /* 0x0000000000247805 */ /* 0x000fe2000001ff00 */
[----:B------:R-:W-:Y:S01]  /*1540*/  UIADD3 UR4, UR60, 0x4f, URZ ;  /* 0x0000004f3c047890 */ /* 0x000fe2000fffe03f */
[----:B------:R-:W-:Y:S02]  /*1550*/  CS2R R162, SRZ ;  /* 0x0000000000a27805 */ /* 0x000fe4000001ff00 */
[----:B------:R-:W-:Y:S01]  /*1560*/  CS2R R32, SRZ ;  /* 0x0000000000207805 */ /* 0x000fe2000001ff00 */
[----:B------:R-:W-:Y:S01]  /*1570*/  IMAD.MOV.U32 R10, RZ, RZ, RZ ;  /* 0x000000ffff0a7224 */ /* 0x000fe200078e00ff */
[----:B------:R-:W-:Y:S01]  /*1580*/  PLOP3.LUT P1, PT, PT, PT, UP0, 0x80, 0x0 ;  /* 0x000000000000781c */ /* 0x000fe20003f2f008 */
[----:B------:R-:W-:Y:S01]  /*1590*/  UIMAD.WIDE UR4, UR4, 0x66666667, URZ ;  /* 0x66666667040478a5 */ /* 0x000fe2000f8e023f */
[----:B------:R-:W-:-:S02]  /*15a0*/  CS2R R26, SRZ ;  /* 0x00000000001a7805 */ /* 0x000fc4000001ff00 */
[----:B------:R-:W-:Y:S02]  /*15b0*/  CS2R R28, SRZ ;  /* 0x00000000001c7805 */ /* 0x000fe4000001ff00 */
[----:B------:R-:W-:Y:S01]  /*15c0*/  CS2R R24, SRZ ;  /* 0x0000000000187805 */ /* 0x000fe2000001ff00 */
[----:B------:R-:W-:-:S04]  /*15d0*/  USHF.R.U32.HI UR61, URZ, 0x1f, UR5 ;  /* 0x0000001f3f3d7899 */ /* 0x000fc80008011605 */
[----:B------:R-:W-:Y:S02]  /*15e0*/  ULEA.HI.SX32 UR61, UR5, UR61, 0x1b ;  /* 0x0000003d053d7291 */ /* 0x000fe4000f8fda3f */
[----:B------:R-:W-:Y:S10]  /*15f0*/  @!P1 BRA `(.L_x_260) ;  /* 0x0000008c00f89947 */ /* 0x000ff40003800000 */
[----:B------:R-:W0:Y:S01]  /*1600*/  SHFL.IDX PT, R0, R218, RZ, 0x1f ;  /* 0x00001fffda007589 */ /* 0x000e2200000e0000 */
[----:B------:R-:W1:Y:S01]  /*1610*/  S2UR UR7, SR_CgaCtaId ;  /* 0x00000000000779c3 */ /* 0x000e620000008800 */
[----:B------:R-:W-:Y:S01]  /*1620*/  UMOV UR6, 0x400 ;  /* 0x0000040000067882 */ /* 0x000fe20000000000 */
[----:B0-----:R-:W-:Y:S01]  /*1630*/  R2UR UR4, R0 ;  /* 0x00000000000472ca */ /* 0x001fe200000e0000 */
[----:B-1----:R-:W-:-:S04]  /*1640*/  ULEA UR6, UR7, UR6, 0x18 ;  /* 0x0000000607067291 */ /* 0x002fc8000f8ec03f */
[----:B------:R-:W-:-:S04]  /*1650*/  UIADD3 UR6, UR6, 0x14400, URZ ;  /* 0x0001440006067890 */ /* 0x000fc8000fffe03f */
[----:B------:R-:W-:-:S04]  /*1660*/  ULOP3.LUT UP0, URZ, UR6, 0x9f, URZ, 0xc0, !UPT ;  /* 0x0000009f063f7892 */ /* 0x000fc8000f80c03f */
[----:B------:R-:W-:Y:S02]  /*1670*/  ULEA.HI UR5, UR4, UR4, URZ, 0x1 ;  /* 0x0000000404057291 */ /* 0x000fe4000f8f083f */
[----:B------:R-:W-:Y:S02]  /*1680*/  PLOP3.LUT P0, PT, PT, PT, UP0, 0x80, 0x0 ;  /* 0x000000000000781c */ /* 0x000fe40003f0f008 */
[----:B------:R-:W-:-:S04]  /*1690*/  ULOP3.LUT UR5, UR5, 0x1e, URZ, 0xc0, !UPT ;  /* 0x0000001e05057892 */ /* 0x000fc8000f8ec03f */
[----:B------:R-:W-:-:S04]  /*16a0*/  UIADD3 UR5, UR4, -UR5, URZ ;  /* 0x8000000504057290 */ /* 0x000fc8000fffe03f */
[----:B------:R-:W-:-:S04]  /*16b0*/  ULEA UR5, UR5, UR6, 0xd ;  /* 0x0000000605057291 */ /* 0x000fc8000f8e683f */
[----:B------:R-:W-:-:S04]  /*16c0*/  USHF.R.U32.HI UR5, URZ, 0x4, UR5 ;  /* 0x000000043f057899 */ /* 0x000fc80008011605 */
[----:B------:R-:W-:Y:S01]  /*16d0*/  ULOP3.LUT UR36, UR5, 0x3fff, URZ, 0xc0, !UPT ;  /* 0x00003fff05247892 */ /* 0x000fe2000f8ec03f */
[----:B------:R-:W-:Y:S11]  /*16e0*/  @!P0 BRA `(.L_x_261) ;  /* 0x0000000000408947 */ /* 0x000ff60003800000 */
[----:B------:R-:W-:Y:S01]  /*16f0*/  MOV R0, 0x0 ;  /* 0x0000000000007802 */ /* 0x000fe20000000f00 */
[----:B------:R-:W-:Y:S01]  /*1700*/  ULDC.64 UR4, c[0x4][0xa8] ;  /* 0x01002a0000047ab9 */ /* 0x000fe20000000a00 */
[----:B------:R-:W-:Y:S01]  /*1710*/  ULDC.64 UR6, c[0x4][0x20] ;  /* 0x0100080000067ab9 */ /* 0x000fe20000000a00 */
[----:B------:R-:W-:Y:S01]  /*1720*/  IMAD.U32 R4, RZ, RZ, UR4 ;  /* 0x00000004ff047e24 */ /* 0x000fe2000f8e00ff */
[----:B------:R0:W1:Y:S01]  /*1730*/  LDC.64 R2, c[0x4][R0] ;  /* 0x0100000000027b82 */ /* 0x0000620000000a00 */
[----:B------:R-:W-:Y:S01]  /*1740*/  IMAD.U32 R5, RZ, RZ, UR5 ;  /* 0x00000005ff057e24 */ /* 0x000fe2000f8e00ff */
[----:B------:R-:W-:Y:S01]  /*1750*/  ULDC.64 UR4, c[0x4][0xb0] ;  /* 0x01002c0000047ab9 */ /* 0x000fe20000000a00 */
[----:B------:R-:W-:Y:S01]  /*1760*/  MOV R10, UR6 ;  /* 0x00000006000a7c02 */ /* 0x000fe20008000f00 */
[----:B------:R-:W-:Y:S02]  /*1770*/  IMAD.U32 R6, RZ, RZ, UR4 ;  /* 0x00000004ff067e24 */ /* 0x000fe4000f8e00ff */
[----:B------:R-:W-:-:S02]  /*1780*/  IMAD.U32 R7, RZ, RZ, UR5 ;  /* 0x00000005ff077e24 */ /* 0x000fc4000f8e00ff */
[----:B------:R-:W-:Y:S02]  /*1790*/  IMAD.U32 R11, RZ, RZ, UR7 ;  /* 0x00000007ff0b7e24 */ /* 0x000fe4000f8e00ff */
[----:B------:R-:W-:Y:S02]  /*17a0*/  IMAD.MOV.U32 R8, RZ, RZ, 0x70 ;  /* 0x00000070ff087424 */ /* 0x000fe400078e00ff */
[----:B------:R-:W-:Y:S02]  /*17b0*/  IMAD.MOV.U32 R12, RZ, RZ, 0x1 ;  /* 0x00000001ff0c7424 */ /* 0x000fe400078e00ff */
[----:B0-----:R-:W-:-:S07]  /*17c0*/  IMAD.MOV.U32 R13, RZ, RZ, RZ ;  /* 0x000000ffff0d7224 */ /* 0x001fce00078e00ff */
[----:B------:R-:W-:-:S07]  /*17d0*/  LEPC R20, `(.L_x_261) ;  /* 0x000000001014794e */ /* 0x000fce0000000000 */
[----:B-1----:R-:W-:Y:S05]  /*17e0*/  CALL.ABS.NOINC R2 ;  /* 0x0000000002007343 */ /* 0x002fea0003c00000 */
.L_x_261:
[----:B------:R-:W0:Y:S01]  /*17f0*/  S2UR UR5, SR_CgaCtaId ;  /* 0x00000000000579c3 */ /* 0x000e220000008800 */
[----:B------:R-:W-:Y:S01]  /*1800*/  LEA.HI R0, R216, R216, RZ, 0x1 ;  /* 0x000000d8d8007211 */ /* 0x000fe200078f08ff */
[----:B------:R-:W-:Y:S01]  /*1810*/  UMOV UR4, 0x400 ;  /* 0x0000040000047882 */ /* 0x000fe20000000000 */
[----:B------:R-:W-:Y:S01]  /*1820*/  R2UR UR6, R222 ;  /* 0x00000000de0672ca */ /* 0x000fe200000e0000 */
[----:B------:R-:W-:Y:S01]  /*1830*/  BSSY B0, `(.L_x_262) ;  /* 0x000000a000007945 */ /* 0x000fe20003800000 */
[----:B------:R-:W-:-:S05]  /*1840*/  LOP3.LUT R3, R0, 0xfffffffe, RZ, 0xc0, !PT ;  /* 0xfffffffe00037812 */ /* 0x000fca00078ec0ff */
[----:B------:R-:W-:-:S05]  /*1850*/  IMAD.IADD R0, R216, 0x1, -R3 ;  /* 0x00000001d8007824 */ /* 0x000fca00078e0a03 */
[----:B------:R-:W-:Y:S01]  /*1860*/  SHF.L.U32 R0, R0, 0x1f, RZ ;  /* 0x0000001f00007819 */ /* 0x000fe200000006ff */
[----:B------:R-:W-:-:S05]  /*1870*/  IMAD.U32 R2, RZ, RZ, UR6 ;  /* 0x00000006ff027e24 */ /* 0x000fca000f8e00ff */
[----:B------:R-:W-:Y:S01]  /*1880*/  ISETP.NE.AND P0, PT, R2, 0x3, PT ;  /* 0x000000030200780c */ /* 0x000fe20003f05270 */
[----:B0-----:R-:W-:-:S06]  /*1890*/  ULEA UR4, UR5, UR4, 0x18 ;  /* 0x0000000405047291 */ /* 0x001fcc000f8ec03f */
[----:B------:R-:W-:-:S04]  /*18a0*/  IMAD.U32 R5, RZ, RZ, UR4 ;  /* 0x00000004ff057e24 */ /* 0x000fc8000f8e00ff */
[----:B------:R-:W0:Y:S02]  /*18b0*/  SYNCS.PHASECHK.TRANS64.TRYWAIT P1, [R5+URZ+0x38800], R0 ;  /* 0x03880000050075a7 */ /* 0x000e24000802017f */
[----:B0-----:R-:W-:Y:S05]  /*18c0*/  @!P1 BRA `(.L_x_263) ;  /* 0x0000010800fc9947 */ /* 0x001fea0003800000 */
.L_x_388:
[----:B------:R-:W-:Y:S05]  /*18d0*/  BSYNC B0 ;  /* 0x0000000000007941 */ /* 0x000fea0003800000 */
.L_x_262:
[----:B------:R-:W-:Y:S05]  /*18e0*/  @!P0 BRA `(.L_x_264) ;  /* 0x0000000000048947 */ /* 0x000fea0003800000 */
[----:B------:R-:W-:Y:S01]  /*18f0*/  BPT.TRAP 0x1 ;  /* 0x000000040000795c */ /* 0x000fe20000300000 */
.L_x_264:
[----:B0-----:R-:W-:Y:S01]  /*1900*/  IMAD R0, R16, 0x8, R5 ;  /* 0x0000000810007824 */ /* 0x001fe200078e0205 */
[----:B------:R-:W-:-:S04]  /*1910*/  SHF.L.U32 R3, R17, 0x1f, RZ ;  /* 0x0000001f11037819 */ /* 0x000fc800000006ff */
[----:B------:R0:W1:Y:S01]  /*1920*/  SYNCS.PHASECHK.TRANS64.TRYWAIT P2, [R0+URZ+0x38830], R3 ;  /* 0x03883003000075a7 */ /* 0x000062000804017f */
[----:B------:R-:W-:Y:S05]  /*1930*/  @!P0 BRA `(.L_x_265) ;  /* 0x0000000000048947 */ /* 0x000fea0003800000 */
[----:B------:R-:W-:Y:S01]  /*1940*/  BPT.TRAP 0x1 ;  /* 0x000000040000795c */ /* 0x000fe20000300000 */
.L_x_265:
[----:B------:R-:W2:Y:S01]  /*1950*/  S2R R2, SR_TID.X ;  /* 0x0000000000027919 */ /* 0x000ea20000002100 */
[----:B------:R-:W-:Y:S01]  /*1960*/  IMAD.MOV.U32 R151, RZ, RZ, RZ ;  /* 0x000000ffff977224 */ /* 0x000fe200078e00ff */
[----:B--2---:R-:W-:Y:S01]  /*1970*/  LOP3.LUT P1, RZ, R2, 0x7f, RZ, 0xc0, !PT ;  /* 0x0000007f02ff7812 */ /* 0x004fe2000782c0ff */
[----:B-1----:R-:W-:-:S12]  /*1980*/  @P2 BRA `(.L_x_266) ;  /* 0x0000000000082947 */ /* 0x002fd80003800000 */
[----:B------:R-:W1:Y:S02]  /*1990*/  SYNCS.PHASECHK.TRANS64.TRYWAIT P2, [R0+URZ+0x38830], R3 ;  /* 0x03883003000075a7 */ /* 0x000e64000804017f */
[----:B-1----:R-:W-:Y:S05]  /*19a0*/  @!P2 BRA `(.L_x_267) ;  /* 0x0000010800d8a947 */ /* 0x002fea0003800000 */
.L_x_266:
[----:B------:R-:W-:Y:S05]  /*19b0*/  WARPSYNC.ALL ;  /* 0x0000000000007948 */ /* 0x000fea0003800000 */
[----:B------:R-:W-:Y:S01]  /*19c0*/  R2UR UR4, R5 ;  /* 0x00000000050472ca */ /* 0x000fe200000e0000 */
[----:B------:R-:W-:Y:S01]  /*19d0*/  ULOP3.LUT UR5, UR36, 0x10000, URZ, 0xfc, !UPT ;  /* 0x0001000024057892 */ /* 0x000fe2000f8efc3f */
[----:B------:R-:W-:Y:S01]  /*19e0*/  R2UR UR6, R16 ;  /* 0x00000000100672ca */ /* 0x000fe200000e0000 */
[----:B------:R-:W-:Y:S01]  /*19f0*/  WARPGROUP.ARRIVE ;  /* 0x00000000000079c5 */ /* 0x000fe20000000000 */
[----:B------:R-:W-:Y:S01]  /*1a00*/  UMOV UR9, 0x40000040 ;  /* 0x4000004000097882 */ /* 0x000fe20000000000 */
[----:B------:R-:W-:Y:S01]  /*1a10*/  UMOV UR11, 0x40000040 ;  /* 0x40000040000b7882 */ /* 0x000fe20000000000 */
[----:B------:R-:W-:Y:S01]  /*1a20*/  UMOV UR15, UR9 ;  /* 0x00000009000f7c82 */ /* 0x000fe20008000000 */
[----:B------:R-:W-:Y:S01]  /*1a30*/  IMAD.U32 R13, RZ, RZ, UR9 ;  /* 0x00000009ff0d7e24 */ /* 0x000fe2000f8e00ff */
[----:B------:R-:W-:Y:S01]  /*1a40*/  UMOV UR8, UR5 ;  /* 0x0000000500087c82 */ /* 0x000fe20008000000 */
[----:B------:R-:W-:Y:S01]  /*1a50*/  UMOV UR17, 0x40000040 ;  /* 0x4000004000117882 */ /* 0x000fe20000000000 */
[----:B------:R-:W-:Y:S01]  /*1a60*/  UMOV UR14, UR8 ;  /* 0x00000008000e7c82 */ /* 0x000fe20008000000 */
[----:B------:R-:W-:Y:S01]  /*1a70*/  MOV R12, UR8 ;  /* 0x00000008000c7c02 */ /* 0x000fe20008000f00 */
[----:B------:R-:W-:Y:S01]  /*1a80*/  UMOV UR19, 0x40000040 ;  /* 0x4000004000137882 */ /* 0x000fe20000000000 */
[----:B------:R-:W-:Y:S01]  /*1a90*/  UIADD3 UR4, UR4, 0x24400, URZ ;  /* 0x0002440004047890 */ /* 0x000fe2000fffe03f */
[----:B------:R-:W-:Y:S01]  /*1aa0*/  IMAD.U32 R11, RZ, RZ, UR17 ;  /* 0x00000011ff0b7e24 */ /* 0x000fe2000f8e00ff */
[----:B------:R-:W-:Y:S01]  /*1ab0*/  UMOV UR13, 0x40000040 ;  /* 0x40000040000d7882 */ /* 0x000fe20000000000 */
[----:B------:R-:W-:Y:S01]  /*1ac0*/  UIADD3 UR20, UR5, 0x404, URZ ;  /* 0x0000040405147890 */ /* 0x000fe2000fffe03f */
[----:B------:R-:W-:Y:S01]  /*1ad0*/  VIADD R2, R219, UR60 ;  /* 0x0000003cdb027c36 */ /* 0x000fe20008000000 */
[----:B------:R-:W-:Y:S01]  /*1ae0*/  USHF.R.U32.HI UR4, URZ, 0x4, UR4 ;  /* 0x000000043f047899 */ /* 0x000fe20008011604 */
[----:B01----:R-:W-:Y:S01]  /*1af0*/  IMAD.U32 R3, RZ, RZ, UR61 ;  /* 0x0000003dff037e24 */ /* 0x003fe2000f8e00ff */
[----:B------:R-:W-:Y:S01]  /*1b00*/  UMOV UR21, 0x40000040 ;  /* 0x4000004000157882 */ /* 0x000fe20000000000 */
[----:B------:R-:W-:Y:S01]  /*1b10*/  UMOV UR23, 0x40000040 ;  /* 0x4000004000177882 */ /* 0x000fe20000000000 */
[----:B------:R-:W-:Y:S01]  /*1b20*/  ULOP3.LUT UR4, UR4, 0x3fff, URZ, 0xc0, !UPT ;  /* 0x00003fff04047892 */ /* 0x000fe2000f8ec03f */
[----:B------:R-:W-:Y:S01]  /*1b30*/  IMAD R2, R3, -0x50, R2 ;  /* 0xffffffb003027824 */ /* 0x000fe200078e0202 */
[----:B------:R-:W-:Y:S01]  /*1b40*/  UIADD3 UR24, UR5, 0x406, URZ ;  /* 0x0000040605187890 */ /* 0x000fe2000fffe03f */
[----:B------:R-:W-:Y:S01]  /*1b50*/  P2R R21, PR, RZ, 0x1 ;  /* 0x00000001ff157803 */ /* 0x000fe20000000000 */
[----:B------:R-:W-:Y:S01]  /*1b60*/  ULOP3.LUT UR7, UR4, 0x10000, URZ, 0xfc, !UPT ;  /* 0x0001000004077892 */ /* 0x000fe2000f8efc3f */
[----:B------:R-:W-:Y:S01]  /*1b70*/  @!P1 VIADD R0, R0, 0x38840 ;  /* 0x0003884000009836 */ /* 0x000fe20000000000 */
[----:B------:R-:W-:Y:S01]  /*1b80*/  UMOV UR25, 0x40000040 ;  /* 0x4000004000197882 */ /* 0x000fe20000000000 */
[----:B------:R-:W-:Y:S01]  /*1b90*/  UMOV UR27, 0x40000040 ;  /* 0x40000040001b7882 */ /* 0x000fe20000000000 */
[----:B------:R-:W-:Y:S01]  /*1ba0*/  UIMAD UR4, UR6, 0xa00, UR7 ;  /* 0x00000a00060478a4 */ /* 0x000fe2000f8e0207 */
[C---:B------:R-:W-:Y:S01]  /*1bb0*/  ISETP.GT.AND P6, PT, R2.reuse, RZ, PT ;  /* 0x000000ff0200720c */ /* 0x040fe20003fc4270 */
[----:B------:R-:W-:Y:S01]  /*1bc0*/  IMAD.U32 R19, RZ, RZ, UR7 ;  /* 0x00000007ff137e24 */ /* 0x000fe2000f8e00ff */
[----:B------:R-:W-:Y:S01]  /*1bd0*/  UIADD3 UR7, UR5, 0x2, URZ ;  /* 0x0000000205077890 */ /* 0x000fe2000fffe03f */
[C---:B------:R-:W-:Y:S01]  /*1be0*/  ISETP.GT.AND P5, PT, R2.reuse, 0x1, PT ;  /* 0x000000010200780c */ /* 0x040fe20003fa4270 */
[----:B------:R-:W-:Y:S01]  /*1bf0*/  UIADD3 UR6, UR4, 0x200, URZ ;  /* 0x0000020004067890 */ /* 0x000fe2000fffe03f */
[C---:B------:R-:W-:Y:S01]  /*1c00*/  ISETP.GT.AND P4, PT, R2.reuse, 0x8, PT ;  /* 0x000000080200780c */ /* 0x040fe20003f84270 */
[----:B------:R-:W-:Y:S01]  /*1c10*/  UMOV UR10, UR4 ;  /* 0x00000004000a7c82 */ /* 0x000fe20008000000 */
[----:B------:R-:W-:Y:S01]  /*1c20*/  UIADD3 UR12, UR4, 0x2, URZ ;  /* 0x00000002040c7890 */ /* 0x000fe2000fffe03f */
[----:B------:R-:W-:Y:S01]  /*1c30*/  HGMMA.64x16x16.F32 R56, gdesc[UR8], RZ, !UPT, gsb0 ;  /* 0x00200000083879f0 */ /* 0x000fe2000c0008ff */
[----:B------:R-:W-:Y:S01]  /*1c40*/  UIADD3 UR10, UR4, 0x80, URZ ;  /* 0x00000080040a7890 */ /* 0x000fe2000fffe03f */
[C---:B------:R-:W-:Y:S01]  /*1c50*/  ISETP.GT.AND P3, PT, R2.reuse, 0x9, PT ;  /* 0x000000090200780c */ /* 0x040fe20003f64270 */
[----:B------:R-:W-:Y:S01]  /*1c60*/  UMOV UR8, UR14 ;  /* 0x0000000e00087c82 */ /* 0x000fe20008000000 */
[----:B------:R-:W-:Y:S01]  /*1c70*/  UMOV UR9, UR15 ;  /* 0x0000000f00097c82 */ /* 0x000fe20008000000 */
[----:B------:R-:W-:Y:S01]  /*1c80*/  UMOV UR11, 0x40000040 ;  /* 0x40000040000b7882 */ /* 0x000fe20000000000 */
[----:B------:R-:W-:Y:S01]  /*1c90*/  UMOV UR16, UR7 ;  /* 0x0000000700107c82 */ /* 0x000fe20008000000 */
[----:B------:R-:W-:Y:S01]  /*1ca0*/  UMOV UR18, UR12 ;  /* 0x0000000c00127c82 */ /* 0x000fe20008000000 */
[----:B------:R-:W-:Y:S01]  /*1cb0*/  UIADD3 UR7, UR5, 0x4, URZ ;  /* 0x0000000405077890 */ /* 0x000fe2000fffe03f */
[----:B------:R-:W-:Y:S01]  /*1cc0*/  IMAD.U32 R10, RZ, RZ, UR16 ;  /* 0x00000010ff0a7e24 */ /* 0x000fe2000f8e00ff */
[----:B------:R-:W-:Y:S01]  /*1cd0*/  UIADD3 UR12, UR4, 0x4, URZ ;  /* 0x00000004040c7890 */ /* 0x000fe2000fffe03f */
[----:B------:R-:W-:Y:S01]  /*1ce0*/  ISETP.GT.AND P2, PT, R2, 0x10, PT ;  /* 0x000000100200780c */ /* 0x000fe20003f44270 */
[----:B------:R-:W-:Y:S01]  /*1cf0*/  UIADD3 UR22, UR4, 0x284, URZ ;  /* 0x0000028404167890 */ /* 0x000fe2000fffe03f */
[----:B------:R-:W-:Y:S01]  /*1d00*/  @!P1 PRMT R0, RZ, 0x654, R0 ;  /* 0x00000654ff009816 */ /* 0x000fe20000000000 */
[----:B------:R-:W-:Y:S01]  /*1d10*/  UIADD3 UR26, UR4, 0x286, URZ ;  /* 0x00000286041a7890 */ /* 0x000fe2000fffe03f */
[--C-:B------:R-:W-:Y:S01]  /*1d20*/  IMAD.MOV.U32 R150, RZ, RZ, R151.reuse ;  /* 0x000000ffff967224 */ /* 0x100fe200078e0097 */
[----:B------:R-:W-:Y:S01]  /*1d30*/  UIADD3 UR28, UR5, 0x800, URZ ;  /* 0x00000800051c7890 */ /* 0x000fe2000fffe03f */
[--C-:B------:R-:W-:Y:S01]  /*1d40*/  IMAD.MOV.U32 R149, RZ, RZ, R151.reuse ;  /* 0x000000ffff957224 */ /* 0x100fe200078e0097 */
        /* <DEDUP_REMOVED lines=25> */
[--C-:B------:R-:W-:Y:S01]  /*1ee0*/  IMAD.MOV.U32 R140, RZ, RZ, R151.reuse ;  /* 0x000000ffff8c7224 */ /* 0x100fe200078e0097 */
[----:B------:R-:W-:Y:S01]  /*1ef0*/  UMOV UR45, 0x40000040 ;  /* 0x40000040002d7882 */ /* 0x000fe20000000000 */
[----:B------:R-:W-:Y:S01]  /*1f00*/  UMOV UR47, 0x40000040 ;  /* 0x40000040002f7882 */ /* 0x000fe20000000000 */
[----:B------:R-:W-:Y:S01]  /*1f10*/  UIADD3 UR48, UR5, 0xc02, URZ ;  /* 0x00000c0205307890 */ /* 0x000fe2000fffe03f */
[--C-:B------:R-:W-:Y:S01]  /*1f20*/  IMAD.MOV.U32 R139, RZ, RZ, R151.reuse ;  /* 0x000000ffff8b7224 */ /* 0x100fe200078e0097 */
[----:B------:R-:W-:Y:S01]  /*1f30*/  UIADD3 UR50, UR4, 0x782, URZ ;  /* 0x0000078204327890 */ /* 0x000fe2000fffe03f */
[----:B------:R-:W-:Y:S01]  /*1f40*/  IMAD.MOV.U32 R138, RZ, RZ, R151 ;  /* 0x000000ffff8a7224 */ /* 0x000fe200078e0097 */
[----:B------:R-:W-:Y:S01]  /*1f50*/  UMOV UR49, 0x40000040 ;  /* 0x4000004000317882 */ /* 0x000fe20000000000 */
[----:B------:R-:W-:Y:S01]  /*1f60*/  UMOV UR51, 0x40000040 ;  /* 0x4000004000337882 */ /* 0x000fe20000000000 */
[----:B------:R-:W-:-:S02]  /*1f70*/  WARPGROUP.DEPBAR.LE gsb0, 0x0 ;  /* 0x00008000000079c5 */ /* 0x000fc40000010000 */
[----:B------:R-:W-:Y:S01]  /*1f80*/  WARPGROUP.ARRIVE ;  /* 0x00000000000079c5 */ /* 0x000fe20000000000 */
[----:B------:R-:W-:Y:S01]  /*1f90*/  UIADD3 UR52, UR5, 0xc04, URZ ;  /* 0x00000c0405347890 */ /* 0x000fe2000fffe03f */
[--C-:B------:R-:W-:Y:S01]  /*1fa0*/  IMAD.MOV.U32 R137, RZ, RZ, R151.reuse ;  /* 0x000000ffff897224 */ /* 0x100fe200078e0097 */
[----:B------:R-:W-:Y:S01]  /*1fb0*/  UIADD3 UR54, UR4, 0x784, URZ ;  /* 0x0000078404367890 */ /* 0x000fe2000fffe03f */
[--C-:B------:R-:W-:Y:S01]  /*1fc0*/  IMAD.MOV.U32 R136, RZ, RZ, R151.reuse ;  /* 0x000000ffff887224 */ /* 0x100fe200078e0097 */
[----:B------:R-:W-:Y:S01]  /*1fd0*/  UMOV UR53, 0x40000040 ;  /* 0x4000004000357882 */ /* 0x000fe20000000000 */
        /* <DEDUP_REMOVED lines=9> */
[----:B------:R-:W-:Y:S01]  /*2070*/  IMAD.U32 R7, RZ, RZ, UR57 ;  /* 0x00000039ff077e24 */ /* 0x000fe2000f8e00ff */
[----:B------:R-:W-:Y:S01]  /*2080*/  UISETP.GE.AND UP0, UPT, UR60, 0x51, UPT ;  /* 0x000000513c00788c */ /* 0x000fe2000bf06270 */
        /* <DEDUP_REMOVED lines=25> */
[--C-:B------:R-:W-:Y:S02]  /*2220*/  IMAD.MOV.U32 R114, RZ, RZ, R151.reuse ;  /* 0x000000ffff727224 */ /* 0x100fe400078e0097 */
        /* <DEDUP_REMOVED lines=35> */
[--C-:B------:R-:W-:Y:S01]  /*2460*/  IMAD.MOV.U32 R82, RZ, RZ, R151.reuse ;  /* 0x000000ffff527224 */ /* 0x100fe200078e0097 */
[----:B------:R-:W-:Y:S02]  /*2470*/  WARPGROUP.DEPBAR.LE gsb0, 0x0 ;  /* 0x00008000000079c5 */ /* 0x000fe40000010000 */
[----:B------:R-:W-:Y:S01]  /*2480*/  WARPGROUP.ARRIVE ;  /* 0x00000000000079c5 */ /* 0x000fe20000000000 */
[----:B------:R-:W-:-:S02]  /*2490*/  IMAD.MOV.U32 R81, RZ, RZ, R151 ;  /* 0x000000ffff517224 */ /* 0x000fc400078e0097 */
[--C-:B------:R-:W-:Y:S02]  /*24a0*/  IMAD.MOV.U32 R80, RZ, RZ, R151.reuse ;  /* 0x000000ffff507224 */ /* 0x100fe400078e0097 */
[--C-:B------:R-:W-:Y:S01]  /*24b0*/  IMAD.MOV.U32 R79, RZ, RZ, R151.reuse ;  /* 0x000000ffff4f7224 */ /* 0x100fe200078e0097 */
        /* <DEDUP_REMOVED lines=20> */
[----:B------:R-:W-:Y:S01]  /*2600*/  IMAD.MOV.U32 R65, RZ, RZ, R151 ;  /* 0x000000ffff417224 */ /* 0x000fe200078e0097 */
[----:B------:R-:W-:-:S02]  /*2610*/  WARPGROUP.DEPBAR.LE gsb0, 0x0 ;  /* 0x00008000000079c5 */ /* 0x000fc40000010000 */
        /* <DEDUP_REMOVED lines=402> */
[----:B------:R-:W-:Y:S02]  /*3f40*/  FSEL R61, R61, -INF , P3 ;  /* 0xff8000003d3d7808 */ /* 0x000fe40001800000 */
[----:B------:R-:W-:Y:S02]  /*3f50*/  FMNMX.FTZ R4, R60, R3, !PT ;  /* 0x000000033c047209 */ /* 0x000fe40007810000 */
[----:B------:R-:W-:-:S02]  /*3f60*/  FSEL R58, R58, -INF , P6 ;  /* 0xff8000003a3a7808 */ /* 0x000fc40003000000 */
[C---:B------:R-:W-:Y:S02]  /*3f70*/  ISETP.GT.AND P6, PT, R2.reuse, 0x11, PT ;  /* 0x000000110200780c */ /* 0x040fe40003fc4270 */
[----:B------:R-:W-:Y:S02]  /*3f80*/  FMNMX.FTZ R3, R61, R4, !PT ;  /* 0x000000043d037209 */ /* 0x000fe40007810000 */
[----:B------:R-:W-:Y:S02]  /*3f90*/  FSEL R59, R59, -INF , P5 ;  /* 0xff8000003b3b7808 */ /* 0x000fe40002800000 */
[----:B------:R-:W-:Y:S02]  /*3fa0*/  ISETP.GT.AND P5, PT, R2, 0x18, PT ;  /* 0x000000180200780c */ /* 0x000fe40003fa4270 */
[----:B------:R-:W-:Y:S02]  /*3fb0*/  FSEL R62, R62, -INF , P4 ;  /* 0xff8000003e3e7808 */ /* 0x000fe40002000000 */
[----:B------:R-:W-:-:S02]  /*3fc0*/  ISETP.GT.AND P4, PT, R2, 0x19, PT ;  /* 0x000000190200780c */ /* 0x000fc40003f84270 */
[----:B------:R-:W-:Y:S02]  /*3fd0*/  FSEL R63, R63, -INF , P3 ;  /* 0xff8000003f3f7808 */ /* 0x000fe40001800000 */
[----:B------:R-:W-:Y:S01]  /*3fe0*/  ISETP.GT.AND P3, PT, R2, 0x20, PT ;  /* 0x000000200200780c */ /* 0x000fe20003f64270 */
[----:B------:R-:W-:Y:S02]  /*3ff0*/  WARPGROUP.DEPBAR.LE gsb0, 0x0 ;  /* 0x00008000000079c5 */ /* 0x000fe40000010000 */
[----:B------:R-:W-:Y:S01]  /*4000*/  WARPGROUP.ARRIVE ;  /* 0x00000000000079c5 */ /* 0x000fe20000000000 */
[----:B------:R-:W-:Y:S02]  /*4010*/  FSEL R48, R48, -INF , P2 ;  /* 0xff80000030307808 */ /* 0x000fe40001000000 */
        /* <DEDUP_REMOVED lines=17> */
[----:B------:R-:W-:Y:S02]  /*4130*/  FSEL R54, R54, -INF , P5 ;  /* 0xff80000036367808 */ /* 0x000fe40002800000 */
[C---:B------:R-:W-:Y:S02]  /*4140*/  ISETP.GT.AND P5, PT, R2.reuse, 0x29, PT ;  /* 0x000000290200780c */ /* 0x040fe40003fa4270 */
        /* <DEDUP_REMOVED lines=8> */
[----:B------:R-:W-:Y:S02]  /*41d0*/  FSEL R44, R44, -INF , P6 ;  /* 0xff8000002c2c7808 */ /* 0x000fe40003000000 */
[----:B------:R-:W-:Y:S02]  /*41e0*/  FMNMX.FTZ R3, R41, R4, !PT ;  /* 0x0000000429037209 */ /* 0x000fe40007810000 */
[----:B------:R-:W-:Y:S02]  /*41f0*/  FSEL R45, R45, -INF , P5 ;  /* 0xff8000002d2d7808 */ /* 0x000fe40002800000 */
[----:B------:R-:W-:-:S02]  /*4200*/  FMNMX.FTZ R4, R44, R3, !PT ;  /* 0x000000032c047209 */ /* 0x000fc40007810000 */
[----:B------:R-:W-:Y:S02]  /*4210*/  FSEL R42, R42, -INF , P3 ;  /* 0xff8000002a2a7808 */ /* 0x000fe40001800000 */
[C---:B------:R-:W-:Y:S02]  /*4220*/  ISETP.GT.AND P3, PT, R2.reuse, 0x31, PT ;  /* 0x000000310200780c */ /* 0x040fe40003f64270 */
[----:B------:R-:W-:Y:S02]  /*4230*/  FMNMX.FTZ R3, R45, R4, !PT ;  /* 0x000000042d037209 */ /* 0x000fe40007810000 */
[----:B------:R-:W-:Y:S02]  /*4240*/  FSEL R43, R43, -INF , P2 ;  /* 0xff8000002b2b7808 */ /* 0x000fe40001000000 */
[----:B------:R-:W-:Y:S02]  /*4250*/  ISETP.GT.AND P2, PT, R2, 0x38, PT ;  /* 0x000000380200780c */ /* 0x000fe40003f44270 */
[----:B------:R-:W-:-:S02]  /*4260*/  FSEL R46, R46, -INF , P6 ;  /* 0xff8000002e2e7808 */ /* 0x000fc40003000000 */
[C---:B------:R-:W-:Y:S02]  /*4270*/  ISETP.GT.AND P6, PT, R2.reuse, 0x39, PT ;  /* 0x000000390200780c */ /* 0x040fe40003fc4270 */
[----:B------:R-:W-:Y:S02]  /*4280*/  FSEL R47, R47, -INF , P5 ;  /* 0xff8000002f2f7808 */ /* 0x000fe40002800000 */
[----:B------:R-:W-:Y:S01]  /*4290*/  ISETP.GT.AND P5, PT, R2, 0x40, PT ;  /* 0x000000400200780c */ /* 0x000fe20003fa4270 */
[----:B------:R-:W-:Y:S02]  /*42a0*/  WARPGROUP.DEPBAR.LE gsb0, 0x0 ;  /* 0x00008000000079c5 */ /* 0x000fe40000010000 */
[----:B------:R-:W-:Y:S01]  /*42b0*/  WARPGROUP.ARRIVE ;  /* 0x00000000000079c5 */ /* 0x000fe20000000000 */
[----:B------:R-:W-:Y:S02]  /*42c0*/  FSEL R32, R32, -INF , P4 ;  /* 0xff80000020207808 */ /* 0x000fe40002000000 */
[----:B------:R-:W-:-:S02]  /*42d0*/  FSEL R33, R33, -INF , P3 ;  /* 0xff80000021217808 */ /* 0x000fc40001800000 */
[----:B------:R-:W-:Y:S01]  /*42e0*/  FMNMX.FTZ R4, R32, R3, !PT ;  /* 0x0000000320047209 */ /* 0x000fe20007810000 */
[----:B------:R-:W-:Y:S01]  /*42f0*/  HGMMA.64x16x16.F32 R24, gdesc[UR4], R24, gsb0 ;  /* 0x00200000041879f0 */ /* 0x000fe20008000818 */
[----:B------:R-:W-:Y:S01]  /*4300*/  FSEL R36, R36, -INF , P2 ;  /* 0xff80000024247808 */ /* 0x000fe20001000000 */
[----:B------:R-:W-:Y:S01]  /*4310*/  ULDC UR5, c[0x0][0x988] ;  /* 0x0002620000057ab9 */ /* 0x000fe20000000800 */
[----:B------:R-:W-:Y:S02]  /*4320*/  FMNMX.FTZ R3, R33, R4, !PT ;  /* 0x0000000421037209 */ /* 0x000fe40007810000 */
        /* <DEDUP_REMOVED lines=9> */
[----:B------:R-:W-:Y:S01]  /*43c0*/  FSEL R39, R39, -INF , P6 ;  /* 0xff80000027277808 */ /* 0x000fe20003000000 */
[----:B------:R-:W-:Y:S02]  /*43d0*/  WARPGROUP.DEPBAR.LE gsb0, 0x0 ;  /* 0x00008000000079c5 */ /* 0x000fe40000010000 */
[----:B------:R-:W-:Y:S01]  /*43e0*/  FSEL R24, R24, -INF , P5 ;  /* 0xff80000018187808 */ /* 0x000fe20002800000 */
[----:B------:R0:W-:Y:S01]  /*43f0*/  @!P1 SYNCS.ARRIVE.TRANS64.RED.A1T0 RZ, [R0+URZ], RZ ;  /* 0x000000ff00ff99a7 */ /* 0x0001e2000810043f */
[----:B------:R-:W-:Y:S02]  /*4400*/  FSEL R25, R25, -INF , P4 ;  /* 0xff80000019197808 */ /* 0x000fe40002000000 */
[----:B------:R-:W-:Y:S02]  /*4410*/  FMNMX.FTZ R4, R24, R3, !PT ;  /* 0x0000000318047209 */ /* 0x000fe40007810000 */
[----:B------:R-:W-:Y:S02]  /*4420*/  FSEL R28, R28, -INF , P3 ;  /* 0xff8000001c1c7808 */ /* 0x000fe40001800000 */
[----:B------:R-:W-:-:S02]  /*4430*/  FMNMX.FTZ R3, R25, R4, !PT ;  /* 0x0000000419037209 */ /* 0x000fc40007810000 */
[----:B------:R-:W-:Y:S02]  /*4440*/  FSEL R29, R29, -INF , P2 ;  /* 0xff8000001d1d7808 */ /* 0x000fe40001000000 */
[----:B------:R-:W-:Y:S02]  /*4450*/  FMNMX.FTZ R2, R28, R3, !PT ;  /* 0x000000031c027209 */ /* 0x000fe40007810000 */
[----:B------:R-:W-:Y:S02]  /*4460*/  FSEL R26, R26, -INF , P5 ;  /* 0xff8000001a1a7808 */ /* 0x000fe40002800000 */
[----:B------:R-:W-:Y:S02]  /*4470*/  FMNMX.FTZ R14, R29, R2, !PT ;  /* 0x000000021d0e7209 */ /* 0x000fe40007810000 */
[----:B------:R-:W-:Y:S02]  /*4480*/  FSEL R27, R27, -INF , P4 ;  /* 0xff8000001b1b7808 */ /* 0x000fe40002000000 */
[----:B------:R-:W-:Y:S01]  /*4490*/  FSEL R30, R30, -INF , P3 ;  /* 0xff8000001e1e7808 */ /* 0x000fe20001800000 */
[----:B------:R-:W1:Y:S01]  /*44a0*/  SHFL.BFLY PT, R3, R14, 0x2, 0x1f ;  /* 0x0c401f000e037f89 */ /* 0x000e6200000e0000 */
[----:B------:R-:W-:-:S02]  /*44b0*/  FSEL R31, R31, -INF , P2 ;  /* 0xff8000001f1f7808 */ /* 0x000fc40001000000 */
[----:B-1----:R-:W-:Y:S02]  /*44c0*/  FMNMX.FTZ R15, R14, R3, !PT ;  /* 0x000000030e0f7209 */ /* 0x002fe40007810000 */
[----:B------:R-:W-:-:S03]  /*44d0*/  FMNMX.FTZ R3, R58, R59, !PT ;  /* 0x0000003b3a037209 */ /* 0x000fc60007810000 */
[----:B------:R-:W1:Y:S02]  /*44e0*/  SHFL.BFLY PT, R4, R15, 0x1, 0x1f ;  /* 0x0c201f000f047f89 */ /* 0x000e6400000e0000 */
[----:B-1----:R-:W-:-:S04]  /*44f0*/  FMNMX.FTZ R4, R15, R4, !PT ;  /* 0x000000040f047209 */ /* 0x002fc80007810000 */
        /* <DEDUP_REMOVED lines=35> */
[----:B------:R-:W2:Y:S01]  /*4730*/  MUFU.EX2 R61, R61 ;  /* 0x0000003d003d7308 */ /* 0x000ea20000000800 */
[----:B-1----:R-:W-:Y:S01]  /*4740*/  FADD.FTZ R15, R56, R57 ;  /* 0x00000039380f7221 */ /* 0x002fe20000010000 */
[----:B------:R-:W-:Y:S01]  /*4750*/  FFMA.FTZ R20, R29, UR5, -R20 ;  /* 0x000000051d147c23 */ /* 0x000fe20008010814 */
[----:B------:R-:W-:-:S02]  /*4760*/  FMNMX.FTZ R3, R47, R2, !PT ;  /* 0x000000022f037209 */ /* 0x000fc40007810000 */
[----:B------:R-:W-:Y:S01]  /*4770*/  F2FP.F16.F32.PACK_AB R208, R57, R56 ;  /* 0x0000003839d0723e */ /* 0x000fe200000000ff */
[--C-:B------:R-:W-:Y:S01]  /*4780*/  IMAD.MOV.U32 R57, RZ, RZ, R151.reuse ;  /* 0x000000ffff397224 */ /* 0x100fe200078e0097 */
[----:B------:R-:W-:Y:S01]  /*4790*/  FMNMX.FTZ R2, R34, R3, !PT ;  /* 0x0000000322027209 */ /* 0x000fe20007810000 */
[----:B------:R-:W-:Y:S01]  /*47a0*/  MUFU.EX2 R48, R48 ;  /* 0x0000003000307308 */ /* 0x000fe20000000800 */
[----:B------:R-:W-:Y:S02]  /*47b0*/  IMAD.MOV.U32 R56, RZ, RZ, R151 ;  /* 0x000000ffff387224 */ /* 0x000fe400078e0097 */
[----:B------:R-:W-:-:S04]  /*47c0*/  FMNMX.FTZ R3, R35, R2, !PT ;  /* 0x0000000223037209 */ /* 0x000fc80007810000 */
[----:B------:R-:W-:Y:S01]  /*47d0*/  FMNMX.FTZ R2, R38, R3, !PT ;  /* 0x0000000326027209 */ /* 0x000fe20007810000 */
[----:B------:R-:W1:Y:S01]  /*47e0*/  MUFU.EX2 R49, R49 ;  /* 0x0000003100317308 */ /* 0x000e620000000800 */
[----:B--2---:R-:W-:Y:S02]  /*47f0*/  F2FP.F16.F32.PACK_AB R210, R61, R60 ;  /* 0x0000003c3dd2723e */ /* 0x004fe400000000ff */
[----:B------:R-:W-:-:S04]  /*4800*/  FMNMX.FTZ R3, R39, R2, !PT ;  /* 0x0000000227037209 */ /* 0x000fc80007810000 */
[----:B------:R-:W-:Y:S01]  /*4810*/  FMNMX.FTZ R2, R26, R3, !PT ;  /* 0x000000031a027209 */ /* 0x000fe20007810000 */
[----:B------:R-:W-:Y:S03]  /*4820*/  MUFU.EX2 R52, R52 ;  /* 0x0000003400347308 */ /* 0x000fe60000000800 */
[----:B------:R-:W-:-:S04]  /*4830*/  FMNMX.FTZ R3, R27, R2, !PT ;  /* 0x000000021b037209 */ /* 0x000fc80007810000 */
[----:B------:R-:W-:Y:S01]  /*4840*/  FMNMX.FTZ R2, R30, R3, !PT ;  /* 0x000000031e027209 */ /* 0x000fe20007810000 */
[----:B------:R-:W2:Y:S01]  /*4850*/  MUFU.EX2 R53, R53 ;  /* 0x0000003500357308 */ /* 0x000ea20000000800 */
[----:B-1----:R-:W-:Y:S02]  /*4860*/  F2FP.F16.F32.PACK_AB R204, R49, R48 ;  /* 0x0000003031cc723e */ /* 0x002fe400000000ff */
[----:B------:R-:W-:-:S05]  /*4870*/  FMNMX.FTZ R2, R31, R2, !PT ;  /* 0x000000021f027209 */ /* 0x000fca0007810000 */
[----:B------:R-:W1:Y:S01]  /*4880*/  SHFL.BFLY PT, R3, R2, 0x2, 0x1f ;  /* 0x0c401f0002037f89 */ /* 0x000e6200000e0000 */
[----:B------:R-:W-:Y:S08]  /*4890*/  MUFU.EX2 R40, R40 ;  /* 0x0000002800287308 */ /* 0x000ff00000000800 */
[----:B------:R-:W3:Y:S01]  /*48a0*/  MUFU.EX2 R41, R41 ;  /* 0x0000002900297308 */ /* 0x000ee20000000800 */
[----:B--2---:R-:W-:-:S07]  /*48b0*/  F2FP.F16.F32.PACK_AB R206, R53, R52 ;  /* 0x0000003435ce723e */ /* 0x004fce00000000ff */
[----:B------:R-:W-:Y:S01]  /*48c0*/  MUFU.EX2 R44, R44 ;  /* 0x0000002c002c7308 */ /* 0x000fe20000000800 */
[----:B-1----:R-:W-:-:S07]  /*48d0*/  FMNMX.FTZ R14, R2, R3, !PT ;  /* 0x00000003020e7209 */ /* 0x002fce0007810000 */
[----:B------:R-:W-:Y:S01]  /*48e0*/  MUFU.EX2 R21, R20 ;  /* 0x0000001400157308 */ /* 0x000fe20000000800 */
[----:B---3--:R-:W-:Y:S01]  /*48f0*/  F2FP.F16.F32.PACK_AB R200, R41, R40 ;  /* 0x0000002829c8723e */ /* 0x008fe200000000ff */
[----:B------:R-:W1:Y:S06]  /*4900*/  SHFL.BFLY PT, R3, R14, 0x1, 0x1f ;  /* 0x0c201f000e037f89 */ /* 0x000e6c00000e0000 */
[----:B------:R-:W2:Y:S08]  /*4910*/  MUFU.EX2 R45, R45 ;  /* 0x0000002d002d7308 */ /* 0x000eb00000000800 */
[----:B------:R-:W-:Y:S08]  /*4920*/  MUFU.EX2 R32, R32 ;  /* 0x0000002000207308 */ /* 0x000ff00000000800 */
[----:B------:R-:W3:Y:S01]  /*4930*/  MUFU.EX2 R33, R33 ;  /* 0x0000002100217308 */ /* 0x000ee20000000800 */
[----:B--2---:R-:W-:-:S02]  /*4940*/  F2FP.F16.F32.PACK_AB R202, R45, R44 ;  /* 0x0000002c2dca723e */ /* 0x004fc400000000ff */
[----:B-1----:R-:W-:Y:S01]  /*4950*/  FMNMX.FTZ R3, R14, R3, !PT ;  /* 0x000000030e037209 */ /* 0x002fe20007810000 */
[----:B------:R-:W-:Y:S01]  /*4960*/  FADD.FTZ R14, R60, R15 ;  /* 0x0000000f3c0e7221 */ /* 0x000fe20000010000 */
[--C-:B------:R-:W-:Y:S02]  /*4970*/  IMAD.MOV.U32 R60, RZ, RZ, R151.reuse ;  /* 0x000000ffff3c7224 */ /* 0x100fe400078e0097 */
[C---:B------:R-:W-:Y:S01]  /*4980*/  FSETP.NEU.FTZ.AND P2, PT, R3.reuse, -INF , PT ;  /* 0xff8000000300780b */ /* 0x040fe20003f5d000 */
[----:B------:R-:W-:Y:S01]  /*4990*/  FMUL.FTZ R2, R3, UR5 ;  /* 0x0000000503027c20 */ /* 0x000fe20008410000 */
[----:B------:R-:W-:Y:S01]  /*49a0*/  FADD.FTZ R15, R61, R14 ;  /* 0x0000000e3d0f7221 */ /* 0x000fe20000010000 */
[----:B------:R-:W-:Y:S01]  /*49b0*/  MUFU.EX2 R36, R36 ;  /* 0x0000002400247308 */ /* 0x000fe20000000800 */
[----:B------:R-:W-:Y:S02]  /*49c0*/  IMAD.MOV.U32 R61, RZ, RZ, R151 ;  /* 0x000000ffff3d7224 */ /* 0x000fe400078e0097 */
[----:B------:R-:W-:Y:S01]  /*49d0*/  FSEL R2, R2, RZ, P2 ;  /* 0x000000ff02027208 */ /* 0x000fe20001000000 */
[----:B------:R-:W-:Y:S01]  /*49e0*/  FADD.FTZ R14, R48, R15 ;  /* 0x0000000f300e7221 */ /* 0x000fe20000010000 */
[----:B------:R-:W-:Y:S01]  /*49f0*/  PLOP3.LUT P2, PT, PT, PT, UP0, 0x80, 0x0 ;  /* 0x000000000000781c */ /* 0x000fe20003f4f008 */
[----:B------:R-:W-:Y:S01]  /*4a00*/  IMAD.MOV.U32 R48, RZ, RZ, R151 ;  /* 0x000000ffff307224 */ /* 0x000fe200078e0097 */
[----:B---3--:R-:W-:Y:S01]  /*4a10*/  F2FP.F16.F32.PACK_AB R196, R33, R32 ;  /* 0x0000002021c4723e */ /* 0x008fe200000000ff */
        /* <DEDUP_REMOVED lines=8> */
[----:B------:R-:W-:Y:S01]  /*4aa0*/  FFMA.FTZ R55, R55, UR5, -R2 ;  /* 0x0000000537377c23 */ /* 0x000fe20008010802 */
[----:B------:R-:W-:Y:S01]  /*4ab0*/  FADD.FTZ R29, R49, R14 ;  /* 0x0000000e311d7221 */ /* 0x000fe20000010000 */
[--C-:B------:R-:W-:Y:S01]  /*4ac0*/  FFMA.FTZ R42, R42, UR5, -R2.reuse ;  /* 0x000000052a2a7c23 */ /* 0x100fe20008010802 */
[--C-:B------:R-:W-:Y:S01]  /*4ad0*/  FFMA.FTZ R43, R43, UR5, -R2.reuse ;  /* 0x000000052b2b7c23 */ /* 0x100fe20008010802 */
[--C-:B------:R-:W-:Y:S01]  /*4ae0*/  FFMA.FTZ R46, R46, UR5, -R2.reuse ;  /* 0x000000052e2e7c23 */ /* 0x100fe20008010802 */
[----:B------:R-:W-:Y:S01]  /*4af0*/  FADD.FTZ R20, R52, R29 ;  /* 0x0000001d34147221 */ /* 0x000fe20000010000 */
[----:B------:R-:W1:Y:S01]  /*4b00*/  MUFU.EX2 R59, R59 ;  /* 0x0000003b003b7308 */ /* 0x000e620000000800 */
[--C-:B------:R-:W-:Y:S01]  /*4b10*/  FFMA.FTZ R47, R47, UR5, -R2.reuse ;  /* 0x000000052f2f7c23 */ /* 0x100fe20008010802 */
[----:B------:R-:W-:Y:S01]  /*4b20*/  FFMA.FTZ R34, R34, UR5, -R2 ;  /* 0x0000000522227c23 */ /* 0x000fe20008010802 */
[----:B------:R-:W-:Y:S01]  /*4b30*/  FADD.FTZ R29, R53, R20 ;  /* 0x00000014351d7221 */ /* 0x000fe20000010000 */
[--C-:B------:R-:W-:Y:S01]  /*4b40*/  FFMA.FTZ R35, R35, UR5, -R2.reuse ;  /* 0x0000000523237c23 */ /* 0x100fe20008010802 */
[--C-:B------:R-:W-:Y:S01]  /*4b50*/  FFMA.FTZ R38, R38, UR5, -R2.reuse ;  /* 0x0000000526267c23 */ /* 0x100fe20008010802 */
[--C-:B------:R-:W-:Y:S01]  /*4b60*/  FFMA.FTZ R39, R39, UR5, -R2.reuse ;  /* 0x0000000527277c23 */ /* 0x100fe20008010802 */
[----:B------:R-:W-:Y:S01]  /*4b70*/  FADD.FTZ R20, R40, R29 ;  /* 0x0000001d28147221 */ /* 0x000fe20000010000 */
[----:B------:R-:W2:Y:S01]  /*4b80*/  MUFU.EX2 R62, R62 ;  /* 0x0000003e003e7308 */ /* 0x000ea20000000800 */
[--C-:B------:R-:W-:Y:S01]  /*4b90*/  FFMA.FTZ R26, R26, UR5, -R2.reuse ;  /* 0x000000051a1a7c23 */ /* 0x100fe20008010802 */
[----:B------:R-:W-:Y:S01]  /*4ba0*/  FFMA.FTZ R27, R27, UR5, -R2 ;  /* 0x000000051b1b7c23 */ /* 0x000fe20008010802 */
[----:B------:R-:W-:Y:S01]  /*4bb0*/  FADD.FTZ R29, R41, R20 ;  /* 0x00000014291d7221 */ /* 0x000fe20000010000 */
[--C-:B------:R-:W-:Y:S01]  /*4bc0*/  FFMA.FTZ R30, R30, UR5, -R2.reuse ;  /* 0x000000051e1e7c23 */ /* 0x100fe20008010802 */
[----:B------:R-:W-:Y:S01]  /*4bd0*/  FFMA.FTZ R2, R31, UR5, -R2 ;  /* 0x000000051f027c23 */ /* 0x000fe20008010802 */
[-C--:B------:R-:W-:Y:S01]  /*4be0*/  MOV R53, R151.reuse ;  /* 0x0000009700357202 */ /* 0x080fe20000000f00 */
[----:B0-----:R-:W-:Y:S01]  /*4bf0*/  FADD.FTZ R0, R44, R29 ;  /* 0x0000001d2c007221 */ /* 0x001fe20000010000 */
[----:B------:R-:W0:Y:S01]  /*4c00*/  MUFU.EX2 R63, R63 ;  /* 0x0000003f003f7308 */ /* 0x000e220000000800 */
[----:B-1----:R-:W-:Y:S01]  /*4c10*/  FADD.FTZ R15, R58, R59 ;  /* 0x0000003b3a0f7221 */ /* 0x002fe20000010000 */
[----:B------:R-:W-:Y:S01]  /*4c20*/  F2FP.F16.F32.PACK_AB R209, R59, R58 ;  /* 0x0000003a3bd1723e */ /* 0x000fe200000000ff */
[----:B------:R-:W-:Y:S01]  /*4c30*/  FADD.FTZ R29, R45, R0 ;  /* 0x000000002d1d7221 */ /* 0x000fe20000010000 */
[--C-:B------:R-:W-:Y:S01]  /*4c40*/  IMAD.MOV.U32 R59, RZ, RZ, R151.reuse ;  /* 0x000000ffff3b7224 */ /* 0x100fe200078e0097 */
[----:B------:R-:W-:Y:S01]  /*4c50*/  MOV R31, R151 ;  /* 0x00000097001f7202 */ /* 0x000fe20000000f00 */
[----:B------:R-:W-:-:S02]  /*4c60*/  IMAD.MOV.U32 R58, RZ, RZ, R151 ;  /* 0x000000ffff3a7224 */ /* 0x000fc400078e0097 */
[----:B------:R-:W1:Y:S01]  /*4c70*/  MUFU.EX2 R50, R50 ;  /* 0x0000003200327308 */ /* 0x000e620000000800 */
[----:B--2---:R-:W-:Y:S01]  /*4c80*/  FADD.FTZ R14, R62, R15 ;  /* 0x0000000f3e0e7221 */ /* 0x004fe20000010000 */
[--C-:B------:R-:W-:Y:S02]  /*4c90*/  IMAD.MOV.U32 R52, RZ, RZ, R151.reuse ;  /* 0x000000ffff347224 */ /* 0x100fe400078e0097 */
[--C-:B------:R-:W-:Y:S02]  /*4ca0*/  IMAD.MOV.U32 R49, RZ, RZ, R151.reuse ;  /* 0x000000ffff317224 */ /* 0x100fe400078e0097 */
[--C-:B------:R-:W-:Y:S02]  /*4cb0*/  IMAD.MOV.U32 R45, RZ, RZ, R151.reuse ;  /* 0x000000ffff2d7224 */ /* 0x100fe400078e0097 */
[----:B------:R-:W2:Y:S01]  /*4cc0*/  MUFU.EX2 R51, R51 ;  /* 0x0000003300337308 */ /* 0x000ea20000000800 */
[C---:B0-----:R-:W-:Y:S01]  /*4cd0*/  FADD.FTZ R15, R63.reuse, R14 ;  /* 0x0000000e3f0f7221 */ /* 0x041fe20000010000 */
[----:B------:R-:W-:Y:S01]  /*4ce0*/  F2FP.F16.F32.PACK_AB R211, R63, R62 ;  /* 0x0000003e3fd3723e */ /* 0x000fe200000000ff */
[----:B------:R-:W-:-:S02]  /*4cf0*/  IMAD.MOV.U32 R63, RZ, RZ, R151 ;  /* 0x000000ffff3f7224 */ /* 0x000fc400078e0097 */
[--C-:B------:R-:W-:Y:S02]  /*4d00*/  IMAD.MOV.U32 R62, RZ, RZ, R151.reuse ;  /* 0x000000ffff3e7224 */ /* 0x100fe400078e0097 */
[----:B------:R-:W-:Y:S01]  /*4d10*/  IMAD.MOV.U32 R44, RZ, RZ, R151 ;  /* 0x000000ffff2c7224 */ /* 0x000fe200078e0097 */
[----:B------:R-:W0:Y:S01]  /*4d20*/  MUFU.EX2 R54, R54 ;  /* 0x0000003600367308 */ /* 0x000e220000000800 */
[----:B-1----:R-:W-:Y:S01]  /*4d30*/  FADD.FTZ R14, R50, R15 ;  /* 0x0000000f320e7221 */ /* 0x002fe20000010000 */
[--C-:B------:R-:W-:Y:S02]  /*4d40*/  IMAD.MOV.U32 R41, RZ, RZ, R151.reuse ;  /* 0x000000ffff297224 */ /* 0x100fe400078e0097 */
[----:B------:R-:W-:-:S04]  /*4d50*/  IMAD.MOV.U32 R40, RZ, RZ, R151 ;  /* 0x000000ffff287224 */ /* 0x000fc800078e0097 */
[----:B------:R-:W1:Y:S01]  /*4d60*/  MUFU.EX2 R55, R55 ;  /* 0x0000003700377308 */ /* 0x000e620000000800 */
[C---:B--2---:R-:W-:Y:S01]  /*4d70*/  FADD.FTZ R15, R51.reuse, R14 ;  /* 0x0000000e330f7221 */ /* 0x044fe20000010000 */
[----:B------:R-:W-:Y:S01]  /*4d80*/  F2FP.F16.F32.PACK_AB R205, R51, R50 ;  /* 0x0000003233cd723e */ /* 0x000fe200000000ff */
[--C-:B------:R-:W-:Y:S02]  /*4d90*/  IMAD.MOV.U32 R51, RZ, RZ, R151.reuse ;  /* 0x000000ffff337224 */ /* 0x100fe400078e0097 */
[----:B------:R-:W-:-:S03]  /*4da0*/  IMAD.MOV.U32 R50, RZ, RZ, R151 ;  /* 0x000000ffff327224 */ /* 0x000fc600078e0097 */
[----:B------:R-:W2:Y:S01]  /*4db0*/  MUFU.EX2 R42, R42 ;  /* 0x0000002a002a7308 */ /* 0x000ea20000000800 */
[----:B0-----:R-:W-:-:S07]  /*4dc0*/  FADD.FTZ R14, R54, R15 ;  /* 0x0000000f360e7221 */ /* 0x001fce0000010000 */
[----:B------:R-:W0:Y:S01]  /*4dd0*/  MUFU.EX2 R43, R43 ;  /* 0x0000002b002b7308 */ /* 0x000e220000000800 */
[C---:B-1----:R-:W-:Y:S01]  /*4de0*/  FADD.FTZ R15, R55.reuse, R14 ;  /* 0x0000000e370f7221 */ /* 0x042fe20000010000 */
[----:B------:R-:W-:Y:S01]  /*4df0*/  FADD.FTZ R14, R32, R29 ;  /* 0x0000001d200e7221 */ /* 0x000fe20000010000 */
[----:B------:R-:W-:Y:S01]  /*4e00*/  F2FP.F16.F32.PACK_AB R207, R55, R54 ;  /* 0x0000003637cf723e */ /* 0x000fe200000000ff */
[--C-:B------:R-:W-:Y:S02]  /*4e10*/  IMAD.MOV.U32 R55, RZ, RZ, R151.reuse ;  /* 0x000000ffff377224 */ /* 0x100fe400078e0097 */
[----:B------:R-:W-:Y:S01]  /*4e20*/  FADD.FTZ R29, R33, R14 ;  /* 0x0000000e211d7221 */ /* 0x000fe20000010000 */
[----:B------:R-:W-:Y:S01]  /*4e30*/  IMAD.MOV.U32 R54, RZ, RZ, R151 ;  /* 0x000000ffff367224 */ /* 0x000fe200078e0097 */
[----:B------:R-:W1:Y:S01]  /*4e40*/  MUFU.EX2 R46, R46 ;  /* 0x0000002e002e7308 */ /* 0x000e620000000800 */
[----:B--2---:R-:W-:Y:S01]  /*4e50*/  FADD.FTZ R0, R42, R15 ;  /* 0x0000000f2a007221 */ /* 0x004fe20000010000 */
[----:B------:R-:W-:Y:S01]  /*4e60*/  FADD.FTZ R14, R36, R29 ;  /* 0x0000001d240e7221 */ /* 0x000fe20000010000 */
[----:B------:R-:W-:-:S02]  /*4e70*/  IMAD.MOV.U32 R33, RZ, RZ, R151 ;  /* 0x000000ffff217224 */ /* 0x000fc400078e0097 */
[----:B------:R-:W-:-:S03]  /*4e80*/  IMAD.MOV.U32 R32, RZ, RZ, R151 ;  /* 0x000000ffff207224 */ /* 0x000fc600078e0097 */
[----:B------:R-:W2:Y:S01]  /*4e90*/  MUFU.EX2 R47, R47 ;  /* 0x0000002f002f7308 */ /* 0x000ea20000000800 */
[C---:B0-----:R-:W-:Y:S01]  /*4ea0*/  FADD.FTZ R15, R43.reuse, R0 ;  /* 0x000000002b0f7221 */ /* 0x041fe20000010000 */
[----:B------:R-:W-:Y:S01]  /*4eb0*/  F2FP.F16.F32.PACK_AB R201, R43, R42 ;  /* 0x0000002a2bc9723e */ /* 0x000fe200000000ff */
[----:B------:R-:W-:Y:S01]  /*4ec0*/  IMAD.MOV.U32 R43, RZ, RZ, R151 ;  /* 0x000000ffff2b7224 */ /* 0x000fe200078e0097 */
[----:B------:R-:W-:-:S04]  /*4ed0*/  MOV R42, R151 ;  /* 0x00000097002a7202 */ /* 0x000fc80000000f00 */
[----:B------:R-:W0:Y:S01]  /*4ee0*/  MUFU.EX2 R37, R37 ;  /* 0x0000002500257308 */ /* 0x000e220000000800 */
[----:B-1----:R-:W-:-:S07]  /*4ef0*/  FADD.FTZ R0, R46, R15 ;  /* 0x0000000f2e007221 */ /* 0x002fce0000010000 */
[----:B------:R-:W1:Y:S01]  /*4f00*/  MUFU.EX2 R34, R34 ;  /* 0x0000002200227308 */ /* 0x000e620000000800 */
[C---:B--2---:R-:W-:Y:S01]  /*4f10*/  FADD.FTZ R15, R47.reuse, R0 ;  /* 0x000000002f0f7221 */ /* 0x044fe20000010000 */
[----:B------:R-:W-:Y:S01]  /*4f20*/  F2FP.F16.F32.PACK_AB R203, R47, R46 ;  /* 0x0000002e2fcb723e */ /* 0x000fe200000000ff */
[--C-:B------:R-:W-:Y:S02]  /*4f30*/  IMAD.MOV.U32 R47, RZ, RZ, R151.reuse ;  /* 0x000000ffff2f7224 */ /* 0x100fe400078e0097 */
[----:B------:R-:W-:-:S03]  /*4f40*/  IMAD.MOV.U32 R46, RZ, RZ, R151 ;  /* 0x000000ffff2e7224 */ /* 0x000fc600078e0097 */
[----:B------:R-:W2:Y:S01]  /*4f50*/  MUFU.EX2 R24, R24 ;  /* 0x0000001800187308 */ /* 0x000ea20000000800 */
[C---:B0-----:R-:W-:Y:S01]  /*4f60*/  FADD.FTZ R29, R37.reuse, R14 ;  /* 0x0000000e251d7221 */ /* 0x041fe20000010000 */
[----:B------:R-:W-:Y:S01]  /*4f70*/  F2FP.F16.F32.PACK_AB R198, R37, R36 ;  /* 0x0000002425c6723e */ /* 0x000fe200000000ff */
[--C-:B------:R-:W-:Y:S02]  /*4f80*/  IMAD.MOV.U32 R37, RZ, RZ, R151.reuse ;  /* 0x000000ffff257224 */ /* 0x100fe400078e0097 */
[----:B------:R-:W-:-:S03]  /*4f90*/  IMAD.MOV.U32 R36, RZ, RZ, R151 ;  /* 0x000000ffff247224 */ /* 0x000fc600078e0097 */
[----:B------:R-:W0:Y:S01]  /*4fa0*/  MUFU.EX2 R35, R35 ;  /* 0x0000002300237308 */ /* 0x000e220000000800 */
[----:B-1----:R-:W-:-:S07]  /*4fb0*/  FADD.FTZ R0, R34, R15 ;  /* 0x0000000f22007221 */ /* 0x002fce0000010000 */
[----:B------:R-:W1:Y:S01]  /*4fc0*/  MUFU.EX2 R25, R25 ;  /* 0x0000001900197308 */ /* 0x000e620000000800 */
[----:B--2---:R-:W-:-:S07]  /*4fd0*/  FADD.FTZ R14, R24, R29 ;  /* 0x0000001d180e7221 */ /* 0x004fce0000010000 */
[----:B------:R-:W2:Y:S01]  /*4fe0*/  MUFU.EX2 R38, R38 ;  /* 0x0000002600267308 */ /* 0x000ea20000000800 */
[C---:B0-----:R-:W-:Y:S01]  /*4ff0*/  FADD.FTZ R15, R35.reuse, R0 ;  /* 0x00000000230f7221 */ /* 0x041fe20000010000 */
[----:B------:R-:W-:Y:S01]  /*5000*/  F2FP.F16.F32.PACK_AB R197, R35, R34 ;  /* 0x0000002223c5723e */ /* 0x000fe200000000ff */
[--C-:B------:R-:W-:Y:S02]  /*5010*/  IMAD.MOV.U32 R35, RZ, RZ, R151.reuse ;  /* 0x000000ffff237224 */ /* 0x100fe400078e0097 */
[----:B------:R-:W-:-:S03]  /*5020*/  IMAD.MOV.U32 R34, RZ, RZ, R151 ;  /* 0x000000ffff227224 */ /* 0x000fc600078e0097 */
[----:B------:R-:W0:Y:S01]  /*5030*/  MUFU.EX2 R28, R28 ;  /* 0x0000001c001c7308 */ /* 0x000e220000000800 */
[C---:B-1----:R-:W-:Y:S01]  /*5040*/  FADD.FTZ R29, R25.reuse, R14 ;  /* 0x0000000e191d7221 */ /* 0x042fe20000010000 */
[----:B------:R-:W-:Y:S01]  /*5050*/  F2FP.F16.F32.PACK_AB R192, R25, R24 ;  /* 0x0000001819c0723e */ /* 0x000fe200000000ff */
[--C-:B------:R-:W-:Y:S02]  /*5060*/  IMAD.MOV.U32 R25, RZ, RZ, R151.reuse ;  /* 0x000000ffff197224 */ /* 0x100fe400078e0097 */
[----:B------:R-:W-:-:S03]  /*5070*/  IMAD.MOV.U32 R24, RZ, RZ, R151 ;  /* 0x000000ffff187224 */ /* 0x000fc600078e0097 */
[----:B------:R-:W1:Y:S01]  /*5080*/  MUFU.EX2 R39, R39 ;  /* 0x0000002700277308 */ /* 0x000e620000000800 */
[----:B--2---:R-:W-:-:S07]  /*5090*/  FADD.FTZ R0, R38, R15 ;  /* 0x0000000f26007221 */ /* 0x004fce0000010000 */
[----:B------:R-:W2:Y:S01]  /*50a0*/  MUFU.EX2 R26, R26 ;  /* 0x0000001a001a7308 */ /* 0x000ea20000000800 */
[----:B0-----:R-:W-:Y:S01]  /*50b0*/  FADD.FTZ R14, R28, R29 ;  /* 0x0000001d1c0e7221 */ /* 0x001fe20000010000 */
[C---:B------:R-:W-:Y:S01]  /*50c0*/  F2FP.F16.F32.PACK_AB R194, R21.reuse, R28 ;  /* 0x0000001c15c2723e */ /* 0x040fe200000000ff */
[----:B------:R-:W-:Y:S02]  /*50d0*/  IMAD.MOV.U32 R28, RZ, RZ, R151 ;  /* 0x000000ffff1c7224 */ /* 0x000fe400078e0097 */
[----:B------:R-:W-:-:S03]  /*50e0*/  FADD.FTZ R15, R21, R14 ;  /* 0x0000000e150f7221 */ /* 0x000fc60000010000 */
[----:B------:R-:W0:Y:S01]  /*50f0*/  MUFU.EX2 R27, R27 ;  /* 0x0000001b001b7308 */ /* 0x000e220000000800 */
[C---:B-1----:R-:W-:Y:S01]  /*5100*/  FADD.FTZ R29, R39.reuse, R0 ;  /* 0x00000000271d7221 */ /* 0x042fe20000010000 */
[----:B------:R-:W-:Y:S01]  /*5110*/  F2FP.F16.F32.PACK_AB R199, R39, R38 ;  /* 0x0000002627c7723e */ /* 0x000fe200000000ff */
[--C-:B------:R-:W-:Y:S02]  /*5120*/  IMAD.MOV.U32 R39, RZ, RZ, R151.reuse ;  /* 0x000000ffff277224 */ /* 0x100fe400078e0097 */
[----:B------:R-:W-:-:S03]  /*5130*/  IMAD.MOV.U32 R38, RZ, RZ, R151 ;  /* 0x000000ffff267224 */ /* 0x000fc600078e0097 */
[----:B------:R-:W1:Y:S01]  /*5140*/  MUFU.EX2 R30, R30 ;  /* 0x0000001e001e7308 */ /* 0x000e620000000800 */
[----:B--2---:R-:W-:Y:S01]  /*5150*/  FADD.FTZ R0, R26, R29 ;  /* 0x0000001d1a007221 */ /* 0x004fe20000010000 */
[----:B------:R-:W-:-:S06]  /*5160*/  IMAD.MOV.U32 R29, RZ, RZ, R151 ;  /* 0x000000ffff1d7224 */ /* 0x000fcc00078e0097 */
[----:B------:R2:W3:Y:S01]  /*5170*/  MUFU.EX2 R195, R2 ;  /* 0x0000000200c37308 */ /* 0x0004e20000000800 */
[C---:B0-----:R-:W-:Y:S01]  /*5180*/  FADD.FTZ R21, R27.reuse, R0 ;  /* 0x000000001b157221 */ /* 0x041fe20000010000 */
[----:B------:R-:W-:Y:S01]  /*5190*/  F2FP.F16.F32.PACK_AB R193, R27, R26 ;  /* 0x0000001a1bc1723e */ /* 0x000fe200000000ff */
[--C-:B------:R-:W-:Y:S01]  /*51a0*/  IMAD.MOV.U32 R27, RZ, RZ, R151.reuse ;  /* 0x000000ffff1b7224 */ /* 0x100fe200078e0097 */
[----:B------:R-:W-:Y:S01]  /*51b0*/  MOV R0, 0x3f800000 ;  /* 0x3f80000000007802 */ /* 0x000fe20000000f00 */
[----:B------:R-:W-:Y:S02]  /*51c0*/  IMAD.MOV.U32 R26, RZ, RZ, R151 ;  /* 0x000000ffff1a7224 */ /* 0x000fe400078e0097 */
[----:B-1----:R-:W-:Y:S01]  /*51d0*/  FADD.FTZ R14, R30, R21 ;  /* 0x000000151e0e7221 */ /* 0x002fe20000010000 */
[----:B--2---:R-:W-:-:S03]  /*51e0*/  IMAD.MOV.U32 R2, RZ, RZ, 0x3f800000 ;  /* 0x3f800000ff027424 */ /* 0x004fc600078e00ff */
[C---:B---3--:R-:W-:Y:S01]  /*51f0*/  FADD.FTZ R14, R195.reuse, R14 ;  /* 0x0000000ec30e7221 */ /* 0x048fe20000010000 */
[----:B------:R-:W-:Y:S01]  /*5200*/  F2FP.F16.F32.PACK_AB R195, R195, R30 ;  /* 0x0000001ec3c3723e */ /* 0x000fe200000000ff */
[----:B------:R-:W-:Y:S01]  /*5210*/  IMAD.MOV.U32 R30, RZ, RZ, R151 ;  /* 0x000000ffff1e7224 */ /* 0x000fe200078e0097 */
[----:B------:R-:W-:Y:S06]  /*5220*/  @!P2 BRA `(.L_x_268) ;  /* 0x0000003c0088a947 */ /* 0x000fec0003800000 */
[----:B------:R-:W-:Y:S01]  /*5230*/  R2UR UR60, R16 ;  /* 0x00000000103c72ca */ /* 0x000fe200000e0000 */
[----:B------:R-:W-:Y:S01]  /*5240*/  UIADD3 UR4, UR61, -0x2, URZ ;  /* 0xfffffffe3d047890 */ /* 0x000fe2000fffe03f */
[----:B------:R-:W-:Y:S01]  /*5250*/  IMAD.MOV.U32 R20, RZ, RZ, R3 ;  /* 0x000000ffff147224 */ /* 0x000fe200078e0003 */
[----:B------:R-:W-:Y:S01]  /*5260*/  MOV R224, R17 ;  /* 0x0000001100e07202 */ /* 0x000fe20000000f00 */
[----:B------:R-:W-:Y:S01]  /*5270*/  IMAD.MOV.U32 R21, RZ, RZ, R4 ;  /* 0x000000ffff157224 */ /* 0x000fe200078e0004 */
[----:B------:R-:W-:Y:S01]  /*5280*/  CS2R R150, SRZ ;  /* 0x0000000000967805 */ /* 0x000fe2000001ff00 */
[----:B------:R-:W-:Y:S01]  /*5290*/  IMAD.MOV.U32 R0, RZ, RZ, 0x3f800000 ;  /* 0x3f800000ff007424 */ /* 0x000fe200078e00ff */
[----:B------:R-:W-:Y:S01]  /*52a0*/  CS2R R146, SRZ ;  /* 0x0000000000927805 */ /* 0x000fe2000001ff00 */
[----:B------:R-:W-:Y:S01]  /*52b0*/  IMAD.U32 R225, RZ, RZ, UR4 ;  /* 0x00000004ffe17e24 */ /* 0x000fe2000f8e00ff */
        /* <DEDUP_REMOVED lines=61> */
[----:B------:R-:W-:-:S07]  /*5690*/  CS2R R24, SRZ ;  /* 0x0000000000187805 */ /* 0x000fce000001ff00 */
.L_x_277:
[----:B------:R-:W-:-:S04]  /*56a0*/  UIADD3 UR4, UR60, 0x1, URZ ;  /* 0x000000013c047890 */ /* 0x000fc8000fffe03f */
[----:B------:R-:W-:-:S04]  /*56b0*/  UISETP.NE.AND UP0, UPT, UR4, 0x2, UPT ;  /* 0x000000020400788c */ /* 0x000fc8000bf05270 */
[----:B------:R-:W-:Y:S02]  /*56c0*/  USEL UR5, URZ, 0x1, UP0 ;  /* 0x000000013f057887 */ /* 0x000fe40008000000 */
[----:B------:R-:W-:-:S04]  /*56d0*/  USEL UR4, UR4, URZ, UP0 ;  /* 0x0000003f04047287 */ /* 0x000fc80008000000 */
[----:B------:R-:W-:Y:S02]  /*56e0*/  LOP3.LUT R17, R224, UR5, RZ, 0x3c, !PT ;  /* 0x00000005e0117c12 */ /* 0x000fe4000f8e3cff */
[----:B------:R-:W-:Y:S01]  /*56f0*/  IMAD.U32 R16, RZ, RZ, UR4 ;  /* 0x00000004ff107e24 */ /* 0x000fe2000f8e00ff */
[----:B------:R-:W-:Y:S06]  /*5700*/  @!P0 BRA `(.L_x_269) ;  /* 0x0000000000048947 */ /* 0x000fec0003800000 */
[----:B------:R-:W-:Y:S01]  /*5710*/  BPT.TRAP 0x1 ;  /* 0x000000040000795c */ /* 0x000fe20000300000 */
.L_x_269:
[----:B------:R-:W0:Y:S01]  /*5720*/  S2UR UR6, SR_CgaCtaId ;  /* 0x00000000000679c3 */ /* 0x000e220000008800 */
[----:B------:R-:W-:Y:S01]  /*5730*/  UMOV UR5, 0x400 ;  /* 0x0000040000057882 */ /* 0x000fe20000000000 */
[----:B------:R-:W-:Y:S01]  /*5740*/  SHF.L.U32 R3, R17, 0x1f, RZ ;  /* 0x0000001f11037819 */ /* 0x000fe200000006ff */
[----:B0-----:R-:W-:-:S06]  /*5750*/  ULEA UR5, UR6, UR5, 0x18 ;  /* 0x0000000506057291 */ /* 0x001fcc000f8ec03f */
[----:B------:R-:W-:-:S05]  /*5760*/  IMAD.U32 R5, RZ, RZ, UR5 ;  /* 0x00000005ff057e24 */ /* 0x000fca000f8e00ff */
[----:B------:R-:W-:-:S13]  /*5770*/  R2UR UR61, R5 ;  /* 0x00000000053d72ca */ /* 0x000fda00000e0000 */
[----:B------:R-:W-:-:S09]  /*5780*/  ULEA UR61, UR4, UR61, 0x3 ;  /* 0x0000003d043d7291 */ /* 0x000fd2000f8e183f */
[----:B------:R0:W1:Y:S01]  /*5790*/  SYNCS.PHASECHK.TRANS64.TRYWAIT P2, [UR61+0x38830], R3 ;  /* 0x03883003ff0075a7 */ /* 0x000062000804017d */
[----:B------:R-:W-:Y:S05]  /*57a0*/  @!P0 BRA `(.L_x_270) ;  /* 0x0000000000048947 */ /* 0x000fea0003800000 */
[----:B------:R-:W-:Y:S01]  /*57b0*/  BPT.TRAP 0x1 ;  /* 0x000000040000795c */ /* 0x000fe20000300000 */
.L_x_270:
[----:B-1----:R-:W-:Y:S05]  /*57c0*/  @P2 BRA `(.L_x_271) ;  /* 0x0000000000082947 */ /* 0x002fea0003800000 */
[----:B------:R-:W1:Y:S02]  /*57d0*/  SYNCS.PHASECHK.TRANS64.TRYWAIT P2, [UR61+0x38830], R3 ;  /* 0x03883003ff0075a7 */ /* 0x000e64000804017d */
[----:B-1----:R-:W-:Y:S05]  /*57e0*/  @!P2 BRA `(.L_x_272) ;  /* 0x000000cc005ca947 */ /* 0x002fea0003800000 */
.L_x_271:
        /* <DEDUP_REMOVED lines=645> */
.L_x_273:
[----:B------:R-:W-:Y:S02]  /*8040*/  R2UR UR4, R5 ;  /* 0x00000000050472ca */ /* 0x000fe400000e0000 */
[----:B------:R-:W-:-:S11]  /*8050*/  SHF.L.U32 R0, R224, 0x1f, RZ ;  /* 0x0000001fe0007819 */ /* 0x000fd600000006ff */
[----:B------:R-:W-:-:S09]  /*8060*/  ULEA UR4, UR60, UR4, 0x3 ;  /* 0x000000043c047291 */ /* 0x000fd2000f8e183f */
[----:B------:R2:W3:Y:S01]  /*8070*/  SYNCS.PHASECHK.TRANS64.TRYWAIT P2, [UR4+0x38850], R0 ;  /* 0x03885000ff0075a7 */ /* 0x0004e20008040144 */
[----:B------:R-:W-:Y:S05]  /*8080*/  @!P0 BRA `(.L_x_274) ;  /* 0x0000000000048947 */ /* 0x000fea0003800000 */
[----:B------:R-:W-:Y:S01]  /*8090*/  BPT.TRAP 0x1 ;  /* 0x000000040000795c */ /* 0x000fe20000300000 */
.L_x_274:
[----:B---3--:R-:W-:Y:S05]  /*80a0*/  @P2 BRA `(.L_x_275) ;  /* 0x0000000000082947 */ /* 0x008fea0003800000 */
[----:B------:R-:W3:Y:S02]  /*80b0*/  SYNCS.PHASECHK.TRANS64.TRYWAIT P2, [UR4+0x38850], R0 ;  /* 0x03885000ff0075a7 */ /* 0x000ee40008040144 */
[----:B---3--:R-:W-:Y:S05]  /*80c0*/  @!P2 BRA `(.L_x_276) ;  /* 0x000000a4003ca947 */ /* 0x008fea0003800000 */
.L_x_275:
[----:B------:R-:W-:Y:S01]  /*80d0*/  R2UR UR5, R5 ;  /* 0x00000000050572ca */ /* 0x000fe200000e0000 */
[----:B------:R-:W-:Y:S01]  /*80e0*/  WARPGROUP.ARRIVE ;  /* 0x00000000000079c5 */ /* 0x000fe20000000000 */
[----:B------:R-:W-:Y:S01]  /*80f0*/  UMOV UR7, 0x40000040 ;  /* 0x4000004000077882 */ /* 0x000fe20000000000 */
[----:B0-2---:R-:W-:Y:S01]  /*8100*/  FMNMX.FTZ R0, R184, R21, !PT ;  /* 0x00000015b8007209 */ /* 0x005fe20007810000 */
[----:B------:R-:W-:Y:S01]  /*8110*/  ULDC UR10, c[0x0][0x988] ;  /* 0x00026200000a7ab9 */ /* 0x000fe20000000800 */
[----:B------:R-:W-:Y:S01]  /*8120*/  VOTEU.ALL UP0, P1 ;  /* 0x00000000003f7886 */ /* 0x000fe20000800000 */
[----:B------:R-:W-:Y:S01]  /*8130*/  IMAD.MOV.U32 R224, RZ, RZ, R17 ;  /* 0x000000ffffe07224 */ /* 0x000fe200078e0011 */
[----:B-1----:R-:W-:-:S03]  /*8140*/  FMNMX.FTZ R3, R185, R0, !PT ;  /* 0x00000000b9037209 */ /* 0x002fc60007810000 */
[----:B------:R-:W-:Y:S01]  /*8150*/  @!UP0 UIADD3 UR61, UR61, 0x38840, URZ ;  /* 0x000388403d3d8890 */ /* 0x000fe2000fffe03f */
[----:B------:R-:W-:Y:S01]  /*8160*/  FMNMX.FTZ R0, R188, R3, !PT ;  /* 0x00000003bc007209 */ /* 0x000fe20007810000 */
[----:B------:R-:W-:Y:S02]  /*8170*/  @!UP0 UIADD3 UR4, UR4, 0x38860, URZ ;  /* 0x0003886004048890 */ /* 0x000fe4000fffe03f */
[----:B------:R-:W-:Y:S01]  /*8180*/  UIADD3 UR5, UR5, 0x400, URZ ;  /* 0x0000040005057890 */ /* 0x000fe2000fffe03f */
[----:B------:R-:W-:Y:S01]  /*8190*/  FMNMX.FTZ R3, R189, R0, !PT ;  /* 0x00000000bd037209 */ /* 0x000fe20007810000 */
[----:B------:R-:W-:Y:S02]  /*81a0*/  @!UP0 UPRMT UR61, URZ, 0x654, UR61 ;  /* 0x000006543f3d8896 */ /* 0x000fe4000800003d */
[----:B------:R-:W-:Y:S01]  /*81b0*/  USHF.R.U32.HI UR5, URZ, 0x4, UR5 ;  /* 0x000000043f057899 */ /* 0x000fe20008011605 */
[----:B------:R-:W-:Y:S01]  /*81c0*/  FMNMX.FTZ R0, R176, R3, !PT ;  /* 0x00000003b0007209 */ /* 0x000fe20007810000 */
[----:B------:R-:W-:-:S02]  /*81d0*/  @!UP0 UPRMT UR4, URZ, 0x654, UR4 ;  /* 0x000006543f048896 */ /* 0x000fc40008000004 */
[----:B------:R-:W-:Y:S01]  /*81e0*/  ULOP3.LUT UR5, UR5, 0x3fff, URZ, 0xc0, !UPT ;  /* 0x00003fff05057892 */ /* 0x000fe2000f8ec03f */
[----:B------:R-:W-:-:S03]  /*81f0*/  FMNMX.FTZ R3, R177, R0, !PT ;  /* 0x00000000b1037209 */ /* 0x000fc60007810000 */
[----:B------:R-:W-:Y:S01]  /*8200*/  ULOP3.LUT UR5, UR5, 0x2800000, URZ, 0xfc, !UPT ;  /* 0x0280000005057892 */ /* 0x000fe2000f8efc3f */
[----:B------:R-:W-:-:S03]  /*8210*/  FMNMX.FTZ R0, R180, R3, !PT ;  /* 0x00000003b4007209 */ /* 0x000fc60007810000 */
[----:B------:R-:W-:Y:S01]  /*8220*/  UIMAD UR60, UR60, 0xa00, UR5 ;  /* 0x00000a003c3c78a4 */ /* 0x000fe2000f8e0205 */
[----:B------:R-:W-:Y:S02]  /*8230*/  FMNMX.FTZ R3, R181, R0, !PT ;  /* 0x00000000b5037209 */ /* 0x000fe40007810000 */
[----:B------:R-:W-:Y:S01]  /*8240*/  UMOV UR5, UR10 ;  /* 0x0000000a00057c82 */ /* 0x000fe20008000000 */
[----:B------:R-:W-:Y:S02]  /*8250*/  R2UR UR10, R225 ;  /* 0x00000000e10a72ca */ /* 0x000fe400000e0000 */
[----:B------:R-:W-:Y:S01]  /*8260*/  FMNMX.FTZ R0, R168, R3, !PT ;  /* 0x00000003a8007209 */ /* 0x000fe20007810000 */
[----:B------:R-:W-:Y:S02]  /*8270*/  UMOV UR6, UR60 ;  /* 0x0000003c00067c82 */ /* 0x000fe40008000000 */
[----:B------:R-:W-:Y:S01]  /*8280*/  HGMMA.64x256x16.F32 R24, R208, gdesc[UR4].tnspB, R24, gsb0 ;  /* 0x43e00004d0187df0 */ /* 0x000fe20008000818 */
[----:B------:R-:W-:Y:S01]  /*8290*/  UIADD3 UR6, UR60, 0x80, URZ ;  /* 0x000000803c067890 */ /* 0x000fe2000fffe03f */
[----:B------:R-:W-:Y:S01]  /*82a0*/  FMNMX.FTZ R3, R169, R0, !PT ;  /* 0x00000000a9037209 */ /* 0x000fe20007810000 */
[----:B------:R-:W-:-:S03]  /*82b0*/  UMOV UR7, 0x40000040 ;  /* 0x4000004000077882 */ /* 0x000fc60000000000 */
[----:B------:R-:W-:Y:S02]  /*82c0*/  FMNMX.FTZ R0, R172, R3, !PT ;  /* 0x00000003ac007209 */ /* 0x000fe40007810000 */
[----:B------:R-:W-:Y:S02]  /*82d0*/  ISETP.LT.AND P2, PT, RZ, UR10, PT ;  /* 0x0000000aff007c0c */ /* 0x000fe4000bf41270 */
        /* <DEDUP_REMOVED lines=10> */
[----:B------:R-:W0:Y:S01]  /*8380*/  SHFL.BFLY PT, R3, R2, 0x2, 0x1f ;  /* 0x0c401f0002037f89 */ /* 0x000e2200000e0000 */
        /* <DEDUP_REMOVED lines=14> */
[----:B0-----:R-:W-:-:S15]  /*8470*/  FMNMX.FTZ R200, R2, R3, !PT ;  /* 0x0000000302c87209 */ /* 0x001fde0007810000 */
[----:B------:R-:W-:-:S06]  /*8480*/  NOP ;  /* 0x0000000000007918 */ /* 0x000fcc0000000000 */
[----:B------:R-:W-:Y:S01]  /*8490*/  HGMMA.64x256x16.F32 R24, R196, gdesc[UR4].tnspB, R24, gsb0 ;  /* 0x43e00004c4187df0 */ /* 0x000fe20008000818 */
[----:B------:R-:W0:Y:S01]  /*84a0*/  SHFL.BFLY PT, R3, R200, 0x1, 0x1f ;  /* 0x0c201f00c8037f89 */ /* 0x000e2200000e0000 */
[----:B------:R-:W-:Y:S01]  /*84b0*/  UMOV UR6, UR60 ;  /* 0x0000003c00067c82 */ /* 0x000fe20008000000 */
[----:B------:R-:W-:Y:S01]  /*84c0*/  UMOV UR7, 0x40000040 ;  /* 0x4000004000077882 */ /* 0x000fe20000000000 */
[----:B------:R-:W-:Y:S02]  /*84d0*/  R2UR UR60, R16 ;  /* 0x00000000103c72ca */ /* 0x000fe400000e0000 */
[----:B0-----:R-:W-:Y:S02]  /*84e0*/  FMNMX.FTZ R4, R200, R3, !PT ;  /* 0x00000003c8047209 */ /* 0x001fe40007810000 */
[----:B------:R-:W-:-:S03]  /*84f0*/  FMNMX.FTZ R3, R187, R0, !PT ;  /* 0x00000000bb037209 */ /* 0x000fc60007810000 */
[C---:B------:R-:W-:Y:S01]  /*8500*/  FMUL.FTZ R0, R4.reuse, UR5 ;  /* 0x0000000504007c20 */ /* 0x040fe20008410000 */
[----:B------:R-:W-:-:S03]  /*8510*/  FADD.FTZ R21, -R4, R21 ;  /* 0x0000001504157221 */ /* 0x000fc60000010100 */
[--C-:B------:R-:W-:Y:S01]  /*8520*/  FFMA.FTZ R204, R176, UR5, -R0.reuse ;  /* 0x00000005b0cc7c23 */ /* 0x100fe20008010800 */
[----:B------:R-:W-:Y:S01]  /*8530*/  FMUL.FTZ R21, R21, UR5 ;  /* 0x0000000515157c20 */ /* 0x000fe20008410000 */
[--C-:B------:R-:W-:Y:S01]  /*8540*/  FFMA.FTZ R208, R185, UR5, -R0.reuse ;  /* 0x00000005b9d07c23 */ /* 0x100fe20008010800 */
[--C-:B------:R-:W-:Y:S01]  /*8550*/  FFMA.FTZ R185, R181, UR5, -R0.reuse ;  /* 0x00000005b5b97c23 */ /* 0x100fe20008010800 */
        /* <DEDUP_REMOVED lines=9> */
[--C-:B------:R-:W-:Y:S01]  /*85f0*/  FFMA.FTZ R173, R173, UR5, -R0.reuse ;  /* 0x00000005adad7c23 */ /* 0x100fe20008010800 */
[--C-:B0-----:R-:W-:Y:S01]  /*8600*/  FFMA.FTZ R21, R152, UR5, -R0.reuse ;  /* 0x0000000598157c23 */ /* 0x101fe20008010800 */
[--C-:B------:R-:W-:Y:S01]  /*8610*/  FFMA.FTZ R152, R153, UR5, -R0.reuse ;  /* 0x0000000599987c23 */ /* 0x100fe20008010800 */
[--C-:B------:R-:W-:Y:S01]  /*8620*/  FFMA.FTZ R161, R165, UR5, -R0.reuse ;  /* 0x00000005a5a17c23 */ /* 0x100fe20008010800 */
[--C-:B------:R-:W-:Y:S01]  /*8630*/  FFMA.FTZ R153, R156, UR5, -R0.reuse ;  /* 0x000000059c997c23 */ /* 0x100fe20008010800 */
[----:B------:R-:W-:Y:S01]  /*8640*/  FFMA.FTZ R157, R157, UR5, -R0 ;  /* 0x000000059d9d7c23 */ /* 0x000fe20008010800 */
        /* <DEDUP_REMOVED lines=17> */
[----:B------:R-:W-:Y:S01]  /*8760*/  FMNMX.FTZ R196, R190, R3, !PT ;  /* 0x00000003bec47209 */ /* 0x000fe20007810000 */
[--C-:B------:R-:W-:Y:S01]  /*8770*/  FFMA.FTZ R197, R184, UR5, -R0.reuse ;  /* 0x00000005b8c57c23 */ /* 0x100fe20008010800 */
[----:B------:R-:W-:Y:S01]  /*8780*/  WARPGROUP.ARRIVE ;  /* 0x00000000000079c5 */ /* 0x000fe20000000000 */
[--C-:B------:R-:W-:Y:S01]  /*8790*/  FFMA.FTZ R198, R164, UR5, -R0.reuse ;  /* 0x00000005a4c67c23 */ /* 0x100fe20008010800 */
[----:B------:R-:W-:Y:S01]  /*87a0*/  FMNMX.FTZ R3, R191, R196, !PT ;  /* 0x000000c4bf037209 */ /* 0x000fe20007810000 */
[----:B------:R-:W-:Y:S02]  /*87b0*/  FFMA.FTZ R196, R160, UR5, -R0 ;  /* 0x00000005a0c47c23 */ /* 0x000fe40008010800 */
[----:B------:R-:W0:Y:S01]  /*87c0*/  MUFU.EX2 R197, R197 ;  /* 0x000000c500c57308 */ /* 0x000e220000000800 */
[----:B------:R-:W-:Y:S01]  /*87d0*/  FMNMX.FTZ R184, R178, R3, !PT ;  /* 0x00000003b2b87209 */ /* 0x000fe20007810000 */
[----:B------:R-:W-:Y:S03]  /*87e0*/  HGMMA.64x256x16.F32 R24, R192, gdesc[UR4].tnspB, R24, gsb0 ;  /* 0x43e00004c0187df0 */ /* 0x000fe60008000818 */
[----:B------:R-:W-:-:S03]  /*87f0*/  FMNMX.FTZ R3, R179, R184, !PT ;  /* 0x000000b8b3037209 */ /* 0x000fc60007810000 */
[----:B------:R-:W-:Y:S01]  /*8800*/  MUFU.EX2 R196, R196 ;  /* 0x000000c400c47308 */ /* 0x000fe20000000800 */
[----:B------:R-:W-:-:S04]  /*8810*/  FMNMX.FTZ R184, R182, R3, !PT ;  /* 0x00000003b6b87209 */ /* 0x000fc80007810000 */
[----:B------:R-:W-:-:S03]  /*8820*/  FMNMX.FTZ R3, R183, R184, !PT ;  /* 0x000000b8b7037209 */ /* 0x000fc60007810000 */
[----:B------:R-:W-:Y:S01]  /*8830*/  MUFU.EX2 R198, R198 ;  /* 0x000000c600c67308 */ /* 0x000fe20000000800 */
[----:B------:R-:W-:Y:S01]  /*8840*/  FMNMX.FTZ R184, R170, R3, !PT ;  /* 0x00000003aab87209 */ /* 0x000fe20007810000 */
[----:B0-----:R-:W-:-:S03]  /*8850*/  FFMA.FTZ R15, R2, R15, R197 ;  /* 0x0000000f020f7223 */ /* 0x001fc600000100c5 */
[----:B------:R-:W-:Y:S01]  /*8860*/  FMNMX.FTZ R3, R171, R184, !PT ;  /* 0x000000b8ab037209 */ /* 0x000fe20007810000 */
[C---:B------:R-:W-:Y:S01]  /*8870*/  FADD.FTZ R15, R208.reuse, R15 ;  /* 0x0000000fd00f7221 */ /* 0x040fe20000010000 */
[----:B------:R-:W-:Y:S02]  /*8880*/  F2FP.F16.F32.PACK_AB R208, R208, R197 ;  /* 0x000000c5d0d0723e */ /* 0x000fe400000000ff */
        /* <DEDUP_REMOVED lines=9> */
[----:B------:R-:W-:-:S05]  /*8920*/  FMNMX.FTZ R176, R159, R176, !PT ;  /* 0x000000b09fb07209 */ /* 0x000fca0007810000 */
[----:B------:R-:W0:Y:S02]  /*8930*/  SHFL.BFLY PT, R3, R176, 0x2, 0x1f ;  /* 0x0c401f00b0037f89 */ /* 0x000e2400000e0000 */
[----:B0-----:R-:W-:-:S05]  /*8940*/  FMNMX.FTZ R3, R176, R3, !PT ;  /* 0x00000003b0037209 */ /* 0x001fca0007810000 */
[----:B------:R-:W0:Y:S02]  /*8950*/  SHFL.BFLY PT, R160, R3, 0x1, 0x1f ;  /* 0x0c201f0003a07f89 */ /* 0x000e2400000e0000 */
[----:B0-----:R-:W-:-:S05]  /*8960*/  FMNMX.FTZ R3, R3, R160, !PT ;  /* 0x000000a003037209 */ /* 0x001fca0007810000 */
[C---:B------:R-:W-:Y:S01]  /*8970*/  FADD.FTZ R0, -R3.reuse, R20 ;  /* 0x0000001403007221 */ /* 0x040fe20000010100 */
[----:B------:R-:W-:Y:S01]  /*8980*/  FMUL.FTZ R156, R3, UR5 ;  /* 0x00000005039c7c20 */ /* 0x000fe20008410000 */
[----:B------:R0:W-:Y:S02]  /*8990*/  MUFU.EX2 R20, R157 ;  /* 0x0000009d00147308 */ /* 0x0001e40000000800 */
[----:B------:R-:W-:Y:S01]  /*89a0*/  FMUL.FTZ R0, R0, UR5 ;  /* 0x0000000500007c20 */ /* 0x000fe20008410000 */
        /* <DEDUP_REMOVED lines=11> */
[----:B------:R-:W-:Y:S01]  /*8a60*/  FADD.FTZ R174, R210, R15 ;  /* 0x0000000fd2ae7221 */ /* 0x000fe20000010000 */
[--C-:B------:R-:W-:Y:S01]  /*8a70*/  FFMA.FTZ R201, R170, UR5, -R156.reuse ;  /* 0x00000005aac97c23 */ /* 0x100fe2000801089c */
[----:B------:R-:W1:Y:S01]  /*8a80*/  MUFU.EX2 R209, R209 ;  /* 0x000000d100d17308 */ /* 0x000e620000000800 */
[--C-:B------:R-:W-:Y:S01]  /*8a90*/  FFMA.FTZ R170, R171, UR5, -R156.reuse ;  /* 0x00000005abaa7c23 */ /* 0x100fe2000801089c */
[----:B0-----:R-:W-:Y:S01]  /*8aa0*/  FFMA.FTZ R157, R162, UR5, -R156 ;  /* 0x00000005a29d7c23 */ /* 0x001fe2000801089c */
[----:B------:R-:W-:Y:S01]  /*8ab0*/  FADD.FTZ R171, R189, R174 ;  /* 0x000000aebdab7221 */ /* 0x000fe20000010000 */
[--C-:B------:R-:W-:Y:S01]  /*8ac0*/  FFMA.FTZ R175, R175, UR5, -R156.reuse ;  /* 0x00000005afaf7c23 */ /* 0x100fe2000801089c */
[--C-:B------:R-:W-:Y:S01]  /*8ad0*/  FFMA.FTZ R163, R163, UR5, -R156.reuse ;  /* 0x00000005a3a37c23 */ /* 0x100fe2000801089c */
[--C-:B------:R-:W-:Y:S01]  /*8ae0*/  FFMA.FTZ R167, R167, UR5, -R156.reuse ;  /* 0x00000005a7a77c23 */ /* 0x100fe2000801089c */
[----:B------:R-:W-:Y:S01]  /*8af0*/  FADD.FTZ R174, R204, R171 ;  /* 0x000000abccae7221 */ /* 0x000fe20000010000 */
[----:B------:R-:W0:Y:S01]  /*8b00*/  MUFU.EX2 R160, R160 ;  /* 0x000000a000a07308 */ /* 0x000e220000000800 */
[--C-:B------:R-:W-:Y:S01]  /*8b10*/  FFMA.FTZ R154, R154, UR5, -R156.reuse ;  /* 0x000000059a9a7c23 */ /* 0x100fe2000801089c */
[--C-:B------:R-:W-:Y:S01]  /*8b20*/  FFMA.FTZ R155, R155, UR5, -R156.reuse ;  /* 0x000000059b9b7c23 */ /* 0x100fe2000801089c */
[--C-:B------:R-:W-:Y:S01]  /*8b30*/  FFMA.FTZ R158, R158, UR5, -R156.reuse ;  /* 0x000000059e9e7c23 */ /* 0x100fe2000801089c */
[----:B------:R-:W-:Y:S01]  /*8b40*/  FFMA.FTZ R156, R159, UR5, -R156 ;  /* 0x000000059f9c7c23 */ /* 0x000fe2000801089c */
[----:B------:R-:W-:Y:S01]  /*8b50*/  FADD.FTZ R159, R177, R174 ;  /* 0x000000aeb19f7221 */ /* 0x000fe20000010000 */
[----:B------:R-:W-:-:S02]  /*8b60*/  F2FP.F16.F32.PACK_AB R210, R189, R210 ;  /* 0x000000d2bdd2723e */ /* 0x000fc400000000ff */
[----:B------:R-:W2:Y:S01]  /*8b70*/  MUFU.EX2 R211, R211 ;  /* 0x000000d300d37308 */ /* 0x000ea20000000800 */
[----:B-1----:R-:W-:Y:S01]  /*8b80*/  FFMA.FTZ R165, R0, R14, R209 ;  /* 0x0000000e00a57223 */ /* 0x002fe200000100d1 */
[----:B------:R-:W-:-:S06]  /*8b90*/  F2FP.F16.F32.PACK_AB R204, R177, R204 ;  /* 0x000000ccb1cc723e */ /* 0x000fcc00000000ff */
[----:B------:R-:W1:Y:S01]  /*8ba0*/  MUFU.EX2 R164, R164 ;  /* 0x000000a400a47308 */ /* 0x000e620000000800 */
[C---:B0-----:R-:W-:Y:S01]  /*8bb0*/  FADD.FTZ R166, R160.reuse, R165 ;  /* 0x000000a5a0a67221 */ /* 0x041fe20000010000 */
[----:B------:R-:W-:-:S06]  /*8bc0*/  F2FP.F16.F32.PACK_AB R209, R160, R209 ;  /* 0x000000d1a0d1723e */ /* 0x000fcc00000000ff */
[----:B------:R-:W0:Y:S01]  /*8bd0*/  MUFU.EX2 R205, R205 ;  /* 0x000000cd00cd7308 */ /* 0x000e220000000800 */
[----:B--2---:R-:W-:-:S07]  /*8be0*/  FADD.FTZ R165, R211, R166 ;  /* 0x000000a6d3a57221 */ /* 0x004fce0000010000 */
[----:B------:R-:W2:Y:S01]  /*8bf0*/  MUFU.EX2 R168, R168 ;  /* 0x000000a800a87308 */ /* 0x000ea20000000800 */
[C---:B-1----:R-:W-:Y:S01]  /*8c00*/  FADD.FTZ R166, R164.reuse, R165 ;  /* 0x000000a5a4a67221 */ /* 0x042fe20000010000 */
[----:B------:R-:W-:-:S06]  /*8c10*/  F2FP.F16.F32.PACK_AB R211, R164, R211 ;  /* 0x000000d3a4d3723e */ /* 0x000fcc00000000ff */
[----:B------:R-:W1:Y:S08]  /*8c20*/  MUFU.EX2 R207, R207 ;  /* 0x000000cf00cf7308 */ /* 0x000e700000000800 */
[----:B------:R-:W3:Y:S08]  /*8c30*/  MUFU.EX2 R172, R172 ;  /* 0x000000ac00ac7308 */ /* 0x000ef00000000800 */
[----:B------:R-:W4:Y:S08]  /*8c40*/  MUFU.EX2 R201, R201 ;  /* 0x000000c900c97308 */ /* 0x000f300000000800 */
[----:B------:R0:W-:Y:S08]  /*8c50*/  MUFU.EX2 R14, R157 ;  /* 0x0000009d000e7308 */ /* 0x0001f00000000800 */
[----:B------:R-:W5:Y:S01]  /*8c60*/  MUFU.EX2 R170, R170 ;  /* 0x000000aa00aa7308 */ /* 0x000f620000000800 */
[----:B0-----:R-:W-:Y:S01]  /*8c70*/  FADD.FTZ R157, R205, R166 ;  /* 0x000000a6cd9d7221 */ /* 0x001fe20000010000 */
[----:B------:R-:W-:Y:S01]  /*8c80*/  FADD.FTZ R166, R206, R159 ;  /* 0x0000009fcea67221 */ /* 0x000fe20000010000 */
[----:B--2---:R-:W-:-:S02]  /*8c90*/  F2FP.F16.F32.PACK_AB R205, R168, R205 ;  /* 0x000000cda8cd723e */ /* 0x004fc400000000ff */
[----:B------:R-:W-:Y:S01]  /*8ca0*/  FADD.FTZ R160, R168, R157 ;  /* 0x0000009da8a07221 */ /* 0x000fe20000010000 */
[C---:B------:R-:W-:Y:S01]  /*8cb0*/  FADD.FTZ R159, R185.reuse, R166 ;  /* 0x000000a6b99f7221 */ /* 0x040fe20000010000 */
[----:B------:R-:W-:Y:S01]  /*8cc0*/  F2FP.F16.F32.PACK_AB R206, R185, R206 ;  /* 0x000000ceb9ce723e */ /* 0x000fe200000000ff */
[----:B------:R-:W0:Y:S01]  /*8cd0*/  MUFU.EX2 R203, R203 ;  /* 0x000000cb00cb7308 */ /* 0x000e220000000800 */
[----:B-1----:R-:W-:Y:S01]  /*8ce0*/  FADD.FTZ R157, R207, R160 ;  /* 0x000000a0cf9d7221 */ /* 0x002fe20000010000 */
[----:B------:R-:W-:Y:S01]  /*8cf0*/  FADD.FTZ R164, R200, R159 ;  /* 0x0000009fc8a47221 */ /* 0x000fe20000010000 */
[C---:B---3--:R-:W-:Y:S02]  /*8d00*/  F2FP.F16.F32.PACK_AB R207, R172.reuse, R207 ;  /* 0x000000cfaccf723e */ /* 0x048fe400000000ff */
[----:B------:R-:W-:Y:S01]  /*8d10*/  FADD.FTZ R160, R172, R157 ;  /* 0x0000009daca07221 */ /* 0x000fe20000010000 */
[C---:B------:R-:W-:Y:S01]  /*8d20*/  FADD.FTZ R159, R169.reuse, R164 ;  /* 0x000000a4a99f7221 */ /* 0x040fe20000010000 */
[----:B------:R-:W-:Y:S01]  /*8d30*/  F2FP.F16.F32.PACK_AB R200, R169, R200 ;  /* 0x000000c8a9c8723e */ /* 0x000fe200000000ff */
[----:B------:R-:W1:Y:S01]  /*8d40*/  MUFU.EX2 R162, R175 ;  /* 0x000000af00a27308 */ /* 0x000e620000000800 */
[----:B----4-:R-:W-:Y:S01]  /*8d50*/  FADD.FTZ R157, R201, R160 ;  /* 0x000000a0c99d7221 */ /* 0x010fe20000010000 */
[----:B------:R-:W-:Y:S01]  /*8d60*/  FADD.FTZ R164, R202, R159 ;  /* 0x0000009fcaa47221 */ /* 0x000fe20000010000 */
[----:B-----5:R-:W-:-:S02]  /*8d70*/  F2FP.F16.F32.PACK_AB R201, R170, R201 ;  /* 0x000000c9aac9723e */ /* 0x020fc400000000ff */
[----:B------:R-:W-:Y:S01]  /*8d80*/  FADD.FTZ R160, R170, R157 ;  /* 0x0000009daaa07221 */ /* 0x000fe20000010000 */
[C---:B------:R-:W-:Y:S01]  /*8d90*/  FADD.FTZ R159, R173.reuse, R164 ;  /* 0x000000a4ad9f7221 */ /* 0x040fe20000010000 */
[----:B------:R-:W-:Y:S01]  /*8da0*/  F2FP.F16.F32.PACK_AB R202, R173, R202 ;  /* 0x000000caadca723e */ /* 0x000fe200000000ff */
[----:B------:R-:W2:Y:S01]  /*8db0*/  MUFU.EX2 R15, R163 ;  /* 0x000000a3000f7308 */ /* 0x000ea20000000800 */
[----:B0-----:R-:W-:-:S07]  /*8dc0*/  FADD.FTZ R157, R203, R160 ;  /* 0x000000a0cb9d7221 */ /* 0x001fce0000010000 */
[----:B------:R-:W0:Y:S01]  /*8dd0*/  MUFU.EX2 R199, R199 ;  /* 0x000000c700c77308 */ /* 0x000e220000000800 */
[C---:B-1----:R-:W-:Y:S01]  /*8de0*/  FADD.FTZ R157, R162.reuse, R157 ;  /* 0x0000009da29d7221 */ /* 0x042fe20000010000 */
[----:B------:R-:W-:-:S03]  /*8df0*/  F2FP.F16.F32.PACK_AB R203, R162, R203 ;  /* 0x000000cba2cb723e */ /* 0x000fc600000000ff */
[----:B------:R-:W-:-:S03]  /*8e00*/  FADD.FTZ R160, R14, R157 ;  /* 0x0000009d0ea07221 */ /* 0x000fc60000010000 */
[----:B------:R-:W1:Y:S01]  /*8e10*/  MUFU.EX2 R167, R167 ;  /* 0x000000a700a77308 */ /* 0x000e620000000800 */
[C---:B--2---:R-:W-:Y:S01]  /*8e20*/  FADD.FTZ R160, R15.reuse, R160 ;  /* 0x000000a00fa07221 */ /* 0x044fe20000010000 */
[----:B------:R-:W-:-:S06]  /*8e30*/  F2FP.F16.F32.PACK_AB R197, R15, R14 ;  /* 0x0000000e0fc5723e */ /* 0x000fcc00000000ff */
[----:B------:R-:W-:Y:S01]  /*8e40*/  MUFU.EX2 R155, R155 ;  /* 0x0000009b009b7308 */ /* 0x000fe20000000800 */
[----:B0-----:R-:W-:Y:S01]  /*8e50*/  FADD.FTZ R160, R199, R160 ;  /* 0x000000a0c7a07221 */ /* 0x001fe20000010000 */
[----:B------:R-:W-:Y:S02]  /*8e60*/  WARPGROUP.DEPBAR.LE gsb0, 0x0 ;  /* 0x00008000000079c5 */ /* 0x000fe40000010000 */
[----:B------:R-:W-:Y:S01]  /*8e70*/  @!P1 SYNCS.ARRIVE.TRANS64.RED.A1T0 RZ, [UR61], RZ ;  /* 0x000000ffffff99a7 */ /* 0x000fe2000810043d */
[----:B------:R-:W-:Y:S02]  /*8e80*/  F2FP.F16.F32.PACK_AB R192, R152, R21 ;  /* 0x0000001598c0723e */ /* 0x000fe400000000ff */
[----:B------:R-:W-:Y:S01]  /*8e90*/  F2FP.F16.F32.PACK_AB R194, R20, R153 ;  /* 0x0000009914c2723e */ /* 0x000fe200000000ff */
[----:B------:R0:W2:Y:S01]  /*8ea0*/  MUFU.EX2 R193, R154 ;  /* 0x0000009a00c17308 */ /* 0x0000a20000000800 */
[C---:B-1----:R-:W-:Y:S01]  /*8eb0*/  FADD.FTZ R160, R167.reuse, R160 ;  /* 0x000000a0a7a07221 */ /* 0x042fe20000010000 */
[----:B------:R-:W-:Y:S01]  /*8ec0*/  F2FP.F16.F32.PACK_AB R199, R167, R199 ;  /* 0x000000c7a7c7723e */ /* 0x000fe200000000ff */
[----:B------:R-:W-:Y:S01]  /*8ed0*/  @!P1 SYNCS.ARRIVE.TRANS64.RED.A1T0 RZ, [UR4], RZ ;  /* 0x000000ffffff99a7 */ /* 0x000fe20008100404 */
[----:B------:R-:W-:-:S04]  /*8ee0*/  UIADD3 UR4, UR10, -0x1, URZ ;  /* 0xffffffff0a047890 */ /* 0x000fc8000fffe03f */
[----:B------:R-:W1:Y:S01]  /*8ef0*/  MUFU.EX2 R195, R158 ;  /* 0x0000009e00c37308 */ /* 0x000e620000000800 */
[----:B0-----:R-:W-:Y:S01]  /*8f00*/  FADD.FTZ R154, R196, R159 ;  /* 0x0000009fc49a7221 */ /* 0x001fe20000010000 */
[C---:B------:R-:W-:Y:S01]  /*8f10*/  F2FP.F16.F32.PACK_AB R196, R181.reuse, R196 ;  /* 0x000000c4b5c4723e */ /* 0x040fe200000000ff */
[----:B------:R-:W-:Y:S02]  /*8f20*/  IMAD.U32 R225, RZ, RZ, UR4 ;  /* 0x00000004ffe17e24 */ /* 0x000fe4000f8e00ff */
[----:B------:R-:W-:-:S03]  /*8f30*/  FADD.FTZ R157, R181, R154 ;  /* 0x0000009ab59d7221 */ /* 0x000fc60000010000 */
[----:B------:R-:W0:Y:S01]  /*8f40*/  MUFU.EX2 R156, R156 ;  /* 0x0000009c009c7308 */ /* 0x000e220000000800 */
[----:B------:R-:W-:Y:S01]  /*8f50*/  FADD.FTZ R154, R198, R157 ;  /* 0x0000009dc69a7221 */ /* 0x000fe20000010000 */
[----:B--2---:R-:W-:Y:S01]  /*8f60*/  FADD.FTZ R160, R193, R160 ;  /* 0x000000a0c1a07221 */ /* 0x004fe20000010000 */
[C---:B------:R-:W-:Y:S02]  /*8f70*/  F2FP.F16.F32.PACK_AB R198, R161.reuse, R198 ;  /* 0x000000c6a1c6723e */ /* 0x040fe400000000ff */
[----:B------:R-:W-:Y:S01]  /*8f80*/  FADD.FTZ R154, R161, R154 ;  /* 0x0000009aa19a7221 */ /* 0x000fe20000010000 */
[C---:B------:R-:W-:Y:S01]  /*8f90*/  FADD.FTZ R160, R155.reuse, R160 ;  /* 0x000000a09ba07221 */ /* 0x040fe20000010000 */
[----:B------:R-:W-:Y:S02]  /*8fa0*/  F2FP.F16.F32.PACK_AB R193, R155, R193 ;  /* 0x000000c19bc1723e */ /* 0x000fe400000000ff */
[----:B------:R-:W-:Y:S01]  /*8fb0*/  FADD.FTZ R15, R21, R154 ;  /* 0x0000009a150f7221 */ /* 0x000fe20000010000 */
[----:B-1----:R-:W-:Y:S01]  /*8fc0*/  FADD.FTZ R160, R195, R160 ;  /* 0x000000a0c3a07221 */ /* 0x002fe20000010000 */
[----:B------:R-:W-:-:S02]  /*8fd0*/  IMAD.MOV.U32 R21, RZ, RZ, R4 ;  /* 0x000000ffff157224 */ /* 0x000fc400078e0004 */
[----:B------:R-:W-:-:S04]  /*8fe0*/  FADD.FTZ R14, R152, R15 ;  /* 0x0000000f980e7221 */ /* 0x000fc80000010000 */
[----:B------:R-:W-:Y:S01]  /*8ff0*/  FADD.FTZ R15, R153, R14 ;  /* 0x0000000e990f7221 */ /* 0x000fe20000010000 */
[C---:B0-----:R-:W-:Y:S01]  /*9000*/  FADD.FTZ R14, R156.reuse, R160 ;  /* 0x000000a09c0e7221 */ /* 0x041fe20000010000 */
[----:B------:R-:W-:Y:S02]  /*9010*/  F2FP.F16.F32.PACK_AB R195, R156, R195 ;  /* 0x000000c39cc3723e */ /* 0x000fe400000000ff */
[----:B------:R-:W-:Y:S01]  /*9020*/  FADD.FTZ R15, R20, R15 ;  /* 0x0000000f140f7221 */ /* 0x000fe20000010000 */
[----:B------:R-:W-:Y:S01]  /*9030*/  IMAD.MOV.U32 R20, RZ, RZ, R3 ;  /* 0x000000ffff147224 */ /* 0x000fe200078e0003 */
[----:B------:R-:W-:Y:S06]  /*9040*/  @P2 BRA `(.L_x_277) ;  /* 0xffffffc400942947 */ /* 0x000fec000383ffff */
.L_x_268:
        /* <DEDUP_REMOVED lines=131> */
.L_x_278:
[----:B------:R-:W-:Y:S01]  /*9880*/  IMAD R11, R16, 0x8, R5 ;  /* 0x00000008100b7824 */ /* 0x000fe200078e0205 */
[----:B------:R-:W-:-:S04]  /*9890*/  SHF.L.U32 R0, R17, 0x1f, RZ ;  /* 0x0000001f11007819 */ /* 0x000fc800000006ff */
[----:B------:R0:W1:Y:S01]  /*98a0*/  SYNCS.PHASECHK.TRANS64.TRYWAIT P2, [R11+URZ+0x38850], R0 ;  /* 0x038850000b0075a7 */ /* 0x000062000804017f */
[----:B------:R-:W-:Y:S05]  /*98b0*/  @!P0 BRA `(.L_x_279) ;  /* 0x0000000000048947 */ /* 0x000fea0003800000 */
[----:B------:R-:W-:Y:S01]  /*98c0*/  BPT.TRAP 0x1 ;  /* 0x000000040000795c */ /* 0x000fe20000300000 */
.L_x_279:
[----:B-1----:R-:W-:Y:S05]  /*98d0*/  @P2 BRA `(.L_x_280) ;  /* 0x0000000000082947 */ /* 0x002fea0003800000 */
[----:B------:R-:W1:Y:S02]  /*98e0*/  SYNCS.PHASECHK.TRANS64.TRYWAIT P0, [R11+URZ+0x38850], R0 ;  /* 0x038850000b0075a7 */ /* 0x000e64000800017f */
[----:B-1----:R-:W-:Y:S05]  /*98f0*/  @!P0 BRA `(.L_x_281) ;  /* 0x0000008c00488947 */ /* 0x002fea0003800000 */
.L_x_280:
[----:B------:R-:W-:Y:S05]  /*9900*/  WARPSYNC.ALL ;  /* 0x0000000000007948 */ /* 0x000fea0003800000 */
[----:B------:R-:W-:Y:S01]  /*9910*/  VIADD R5, R5, 0x400 ;  /* 0x0000040005057836 */ /* 0x000fe20000000000 */
[----:B------:R-:W-:Y:S01]  /*9920*/  WARPGROUP.ARRIVE ;  /* 0x00000000000079c5 */ /* 0x000fe20000000000 */
[----:B------:R-:W-:Y:S01]  /*9930*/  IMAD.MOV.U32 R7, RZ, RZ, 0x40000040 ;  /* 0x40000040ff077424 */ /* 0x000fe200078e00ff */
[----:B01----:R-:W0:Y:S01]  /*9940*/  SHFL.BFLY PT, R0, R15, 0x2, 0x1f ;  /* 0x0c401f000f007f89 */ /* 0x003e2200000e0000 */
[----:B------:R-:W-:Y:S01]  /*9950*/  IMAD.MOV.U32 R9, RZ, RZ, 0x40000040 ;  /* 0x40000040ff097424 */ /* 0x000fe200078e00ff */
[----:B------:R-:W-:Y:S01]  /*9960*/  SHF.R.U32.HI R5, RZ, 0x4, R5 ;  /* 0x00000004ff057819 */ /* 0x000fe20000011605 */
[----:B------:R-:W-:Y:S01]  /*9970*/  @!P1 VIADD R11, R11, 0x38860 ;  /* 0x000388600b0b9836 */ /* 0x000fe20000000000 */
[----:B------:R-:W-:Y:S01]  /*9980*/  R2UR UR7, R7 ;  /* 0x00000000070772ca */ /* 0x000fe200000e0000 */
[----:B------:R-:W-:Y:S01]  /*9990*/  IMAD.MOV.U32 R7, RZ, RZ, 0x40000040 ;  /* 0x40000040ff077424 */ /* 0x000fe200078e00ff */
[----:B------:R-:W-:Y:S01]  /*99a0*/  LOP3.LUT R5, R5, 0x3fff, RZ, 0xc0, !PT ;  /* 0x00003fff05057812 */ /* 0x000fe200078ec0ff */
[----:B------:R-:W-:Y:S01]  /*99b0*/  IMAD.U32 R13, RZ, RZ, UR5 ;  /* 0x00000005ff0d7e24 */ /* 0x000fe2000f8e00ff */
[----:B------:R-:W-:Y:S01]  /*99c0*/  @!P1 PRMT R11, RZ, 0x654, R11 ;  /* 0x00000654ff0b9816 */ /* 0x000fe2000000000b */
[----:B------:R-:W-:Y:S01]  /*99d0*/  VIADD R216, R216, 0x1 ;  /* 0x00000001d8d87836 */ /* 0x000fe20000000000 */
[----:B------:R-:W-:-:S05]  /*99e0*/  LOP3.LUT R5, R5, 0x2800000, RZ, 0xfc, !PT ;  /* 0x0280000005057812 */ /* 0x000fca00078efcff */
[C---:B------:R-:W-:Y:S02]  /*99f0*/  IMAD R6, R16.reuse, 0xa00, R5 ;  /* 0x00000a0010067824 */ /* 0x040fe400078e0205 */
[----:B------:R-:W1:Y:S01]  /*9a00*/  SHFL.BFLY PT, R5, R14, 0x2, 0x1f ;  /* 0x0c401f000e057f89 */ /* 0x000e6200000e0000 */
[----:B------:R-:W-:Y:S02]  /*9a10*/  VIADD R16, R16, 0x1 ;  /* 0x0000000110107836 */ /* 0x000fe40000000000 */
[C---:B------:R-:W-:Y:S02]  /*9a20*/  R2UR UR6, R6.reuse ;  /* 0x00000000060672ca */ /* 0x040fe400000e0000 */
[----:B------:R-:W-:Y:S01]  /*9a30*/  IADD3 R8, R6, 0x80, RZ ;  /* 0x0000008006087810 */ /* 0x000fe20007ffe0ff */
[----:B0-----:R-:W-:Y:S01]  /*9a40*/  FADD.FTZ R0, R0, R15 ;  /* 0x0000000f00007221 */ /* 0x001fe20000010000 */
[----:B------:R-:W-:-:S04]  /*9a50*/  ISETP.NE.AND P2, PT, R16, 0x2, PT ;  /* 0x000000021000780c */ /* 0x000fc80003f45270 */
[----:B------:R-:W-:-:S05]  /*9a60*/  SEL R16, R16, RZ, P2 ;  /* 0x000000ff10107207 */ /* 0x000fca0001000000 */
[----:B------:R-:W-:Y:S01]  /*9a70*/  HGMMA.64x256x16.F32 R24, R208, gdesc[UR4].tnspB, R24, gsb0 ;  /* 0x43e00004d0187df0 */ /* 0x000fe20008000818 */
[----:B------:R-:W-:Y:S01]  /*9a80*/  R2UR UR6, R8 ;  /* 0x00000000080672ca */ /* 0x000fe200000e0000 */
[----:B------:R-:W-:Y:S01]  /*9a90*/  VIADD R8, R6, 0x100 ;  /* 0x0000010006087836 */ /* 0x000fe20000000000 */
[----:B------:R-:W-:Y:S01]  /*9aa0*/  R2UR UR7, R9 ;  /* 0x00000000090772ca */ /* 0x000fe200000e0000 */
[----:B------:R-:W-:Y:S02]  /*9ab0*/  IMAD.MOV.U32 R9, RZ, RZ, 0x40000040 ;  /* 0x40000040ff097424 */ /* 0x000fe400078e00ff */
[----:B-1----:R-:W-:Y:S02]  /*9ac0*/  FADD.FTZ R2, R5, R14 ;  /* 0x0000000e05027221 */ /* 0x002fe40000010000 */
[----:B------:R-:W0:Y:S02]  /*9ad0*/  SHFL.BFLY PT, R5, R0, 0x1, 0x1f ;  /* 0x0c201f0000057f89 */ /* 0x000e2400000e0000 */
[----:B0-----:R-:W-:Y:S01]  /*9ae0*/  FADD.FTZ R10, R0, R5 ;  /* 0x00000005000a7221 */ /* 0x001fe20000010000 */
[----:B------:R-:W-:Y:S01]  /*9af0*/  IMAD.MOV.U32 R5, RZ, RZ, RZ ;  /* 0x000000ffff057224 */ /* 0x000fe200078e00ff */
[----:B------:R-:W-:-:S03]  /*9b00*/  SEL R0, RZ, 0x1, P2 ;  /* 0x00000001ff007807 */ /* 0x000fc60001000000 */
[----:B------:R-:W-:Y:S02]  /*9b10*/  FSETP.NE.FTZ.AND P0, PT, R10, RZ, PT ;  /* 0x000000ff0a00720b */ /* 0x000fe40003f15000 */
[----:B------:R-:W-:Y:S01]  /*9b20*/  LOP3.LUT R17, R17, R0, RZ, 0x3c, !PT ;  /* 0x0000000011117212 */ /* 0x000fe200078e3cff */
[----:B------:R-:W-:Y:S01]  /*9b30*/  IMAD.MOV.U32 R0, RZ, RZ, -0x800000 ;  /* 0xff800000ff007424 */ /* 0x000fe200078e00ff */
[----:B------:R-:W-:Y:S02]  /*9b40*/  WARPGROUP.DEPBAR.LE gsb0, 0x0 ;  /* 0x00008000000079c5 */ /* 0x000fe40000010000 */
[----:B------:R-:W-:-:S07]  /*9b50*/  WARPGROUP.ARRIVE ;  /* 0x00000000000079c5 */ /* 0x000fce0000000000 */
[----:B------:R-:W-:Y:S01]  /*9b60*/  HGMMA.64x256x16.F32 R24, R204, gdesc[UR4].tnspB, R24, gsb0 ;  /* 0x43e00004cc187df0 */ /* 0x000fe20008000818 */
[----:B------:R-:W-:Y:S01]  /*9b70*/  R2UR UR6, R8 ;  /* 0x00000000080672ca */ /* 0x000fe200000e0000 */
[C---:B------:R-:W-:Y:S01]  /*9b80*/  VIADD R8, R6.reuse, 0x180 ;  /* 0x0000018006087836 */ /* 0x040fe20000000000 */
[----:B------:R-:W-:Y:S01]  /*9b90*/  R2UR UR7, R9 ;  /* 0x00000000090772ca */ /* 0x000fe200000e0000 */
[----:B------:R-:W-:Y:S02]  /*9ba0*/  IMAD.MOV.U32 R9, RZ, RZ, 0x40000040 ;  /* 0x40000040ff097424 */ /* 0x000fe400078e00ff */
[----:B------:R-:W-:Y:S01]  /*9bb0*/  VIADD R6, R6, 0x200 ;  /* 0x0000020006067836 */ /* 0x000fe20000000000 */
[----:B------:R-:W-:Y:S02]  /*9bc0*/  WARPGROUP.DEPBAR.LE gsb0, 0x0 ;  /* 0x00008000000079c5 */ /* 0x000fe40000010000 */
[----:B------:R-:W-:-:S15]  /*9bd0*/  WARPGROUP.ARRIVE ;  /* 0x00000000000079c5 */ /* 0x000fde0000000000 */
[----:B------:R-:W-:-:S04]  /*9be0*/  NOP ;  /* 0x0000000000007918 */ /* 0x000fc80000000000 */
[----:B------:R-:W-:Y:S01]  /*9bf0*/  HGMMA.64x256x16.F32 R24, R200, gdesc[UR4].tnspB, R24, gsb0 ;  /* 0x43e00004c8187df0 */ /* 0x000fe20008000818 */
[----:B------:R-:W-:Y:S02]  /*9c00*/  R2UR UR6, R8 ;  /* 0x00000000080672ca */ /* 0x000fe400000e0000 */
[----:B------:R-:W-:Y:S01]  /*9c10*/  R2UR UR7, R9 ;  /* 0x00000000090772ca */ /* 0x000fe200000e0000 */
[----:B------:R-:W0:Y:S02]  /*9c20*/  @P0 MUFU.LG2 R8, R10 ;  /* 0x0000000a00080308 */ /* 0x000e240000000c00 */
[----:B0-----:R-:W-:Y:S01]  /*9c30*/  @P0 FMUL.FTZ R8, R8, 0.69314718246459960938 ;  /* 0x3f31721808080820 */ /* 0x001fe20000410000 */
[----:B------:R-:W-:Y:S02]  /*9c40*/  WARPGROUP.DEPBAR.LE gsb0, 0x0 ;  /* 0x00008000000079c5 */ /* 0x000fe40000010000 */
[----:B------:R-:W-:-:S15]  /*9c50*/  WARPGROUP.ARRIVE ;  /* 0x00000000000079c5 */ /* 0x000fde0000000000 */
[----:B------:R-:W-:-:S04]  /*9c60*/  NOP ;  /* 0x0000000000007918 */ /* 0x000fc80000000000 */
[----:B------:R-:W-:Y:S01]  /*9c70*/  HGMMA.64x256x16.F32 R24, R196, gdesc[UR4].tnspB, R24, gsb0 ;  /* 0x43e00004c4187df0 */ /* 0x000fe20008000818 */
[----:B------:R-:W-:Y:S01]  /*9c80*/  R2UR UR6, R6 ;  /* 0x00000000060672ca */ /* 0x000fe200000e0000 */
[----:B------:R-:W-:Y:S01]  /*9c90*/  IMAD.MOV.U32 R6, RZ, RZ, RZ ;  /* 0x000000ffff067224 */ /* 0x000fe200078e00ff */
[----:B------:R-:W-:Y:S02]  /*9ca0*/  R2UR UR7, R7 ;  /* 0x00000000070772ca */ /* 0x000fe400000e0000 */
[----:B------:R-:W0:Y:S03]  /*9cb0*/  SHFL.BFLY PT, R7, R2, 0x1, 0x1f ;  /* 0x0c201f0002077f89 */ /* 0x000e2600000e0000 */
[----:B------:R-:W-:Y:S01]  /*9cc0*/  @P0 MUFU.RCP R6, R10 ;  /* 0x0000000a00060308 */ /* 0x000fe20000001000 */
[----:B0-----:R-:W-:Y:S01]  /*9cd0*/  FADD.FTZ R12, R2, R7 ;  /* 0x00000007020c7221 */ /* 0x001fe20000010000 */
[----:B------:R-:W-:Y:S01]  /*9ce0*/  MOV R7, UR5 ;  /* 0x0000000500077c02 */ /* 0x000fe20008000f00 */
[----:B------:R-:W-:-:S03]  /*9cf0*/  IMAD.MOV.U32 R2, RZ, RZ, -0x800000 ;  /* 0xff800000ff027424 */ /* 0x000fc600078e00ff */
[----:B------:R-:W-:Y:S01]  /*9d00*/  FSETP.NE.FTZ.AND P3, PT, R12, RZ, PT ;  /* 0x000000ff0c00720b */ /* 0x000fe20003f75000 */
[----:B------:R-:W-:-:S04]  /*9d10*/  @P0 FMUL.FTZ R7, R7, 0.69314718246459960938 ;  /* 0x3f31721807070820 */ /* 0x000fc80000410000 */
[----:B------:R-:W-:Y:S01]  /*9d20*/  @P0 FFMA.FTZ R2, R7, R4, R8 ;  /* 0x0000000407020223 */ /* 0x000fe20000010008 */
[----:B------:R-:W-:-:S07]  /*9d30*/  PLOP3.LUT P0, PT, PT, PT, PT, 0x8, 0x0 ;  /* 0x000000000000781c */ /* 0x000fce0003f0e170 */
[----:B------:R-:W0:Y:S01]  /*9d40*/  @P3 MUFU.LG2 R9, R12 ;  /* 0x0000000c00093308 */ /* 0x000e220000000c00 */
[----:B------:R-:W-:-:S07]  /*9d50*/  @P3 FMUL.FTZ R13, R13, 0.69314718246459960938 ;  /* 0x3f3172180d0d3820 */ /* 0x000fce0000410000 */
[----:B------:R-:W1:Y:S01]  /*9d60*/  @P3 MUFU.RCP R5, R12 ;  /* 0x0000000c00053308 */ /* 0x000e620000001000 */
[----:B0-----:R-:W-:-:S04]  /*9d70*/  @P3 FMUL.FTZ R10, R9, 0.69314718246459960938 ;  /* 0x3f317218090a3820 */ /* 0x001fc80000410000 */
[----:B------:R-:W-:Y:S01]  /*9d80*/  @P3 FFMA.FTZ R0, R13, R3, R10 ;  /* 0x000000030d003223 */ /* 0x000fe2000001000a */
[----:B------:R-:W-:Y:S02]  /*9d90*/  WARPGROUP.DEPBAR.LE gsb0, 0x0 ;  /* 0x00008000000079c5 */ /* 0x000fe40000010000 */
[----:B------:R-:W-:-:S06]  /*9da0*/  WARPGROUP.ARRIVE ;  /* 0x00000000000079c5 */ /* 0x000fcc0000000000 */
[----:B------:R-:W-:Y:S03]  /*9db0*/  HGMMA.64x256x16.F32 R24, R192, gdesc[UR4].tnspB, R24, gsb0 ;  /* 0x43e00004c0187df0 */ /* 0x000fe60008000818 */
[----:B------:R-:W-:Y:S02]  /*9dc0*/  WARPGROUP.DEPBAR.LE gsb0, 0x0 ;  /* 0x00008000000079c5 */ /* 0x000fe40000010000 */
[----:B------:R0:W-:Y:S01]  /*9dd0*/  @!P1 SYNCS.ARRIVE.TRANS64.RED.A1T0 RZ, [R11+URZ], RZ ;  /* 0x000000ff0bff99a7 */ /* 0x0001e2000810043f */
[-C--:B-1----:R-:W-:Y:S01]  /*9de0*/  FMUL.FTZ R3, R83, R5.reuse ;  /* 0x0000000553037220 */ /* 0x082fe20000410000 */
        /* <DEDUP_REMOVED lines=126> */
[----:B0-----:R-:W-:-:S07]  /*a5d0*/  FMUL.FTZ R151, R151, R5 ;  /* 0x0000000597977220 */ /* 0x001fce0000410000 */
.L_x_260:
[----:B------:R-:W0:Y:S01]  /*a5e0*/  S2R R4, SR_CgaCtaId ;  /* 0x0000000000047919 */ /* 0x000e220000008800 */
[----:B------:R-:W-:Y:S01]  /*a5f0*/  MOV R173, 0x400 ;  /* 0x0000040000ad7802 */ /* 0x000fe20000000f00 */
[----:B------:R-:W-:Y:S01]  /*a600*/  BSSY B0, `(.L_x_282) ;  /* 0x00002bf000007945 */ /* 0x000fe20003800000 */
[----:B------:R-:W-:Y:S02]  /*a610*/  BAR.SYNC.DEFER_BLOCKING 0x5, 0x120 ;  /* 0x0144800000007b1d */ /* 0x000fe40000010000 */
[----:B0-----:R-:W-:-:S05]  /*a620*/  LEA R173, R4, R173, 0x18 ;  /* 0x000000ad04ad7211 */ /* 0x001fca00078ec0ff */
[----:B------:R-:W0:Y:S02]  /*a630*/  LDS.128 R4, [R173+0x388d0] ;  /* 0x0388d000ad047984 */ /* 0x000e240000000c00 */
[----:B0-----:R-:W-:Y:S01]  /*a640*/  R2UR UR5, R6 ;  /* 0x00000000060572ca */ /* 0x001fe200000e0000 */
[----:B------:R-:W-:Y:S06]  /*a650*/  BAR.ARV 0x4, 0x120 ;  /* 0x0104800000007b1d */ /* 0x000fec0000002000 */
[----:B------:R-:W-:Y:S08]  /*a660*/  @P0 BRA `(.L_x_283) ;  /* 0x0000001c00a80947 */ /* 0x000ff00003800000 */
[----:B------:R-:W0:Y:S01]  /*a670*/  S2R R4, SR_SWINHI ;  /* 0x0000000000047919 */ /* 0x000e220000002f00 */
[----:B------:R-:W-:Y:S01]  /*a680*/  F2FP.F16.F32.PACK_AB R24, R25, R24 ;  /* 0x000000181918723e */ /* 0x000fe200000000ff */
[----:B------:R-:W-:Y:S01]  /*a690*/  ULDC.64 UR10, c[0x0][0x208] ;  /* 0x00008200000a7ab9 */ /* 0x000fe20000000a00 */
[----:B------:R-:W-:Y:S01]  /*a6a0*/  F2FP.F16.F32.PACK_AB R25, R163, R26 ;  /* 0x0000001aa319723e */ /* 0x000fe200000000ff */
[----:B------:R-:W-:Y:S01]  /*a6b0*/  BAR.SYNC.DEFER_BLOCKING 0x1, 0x100 ;  /* 0x0044000000007b1d */ /* 0x000fe20000010000 */
        /* <DEDUP_REMOVED lines=14> */
[----:B------:R-:W-:Y:S02]  /*a7a0*/  MOV R8, R173 ;  /* 0x000000ad00087202 */ /* 0x000fe40000000f00 */
[----:B0-----:R-:W-:-:S02]  /*a7b0*/  MOV R9, R4 ;  /* 0x0000000400097202 */ /* 0x001fc40000000f00 */
[----:B------:R-:W-:Y:S02]  /*a7c0*/  F2FP.F16.F32.PACK_AB R51, R157, R51 ;  /* 0x000000339d33723e */ /* 0x000fe400000000ff */
[----:B------:R-:W-:Y:S01]  /*a7d0*/  F2FP.F16.F32.PACK_AB R57, R156, R58 ;  /* 0x0000003a9c39723e */ /* 0x000fe200000000ff */
[----:B------:R-:W-:Y:S01]  /*a7e0*/  IMAD.WIDE R110, R221, 0x2, R8 ;  /* 0x00000002dd6e7825 */ /* 0x000fe200078e0208 */
[----:B------:R-:W-:Y:S02]  /*a7f0*/  F2FP.F16.F32.PACK_AB R64, R65, R64 ;  /* 0x000000404140723e */ /* 0x000fe400000000ff */
[----:B------:R-:W-:Y:S02]  /*a800*/  F2FP.F16.F32.PACK_AB R58, R61, R60 ;  /* 0x0000003c3d3a723e */ /* 0x000fe400000000ff */
[C---:B------:R-:W-:Y:S02]  /*a810*/  IADD3 R175, P1, R110.reuse, 0x20, RZ ;  /* 0x000000206eaf7810 */ /* 0x040fe40007f3e0ff */
[----:B------:R-:W-:-:S02]  /*a820*/  IADD3 R177, P0, R110, 0x40, RZ ;  /* 0x000000406eb17810 */ /* 0x000fc40007f1e0ff */
[C---:B------:R-:W-:Y:S01]  /*a830*/  IADD3 R179, P4, R110.reuse, 0x60, RZ ;  /* 0x000000606eb37810 */ /* 0x040fe20007f9e0ff */
[--C-:B------:R-:W-:Y:S01]  /*a840*/  IMAD.X R13, RZ, RZ, R111.reuse, P1 ;  /* 0x000000ffff0d7224 */ /* 0x100fe200008e066f */
[C---:B------:R-:W-:Y:S01]  /*a850*/  LOP3.LUT R11, R110.reuse, 0x380, RZ, 0xc0, !PT ;  /* 0x000003806e0b7812 */ /* 0x040fe200078ec0ff */
[--C-:B------:R-:W-:Y:S01]  /*a860*/  IMAD.X R15, RZ, RZ, R111.reuse, P0 ;  /* 0x000000ffff0f7224 */ /* 0x100fe200000e066f */
[C---:B------:R-:W-:Y:S01]  /*a870*/  IADD3 R181, P3, R110.reuse, 0x4000, RZ ;  /* 0x000040006eb57810 */ /* 0x040fe20007f7e0ff */
[--C-:B------:R-:W-:Y:S01]  /*a880*/  IMAD.X R21, RZ, RZ, R111.reuse, P4 ;  /* 0x000000ffff157224 */ /* 0x100fe200020e066f */
[C---:B------:R-:W-:Y:S02]  /*a890*/  IADD3 R183, P6, R110.reuse, 0x4020, RZ ;  /* 0x000040206eb77810 */ /* 0x040fe40007fde0ff */
[C---:B------:R-:W-:Y:S01]  /*a8a0*/  IADD3 R187, P2, R110.reuse, 0x4060, RZ ;  /* 0x000040606ebb7810 */ /* 0x040fe20007f5e0ff */
[--C-:B------:R-:W-:Y:S01]  /*a8b0*/  IMAD.X R31, RZ, RZ, R111.reuse, P3 ;  /* 0x000000ffff1f7224 */ /* 0x100fe200018e066f */
[C---:B------:R-:W-:Y:S01]  /*a8c0*/  IADD3 R189, P1, R110.reuse, 0x8000, RZ ;  /* 0x000080006ebd7810 */ /* 0x040fe20007f3e0ff */
[--C-:B------:R-:W-:Y:S01]  /*a8d0*/  IMAD.X R39, RZ, RZ, R111.reuse, P6 ;  /* 0x000000ffff277224 */ /* 0x100fe200030e066f */
[----:B------:R-:W-:Y:S01]  /*a8e0*/  LOP3.LUT R12, R175, 0x380, RZ, 0xc0, !PT ;  /* 0x00000380af0c7812 */ /* 0x000fe200078ec0ff */
[--C-:B------:R-:W-:Y:S01]  /*a8f0*/  IMAD.X R55, RZ, RZ, R111.reuse, P2 ;  /* 0x000000ffff377224 */ /* 0x100fe200010e066f */
[----:B------:R-:W-:Y:S01]  /*a900*/  IADD3 R185, P5, R110, 0x4040, RZ ;  /* 0x000040406eb97810 */ /* 0x000fe20007fbe0ff */
[----:B------:R-:W-:Y:S01]  /*a910*/  IMAD.X R63, RZ, RZ, R111, P1 ;  /* 0x000000ffff3f7224 */ /* 0x000fe200008e066f */
[----:B------:R-:W-:-:S02]  /*a920*/  LOP3.LUT R14, R177, 0x380, RZ, 0xc0, !PT ;  /* 0x00000380b10e7812 */ /* 0x000fc400078ec0ff */
[----:B------:R-:W-:Y:S02]  /*a930*/  LOP3.LUT R20, R179, 0x380, RZ, 0xc0, !PT ;  /* 0x00000380b3147812 */ /* 0x000fe400078ec0ff */
[----:B------:R-:W-:Y:S02]  /*a940*/  SHF.R.U64 R11, R11, 0x3, RZ ;  /* 0x000000030b0b7819 */ /* 0x000fe400000012ff */
[----:B------:R-:W-:Y:S02]  /*a950*/  LOP3.LUT R30, R181, 0x380, RZ, 0xc0, !PT ;  /* 0x00000380b51e7812 */ /* 0x000fe400078ec0ff */
[----:B------:R-:W-:Y:S02]  /*a960*/  IADD3 R191, P0, R110, 0x8020, RZ ;  /* 0x000080206ebf7810 */ /* 0x000fe40007f1e0ff */
[----:B------:R-:W-:Y:S02]  /*a970*/  SHF.R.U64 R12, R12, 0x3, RZ ;  /* 0x000000030c0c7819 */ /* 0x000fe400000012ff */
[----:B------:R-:W-:Y:S01]  /*a980*/  LOP3.LUT R38, R183, 0x380, RZ, 0xc0, !PT ;  /* 0x00000380b7267812 */ /* 0x000fe200078ec0ff */
[----:B------:R-:W-:Y:S01]  /*a990*/  IMAD.X R71, RZ, RZ, R111, P0 ;  /* 0x000000ffff477224 */ /* 0x000fe200000e066f */
[----:B------:R-:W-:-:S02]  /*a9a0*/  IADD3 R193, P4, R110, 0x8040, RZ ;  /* 0x000080406ec17810 */ /* 0x000fc40007f9e0ff */
[----:B------:R-:W-:Y:S02]  /*a9b0*/  IADD3.X R47, RZ, R111, RZ, P5, !PT ;  /* 0x0000006fff2f7210 */ /* 0x000fe40002ffe4ff */
[----:B------:R-:W-:Y:S01]  /*a9c0*/  SHF.R.U64 R14, R14, 0x3, RZ ;  /* 0x000000030e0e7819 */ /* 0x000fe200000012ff */
[--C-:B------:R-:W-:Y:S01]  /*a9d0*/  IMAD.X R79, RZ, RZ, R111.reuse, P4 ;  /* 0x000000ffff4f7224 */ /* 0x100fe200020e066f */
[----:B------:R-:W-:Y:S02]  /*a9e0*/  LOP3.LUT R46, R185, 0x380, RZ, 0xc0, !PT ;  /* 0x00000380b92e7812 */ /* 0x000fe400078ec0ff */
[C---:B------:R-:W-:Y:S02]  /*a9f0*/  IADD3 R195, P3, R110.reuse, 0x8060, RZ ;  /* 0x000080606ec37810 */ /* 0x040fe40007f7e0ff */
[C---:B------:R-:W-:Y:S02]  /*aa00*/  IADD3 R197, P6, R110.reuse, 0xc000, RZ ;  /* 0x0000c0006ec57810 */ /* 0x040fe40007fde0ff */
[C---:B------:R-:W-:Y:S01]  /*aa10*/  IADD3 R4, P5, R110.reuse, 0xc020, RZ ;  /* 0x0000c0206e047810 */ /* 0x040fe20007fbe0ff */
[--C-:B------:R-:W-:Y:S01]  /*aa20*/  IMAD.X R95, RZ, RZ, R111.reuse, P3 ;  /* 0x000000ffff5f7224 */ /* 0x100fe200018e066f */
[C---:B------:R-:W-:Y:S01]  /*aa30*/  IADD3 R106, P2, R110.reuse, 0xc040, RZ ;  /* 0x0000c0406e6a7810 */ /* 0x040fe20007f5e0ff */
[--C-:B------:R-:W-:Y:S01]  /*aa40*/  IMAD.X R99, RZ, RZ, R111.reuse, P6 ;  /* 0x000000ffff637224 */ /* 0x100fe200030e066f */
[----:B------:R-:W-:Y:S01]  /*aa50*/  IADD3 R6, P1, R110, 0xc060, RZ ;  /* 0x0000c0606e067810 */ /* 0x000fe20007f3e0ff */
[--C-:B------:R-:W-:Y:S01]  /*aa60*/  IMAD.X R103, RZ, RZ, R111.reuse, P5 ;  /* 0x000000ffff677224 */ /* 0x100fe200028e066f */
[----:B------:R-:W-:Y:S01]  /*aa70*/  SHF.R.U64 R20, R20, 0x3, RZ ;  /* 0x0000000314147819 */ /* 0x000fe200000012ff */
[----:B------:R-:W-:Y:S01]  /*aa80*/  IMAD.X R107, RZ, RZ, R111, P2 ;  /* 0x000000ffff6b7224 */ /* 0x000fe200010e066f */
[----:B------:R-:W-:-:S02]  /*aa90*/  LOP3.LUT R54, R187, 0x380, RZ, 0xc0, !PT ;  /* 0x00000380bb367812 */ /* 0x000fc400078ec0ff */
[----:B------:R-:W-:Y:S01]  /*aaa0*/  LOP3.LUT R110, R11, R110, RZ, 0x3c, !PT ;  /* 0x0000006e0b6e7212 */ /* 0x000fe200078e3cff */
[----:B------:R-:W-:Y:S01]  /*aab0*/  IMAD.X R11, RZ, RZ, R111, P1 ;  /* 0x000000ffff0b7224 */ /* 0x000fe200008e066f */
[----:B------:R-:W-:Y:S02]  /*aac0*/  SHF.R.U64 R30, R30, 0x3, RZ ;  /* 0x000000031e1e7819 */ /* 0x000fe400000012ff */
[----:B------:R-:W-:Y:S02]  /*aad0*/  LOP3.LUT R62, R189, 0x380, RZ, 0xc0, !PT ;  /* 0x00000380bd3e7812 */ /* 0x000fe400078ec0ff */
[----:B------:R-:W-:Y:S02]  /*aae0*/  LOP3.LUT R12, R12, R175, RZ, 0x3c, !PT ;  /* 0x000000af0c0c7212 */ /* 0x000fe400078e3cff */
[----:B------:R-:W-:Y:S02]  /*aaf0*/  SHF.R.U64 R38, R38, 0x3, RZ ;  /* 0x0000000326267819 */ /* 0x000fe400000012ff */
[----:B------:R-:W-:-:S02]  /*ab00*/  LOP3.LUT R70, R191, 0x380, RZ, 0xc0, !PT ;  /* 0x00000380bf467812 */ /* 0x000fc400078ec0ff */
[----:B------:R-:W-:Y:S02]  /*ab10*/  LOP3.LUT R14, R14, R177, RZ, 0x3c, !PT ;  /* 0x000000b10e0e7212 */ /* 0x000fe400078e3cff */
        /* <DEDUP_REMOVED lines=8> */
[----:B------:R-:W-:Y:S02]  /*aba0*/  MOV R110, R110 ;  /* 0x0000006e006e7202 */ /* 0x000fe40000000f00 */
[----:B------:R-:W-:Y:S02]  /*abb0*/  LOP3.LUT R38, R38, R183, RZ, 0x3c, !PT ;  /* 0x000000b726267212 */ /* 0x000fe400078e3cff */
[----:B------:R-:W-:Y:S01]  /*abc0*/  SHF.R.U64 R70, R70, 0x3, RZ ;  /* 0x0000000346467819 */ /* 0x000fe200000012ff */
[----:B------:R-:W-:Y:S01]  /*abd0*/  STSM.16.M88.4 [R110], R24 ;  /* 0x000000186e007844 */ /* 0x000fe20000000200 */
[----:B------:R-:W-:-:S02]  /*abe0*/  LOP3.LUT R102, R4, 0x380, RZ, 0xc0, !PT ;  /* 0x0000038004667812 */ /* 0x000fc400078ec0ff */
[----:B------:R-:W-:Y:S02]  /*abf0*/  MOV R12, R12 ;  /* 0x0000000c000c7202 */ /* 0x000fe40000000f00 */
[----:B------:R-:W-:Y:S02]  /*ac00*/  LOP3.LUT R46, R46, R185, RZ, 0x3c, !PT ;  /* 0x000000b92e2e7212 */ /* 0x000fe400078e3cff */
[----:B------:R-:W-:Y:S01]  /*ac10*/  SHF.R.U64 R78, R78, 0x3, RZ ;  /* 0x000000034e4e7819 */ /* 0x000fe200000012ff */
[----:B------:R-:W-:Y:S01]  /*ac20*/  STSM.16.M88.4 [R12], R32 ;  /* 0x000000200c007844 */ /* 0x000fe20000000200 */
[----:B------:R-:W-:Y:S02]  /*ac30*/  LOP3.LUT R111, R106, 0x380, RZ, 0xc0, !PT ;  /* 0x000003806a6f7812 */ /* 0x000fe400078ec0ff */
[----:B------:R-:W-:Y:S02]  /*ac40*/  MOV R14, R14 ;  /* 0x0000000e000e7202 */ /* 0x000fe40000000f00 */
[----:B------:R-:W-:-:S02]  /*ac50*/  LOP3.LUT R54, R54, R187, RZ, 0x3c, !PT ;  /* 0x000000bb36367212 */ /* 0x000fc400078e3cff */
[----:B------:R-:W-:Y:S01]  /*ac60*/  SHF.R.U64 R94, R94, 0x3, RZ ;  /* 0x000000035e5e7819 */ /* 0x000fe200000012ff */
[----:B------:R-:W-:Y:S01]  /*ac70*/  STSM.16.M88.4 [R14], R40 ;  /* 0x000000280e007844 */ /* 0x000fe20000000200 */
[----:B------:R-:W-:Y:S02]  /*ac80*/  LOP3.LUT R163, R6, 0x380, RZ, 0xc0, !PT ;  /* 0x0000038006a37812 */ /* 0x000fe400078ec0ff */
[----:B------:R-:W-:Y:S02]  /*ac90*/  MOV R20, R20 ;  /* 0x0000001400147202 */ /* 0x000fe40000000f00 */
[----:B------:R-:W-:Y:S02]  /*aca0*/  LOP3.LUT R62, R62, R189, RZ, 0x3c, !PT ;  /* 0x000000bd3e3e7212 */ /* 0x000fe400078e3cff */
[----:B------:R-:W-:Y:S01]  /*acb0*/  SHF.R.U64 R98, R98, 0x3, RZ ;  /* 0x0000000362627819 */ /* 0x000fe200000012ff */
[----:B------:R-:W-:Y:S01]  /*acc0*/  STSM.16.M88.4 [R20], R48 ;  /* 0x0000003014007844 */ /* 0x000fe20000000200 */
[----:B------:R-:W-:-:S02]  /*acd0*/  MOV R30, R30 ;  /* 0x0000001e001e7202 */ /* 0x000fc40000000f00 */
[----:B------:R-:W-:Y:S02]  /*ace0*/  F2FP.F16.F32.PACK_AB R59, R155, R59 ;  /* 0x0000003b9b3b723e */ /* 0x000fe400000000ff */
[----:B------:R-:W-:Y:S02]  /*acf0*/  F2FP.F16.F32.PACK_AB R65, R154, R66 ;  /* 0x000000429a41723e */ /* 0x000fe400000000ff */
[----:B------:R-:W-:Y:S01]  /*ad00*/  F2FP.F16.F32.PACK_AB R72, R73, R72 ;  /* 0x000000484948723e */ /* 0x000fe200000000ff */
[----:B------:R-:W-:Y:S01]  /*ad10*/  STSM.16.M88.4 [R30], R56 ;  /* 0x000000381e007844 */ /* 0x000fe20000000200 */
[----:B------:R-:W-:Y:S02]  /*ad20*/  LOP3.LUT R70, R70, R191, RZ, 0x3c, !PT ;  /* 0x000000bf46467212 */ /* 0x000fe400078e3cff */
[----:B------:R-:W-:Y:S02]  /*ad30*/  SHF.R.U64 R29, R102, 0x3, RZ ;  /* 0x00000003661d7819 */ /* 0x000fe400000012ff */
[----:B------:R-:W-:-:S02]  /*ad40*/  MOV R38, R38 ;  /* 0x0000002600267202 */ /* 0x000fc40000000f00 */
[----:B------:R-:W-:Y:S02]  /*ad50*/  F2FP.F16.F32.PACK_AB R66, R69, R68 ;  /* 0x000000444542723e */ /* 0x000fe400000000ff */
[----:B------:R-:W-:Y:S02]  /*ad60*/  F2FP.F16.F32.PACK_AB R67, R153, R67 ;  /* 0x000000439943723e */ /* 0x000fe400000000ff */
[----:B------:R-:W-:Y:S02]  /*ad70*/  F2FP.F16.F32.PACK_AB R73, R152, R74 ;  /* 0x0000004a9849723e */ /* 0x000fe400000000ff */
[----:B------:R-:W-:Y:S01]  /*ad80*/  F2FP.F16.F32.PACK_AB R80, R81, R80 ;  /* 0x000000505150723e */ /* 0x000fe200000000ff */
[----:B------:R-:W-:Y:S01]  /*ad90*/  STSM.16.M88.4 [R38], R64 ;  /* 0x0000004026007844 */ /* 0x000fe20000000200 */
[----:B------:R-:W-:Y:S02]  /*ada0*/  R2UR UR6, R215 ;  /* 0x00000000d70672ca */ /* 0x000fe400000e0000 */
[----:B------:R-:W-:-:S02]  /*adb0*/  R2UR UR4, R214 ;  /* 0x00000000d60472ca */ /* 0x000fc400000e0000 */
[----:B------:R-:W-:Y:S02]  /*adc0*/  LOP3.LUT R78, R78, R193, RZ, 0x3c, !PT ;  /* 0x000000c14e4e7212 */ /* 0x000fe400078e3cff */
[----:B------:R-:W-:Y:S02]  /*add0*/  SHF.R.U64 R111, R111, 0x3, RZ ;  /* 0x000000036f6f7819 */ /* 0x000fe400000012ff */
[----:B------:R-:W-:Y:S02]  /*ade0*/  MOV R46, R46 ;  /* 0x0000002e002e7202 */ /* 0x000fe40000000f00 */
[----:B------:R-:W-:Y:S02]  /*adf0*/  F2FP.F16.F32.PACK_AB R74, R77, R76 ;  /* 0x0000004c4d4a723e */ /* 0x000fe400000000ff */
[----:B------:R-:W-:Y:S02]  /*ae00*/  F2FP.F16.F32.PACK_AB R75, R19, R75 ;  /* 0x0000004b134b723e */ /* 0x000fe400000000ff */
[----:B------:R-:W-:Y:S01]  /*ae10*/  F2FP.F16.F32.PACK_AB R81, R3, R82 ;  /* 0x000000520351723e */ /* 0x000fe200000000ff */
[----:B------:R-:W-:Y:S01]  /*ae20*/  USHF.L.U64.HI UR9, UR4, 0x2, UR6 ;  /* 0x0000000204097899 */ /* 0x000fe20008010206 */
[----:B------:R-:W-:Y:S01]  /*ae30*/  LOP3.LUT R94, R94, R195, RZ, 0x3c, !PT ;  /* 0x000000c35e5e7212 */ /* 0x000fe200078e3cff */
[----:B------:R-:W-:Y:S01]  /*ae40*/  STSM.16.M88.4 [R46], R72 ;  /* 0x000000482e007844 */ /* 0x000fe20000000200 */
[----:B------:R-:W-:Y:S01]  /*ae50*/  SHF.R.U64 R163, R163, 0x3, RZ ;  /* 0x00000003a3a37819 */ /* 0x000fe200000012ff */
[----:B------:R-:W-:Y:S01]  /*ae60*/  ULDC.64 UR6, c[0x0][0xbd8] ;  /* 0x0002f60000067ab9 */ /* 0x000fe20000000a00 */
[----:B------:R-:W-:Y:S01]  /*ae70*/  MOV R54, R54 ;  /* 0x0000003600367202 */ /* 0x000fe20000000f00 */
[----:B------:R-:W-:Y:S01]  /*ae80*/  UISETP.NE.U32.AND UP0, UPT, UR6, URZ, UPT ;  /* 0x0000003f0600728c */ /* 0x000fe2000bf05070 */
[----:B------:R-:W-:Y:S01]  /*ae90*/  F2FP.F16.F32.PACK_AB R82, R85, R84 ;  /* 0x000000545552723e */ /* 0x000fe200000000ff */
[----:B------:R-:W-:Y:S01]  /*aea0*/  USHF.L.U32 UR8, UR4, 0x2, URZ ;  /* 0x0000000204087899 */ /* 0x000fe2000800063f */
[----:B------:R-:W-:Y:S01]  /*aeb0*/  F2FP.F16.F32.PACK_AB R83, R83, R86 ;  /* 0x000000565353723e */ /* 0x000fe200000000ff */
[----:B------:R-:W-:Y:S01]  /*aec0*/  UISETP.NE.AND.EX UP0, UPT, UR7, URZ, UPT, UP0 ;  /* 0x0000003f0700728c */ /* 0x000fe2000bf05300 */
[----:B------:R-:W-:Y:S01]  /*aed0*/  LOP3.LUT R98, R98, R197, RZ, 0x3c, !PT ;  /* 0x000000c562627212 */ /* 0x000fe200078e3cff */
[----:B------:R-:W-:Y:S01]  /*aee0*/  UIADD3 UR4, UP1, UR8, UR6, URZ ;  /* 0x0000000608047290 */ /* 0x000fe2000ff3e03f */
[----:B------:R-:W-:Y:S01]  /*aef0*/  MOV R62, R62 ;  /* 0x0000003e003e7202 */ /* 0x000fe20000000f00 */
[----:B------:R0:W-:Y:S01]  /*af00*/  STSM.16.M88.4 [R54], R80 ;  /* 0x0000005036007844 */ /* 0x0001e20000000200 */
[----:B------:R-:W-:Y:S01]  /*af10*/  F2FP.F16.F32.PACK_AB R84, R89, R88 ;  /* 0x000000585954723e */ /* 0x000fe200000000ff */
[----:B------:R-:W-:Y:S01]  /*af20*/  UIADD3.X UR6, UR9, UR7, URZ, UP1, !UPT ;  /* 0x0000000709067290 */ /* 0x000fe20008ffe43f */
[----:B------:R-:W-:-:S02]  /*af30*/  F2FP.F16.F32.PACK_AB R85, R91, R90 ;  /* 0x0000005a5b55723e */ /* 0x000fc400000000ff */
[----:B------:R-:W-:Y:S02]  /*af40*/  F2FP.F16.F32.PACK_AB R86, R93, R92 ;  /* 0x0000005c5d56723e */ /* 0x000fe400000000ff */
[----:B------:R-:W-:Y:S02]  /*af50*/  F2FP.F16.F32.PACK_AB R87, R164, R87 ;  /* 0x00000057a457723e */ /* 0x000fe400000000ff */
[----:B------:R-:W-:Y:S02]  /*af60*/  F2FP.F16.F32.PACK_AB R165, R166, R165 ;  /* 0x000000a5a6a5723e */ /* 0x000fe400000000ff */
[----:B------:R-:W-:Y:S01]  /*af70*/  LOP3.LUT R102, R29, R4, RZ, 0x3c, !PT ;  /* 0x000000041d667212 */ /* 0x000fe200078e3cff */
[----:B------:R1:W-:Y:S01]  /*af80*/  STSM.16.M88.4 [R62], R84 ;  /* 0x000000543e007844 */ /* 0x0003e20000000200 */
[----:B------:R-:W-:Y:S02]  /*af90*/  MOV R70, R70 ;  /* 0x0000004600467202 */ /* 0x000fe40000000f00 */
[----:B------:R-:W-:-:S02]  /*afa0*/  F2FP.F16.F32.PACK_AB R164, R97, R96 ;  /* 0x0000006061a4723e */ /* 0x000fc400000000ff */
[----:B------:R-:W-:Y:S02]  /*afb0*/  F2FP.F16.F32.PACK_AB R166, R101, R100 ;  /* 0x0000006465a6723e */ /* 0x000fe400000000ff */
[----:B------:R-:W-:Y:S02]  /*afc0*/  F2FP.F16.F32.PACK_AB R167, R168, R167 ;  /* 0x000000a7a8a7723e */ /* 0x000fe400000000ff */
[----:B------:R-:W-:Y:S02]  /*afd0*/  F2FP.F16.F32.PACK_AB R169, R170, R169 ;  /* 0x000000a9aaa9723e */ /* 0x000fe400000000ff */
[----:B------:R-:W-:Y:S01]  /*afe0*/  F2FP.F16.F32.PACK_AB R112, R113, R112 ;  /* 0x000000707170723e */ /* 0x000fe200000000ff */
[----:B------:R1:W-:Y:S01]  /*aff0*/  STSM.16.M88.4 [R70], R164 ;  /* 0x000000a446007844 */ /* 0x0003e20000000200 */
[----:B------:R-:W-:Y:S02]  /*b000*/  LOP3.LUT R106, R111, R106, RZ, 0x3c, !PT ;  /* 0x0000006a6f6a7212 */ /* 0x000fe400078e3cff */
[----:B------:R-:W-:-:S02]  /*b010*/  MOV R78, R78 ;  /* 0x0000004e004e7202 */ /* 0x000fc40000000f00 */
[----:B------:R-:W-:Y:S02]  /*b020*/  F2FP.F16.F32.PACK_AB R168, R105, R104 ;  /* 0x0000006869a8723e */ /* 0x000fe400000000ff */
[----:B------:R-:W-:Y:S02]  /*b030*/  F2FP.F16.F32.PACK_AB R170, R109, R108 ;  /* 0x0000006c6daa723e */ /* 0x000fe400000000ff */
[----:B------:R-:W-:Y:S02]  /*b040*/  F2FP.F16.F32.PACK_AB R171, R172, R171 ;  /* 0x000000abacab723e */ /* 0x000fe400000000ff */
[----:B------:R-:W-:Y:S02]  /*b050*/  F2FP.F16.F32.PACK_AB R113, R115, R114 ;  /* 0x000000727371723e */ /* 0x000fe400000000ff */
[----:B------:R-:W-:Y:S01]  /*b060*/  F2FP.F16.F32.PACK_AB R120, R121, R120 ;  /* 0x000000787978723e */ /* 0x000fe200000000ff */
[----:B------:R1:W-:Y:S01]  /*b070*/  STSM.16.M88.4 [R78], R168 ;  /* 0x000000a84e007844 */ /* 0x0003e20000000200 */
[----:B------:R-:W-:-:S02]  /*b080*/  LOP3.LUT R10, R163, R6, RZ, 0x3c, !PT ;  /* 0x00000006a30a7212 */ /* 0x000fc400078e3cff */
[----:B------:R-:W-:Y:S02]  /*b090*/  MOV R94, R94 ;  /* 0x0000005e005e7202 */ /* 0x000fe40000000f00 */
[----:B------:R-:W-:Y:S02]  /*b0a0*/  F2FP.F16.F32.PACK_AB R114, R117, R116 ;  /* 0x000000747572723e */ /* 0x000fe400000000ff */
[----:B------:R-:W-:Y:S02]  /*b0b0*/  F2FP.F16.F32.PACK_AB R115, R119, R118 ;  /* 0x000000767773723e */ /* 0x000fe400000000ff */
[----:B------:R-:W-:Y:S02]  /*b0c0*/  F2FP.F16.F32.PACK_AB R121, R123, R122 ;  /* 0x0000007a7b79723e */ /* 0x000fe400000000ff */
[----:B------:R-:W-:Y:S01]  /*b0d0*/  F2FP.F16.F32.PACK_AB R128, R129, R128 ;  /* 0x000000808180723e */ /* 0x000fe200000000ff */
[----:B------:R1:W-:Y:S01]  /*b0e0*/  STSM.16.M88.4 [R94], R112 ;  /* 0x000000705e007844 */ /* 0x0003e20000000200 */
[----:B------:R-:W-:-:S02]  /*b0f0*/  MOV R98, R98 ;  /* 0x0000006200627202 */ /* 0x000fc40000000f00 */
[----:B------:R-:W-:Y:S02]  /*b100*/  F2FP.F16.F32.PACK_AB R122, R125, R124 ;  /* 0x0000007c7d7a723e */ /* 0x000fe400000000ff */
[----:B------:R-:W-:Y:S02]  /*b110*/  F2FP.F16.F32.PACK_AB R123, R127, R126 ;  /* 0x0000007e7f7b723e */ /* 0x000fe400000000ff */
[----:B------:R-:W-:Y:S02]  /*b120*/  F2FP.F16.F32.PACK_AB R129, R131, R130 ;  /* 0x000000828381723e */ /* 0x000fe400000000ff */
[----:B------:R-:W-:Y:S01]  /*b130*/  F2FP.F16.F32.PACK_AB R136, R137, R136 ;  /* 0x000000888988723e */ /* 0x000fe200000000ff */
[----:B------:R1:W-:Y:S01]  /*b140*/  STSM.16.M88.4 [R98], R120 ;  /* 0x0000007862007844 */ /* 0x0003e20000000200 */
[----:B------:R-:W-:Y:S02]  /*b150*/  MOV R102, R102 ;  /* 0x0000006600667202 */ /* 0x000fe40000000f00 */
[----:B------:R-:W-:-:S02]  /*b160*/  F2FP.F16.F32.PACK_AB R130, R133, R132 ;  /* 0x000000848582723e */ /* 0x000fc400000000ff */
[----:B------:R-:W-:Y:S02]  /*b170*/  F2FP.F16.F32.PACK_AB R131, R135, R134 ;  /* 0x000000868783723e */ /* 0x000fe400000000ff */
[----:B------:R-:W-:Y:S02]  /*b180*/  F2FP.F16.F32.PACK_AB R137, R139, R138 ;  /* 0x0000008a8b89723e */ /* 0x000fe400000000ff */
[----:B------:R-:W-:Y:S01]  /*b190*/  F2FP.F16.F32.PACK_AB R144, R145, R144 ;  /* 0x000000909190723e */ /* 0x000fe200000000ff */
[----:B------:R1:W-:Y:S01]  /*b1a0*/  STSM.16.M88.4 [R102], R128 ;  /* 0x0000008066007844 */ /* 0x0003e20000000200 */
[----:B------:R-:W-:Y:S02]  /*b1b0*/  MOV R106, R106 ;  /* 0x0000006a006a7202 */ /* 0x000fe40000000f00 */
[----:B------:R-:W-:Y:S02]  /*b1c0*/  F2FP.F16.F32.PACK_AB R138, R141, R140 ;  /* 0x0000008c8d8a723e */ /* 0x000fe400000000ff */
[----:B------:R-:W-:-:S02]  /*b1d0*/  F2FP.F16.F32.PACK_AB R139, R143, R142 ;  /* 0x0000008e8f8b723e */ /* 0x000fc400000000ff */
[----:B------:R-:W-:Y:S02]  /*b1e0*/  F2FP.F16.F32.PACK_AB R145, R147, R146 ;  /* 0x000000929391723e */ /* 0x000fe400000000ff */
[----:B------:R-:W-:Y:S01]  /*b1f0*/  MOV R4, R10 ;  /* 0x0000000a00047202 */ /* 0x000fe20000000f00 */
[----:B------:R1:W-:Y:S01]  /*b200*/  STSM.16.M88.4 [R106], R136 ;  /* 0x000000886a007844 */ /* 0x0003e20000000200 */
[----:B------:R-:W-:Y:S01]  /*b210*/  F2FP.F16.F32.PACK_AB R146, R149, R148 ;  /* 0x000000949592723e */ /* 0x000fe200000000ff */
[----:B------:R-:W-:Y:S01]  /*b220*/  IMAD.U32 R10, RZ, RZ, UR4 ;  /* 0x00000004ff0a7e24 */ /* 0x000fe2000f8e00ff */
[----:B------:R-:W-:Y:S02]  /*b230*/  F2FP.F16.F32.PACK_AB R147, R151, R150 ;  /* 0x000000969793723e */ /* 0x000fe400000000ff */
[----:B------:R-:W-:Y:S02]  /*b240*/  PLOP3.LUT P1, PT, PT, PT, UP0, 0x80, 0x0 ;  /* 0x000000000000781c */ /* 0x000fe40003f2f008 */
[----:B------:R-:W-:Y:S01]  /*b250*/  MOV R11, UR6 ;  /* 0x00000006000b7c02 */ /* 0x000fe20008000f00 */
[----:B------:R1:W-:Y:S01]  /*b260*/  STSM.16.M88.4 [R4], R144 ;  /* 0x0000009004007844 */ /* 0x0003e20000000200 */
[----:B------:R-:W-:Y:S01]  /*b270*/  ULDC.64 UR6, c[0x0][0xbe0] ;  /* 0x0002f80000067ab9 */ /* 0x000fe20000000a00 */
[----:B------:R-:W-:Y:S08]  /*b280*/  BAR.SYNC.DEFER_BLOCKING 0x1, 0x100 ;  /* 0x0044000000007b1d */ /* 0x000ff00000010000 */
[----:B------:R-:W2:Y:S01]  /*b290*/  @P1 LDG.E R3, desc[UR10][R10.64] ;  /* 0x0000000a0a031981 */ /* 0x000ea2000c1e1900 */
[----:B------:R-:W-:Y:S01]  /*b2a0*/  UISETP.NE.U32.AND UP1, UPT, UR6, URZ, UPT ;  /* 0x0000003f0600728c */ /* 0x000fe2000bf25070 */
[----:B0-----:R-:W0:Y:S01]  /*b2b0*/  LDC R81, c[0x0][0xa88] ;  /* 0x0002a200ff517b82 */ /* 0x001e220000000800 */
[----:B------:R-:W-:Y:S01]  /*b2c0*/  IMAD R13, R22, 0x40, R18 ;  /* 0x00000040160d7824 */ /* 0x000fe200078e0212 */
[----:B------:R-:W-:Y:S01]  /*b2d0*/  UMOV UR4, URZ ;  /* 0x0000003f00047c82 */ /* 0x000fe20008000000 */
[----:B------:R-:W-:-:S02]  /*b2e0*/  UISETP.NE.AND.EX UP1, UPT, UR7, URZ, UPT, UP1 ;  /* 0x0000003f0700728c */ /* 0x000fc4000bf25310 */
[----:B------:R-:W-:-:S04]  /*b2f0*/  IMAD.WIDE R8, R13, 0x2, R8 ;  /* 0x000000020d087825 */ /* 0x000fc800078e0208 */
[----:B------:R-:W-:Y:S02]  /*b300*/  PLOP3.LUT P2, PT, PT, PT, UP1, 0x80, 0x0 ;  /* 0x000000000000781c */ /* 0x000fe40003f4f018 */
[----:B------:R-:W-:-:S03]  /*b310*/  IADD3 R25, P0, R8, 0x1000, RZ ;  /* 0x0000100008197810 */ /* 0x000fc60007f1e0ff */
[----:B------:R-:W-:-:S04]  /*b320*/  @UP1 UIADD3 UR6, UP2, UR8, UR6, URZ ;  /* 0x0000000608061290 */ /* 0x000fc8000ff5e03f */
[----:B------:R-:W-:Y:S02]  /*b330*/  @UP1 UIADD3.X UR7, UR9, UR7, URZ, UP2, !UPT ;  /* 0x0000000709071290 */ /* 0x000fe400097fe43f */
[----:B------:R-:W-:-:S04]  /*b340*/  IMAD.U32 R12, RZ, RZ, UR6 ;  /* 0x00000006ff0c7e24 */ /* 0x000fc8000f8e00ff */
[----:B------:R-:W-:-:S05]  /*b350*/  IMAD.U32 R13, RZ, RZ, UR7 ;  /* 0x00000007ff0d7e24 */ /* 0x000fca000f8e00ff */
[----:B0-----:R1:W5:Y:S01]  /*b360*/  @P2 LDG.E R81, desc[UR10][R12.64] ;  /* 0x0000000a0c512981 */ /* 0x001362000c1e1900 */
[----:B--2---:R-:W-:Y:S01]  /*b370*/  @P1 R2UR UR4, R3 ;  /* 0x00000000030412ca */ /* 0x004fe200000e0000 */
[----:B-1----:R-:W-:-:S14]  /*b380*/  @P2 BRA `(.L_x_284) ;  /* 0x0000000000142947 */ /* 0x002fdc0003800000 */
[----:B------:R-:W-:Y:S05]  /*b390*/  @!P1 BRA `(.L_x_284) ;  /* 0x0000000000109947 */ /* 0x000fea0003800000 */
[----:B------:R-:W-:Y:S02]  /*b3a0*/  ULDC.64 UR6, c[0x0][0x208] ;  /* 0x0000820000067ab9 */ /* 0x000fe40000000a00 */
[----:B------:R-:W2:Y:S04]  /*b3b0*/  LDG.E R4, desc[UR6][R10.64] ;  /* 0x000000060a047981 */ /* 0x000ea8000c1e1900 */
[----:B-----5:R-:W2:Y:S02]  /*b3c0*/  LDG.E R81, desc[UR6][R10.64+0x4] ;  /* 0x000004060a517981 */ /* 0x020ea4000c1e1900 */
[----:B--2---:R-:W-:-:S07]  /*b3d0*/  IMAD.IADD R81, R81, 0x1, -R4 ;  /* 0x0000000151517824 */ /* 0x004fce00078e0a04 */
.L_x_284:
[----:B------:R-:W-:Y:S01]  /*b3e0*/  R2UR UR16, R213 ;  /* 0x00000000d51072ca */ /* 0x000fe200000e0000 */
[----:B------:R-:W-:Y:S01]  /*b3f0*/  ULDC.64 UR12, c[0x0][0xb70] ;  /* 0x0002dc00000c7ab9 */ /* 0x000fe20000000a00 */
[----:B------:R-:W-:Y:S01]  /*b400*/  R2UR UR15, R215 ;  /* 0x00000000d70f72ca */ /* 0x000fe200000e0000 */
[----:B------:R-:W-:Y:S01]  /*b410*/  USHF.R.S32.HI UR9, URZ, 0x1f, UR4 ;  /* 0x0000001f3f097899 */ /* 0x000fe20008011404 */
[----:B------:R-:W-:Y:S01]  /*b420*/  R2UR UR14, R214 ;  /* 0x00000000d60e72ca */ /* 0x000fe200000e0000 */
[----:B------:R-:W-:Y:S01]  /*b430*/  UMOV UR8, UR4 ;  /* 0x0000000400087c82 */ /* 0x000fe20008000000 */
[----:B------:R-:W-:Y:S01]  /*b440*/  IMAD R6, R212, 0x80, R220 ;  /* 0x00000080d4067824 */ /* 0x000fe200078e02dc */
[----:B------:R-:W-:Y:S01]  /*b450*/  LOP3.LUT R24, R25, 0x380, RZ, 0xc0, !PT ;  /* 0x0000038019187812 */ /* 0x000fe200078ec0ff */
[----:B------:R-:W-:Y:S01]  /*b460*/  ULDC.64 UR18, c[0x0][0x208] ;  /* 0x0000820000127ab9 */ /* 0x000fe20000000a00 */
[C---:B------:R-:W-:Y:S02]  /*b470*/  IADD3 R11, P1, R8.reuse, 0x2000, RZ ;  /* 0x00002000080b7810 */ /* 0x040fe40007f3e0ff */
[----:B------:R-:W-:-:S02]  /*b480*/  IADD3 R13, P2, R8, 0x3000, RZ ;  /* 0x00003000080d7810 */ /* 0x000fc40007f5e0ff */
[----:B------:R-:W-:Y:S01]  /*b490*/  USHF.R.S32.HI UR11, URZ, 0x1f, UR16 ;  /* 0x0000001f3f0b7899 */ /* 0x000fe20008011410 */
[----:B------:R-:W-:Y:S01]  /*b4a0*/  SHF.R.U64 R24, R24, 0x3, RZ ;  /* 0x0000000318187819 */ /* 0x000fe200000012ff */
[----:B------:R-:W-:Y:S01]  /*b4b0*/  USEL UR15, UR15, URZ, !UP0 ;  /* 0x0000003f0f0f7287 */ /* 0x000fe2000c000000 */
[----:B------:R-:W-:Y:S01]  /*b4c0*/  LOP3.LUT R10, R11, 0x380, RZ, 0xc0, !PT ;  /* 0x000003800b0a7812 */ /* 0x000fe200078ec0ff */
[----:B------:R-:W-:Y:S01]  /*b4d0*/  UIMAD UR10, UR11, UR12, URZ ;  /* 0x0000000c0b0a72a4 */ /* 0x000fe2000f8e023f */
[----:B------:R-:W-:Y:S01]  /*b4e0*/  SHF.R.S32.HI R3, RZ, 0x1f, R6 ;  /* 0x0000001fff037819 */ /* 0x000fe20000011406 */
[----:B------:R-:W-:Y:S01]  /*b4f0*/  UIMAD.WIDE.U32 UR6, UR16, UR12, UR8 ;  /* 0x0000000c100672a5 */ /* 0x000fe2000f8e0008 */
[----:B------:R-:W-:Y:S01]  /*b500*/  LOP3.LUT R12, R13, 0x380, RZ, 0xc0, !PT ;  /* 0x000003800d0c7812 */ /* 0x000fe200078ec0ff */
[----:B------:R-:W-:Y:S01]  /*b510*/  UIMAD UR10, UR16, UR13, UR10 ;  /* 0x0000000d100a72a4 */ /* 0x000fe2000f8e020a */
[----:B------:R-:W-:Y:S01]  /*b520*/  LOP3.LUT R24, R24, R25, RZ, 0x3c, !PT ;  /* 0x0000001918187212 */ /* 0x000fe200078e3cff */
[----:B------:R-:W-:Y:S01]  /*b530*/  USEL UR14, UR14, URZ, !UP0 ;  /* 0x0000003f0e0e7287 */ /* 0x000fe2000c000000 */
[----:B------:R-:W-:Y:S01]  /*b540*/  SHF.R.U64 R10, R10, 0x3, RZ ;  /* 0x000000030a0a7819 */ /* 0x000fe200000012ff */
[----:B------:R-:W-:Y:S01]  /*b550*/  ULDC.64 UR12, c[0x0][0xb78] ;  /* 0x0002de00000c7ab9 */ /* 0x000fe20000000a00 */
[----:B------:R-:W-:Y:S01]  /*b560*/  UIADD3 UR7, UR7, UR10, URZ ;  /* 0x0000000a07077290 */ /* 0x000fe2000fffe03f */
[----:B------:R-:W-:Y:S01]  /*b570*/  SHF.R.U64 R12, R12, 0x3, RZ ;  /* 0x000000030c0c7819 */ /* 0x000fe200000012ff */
[----:B------:R-:W-:Y:S01]  /*b580*/  UIMAD UR8, UR15, UR12, URZ ;  /* 0x0000000c0f0872a4 */ /* 0x000fe2000f8e023f */
[--C-:B------:R-:W-:Y:S01]  /*b590*/  IMAD.X R25, RZ, RZ, R9.reuse, P0 ;  /* 0x000000ffff197224 */ /* 0x100fe200000e0609 */
[----:B------:R-:W-:Y:S01]  /*b5a0*/  UIMAD.WIDE.U32 UR6, UR14, UR12, UR6 ;  /* 0x0000000c0e0672a5 */ /* 0x000fe2000f8e0006 */
[----:B------:R-:W-:Y:S01]  /*b5b0*/  IADD3 R73, P0, R8, 0x8000, RZ ;  /* 0x0000800008497810 */ /* 0x000fe20007f1e0ff */
[----:B------:R-:W-:Y:S01]  /*b5c0*/  UIMAD UR8, UR14, UR13, UR8 ;  /* 0x0000000d0e0872a4 */ /* 0x000fe2000f8e0208 */
[----:B------:R-:W-:Y:S01]  /*b5d0*/  LOP3.LUT R10, R10, R11, RZ, 0x3c, !PT ;  /* 0x0000000b0a0a7212 */ /* 0x000fe200078e3cff */
[--C-:B------:R-:W-:Y:S01]  /*b5e0*/  IMAD.X R11, RZ, RZ, R9.reuse, P1 ;  /* 0x000000ffff0b7224 */ /* 0x100fe200008e0609 */
[----:B------:R-:W-:Y:S01]  /*b5f0*/  LOP3.LUT R12, R12, R13, RZ, 0x3c, !PT ;  /* 0x0000000d0c0c7212 */ /* 0x000fe200078e3cff */
[----:B------:R-:W-:Y:S01]  /*b600*/  IMAD.X R13, RZ, RZ, R9, P2 ;  /* 0x000000ffff0d7224 */ /* 0x000fe200010e0609 */
[----:B------:R-:W-:Y:S01]  /*b610*/  IADD3 R4, P3, R6, UR6, RZ ;  /* 0x0000000606047c10 */ /* 0x000fe2000ff7e0ff */
[----:B------:R-:W-:Y:S01]  /*b620*/  IMAD.U32 R14, RZ, RZ, UR8 ;  /* 0x00000008ff0e7e24 */ /* 0x000fe2000f8e00ff */
[----:B------:R-:W-:Y:S01]  /*b630*/  IADD3 R65, P1, R8, 0x9000, RZ ;  /* 0x0000900008417810 */ /* 0x000fe20007f3e0ff */
[----:B------:R-:W-:Y:S01]  /*b640*/  ULDC.64 UR12, c[0x0][0xaa0] ;  /* 0x0002a800000c7ab9 */ /* 0x000fe20000000a00 */
[----:B------:R-:W-:-:S02]  /*b650*/  LOP3.LUT R72, R73, 0x380, RZ, 0xc0, !PT ;  /* 0x0000038049487812 */ /* 0x000fc400078ec0ff */
[----:B------:R-:W-:Y:S01]  /*b660*/  IADD3.X R3, R3, UR7, R14, P3, !PT ;  /* 0x0000000703037c10 */ /* 0x000fe20009ffe40e */
[----:B------:R-:W-:Y:S01]  /*b670*/  ULDC.64 UR6, c[0x0][0xb40] ;  /* 0x0002d00000067ab9 */ /* 0x000fe20000000a00 */
[----:B------:R-:W-:Y:S02]  /*b680*/  IADD3 R53, P2, R8, 0xa000, RZ ;  /* 0x0000a00008357810 */ /* 0x000fe40007f5e0ff */
[----:B------:R-:W-:Y:S02]  /*b690*/  LEA R20, P3, R4, UR6, 0x2 ;  /* 0x0000000604147c11 */ /* 0x000fe4000f8610ff */
[----:B------:R-:W-:Y:S02]  /*b6a0*/  IADD3 R49, P6, R8, 0x4000, RZ ;  /* 0x0000400008317810 */ /* 0x000fe40007fde0ff */
[----:B------:R-:W-:Y:S01]  /*b6b0*/  LEA.HI.X R21, R4, UR7, R3, 0x2, P3 ;  /* 0x0000000704157c11 */ /* 0x000fe200098f1403 */
[----:B------:R-:W-:Y:S01]  /*b6c0*/  VIADD R4, R6, 0x8 ;  /* 0x0000000806047836 */ /* 0x000fe20000000000 */
[----:B------:R-:W-:-:S02]  /*b6d0*/  IADD3 R41, P5, R8, 0x5000, RZ ;  /* 0x0000500008297810 */ /* 0x000fc40007fbe0ff */
[C---:B------:R-:W-:Y:S02]  /*b6e0*/  IADD3 R37, P4, R8.reuse, 0x6000, RZ ;  /* 0x0000600008257810 */ /* 0x040fe40007f9e0ff */
[----:B------:R-:W-:Y:S02]  /*b6f0*/  IADD3 R29, P3, R8, 0x7000, RZ ;  /* 0x00007000081d7810 */ /* 0x000fe40007f7e0ff */
[----:B------:R-:W-:Y:S02]  /*b700*/  LOP3.LUT R64, R65, 0x380, RZ, 0xc0, !PT ;  /* 0x0000038041407812 */ /* 0x000fe400078ec0ff */
[----:B------:R-:W-:Y:S02]  /*b710*/  SHF.R.U64 R72, R72, 0x3, RZ ;  /* 0x0000000348487819 */ /* 0x000fe400000012ff */
[----:B------:R-:W-:Y:S02]  /*b720*/  LOP3.LUT R52, R53, 0x380, RZ, 0xc0, !PT ;  /* 0x0000038035347812 */ /* 0x000fe400078ec0ff */
[----:B------:R-:W-:-:S02]  /*b730*/  LOP3.LUT R48, R49, 0x380, RZ, 0xc0, !PT ;  /* 0x0000038031307812 */ /* 0x000fc400078ec0ff */
[----:B------:R-:W-:Y:S02]  /*b740*/  LOP3.LUT R40, R41, 0x380, RZ, 0xc0, !PT ;  /* 0x0000038029287812 */ /* 0x000fe400078ec0ff */
[----:B------:R-:W-:Y:S02]  /*b750*/  LOP3.LUT R36, R37, 0x380, RZ, 0xc0, !PT ;  /* 0x0000038025247812 */ /* 0x000fe400078ec0ff */
[----:B------:R-:W-:Y:S02]  /*b760*/  LOP3.LUT R28, R29, 0x380, RZ, 0xc0, !PT ;  /* 0x000003801d1c7812 */ /* 0x000fe400078ec0ff */
[----:B------:R-:W-:Y:S02]  /*b770*/  SHF.R.U64 R64, R64, 0x3, RZ ;  /* 0x0000000340407819 */ /* 0x000fe400000012ff */
[----:B------:R-:W-:Y:S01]  /*b780*/  LOP3.LUT R72, R72, R73, RZ, 0x3c, !PT ;  /* 0x0000004948487212 */ /* 0x000fe200078e3cff */
[----:B------:R-:W-:Y:S01]  /*b790*/  IMAD.X R73, RZ, RZ, R9, P0 ;  /* 0x000000ffff497224 */ /* 0x000fe200000e0609 */
[----:B------:R-:W-:-:S02]  /*b7a0*/  SHF.R.U64 R52, R52, 0x3, RZ ;  /* 0x0000000334347819 */ /* 0x000fc400000012ff */
[----:B------:R-:W-:Y:S02]  /*b7b0*/  SHF.R.U64 R48, R48, 0x3, RZ ;  /* 0x0000000330307819 */ /* 0x000fe400000012ff */
[----:B------:R-:W-:Y:S02]  /*b7c0*/  SHF.R.U64 R40, R40, 0x3, RZ ;  /* 0x0000000328287819 */ /* 0x000fe400000012ff */
[----:B------:R-:W-:Y:S02]  /*b7d0*/  SHF.R.U64 R36, R36, 0x3, RZ ;  /* 0x0000000324247819 */ /* 0x000fe400000012ff */
[----:B------:R-:W-:Y:S02]  /*b7e0*/  SHF.R.U64 R28, R28, 0x3, RZ ;  /* 0x000000031c1c7819 */ /* 0x000fe400000012ff */
[----:B------:R-:W-:Y:S02]  /*b7f0*/  LOP3.LUT P0, RZ, R217, 0x3, RZ, 0xc0, !PT ;  /* 0x00000003d9ff7812 */ /* 0x000fe4000780c0ff */
[----:B------:R-:W-:Y:S01]  /*b800*/  LOP3.LUT R64, R64, R65, RZ, 0x3c, !PT ;  /* 0x0000004140407212 */ /* 0x000fe200078e3cff */
[--C-:B------:R-:W-:Y:S01]  /*b810*/  IMAD.X R65, RZ, RZ, R9.reuse, P1 ;  /* 0x000000ffff417224 */ /* 0x100fe200008e0609 */
[----:B------:R-:W-:Y:S01]  /*b820*/  LOP3.LUT R52, R52, R53, RZ, 0x3c, !PT ;  /* 0x0000003534347212 */ /* 0x000fe200078e3cff */
[--C-:B------:R-:W-:Y:S01]  /*b830*/  IMAD.X R53, RZ, RZ, R9.reuse, P2 ;  /* 0x000000ffff357224 */ /* 0x100fe200010e0609 */
[----:B------:R-:W-:Y:S01]  /*b840*/  LOP3.LUT R48, R48, R49, RZ, 0x3c, !PT ;  /* 0x0000003130307212 */ /* 0x000fe200078e3cff */
[----:B------:R-:W-:Y:S01]  /*b850*/  IMAD.X R49, RZ, RZ, R9, P6 ;  /* 0x000000ffff317224 */ /* 0x000fe200030e0609 */
[----:B------:R-:W-:-:S02]  /*b860*/  LOP3.LUT R40, R40, R41, RZ, 0x3c, !PT ;  /* 0x0000002928287212 */ /* 0x000fc400078e3cff */
[----:B------:R-:W-:Y:S01]  /*b870*/  LOP3.LUT R36, R36, R37, RZ, 0x3c, !PT ;  /* 0x0000002524247212 */ /* 0x000fe200078e3cff */
[--C-:B------:R-:W-:Y:S01]  /*b880*/  IMAD.X R37, RZ, RZ, R9.reuse, P4 ;  /* 0x000000ffff257224 */ /* 0x100fe200020e0609 */
[----:B------:R-:W-:Y:S01]  /*b890*/  LOP3.LUT R28, R28, R29, RZ, 0x3c, !PT ;  /* 0x0000001d1c1c7212 */ /* 0x000fe200078e3cff */
[----:B------:R-:W-:Y:S01]  /*b8a0*/  IMAD.X R29, RZ, RZ, R9, P3 ;  /* 0x000000ffff1d7224 */ /* 0x000fe200018e0609 */
[----:B-----5:R-:W-:Y:S02]  /*b8b0*/  ISETP.GE.OR P1, PT, R6, R81, P0 ;  /* 0x000000510600720c */ /* 0x020fe40000726670 */
[----:B------:R-:W-:Y:S02]  /*b8c0*/  IADD3.X R41, RZ, R9, RZ, P5, !PT ;  /* 0x00000009ff297210 */ /* 0x000fe40002ffe4ff */
[C---:B------:R-:W-:Y:S02]  /*b8d0*/  IADD3 R6, P2, R8.reuse, 0xf000, RZ ;  /* 0x0000f00008067810 */ /* 0x040fe40007f5e0ff */
[----:B------:R-:W-:-:S02]  /*b8e0*/  IADD3 R45, P6, R8, 0xb000, RZ ;  /* 0x0000b000082d7810 */ /* 0x000fc40007fde0ff */
[C---:B------:R-:W-:Y:S02]  /*b8f0*/  IADD3 R77, P5, R8.reuse, 0xc000, RZ ;  /* 0x0000c000084d7810 */ /* 0x040fe40007fbe0ff */
[C---:B------:R-:W-:Y:S02]  /*b900*/  IADD3 R69, P4, R8.reuse, 0xd000, RZ ;  /* 0x0000d00008457810 */ /* 0x040fe40007f9e0ff */
[C---:B------:R-:W-:Y:S02]  /*b910*/  IADD3 R61, P3, R8.reuse, 0xe000, RZ ;  /* 0x0000e000083d7810 */ /* 0x040fe40007f7e0ff */
[----:B------:R-:W-:Y:S01]  /*b920*/  LOP3.LUT R33, R8, 0x380, RZ, 0xc0, !PT ;  /* 0x0000038008217812 */ /* 0x000fe200078ec0ff */
[----:B------:R-:W-:Y:S01]  /*b930*/  UIMAD UR6, UR9, UR12, URZ ;  /* 0x0000000c090672a4 */ /* 0x000fe2000f8e023f */
[----:B------:R-:W-:Y:S01]  /*b940*/  LOP3.LUT R3, R6, 0x380, RZ, 0xc0, !PT ;  /* 0x0000038006037812 */ /* 0x000fe200078ec0ff */
[----:B------:R0:W-:Y:S01]  /*b950*/  @!P1 STG.E desc[UR18][R20.64], R2 ;  /* 0x0000000214009986 */ /* 0x0001e2000c101912 */
[----:B------:R-:W-:-:S02]  /*b960*/  LOP3.LUT R44, R45, 0x380, RZ, 0xc0, !PT ;  /* 0x000003802d2c7812 */ /* 0x000fc400078ec0ff */
[----:B------:R-:W-:Y:S02]  /*b970*/  LOP3.LUT R76, R77, 0x380, RZ, 0xc0, !PT ;  /* 0x000003804d4c7812 */ /* 0x000fe400078ec0ff */
[----:B------:R-:W-:Y:S02]  /*b980*/  LOP3.LUT R68, R69, 0x380, RZ, 0xc0, !PT ;  /* 0x0000038045447812 */ /* 0x000fe400078ec0ff */
[----:B------:R-:W-:Y:S02]  /*b990*/  LOP3.LUT R60, R61, 0x380, RZ, 0xc0, !PT ;  /* 0x000003803d3c7812 */ /* 0x000fe400078ec0ff */
[----:B------:R-:W-:Y:S02]  /*b9a0*/  ISETP.GE.OR P0, PT, R4, R81, P0 ;  /* 0x000000510400720c */ /* 0x000fe40000706670 */
[----:B------:R-:W-:Y:S02]  /*b9b0*/  SHF.R.U64 R3, R3, 0x3, RZ ;  /* 0x0000000303037819 */ /* 0x000fe400000012ff */
[----:B------:R-:W-:-:S02]  /*b9c0*/  SHF.R.U64 R44, R44, 0x3, RZ ;  /* 0x000000032c2c7819 */ /* 0x000fc400000012ff */
[----:B------:R-:W-:Y:S02]  /*b9d0*/  SHF.R.U64 R76, R76, 0x3, RZ ;  /* 0x000000034c4c7819 */ /* 0x000fe400000012ff */
[----:B------:R-:W-:Y:S02]  /*b9e0*/  SHF.R.U64 R68, R68, 0x3, RZ ;  /* 0x0000000344447819 */ /* 0x000fe400000012ff */
[----:B------:R-:W-:Y:S02]  /*b9f0*/  SHF.R.U64 R60, R60, 0x3, RZ ;  /* 0x000000033c3c7819 */ /* 0x000fe400000012ff */
[----:B------:R-:W-:Y:S02]  /*ba00*/  SHF.R.U64 R33, R33, 0x3, RZ ;  /* 0x0000000321217819 */ /* 0x000fe400000012ff */
[--C-:B------:R-:W-:Y:S01]  /*ba10*/  SHF.R.S32.HI R19, RZ, 0x1f, R18.reuse ;  /* 0x0000001fff137819 */ /* 0x100fe20000011412 */
[----:B------:R-:W-:Y:S01]  /*ba20*/  UIMAD UR6, UR4, UR13, UR6 ;  /* 0x0000000d040672a4 */ /* 0x000fe2000f8e0206 */
[----:B------:R-:W-:Y:S01]  /*ba30*/  LOP3.LUT R56, R3, R6, RZ, 0x3c, !PT ;  /* 0x0000000603387212 */ /* 0x000fe200078e3cff */
[----:B------:R-:W-:Y:S01]  /*ba40*/  IMAD.U32 R3, RZ, RZ, UR12 ;  /* 0x0000000cff037e24 */ /* 0x000fe2000f8e00ff */
[----:B------:R-:W-:Y:S01]  /*ba50*/  LOP3.LUT R44, R44, R45, RZ, 0x3c, !PT ;  /* 0x0000002d2c2c7212 */ /* 0x000fe200078e3cff */
[--C-:B------:R-:W-:Y:S01]  /*ba60*/  IMAD.X R45, RZ, RZ, R9.reuse, P6 ;  /* 0x000000ffff2d7224 */ /* 0x100fe200030e0609 */
[----:B------:R-:W-:Y:S01]  /*ba70*/  LOP3.LUT R76, R76, R77, RZ, 0x3c, !PT ;  /* 0x0000004d4c4c7212 */ /* 0x000fe200078e3cff */
[--C-:B------:R-:W-:Y:S01]  /*ba80*/  IMAD.X R77, RZ, RZ, R9.reuse, P5 ;  /* 0x000000ffff4d7224 */ /* 0x100fe200028e0609 */
[----:B------:R-:W-:Y:S01]  /*ba90*/  LOP3.LUT R68, R68, R69, RZ, 0x3c, !PT ;  /* 0x0000004544447212 */ /* 0x000fe200078e3cff */
[--C-:B------:R-:W-:Y:S01]  /*baa0*/  IMAD.X R69, RZ, RZ, R9.reuse, P4 ;  /* 0x000000ffff457224 */ /* 0x100fe200020e0609 */
[----:B------:R-:W-:Y:S01]  /*bab0*/  LOP3.LUT R60, R60, R61, RZ, 0x3c, !PT ;  /* 0x0000003d3c3c7212 */ /* 0x000fe200078e3cff */
[--C-:B------:R-:W-:Y:S01]  /*bac0*/  IMAD.X R61, RZ, RZ, R9.reuse, P3 ;  /* 0x000000ffff3d7224 */ /* 0x100fe200018e0609 */
[----:B------:R-:W-:Y:S01]  /*bad0*/  LOP3.LUT R32, R33, R8, RZ, 0x3c, !PT ;  /* 0x0000000821207212 */ /* 0x000fe200078e3cff */
[----:B------:R-:W-:Y:S01]  /*bae0*/  IMAD.MOV.U32 R33, RZ, RZ, R9 ;  /* 0x000000ffff217224 */ /* 0x000fe200078e0009 */
[----:B------:R-:W-:Y:S01]  /*baf0*/  IADD3.X R57, RZ, R9, RZ, P2, !PT ;  /* 0x00000009ff397210 */ /* 0x000fe200017fe4ff */
[----:B0-----:R-:W-:Y:S01]  /*bb00*/  IMAD.WIDE.U32 R2, R3, UR4, R18 ;  /* 0x0000000403027c25 */ /* 0x001fe2000f8e0012 */
[----:B------:R0:W-:Y:S03]  /*bb10*/  @!P0 STG.E desc[UR18][R20.64+0x20], R0 ;  /* 0x0000200014008986 */ /* 0x0001e6000c101912 */
[----:B------:R-:W-:Y:S01]  /*bb20*/  VIADD R3, R3, UR6 ;  /* 0x0000000603037c36 */ /* 0x000fe20008000000 */
[----:B------:R-:W5:Y:S01]  /*bb30*/  LD.E.128 R32, desc[UR18][R32.64] ;  /* 0x0000001220207980 */ /* 0x000f62000c101d00 */
[----:B------:R-:W-:-:S03]  /*bb40*/  ULDC.64 UR6, c[0x0][0xae0] ;  /* 0x0002b80000067ab9 */ /* 0x000fc60000000a00 */
[----:B------:R-:W5:Y:S04]  /*bb50*/  LD.E.128 R24, desc[UR18][R24.64] ;  /* 0x0000001218187980 */ /* 0x000f68000c101d00 */
        /* <DEDUP_REMOVED lines=13> */
[----:B------:R-:W5:Y:S01]  /*bc30*/  LD.E.128 R56, desc[UR18][R56.64] ;  /* 0x0000001238387980 */ /* 0x000f62000c101d00 */
[----:B------:R-:W-:Y:S01]  /*bc40*/  IMAD R81, R212, -0x80, R81 ;  /* 0xffffff80d4517824 */ /* 0x000fe200078e0251 */
[----:B------:R-:W-:Y:S01]  /*bc50*/  UIMAD UR4, UR11, UR6, URZ ;  /* 0x000000060b0472a4 */ /* 0x000fe2000f8e023f */
[C---:B0-----:R-:W-:Y:S01]  /*bc60*/  VIADD R0, R22.reuse, 0x20 ;  /* 0x0000002016007836 */ /* 0x041fe20000000000 */
[----:B------:R-:W-:Y:S01]  /*bc70*/  @!PT LDS RZ, [RZ] ;  /* 0x00000000fffff984 */ /* 0x000fe20000000800 */
[----:B------:R-:W-:Y:S01]  /*bc80*/  @!PT LDS RZ, [RZ] ;  /* 0x00000000fffff984 */ /* 0x000fe20000000800 */
[----:B------:R-:W-:Y:S01]  /*bc90*/  @!PT LDS RZ, [RZ] ;  /* 0x00000000fffff984 */ /* 0x000fe20000000800 */
[----:B------:R-:W-:Y:S01]  /*bca0*/  @!PT LDS RZ, [RZ] ;  /* 0x00000000fffff984 */ /* 0x000fe20000000800 */
[----:B------:R0:W-:Y:S06]  /*bcb0*/  MEMBAR.ALL.CTA ;  /* 0x0000000000007992 */ /* 0x0001ec0000008000 */
[----:B0-----:R-:W0:Y:S01]  /*bcc0*/  FENCE.VIEW.ASYNC.S ;  /* 0x00000000000073c6 */ /* 0x001e220000000000 */
[----:B------:R-:W-:Y:S01]  /*bcd0*/  IMAD.U32 R19, RZ, RZ, UR6 ;  /* 0x00000006ff137e24 */ /* 0x000fe2000f8e00ff */
[----:B------:R-:W-:Y:S01]  /*bce0*/  UIMAD UR4, UR16, UR7, UR4 ;  /* 0x00000007100472a4 */ /* 0x000fe2000f8e0204 */
[----:B------:R-:W-:Y:S01]  /*bcf0*/  VIADD R4, R22, 0x60 ;  /* 0x0000006016047836 */ /* 0x000fe20000000000 */
[-C--:B------:R-:W-:Y:S01]  /*bd00*/  ISETP.GE.AND P0, PT, R0, R81.reuse, PT ;  /* 0x000000510000720c */ /* 0x080fe20003f06270 */
[C---:B------:R-:W-:Y:S01]  /*bd10*/  VIADD R0, R22.reuse, 0x40 ;  /* 0x0000004016007836 */ /* 0x040fe20000000000 */
[-C--:B------:R-:W-:Y:S01]  /*bd20*/  ISETP.GE.AND P3, PT, R22, R81.reuse, PT ;  /* 0x000000511600720c */ /* 0x080fe20003f66270 */
[----:B------:R-:W-:Y:S01]  /*bd30*/  IMAD.WIDE.U32 R2, R19, UR16, R2 ;  /* 0x0000001013027c25 */ /* 0x000fe2000f8e0002 */
[----:B------:R-:W-:Y:S01]  /*bd40*/  ULDC.64 UR6, c[0x0][0xae8] ;  /* 0x0002ba0000067ab9 */ /* 0x000fe20000000a00 */
[-C--:B------:R-:W-:Y:S01]  /*bd50*/  ISETP.GE.AND P2, PT, R4, R81.reuse, PT ;  /* 0x000000510400720c */ /* 0x080fe20003f46270 */
[----:B------:R-:W-:Y:S01]  /*bd60*/  BSSY B1, `(.L_x_285) ;  /* 0x0000025000017945 */ /* 0x000fe20003800000 */
[----:B------:R-:W-:Y:S01]  /*bd70*/  VIADD R3, R3, UR4 ;  /* 0x0000000403037c36 */ /* 0x000fe20008000000 */
[----:B------:R-:W-:Y:S01]  /*bd80*/  ISETP.GE.AND P1, PT, R0, R81, PT ;  /* 0x000000510000720c */ /* 0x000fe20003f26270 */
[----:B------:R-:W-:-:S02]  /*bd90*/  UIMAD UR4, UR15, UR6, URZ ;  /* 0x000000060f0472a4 */ /* 0x000fc4000f8e023f */
[----:B------:R-:W-:Y:S01]  /*bda0*/  IMAD.U32 R81, RZ, RZ, UR6 ;  /* 0x00000006ff517e24 */ /* 0x000fe2000f8e00ff */
[----:B------:R-:W-:Y:S01]  /*bdb0*/  SHF.R.S32.HI R23, RZ, 0x1f, R22 ;  /* 0x0000001fff177819 */ /* 0x000fe20000011416 */
[----:B------:R-:W-:Y:S01]  /*bdc0*/  VIADD R173, R173, 0x38820 ;  /* 0x00038820adad7836 */ /* 0x000fe20000000000 */
[----:B------:R-:W-:Y:S02]  /*bdd0*/  UIMAD UR4, UR14, UR7, UR4 ;  /* 0x000000070e0472a4 */ /* 0x000fe4000f8e0204 */
[----:B------:R-:W-:Y:S02]  /*bde0*/  IMAD.WIDE.U32 R80, R81, UR14, R2 ;  /* 0x0000000e51507c25 */ /* 0x000fe4000f8e0002 */
[----:B------:R-:W-:Y:S02]  /*bdf0*/  PRMT R173, RZ, 0x654, R173 ;  /* 0x00000654ffad7816 */ /* 0x000fe400000000ad */
[----:B------:R-:W-:Y:S01]  /*be00*/  IMAD.WIDE R20, R212, 0x80, R22 ;  /* 0x00000080d4147825 */ /* 0x000fe200078e0216 */
[----:B------:R-:W-:Y:S01]  /*be10*/  IADD3 R85, R81, UR4, RZ ;  /* 0x0000000451557c10 */ /* 0x000fe2000fffe0ff */
[----:B0-----:R0:W-:Y:S01]  /*be20*/  SYNCS.ARRIVE.TRANS64.RED.A1T0 RZ, [R173+URZ], RZ ;  /* 0x000000ffadff79a7 */ /* 0x0011e2000810043f */
[----:B------:R-:W-:Y:S05]  /*be30*/  @P3 BRA `(.L_x_286) ;  /* 0x00000000005c3947 */ /* 0x000fea0003800000 */
[----:B------:R-:W-:Y:S01]  /*be40*/  ULDC.64 UR6, c[0x0][0xad8] ;  /* 0x0002b60000067ab9 */ /* 0x000fe20000000a00 */
[----:B------:R-:W-:Y:S01]  /*be50*/  IMAD.MOV.U32 R2, RZ, RZ, R80 ;  /* 0x000000ffff027224 */ /* 0x000fe200078e0050 */
[----:B------:R-:W-:Y:S01]  /*be60*/  ULDC UR4, c[0x0][0xa8c] ;  /* 0x0002a30000047ab9 */ /* 0x000fe20000000800 */
[----:B------:R-:W-:Y:S01]  /*be70*/  IMAD R19, R21, UR6, RZ ;  /* 0x0000000615137c24 */ /* 0x000fe2000f8e02ff */
[C---:B------:R-:W-:Y:S01]  /*be80*/  ISETP.GE.AND P4, PT, R18.reuse, UR4, PT ;  /* 0x0000000412007c0c */ /* 0x040fe2000bf86270 */
[----:B------:R-:W-:Y:S01]  /*be90*/  IMAD.MOV.U32 R3, RZ, RZ, R85 ;  /* 0x000000ffff037224 */ /* 0x000fe200078e0055 */
[----:B------:R-:W-:Y:S01]  /*bea0*/  ULDC.64 UR8, c[0x0][0x208] ;  /* 0x0000820000087ab9 */ /* 0x000fe20000000a00 */
[----:B------:R-:W-:Y:S02]  /*beb0*/  VIADD R0, R18, 0x40 ;  /* 0x0000004012007836 */ /* 0x000fe40000000000 */
[----:B------:R-:W-:-:S03]  /*bec0*/  IMAD.WIDE.U32 R2, R20, UR6, R2 ;  /* 0x0000000614027c25 */ /* 0x000fc6000f8e0002 */
[----:B------:R-:W-:Y:S01]  /*bed0*/  ISETP.GE.AND P3, PT, R0, UR4, PT ;  /* 0x0000000400007c0c */ /* 0x000fe2000bf66270 */
[----:B------:R-:W-:Y:S01]  /*bee0*/  IMAD R19, R20, UR7, R19 ;  /* 0x0000000714137c24 */ /* 0x000fe2000f8e0213 */
[----:B------:R-:W-:Y:S01]  /*bef0*/  ULDC.64 UR6, c[0x0][0xa80] ;  /* 0x0002a00000067ab9 */ /* 0x000fe20000000a00 */
[----:B------:R-:W-:Y:S01]  /*bf00*/  VIADD R0, R18, 0x80 ;  /* 0x0000008012007836 */ /* 0x000fe20000000000 */
[----:B------:R-:W-:Y:S01]  /*bf10*/  LEA R82, P6, R2, UR6, 0x1 ;  /* 0x0000000602527c11 */ /* 0x000fe2000f8c08ff */
[----:B------:R-:W-:Y:S02]  /*bf20*/  IMAD.IADD R3, R3, 0x1, R19 ;  /* 0x0000000103037824 */ /* 0x000fe400078e0213 */
[----:B------:R-:W-:Y:S01]  /*bf30*/  VIADD R4, R18, 0xc0 ;  /* 0x000000c012047836 */ /* 0x000fe20000000000 */
[----:B------:R-:W-:Y:S02]  /*bf40*/  ISETP.GE.AND P5, PT, R0, UR4, PT ;  /* 0x0000000400007c0c */ /* 0x000fe4000bfa6270 */
[----:B------:R-:W-:-:S02]  /*bf50*/  LEA.HI.X R83, R2, UR7, R3, 0x1, P6 ;  /* 0x0000000702537c11 */ /* 0x000fc4000b0f0c03 */
[----:B------:R-:W-:-:S03]  /*bf60*/  ISETP.GE.AND P6, PT, R4, UR4, PT ;  /* 0x0000000404007c0c */ /* 0x000fc6000bfc6270 */
[----:B-----5:R1:W-:Y:S04]  /*bf70*/  @!P4 STG.E.128 desc[UR8][R82.64], R32 ;  /* 0x000000205200c986 */ /* 0x0203e8000c101d08 */
[----:B------:R1:W-:Y:S04]  /*bf80*/  @!P3 STG.E.128 desc[UR8][R82.64+0x80], R48 ;  /* 0x000080305200b986 */ /* 0x0003e8000c101d08 */
[----:B------:R1:W-:Y:S04]  /*bf90*/  @!P5 STG.E.128 desc[UR8][R82.64+0x100], R72 ;  /* 0x000100485200d986 */ /* 0x0003e8000c101d08 */
[----:B------:R1:W-:Y:S02]  /*bfa0*/  @!P6 STG.E.128 desc[UR8][R82.64+0x180], R76 ;  /* 0x0001804c5200e986 */ /* 0x0003e4000c101d08 */
.L_x_286:
[----:B------:R-:W-:Y:S05]  /*bfb0*/  BSYNC B1 ;  /* 0x0000000000017941 */ /* 0x000fea0003800000 */
.L_x_285:
[----:B------:R-:W-:Y:S04]  /*bfc0*/  BSSY B1, `(.L_x_287) ;  /* 0x000001b000017945 */ /* 0x000fe80003800000 */
[----:B------:R-:W-:Y:S05]  /*bfd0*/  @P0 BRA `(.L_x_288) ;  /* 0x0000000000640947 */ /* 0x000fea0003800000 */
[----:B------:R-:W-:Y:S01]  /*bfe0*/  IADD3 R19, P0, R20, 0x20, RZ ;  /* 0x0000002014137810 */ /* 0x000fe20007f1e0ff */
[C---:B------:R-:W-:Y:S01]  /*bff0*/  VIADD R2, R18.reuse, 0x40 ;  /* 0x0000004012027836 */ /* 0x040fe20000000000 */
[----:B------:R-:W-:Y:S01]  /*c000*/  ULDC UR4, c[0x0][0xa8c] ;  /* 0x0002a30000047ab9 */ /* 0x000fe20000000800 */
[----:B------:R-:W-:Y:S01]  /*c010*/  VIADD R3, R18, 0x80 ;  /* 0x0000008012037836 */ /* 0x000fe20000000000 */
[----:B------:R-:W-:Y:S01]  /*c020*/  ULDC.64 UR6, c[0x0][0xad8] ;  /* 0x0002b60000067ab9 */ /* 0x000fe20000000a00 */
[----:B------:R-:W-:Y:S01]  /*c030*/  IMAD.X R0, RZ, RZ, R21, P0 ;  /* 0x000000ffff007224 */ /* 0x000fe200000e0615 */
[----:B------:R-:W-:Y:S01]  /*c040*/  ISETP.GE.AND P4, PT, R2, UR4, PT ;  /* 0x0000000402007c0c */ /* 0x000fe2000bf86270 */
[----:B------:R-:W-:Y:S01]  /*c050*/  VIADD R4, R18, 0xc0 ;  /* 0x000000c012047836 */ /* 0x000fe20000000000 */
[----:B------:R-:W-:Y:S01]  /*c060*/  ISETP.GE.AND P5, PT, R3, UR4, PT ;  /* 0x0000000403007c0c */ /* 0x000fe2000bfa6270 */
[----:B------:R-:W-:Y:S01]  /*c070*/  IMAD.MOV.U32 R3, RZ, RZ, R85 ;  /* 0x000000ffff037224 */ /* 0x000fe200078e0055 */
[----:B------:R-:W-:Y:S01]  /*c080*/  MOV R2, R80 ;  /* 0x0000005000027202 */ /* 0x000fe20000000f00 */
[----:B------:R-:W-:Y:S01]  /*c090*/  IMAD R0, R0, UR6, RZ ;  /* 0x0000000600007c24 */ /* 0x000fe2000f8e02ff */
[----:B------:R-:W-:Y:S01]  /*c0a0*/  ISETP.GE.AND P3, PT, R18, UR4, PT ;  /* 0x0000000412007c0c */ /* 0x000fe2000bf66270 */
[----:B------:R-:W-:Y:S01]  /*c0b0*/  ULDC.64 UR8, c[0x0][0x208] ;  /* 0x0000820000087ab9 */ /* 0x000fe20000000a00 */
[----:B------:R-:W-:Y:S01]  /*c0c0*/  ISETP.GE.AND P6, PT, R4, UR4, PT ;  /* 0x0000000404007c0c */ /* 0x000fe2000bfc6270 */
[----:B------:R-:W-:-:S04]  /*c0d0*/  IMAD.WIDE.U32 R2, R19, UR6, R2 ;  /* 0x0000000613027c25 */ /* 0x000fc8000f8e0002 */
[----:B------:R-:W-:Y:S01]  /*c0e0*/  IMAD R19, R19, UR7, R0 ;  /* 0x0000000713137c24 */ /* 0x000fe2000f8e0200 */
[----:B------:R-:W-:Y:S02]  /*c0f0*/  ULDC.64 UR6, c[0x0][0xa80] ;  /* 0x0002a00000067ab9 */ /* 0x000fe40000000a00 */
[----:B-1---5:R-:W-:Y:S01]  /*c100*/  LEA R32, P0, R2, UR6, 0x1 ;  /* 0x0000000602207c11 */ /* 0x022fe2000f8008ff */
[----:B------:R-:W-:-:S05]  /*c110*/  IMAD.IADD R3, R3, 0x1, R19 ;  /* 0x0000000103037824 */ /* 0x000fca00078e0213 */
[----:B------:R-:W-:-:S05]  /*c120*/  LEA.HI.X R33, R2, UR7, R3, 0x1, P0 ;  /* 0x0000000702217c11 */ /* 0x000fca00080f0c03 */
[----:B------:R2:W-:Y:S04]  /*c130*/  @!P3 STG.E.128 desc[UR8][R32.64], R24 ;  /* 0x000000182000b986 */ /* 0x0005e8000c101d08 */
[----:B------:R2:W-:Y:S04]  /*c140*/  @!P4 STG.E.128 desc[UR8][R32.64+0x80], R40 ;  /* 0x000080282000c986 */ /* 0x0005e8000c101d08 */
[----:B------:R2:W-:Y:S04]  /*c150*/  @!P5 STG.E.128 desc[UR8][R32.64+0x100], R64 ;  /* 0x000100402000d986 */ /* 0x0005e8000c101d08 */
[----:B------:R2:W-:Y:S02]  /*c160*/  @!P6 STG.E.128 desc[UR8][R32.64+0x180], R68 ;  /* 0x000180442000e986 */ /* 0x0005e4000c101d08 */
.L_x_288:
[----:B------:R-:W-:Y:S05]  /*c170*/  BSYNC B1 ;  /* 0x0000000000017941 */ /* 0x000fea0003800000 */
.L_x_287:
        /* <DEDUP_REMOVED lines=9> */
[----:B------:R-:W-:Y:S01]  /*c210*/  IMAD.MOV.U32 R2, RZ, RZ, R80 ;  /* 0x000000ffff027224 */ /* 0x000fe200078e0050 */
[----:B------:R-:W-:Y:S01]  /*c220*/  ISETP.GE.AND P4, PT, R3, UR4, PT ;  /* 0x0000000403007c0c */ /* 0x000fe2000bf86270 */
[----:B------:R-:W-:Y:S01]  /*c230*/  IMAD.MOV.U32 R3, RZ, RZ, R85 ;  /* 0x000000ffff037224 */ /* 0x000fe200078e0055 */
[----:B------:R-:W-:Y:S01]  /*c240*/  ISETP.GE.AND P1, PT, R18, UR4, PT ;  /* 0x0000000412007c0c */ /* 0x000fe2000bf26270 */
[----:B------:R-:W-:Y:S01]  /*c250*/  IMAD R0, R0, UR6, RZ ;  /* 0x0000000600007c24 */ /* 0x000fe2000f8e02ff */
[----:B------:R-:W-:Y:S01]  /*c260*/  ULDC.64 UR8, c[0x0][0x208] ;  /* 0x0000820000087ab9 */ /* 0x000fe20000000a00 */
[----:B------:R-:W-:-:S02]  /*c270*/  VIADD R4, R18, 0xc0 ;  /* 0x000000c012047836 */ /* 0x000fc40000000000 */
[----:B------:R-:W-:-:S03]  /*c280*/  IMAD.WIDE.U32 R2, R19, UR6, R2 ;  /* 0x0000000613027c25 */ /* 0x000fc6000f8e0002 */
[----:B------:R-:W-:Y:S01]  /*c290*/  ISETP.GE.AND P5, PT, R4, UR4, PT ;  /* 0x0000000404007c0c */ /* 0x000fe2000bfa6270 */
[----:B------:R-:W-:Y:S01]  /*c2a0*/  IMAD R19, R19, UR7, R0 ;  /* 0x0000000713137c24 */ /* 0x000fe2000f8e0200 */
[----:B------:R-:W-:Y:S02]  /*c2b0*/  ULDC.64 UR6, c[0x0][0xa80] ;  /* 0x0002a00000067ab9 */ /* 0x000fe40000000a00 */
[----:B--2--5:R-:W-:Y:S01]  /*c2c0*/  LEA R24, P0, R2, UR6, 0x1 ;  /* 0x0000000602187c11 */ /* 0x024fe2000f8008ff */
[----:B------:R-:W-:-:S05]  /*c2d0*/  IMAD.IADD R3, R3, 0x1, R19 ;  /* 0x0000000103037824 */ /* 0x000fca00078e0213 */
[----:B------:R-:W-:-:S05]  /*c2e0*/  LEA.HI.X R25, R2, UR7, R3, 0x1, P0 ;  /* 0x0000000702197c11 */ /* 0x000fca00080f0c03 */
[----:B------:R3:W-:Y:S04]  /*c2f0*/  @!P1 STG.E.128 desc[UR8][R24.64], R8 ;  /* 0x0000000818009986 */ /* 0x0007e8000c101d08 */
[----:B------:R3:W-:Y:S04]  /*c300*/  @!P3 STG.E.128 desc[UR8][R24.64+0x80], R36 ;  /* 0x000080241800b986 */ /* 0x0007e8000c101d08 */
[----:B------:R3:W-:Y:S04]  /*c310*/  @!P4 STG.E.128 desc[UR8][R24.64+0x100], R52 ;  /* 0x000100341800c986 */ /* 0x0007e8000c101d08 */
[----:B------:R3:W-:Y:S02]  /*c320*/  @!P5 STG.E.128 desc[UR8][R24.64+0x180], R60 ;  /* 0x0001803c1800d986 */ /* 0x0007e4000c101d08 */
.L_x_290:
[----:B------:R-:W-:Y:S05]  /*c330*/  BSYNC B1 ;  /* 0x0000000000017941 */ /* 0x000fea0003800000 */
.L_x_289:
[----:B------:R-:W-:Y:S05]  /*c340*/  @P2 BRA `(.L_x_291) ;  /* 0x0000000c00a82947 */ /* 0x000fea0003800000 */
[----:B---3-5:R-:W-:Y:S01]  /*c350*/  IADD3 R9, P0, R20, 0x60, RZ ;  /* 0x0000006014097810 */ /* 0x028fe20007f1e0ff */
[----:B------:R-:W-:Y:S01]  /*c360*/  VIADD R0, R18, 0x40 ;  /* 0x0000004012007836 */ /* 0x000fe20000000000 */
[----:B------:R-:W-:Y:S01]  /*c370*/  ULDC.64 UR6, c[0x0][0xad8] ;  /* 0x0002b60000067ab9 */ /* 0x000fe20000000a00 */
[----:B------:R-:W-:Y:S01]  /*c380*/  IMAD.MOV.U32 R2, RZ, RZ, R80 ;  /* 0x000000ffff027224 */ /* 0x000fe200078e0050 */
[----:B------:R-:W-:Y:S01]  /*c390*/  IADD3.X R20, RZ, R21, RZ, P0, !PT ;  /* 0x00000015ff147210 */ /* 0x000fe200007fe4ff */
[----:B------:R-:W-:Y:S01]  /*c3a0*/  IMAD.MOV.U32 R3, RZ, RZ, R85 ;  /* 0x000000ffff037224 */ /* 0x000fe200078e0055 */
[----:B------:R-:W-:Y:S01]  /*c3b0*/  ULDC UR4, c[0x0][0xa8c] ;  /* 0x0002a30000047ab9 */ /* 0x000fe20000000800 */
[----:B------:R-:W-:Y:S01]  /*c3c0*/  ULDC.64 UR8, c[0x0][0x208] ;  /* 0x0000820000087ab9 */ /* 0x000fe20000000a00 */
[----:B------:R-:W-:Y:S01]  /*c3d0*/  ISETP.GE.AND P2, PT, R0, UR4, PT ;  /* 0x0000000400007c0c */ /* 0x000fe2000bf46270 */
[----:B------:R-:W-:Y:S01]  /*c3e0*/  IMAD R20, R20, UR6, RZ ;  /* 0x0000000614147c24 */ /* 0x000fe2000f8e02ff */
[C---:B------:R-:W-:Y:S01]  /*c3f0*/  ISETP.GE.AND P1, PT, R18.reuse, UR4, PT ;  /* 0x0000000412007c0c */ /* 0x040fe2000bf26270 */
[----:B------:R-:W-:-:S02]  /*c400*/  VIADD R0, R18, 0x80 ;  /* 0x0000008012007836 */ /* 0x000fc40000000000 */
[----:B------:R-:W-:-:S03]  /*c410*/  IMAD.WIDE.U32 R2, R9, UR6, R2 ;  /* 0x0000000609027c25 */ /* 0x000fc6000f8e0002 */
[----:B------:R-:W-:Y:S01]  /*c420*/  ISETP.GE.AND P3, PT, R0, UR4, PT ;  /* 0x0000000400007c0c */ /* 0x000fe2000bf66270 */
[----:B------:R-:W-:Y:S01]  /*c430*/  IMAD R9, R9, UR7, R20 ;  /* 0x0000000709097c24 */ /* 0x000fe2000f8e0214 */
[----:B------:R-:W-:Y:S01]  /*c440*/  ULDC.64 UR6, c[0x0][0xa80] ;  /* 0x0002a00000067ab9 */ /* 0x000fe20000000a00 */
[----:B------:R-:W-:Y:S01]  /*c450*/  VIADD R0, R18, 0xc0 ;  /* 0x000000c012007836 */ /* 0x000fe20000000000 */
[----:B------:R-:W-:Y:S01]  /*c460*/  LEA R8, P0, R2, UR6, 0x1 ;  /* 0x0000000602087c11 */ /* 0x000fe2000f8008ff */
[----:B------:R-:W-:-:S05]  /*c470*/  IMAD.IADD R3, R3, 0x1, R9 ;  /* 0x0000000103037824 */ /* 0x000fca00078e0209 */
[----:B------:R-:W-:Y:S02]  /*c480*/  LEA.HI.X R9, R2, UR7, R3, 0x1, P0 ;  /* 0x0000000702097c11 */ /* 0x000fe400080f0c03 */
[----:B------:R-:W-:-:S03]  /*c490*/  ISETP.GE.AND P0, PT, R0, UR4, PT ;  /* 0x0000000400007c0c */ /* 0x000fc6000bf06270 */
[----:B------:R4:W-:Y:S04]  /*c4a0*/  @!P1 STG.E.128 desc[UR8][R8.64], R12 ;  /* 0x0000000c08009986 */ /* 0x0009e8000c101d08 */
[----:B------:R4:W-:Y:S04]  /*c4b0*/  @!P2 STG.E.128 desc[UR8][R8.64+0x80], R28 ;  /* 0x0000801c0800a986 */ /* 0x0009e8000c101d08 */
[----:B------:R4:W-:Y:S02]  /*c4c0*/  @!P3 STG.E.128 desc[UR8][R8.64+0x100], R44 ;  /* 0x0001002c0800b986 */ /* 0x0009e4000c101d08 */
[----:B------:R-:W-:Y:S05]  /*c4d0*/  @P0 BRA `(.L_x_291) ;  /* 0x0000000c00440947 */ /* 0x000fea0003800000 */
[----:B------:R-:W-:Y:S02]  /*c4e0*/  ULDC.64 UR6, c[0x0][0x208] ;  /* 0x0000820000067ab9 */ /* 0x000fe40000000a00 */
[----:B------:R3:W-:Y:S01]  /*c4f0*/  STG.E.128 desc[UR6][R8.64+0x180], R56 ;  /* 0x0001803808007986 */ /* 0x0007e2000c101d06 */
[----:B------:R-:W-:Y:S05]  /*c500*/  BRA `(.L_x_291) ;  /* 0x0000000c00387947 */ /* 0x000fea0003800000 */
.L_x_283:
[----:B------:R-:W-:Y:S01]  /*c510*/  R2UR UR4, R214 ;  /* 0x00000000d60472ca */ /* 0x000fe200000e0000 */
[----:B------:R-:W-:Y:S01]  /*c520*/  ULDC.64 UR6, c[0x0][0xbd8] ;  /* 0x0002f60000067ab9 */ /* 0x000fe20000000a00 */
[----:B------:R-:W-:Y:S01]  /*c530*/  R2UR UR9, R215 ;  /* 0x00000000d70972ca */ /* 0x000fe200000e0000 */
[----:B------:R-:W-:Y:S01]  /*c540*/  UISETP.NE.U32.AND UP0, UPT, UR6, URZ, UPT ;  /* 0x0000003f0600728c */ /* 0x000fe2000bf05070 */
[----:B------:R-:W-:Y:S01]  /*c550*/  IMAD.MOV.U32 R13, RZ, RZ, RZ ;  /* 0x000000ffff0d7224 */ /* 0x000fe200078e00ff */
[----:B------:R-:W-:Y:S02]  /*c560*/  ULDC.64 UR10, c[0x0][0x208] ;  /* 0x00008200000a7ab9 */ /* 0x000fe40000000a00 */
[----:B------:R-:W-:-:S06]  /*c570*/  UISETP.NE.AND.EX UP0, UPT, UR7, URZ, UPT, UP0 ;  /* 0x0000003f0700728c */ /* 0x000fcc000bf05300 */
[----:B------:R-:W-:Y:S01]  /*c580*/  USHF.L.U32 UR8, UR4, 0x2, URZ ;  /* 0x0000000204087899 */ /* 0x000fe2000800063f */
[----:B------:R-:W0:Y:S01]  /*c590*/  LDC R11, c[0x0][0xa88] ;  /* 0x0002a200ff0b7b82 */ /* 0x000e220000000800 */
[----:B------:R-:W-:Y:S01]  /*c5a0*/  USHF.L.U64.HI UR9, UR4, 0x2, UR9 ;  /* 0x0000000204097899 */ /* 0x000fe20008010209 */
[----:B------:R-:W-:Y:S01]  /*c5b0*/  PLOP3.LUT P1, PT, PT, PT, UP0, 0x80, 0x0 ;  /* 0x000000000000781c */ /* 0x000fe20003f2f008 */
[----:B------:R-:W-:-:S04]  /*c5c0*/  UIADD3 UR4, UP1, UR8, UR6, URZ ;  /* 0x0000000608047290 */ /* 0x000fc8000ff3e03f */
[----:B------:R-:W-:Y:S02]  /*c5d0*/  UIADD3.X UR6, UR9, UR7, URZ, UP1, !UPT ;  /* 0x0000000709067290 */ /* 0x000fe40008ffe43f */
[----:B------:R-:W-:-:S04]  /*c5e0*/  IMAD.U32 R2, RZ, RZ, UR4 ;  /* 0x00000004ff027e24 */ /* 0x000fc8000f8e00ff */
[----:B------:R-:W-:Y:S01]  /*c5f0*/  IMAD.U32 R3, RZ, RZ, UR6 ;  /* 0x00000006ff037e24 */ /* 0x000fe2000f8e00ff */
[----:B------:R-:W-:Y:S02]  /*c600*/  ULDC.64 UR6, c[0x0][0xbe0] ;  /* 0x0002f80000067ab9 */ /* 0x000fe40000000a00 */
[----:B------:R-:W-:Y:S02]  /*c610*/  UISETP.NE.U32.AND UP1, UPT, UR6, URZ, UPT ;  /* 0x0000003f0600728c */ /* 0x000fe4000bf25070 */
[----:B------:R1:W5:Y:S02]  /*c620*/  @P1 LDG.E R13, desc[UR10][R2.64] ;  /* 0x0000000a020d1981 */ /* 0x000364000c1e1900 */
[----:B------:R-:W-:-:S06]  /*c630*/  UISETP.NE.AND.EX UP1, UPT, UR7, URZ, UPT, UP1 ;  /* 0x0000003f0700728c */ /* 0x000fcc000bf25310 */
[----:B------:R-:W-:-:S05]  /*c640*/  PLOP3.LUT P2, PT, PT, PT, UP1, 0x80, 0x0 ;  /* 0x000000000000781c */ /* 0x000fca0003f4f018 */
[----:B------:R-:W-:-:S04]  /*c650*/  @UP1 UIADD3 UR6, UP2, UR8, UR6, URZ ;  /* 0x0000000608061290 */ /* 0x000fc8000ff5e03f */
[----:B------:R-:W-:Y:S02]  /*c660*/  @UP1 UIADD3.X UR7, UR9, UR7, URZ, UP2, !UPT ;  /* 0x0000000709071290 */ /* 0x000fe400097fe43f */
[----:B------:R-:W-:-:S04]  /*c670*/  MOV R8, UR6 ;  /* 0x0000000600087c02 */ /* 0x000fc80008000f00 */
[----:B------:R-:W-:Y:S01]  /*c680*/  IMAD.U32 R9, RZ, RZ, UR7 ;  /* 0x00000007ff097e24 */ /* 0x000fe2000f8e00ff */
[----:B------:R-:W-:-:S04]  /*c690*/  ISETP.GE.AND P0, PT, R223, 0x80, PT ;  /* 0x00000080df00780c */ /* 0x000fc80003f06270 */
[----:B0-----:R1:W5:Y:S01]  /*c6a0*/  @P2 LDG.E R11, desc[UR10][R8.64] ;  /* 0x0000000a080b2981 */ /* 0x001362000c1e1900 */
[----:B------:R-:W-:Y:S08]  /*c6b0*/  @P2 BRA `(.L_x_292) ;  /* 0x0000000000142947 */ /* 0x000ff00003800000 */
[----:B------:R-:W-:Y:S05]  /*c6c0*/  @!P1 BRA `(.L_x_292) ;  /* 0x0000000000109947 */ /* 0x000fea0003800000 */
[----:B------:R-:W-:Y:S02]  /*c6d0*/  ULDC.64 UR6, c[0x0][0x208] ;  /* 0x0000820000067ab9 */ /* 0x000fe40000000a00 */
[----:B------:R-:W2:Y:S04]  /*c6e0*/  LDG.E R0, desc[UR6][R2.64] ;  /* 0x0000000602007981 */ /* 0x000ea8000c1e1900 */
[----:B-----5:R-:W2:Y:S02]  /*c6f0*/  LDG.E R11, desc[UR6][R2.64+0x4] ;  /* 0x00000406020b7981 */ /* 0x020ea4000c1e1900 */
[----:B--2---:R-:W-:-:S07]  /*c700*/  IMAD.IADD R11, R11, 0x1, -R0 ;  /* 0x000000010b0b7824 */ /* 0x004fce00078e0a00 */
.L_x_292:
[----:B------:R-:W-:Y:S01]  /*c710*/  R2UR UR7, R213 ;  /* 0x00000000d50772ca */ /* 0x000fe200000e0000 */
[----:B------:R-:W-:Y:S01]  /*c720*/  BSSY B1, `(.L_x_293) ;  /* 0x0000023000017945 */ /* 0x000fe20003800000 */
[----:B------:R-:W-:Y:S02]  /*c730*/  R2UR UR6, R214 ;  /* 0x00000000d60672ca */ /* 0x000fe400000e0000 */
[----:B------:R-:W-:Y:S02]  /*c740*/  R2UR UR4, R215 ;  /* 0x00000000d70472ca */ /* 0x000fe400000e0000 */
[----:B------:R-:W-:Y:S02]  /*c750*/  SHF.R.S32.HI R19, RZ, 0x1f, R18 ;  /* 0x0000001fff137819 */ /* 0x000fe40000011412 */
[----:B-----5:R-:W-:-:S05]  /*c760*/  SHF.R.S32.HI R4, RZ, 0x1f, R13 ;  /* 0x0000001fff047819 */ /* 0x020fca000001140d */
[----:B------:R-:W-:Y:S02]  /*c770*/  USHF.R.S32.HI UR7, URZ, 0x1f, UR7 ;  /* 0x0000001f3f077899 */ /* 0x000fe40008011407 */
[----:B------:R-:W-:Y:S02]  /*c780*/  USEL UR8, UR6, URZ, !UP0 ;  /* 0x0000003f06087287 */ /* 0x000fe4000c000000 */
[----:B------:R-:W-:Y:S01]  /*c790*/  USEL UR9, UR4, URZ, !UP0 ;  /* 0x0000003f04097287 */ /* 0x000fe2000c000000 */
[----:B------:R-:W-:Y:S11]  /*c7a0*/  @P0 BRA `(.L_x_294) ;  /* 0x0000000000680947 */ /* 0x000ff60003800000 */
[----:B------:R-:W0:Y:S02]  /*c7b0*/  S2R R0, SR_TID.X ;  /* 0x0000000000007919 */ /* 0x000e240000002100 */
[----:B0-----:R-:W-:-:S04]  /*c7c0*/  IMAD R0, R212, 0x80, R0 ;  /* 0x00000080d4007824 */ /* 0x001fc800078e0200 */
[----:B------:R-:W-:-:S05]  /*c7d0*/  VIADD R0, R0, 0xffffff80 ;  /* 0xffffff8000007836 */ /* 0x000fca0000000000 */
[----:B------:R-:W-:-:S13]  /*c7e0*/  ISETP.GE.AND P0, PT, R0, R11, PT ;  /* 0x0000000b0000720c */ /* 0x000fda0003f06270 */
[----:B------:R-:W-:Y:S05]  /*c7f0*/  @P0 BRA `(.L_x_294) ;  /* 0x0000000000540947 */ /* 0x000fea0003800000 */
[----:B------:R-:W-:Y:S01]  /*c800*/  R2UR UR6, R213 ;  /* 0x00000000d50672ca */ /* 0x000fe200000e0000 */
[----:B------:R-:W-:Y:S01]  /*c810*/  ULDC.64 UR10, c[0x0][0xb70] ;  /* 0x0002dc00000a7ab9 */ /* 0x000fe20000000a00 */
[C---:B-1----:R-:W-:Y:S01]  /*c820*/  IADD3 R2, P0, R0.reuse, R13, RZ ;  /* 0x0000000d00027210 */ /* 0x042fe20007f1e0ff */
[----:B------:R-:W-:Y:S02]  /*c830*/  UIMAD UR4, UR7, UR10, URZ ;  /* 0x0000000a070472a4 */ /* 0x000fe4000f8e023f */
[----:B------:R-:W-:Y:S01]  /*c840*/  IMAD.U32 R9, RZ, RZ, UR10 ;  /* 0x0000000aff097e24 */ /* 0x000fe2000f8e00ff */
[----:B------:R-:W-:Y:S01]  /*c850*/  ULDC.64 UR12, c[0x0][0x208] ;  /* 0x00008200000c7ab9 */ /* 0x000fe20000000a00 */
[----:B------:R-:W-:-:S06]  /*c860*/  LEA.HI.X.SX32 R3, R0, R4, 0x1, P0 ;  /* 0x0000000400037211 */ /* 0x000fcc00000f0eff */
[----:B------:R-:W-:Y:S02]  /*c870*/  UIMAD UR4, UR6, UR11, UR4 ;  /* 0x0000000b060472a4 */ /* 0x000fe4000f8e0204 */
[----:B------:R-:W-:Y:S01]  /*c880*/  IMAD.WIDE.U32 R2, R9, UR6, R2 ;  /* 0x0000000609027c25 */ /* 0x000fe2000f8e0002 */
[----:B------:R-:W-:Y:S02]  /*c890*/  ULDC.64 UR10, c[0x0][0xb78] ;  /* 0x0002de00000a7ab9 */ /* 0x000fe40000000a00 */
[----:B------:R-:W-:Y:S01]  /*c8a0*/  UIMAD UR6, UR9, UR10, URZ ;  /* 0x0000000a090672a4 */ /* 0x000fe2000f8e023f */
[----:B------:R-:W-:Y:S02]  /*c8b0*/  VIADD R3, R3, UR4 ;  /* 0x0000000403037c36 */ /* 0x000fe40008000000 */
[----:B------:R-:W-:Y:S01]  /*c8c0*/  IMAD.U32 R9, RZ, RZ, UR10 ;  /* 0x0000000aff097e24 */ /* 0x000fe2000f8e00ff */
[----:B------:R-:W-:-:S03]  /*c8d0*/  UIMAD UR6, UR8, UR11, UR6 ;  /* 0x0000000b080672a4 */ /* 0x000fc6000f8e0206 */
[----:B------:R-:W-:Y:S01]  /*c8e0*/  IMAD.WIDE.U32 R2, R9, UR8, R2 ;  /* 0x0000000809027c25 */ /* 0x000fe2000f8e0002 */
[----:B------:R-:W-:-:S03]  /*c8f0*/  ULDC.64 UR10, c[0x0][0xb40] ;  /* 0x0002d000000a7ab9 */ /* 0x000fc60000000a00 */
[----:B------:R-:W-:Y:S01]  /*c900*/  VIADD R3, R3, UR6 ;  /* 0x0000000603037c36 */ /* 0x000fe20008000000 */
[----:B------:R-:W-:-:S04]  /*c910*/  LEA R8, P0, R2, UR10, 0x2 ;  /* 0x0000000a02087c11 */ /* 0x000fc8000f8010ff */
[----:B------:R-:W-:Y:S01]  /*c920*/  LEA.HI.X R9, R2, UR11, R3, 0x2, P0 ;  /* 0x0000000b02097c11 */ /* 0x000fe200080f1403 */
[----:B------:R-:W-:-:S05]  /*c930*/  IMAD.MOV.U32 R3, RZ, RZ, -0x800000 ;  /* 0xff800000ff037424 */ /* 0x000fca00078e00ff */
[----:B------:R0:W-:Y:S03]  /*c940*/  STG.E desc[UR12][R8.64], R3 ;  /* 0x0000000308007986 */ /* 0x0001e6000c10190c */
.L_x_294:
[----:B------:R-:W-:Y:S05]  /*c950*/  BSYNC B1 ;  /* 0x0000000000017941 */ /* 0x000fea0003800000 */
.L_x_293:
[----:B------:R-:W-:Y:S01]  /*c960*/  ULDC.64 UR10, c[0x0][0xaa0] ;  /* 0x0002a800000a7ab9 */ /* 0x000fe20000000a00 */
[----:B------:R-:W-:Y:S01]  /*c970*/  R2UR UR6, R213 ;  /* 0x00000000d50672ca */ /* 0x000fe200000e0000 */
[----:B------:R-:W-:Y:S01]  /*c980*/  IMAD R0, R4, UR10, RZ ;  /* 0x0000000a04007c24 */ /* 0x000fe2000f8e02ff */
[----:B------:R-:W-:Y:S01]  /*c990*/  BSSY B1, `(.L_x_295) ;  /* 0x0000032000017945 */ /* 0x000fe20003800000 */
[----:B01----:R-:W-:-:S04]  /*c9a0*/  IMAD.WIDE.U32 R2, R13, UR10, R18 ;  /* 0x0000000a0d027c25 */ /* 0x003fc8000f8e0012 */
[----:B------:R-:W-:Y:S01]  /*c9b0*/  IMAD R13, R13, UR11, R0 ;  /* 0x0000000b0d0d7c24 */ /* 0x000fe2000f8e0200 */
[----:B------:R-:W-:Y:S01]  /*c9c0*/  ULDC.64 UR10, c[0x0][0xae0] ;  /* 0x0002b800000a7ab9 */ /* 0x000fe20000000a00 */
[----:B------:R-:W-:Y:S01]  /*c9d0*/  IMAD R15, R212, -0x80, R11 ;  /* 0xffffff80d40f7824 */ /* 0x000fe200078e020b */
[----:B------:R-:W-:Y:S02]  /*c9e0*/  UIMAD UR4, UR7, UR10, URZ ;  /* 0x0000000a070472a4 */ /* 0x000fe4000f8e023f */
[----:B------:R-:W-:Y:S01]  /*c9f0*/  IMAD.U32 R9, RZ, RZ, UR10 ;  /* 0x0000000aff097e24 */ /* 0x000fe2000f8e00ff */
[----:B------:R-:W-:Y:S01]  /*ca00*/  IADD3 R3, R3, R13, RZ ;  /* 0x0000000d03037210 */ /* 0x000fe20007ffe0ff */
[C---:B------:R-:W-:Y:S01]  /*ca10*/  VIADD R0, R22.reuse, 0x20 ;  /* 0x0000002016007836 */ /* 0x040fe20000000000 */
[----:B------:R-:W-:Y:S01]  /*ca20*/  UIMAD UR4, UR6, UR11, UR4 ;  /* 0x0000000b060472a4 */ /* 0x000fe2000f8e0204 */
[CC--:B------:R-:W-:Y:S01]  /*ca30*/  ISETP.GE.AND P2, PT, R22.reuse, R15.reuse, PT ;  /* 0x0000000f1600720c */ /* 0x0c0fe20003f46270 */
[----:B------:R-:W-:Y:S01]  /*ca40*/  VIADD R4, R22, 0x40 ;  /* 0x0000004016047836 */ /* 0x000fe20000000000 */
[----:B------:R-:W-:Y:S01]  /*ca50*/  SHF.R.S32.HI R11, RZ, 0x1f, R22 ;  /* 0x0000001fff0b7819 */ /* 0x000fe20000011416 */
[----:B------:R-:W-:Y:S01]  /*ca60*/  IMAD.WIDE.U32 R2, R9, UR6, R2 ;  /* 0x0000000609027c25 */ /* 0x000fe2000f8e0002 */
[----:B------:R-:W-:Y:S01]  /*ca70*/  ULDC.64 UR6, c[0x0][0xae8] ;  /* 0x0002ba0000067ab9 */ /* 0x000fe20000000a00 */
[----:B------:R-:W-:-:S02]  /*ca80*/  ISETP.GE.AND P1, PT, R0, R15, PT ;  /* 0x0000000f0000720c */ /* 0x000fc40003f26270 */
[----:B------:R-:W-:Y:S01]  /*ca90*/  VIADD R3, R3, UR4 ;  /* 0x0000000403037c36 */ /* 0x000fe20008000000 */
[----:B------:R-:W-:Y:S02]  /*caa0*/  UIMAD UR4, UR9, UR6, URZ ;  /* 0x00000006090472a4 */ /* 0x000fe4000f8e023f */
[----:B------:R-:W-:Y:S01]  /*cab0*/  IMAD.U32 R9, RZ, RZ, UR6 ;  /* 0x00000006ff097e24 */ /* 0x000fe2000f8e00ff */
[----:B------:R-:W-:Y:S01]  /*cac0*/  ISETP.GE.AND P0, PT, R4, R15, PT ;  /* 0x0000000f0400720c */ /* 0x000fe20003f06270 */
[----:B------:R-:W-:Y:S01]  /*cad0*/  IMAD.MOV.U32 R10, RZ, RZ, R22 ;  /* 0x000000ffff0a7224 */ /* 0x000fe200078e0016 */
[----:B------:R-:W-:Y:S02]  /*cae0*/  UIMAD UR4, UR8, UR7, UR4 ;  /* 0x00000007080472a4 */ /* 0x000fe4000f8e0204 */
[----:B------:R-:W-:-:S04]  /*caf0*/  IMAD.WIDE.U32 R8, R9, UR8, R2 ;  /* 0x0000000809087c25 */ /* 0x000fc8000f8e0002 */
[----:B------:R-:W-:-:S04]  /*cb00*/  IMAD.WIDE R10, R212, 0x80, R10 ;  /* 0x00000080d40a7825 */ /* 0x000fc800078e020a */
[----:B------:R-:W-:Y:S02]  /*cb10*/  VIADD R19, R9, UR4 ;  /* 0x0000000409137c36 */ /* 0x000fe40008000000 */
[----:B------:R-:W-:Y:S01]  /*cb20*/  VIADD R0, R22, 0x60 ;  /* 0x0000006016007836 */ /* 0x000fe20000000000 */
[----:B------:R-:W-:Y:S06]  /*cb30*/  @P2 BRA `(.L_x_296) ;  /* 0x00000000005c2947 */ /* 0x000fec0003800000 */
[C---:B------:R-:W-:Y:S01]  /*cb40*/  VIADD R2, R18.reuse, 0x40 ;  /* 0x0000004012027836 */ /* 0x040fe20000000000 */
[C---:B------:R-:W-:Y:S01]  /*cb50*/  IADD3 R3, R18.reuse, 0x80, RZ ;  /* 0x0000008012037810 */ /* 0x040fe20007ffe0ff */
[----:B------:R-:W-:Y:S01]  /*cb60*/  ULDC UR4, c[0x0][0xa8c] ;  /* 0x0002a30000047ab9 */ /* 0x000fe20000000800 */
[----:B------:R-:W-:Y:S01]  /*cb70*/  ULDC.64 UR6, c[0x0][0xad8] ;  /* 0x0002b60000067ab9 */ /* 0x000fe20000000a00 */
[----:B------:R-:W-:Y:S01]  /*cb80*/  VIADD R4, R18, 0xc0 ;  /* 0x000000c012047836 */ /* 0x000fe20000000000 */
[----:B------:R-:W-:Y:S01]  /*cb90*/  ISETP.GE.AND P4, PT, R2, UR4, PT ;  /* 0x0000000402007c0c */ /* 0x000fe2000bf86270 */
[----:B------:R-:W-:Y:S01]  /*cba0*/  IMAD R13, R11, UR6, RZ ;  /* 0x000000060b0d7c24 */ /* 0x000fe2000f8e02ff */
[----:B------:R-:W-:Y:S01]  /*cbb0*/  ISETP.GE.AND P5, PT, R3, UR4, PT ;  /* 0x0000000403007c0c */ /* 0x000fe2000bfa6270 */
[----:B------:R-:W-:Y:S01]  /*cbc0*/  IMAD.MOV.U32 R2, RZ, RZ, R8 ;  /* 0x000000ffff027224 */ /* 0x000fe200078e0008 */
[----:B------:R-:W-:Y:S01]  /*cbd0*/  ISETP.GE.AND P3, PT, R18, UR4, PT ;  /* 0x0000000412007c0c */ /* 0x000fe2000bf66270 */
[----:B------:R-:W-:Y:S01]  /*cbe0*/  IMAD.MOV.U32 R3, RZ, RZ, R19 ;  /* 0x000000ffff037224 */ /* 0x000fe200078e0013 */
[----:B------:R-:W-:Y:S01]  /*cbf0*/  ISETP.GE.AND P6, PT, R4, UR4, PT ;  /* 0x0000000404007c0c */ /* 0x000fe2000bfc6270 */
[C---:B------:R-:W-:Y:S01]  /*cc00*/  IMAD R13, R10.reuse, UR7, R13 ;  /* 0x000000070a0d7c24 */ /* 0x040fe2000f8e020d */
[----:B------:R-:W-:Y:S01]  /*cc10*/  ULDC.64 UR8, c[0x0][0x208] ;  /* 0x0000820000087ab9 */ /* 0x000fe20000000a00 */
[----:B------:R-:W-:Y:S01]  /*cc20*/  IMAD.WIDE.U32 R2, R10, UR6, R2 ;  /* 0x000000060a027c25 */ /* 0x000fe2000f8e0002 */
[----:B------:R-:W-:-:S03]  /*cc30*/  ULDC.64 UR6, c[0x0][0xa80] ;  /* 0x0002a00000067ab9 */ /* 0x000fc60000000a00 */
[----:B------:R-:W-:Y:S01]  /*cc40*/  IMAD.IADD R3, R3, 0x1, R13 ;  /* 0x0000000103037824 */ /* 0x000fe200078e020d */
[----:B------:R-:W-:-:S04]  /*cc50*/  LEA R12, P2, R2, UR6, 0x1 ;  /* 0x00000006020c7c11 */ /* 0x000fc8000f8408ff */
[----:B------:R-:W-:-:S05]  /*cc60*/  LEA.HI.X R13, R2, UR7, R3, 0x1, P2 ;  /* 0x00000007020d7c11 */ /* 0x000fca00090f0c03 */
[----:B------:R0:W-:Y:S04]  /*cc70*/  @!P3 STG.E.128 desc[UR8][R12.64], RZ ;  /* 0x000000ff0c00b986 */ /* 0x0001e8000c101d08 */
[----:B------:R0:W-:Y:S04]  /*cc80*/  @!P4 STG.E.128 desc[UR8][R12.64+0x80], RZ ;  /* 0x000080ff0c00c986 */ /* 0x0001e8000c101d08 */
[----:B------:R0:W-:Y:S04]  /*cc90*/  @!P5 STG.E.128 desc[UR8][R12.64+0x100], RZ ;  /* 0x000100ff0c00d986 */ /* 0x0001e8000c101d08 */
[----:B------:R0:W-:Y:S02]  /*cca0*/  @!P6 STG.E.128 desc[UR8][R12.64+0x180], RZ ;  /* 0x000180ff0c00e986 */ /* 0x0001e4000c101d08 */
.L_x_296:
[----:B------:R-:W-:Y:S05]  /*ccb0*/  BSYNC B1 ;  /* 0x0000000000017941 */ /* 0x000fea0003800000 */
.L_x_295:
[----:B------:R-:W-:Y:S01]  /*ccc0*/  BSSY B1, `(.L_x_297) ;  /* 0x000001c000017945 */ /* 0x000fe20003800000 */
[----:B------:R-:W-:-:S03]  /*ccd0*/  ISETP.GE.AND P2, PT, R0, R15, PT ;  /* 0x0000000f0000720c */ /* 0x000fc60003f46270 */
[----:B------:R-:W-:Y:S10]  /*cce0*/  @P1 BRA `(.L_x_298) ;  /* 0x0000000000641947 */ /* 0x000ff40003800000 */
[----:B0-----:R-:W-:Y:S01]  /*ccf0*/  IADD3 R13, P1, R10, 0x20, RZ ;  /* 0x000000200a0d7810 */ /* 0x001fe20007f3e0ff */
[C---:B------:R-:W-:Y:S01]  /*cd00*/  VIADD R3, R18.reuse, 0x80 ;  /* 0x0000008012037836 */ /* 0x040fe20000000000 */
[----:B------:R-:W-:Y:S01]  /*cd10*/  ULDC UR4, c[0x0][0xa8c] ;  /* 0x0002a30000047ab9 */ /* 0x000fe20000000800 */
[C---:B------:R-:W-:Y:S01]  /*cd20*/  VIADD R2, R18.reuse, 0x40 ;  /* 0x0000004012027836 */ /* 0x040fe20000000000 */
        /* <DEDUP_REMOVED lines=14> */
[----:B------:R-:W-:Y:S01]  /*ce10*/  LEA R12, P1, R2, UR6, 0x1 ;  /* 0x00000006020c7c11 */ /* 0x000fe2000f8208ff */
[----:B------:R-:W-:-:S05]  /*ce20*/  IMAD.IADD R3, R3, 0x1, R13 ;  /* 0x0000000103037824 */ /* 0x000fca00078e020d */
[----:B------:R-:W-:-:S05]  /*ce30*/  LEA.HI.X R13, R2, UR7, R3, 0x1, P1 ;  /* 0x00000007020d7c11 */ /* 0x000fca00088f0c03 */
[----:B------:R1:W-:Y:S04]  /*ce40*/  @!P3 STG.E.128 desc[UR8][R12.64], RZ ;  /* 0x000000ff0c00b986 */ /* 0x0003e8000c101d08 */
[----:B------:R1:W-:Y:S04]  /*ce50*/  @!P4 STG.E.128 desc[UR8][R12.64+0x80], RZ ;  /* 0x000080ff0c00c986 */ /* 0x0003e8000c101d08 */
[----:B------:R1:W-:Y:S04]  /*ce60*/  @!P5 STG.E.128 desc[UR8][R12.64+0x100], RZ ;  /* 0x000100ff0c00d986 */ /* 0x0003e8000c101d08 */
[----:B------:R1:W-:Y:S02]  /*ce70*/  @!P6 STG.E.128 desc[UR8][R12.64+0x180], RZ ;  /* 0x000180ff0c00e986 */ /* 0x0003e4000c101d08 */
.L_x_298:
[----:B------:R-:W-:Y:S05]  /*ce80*/  BSYNC B1 ;  /* 0x0000000000017941 */ /* 0x000fea0003800000 */
.L_x_297:
[----:B------:R-:W-:Y:S04]  /*ce90*/  BSSY B1, `(.L_x_299) ;  /* 0x000001b000017945 */ /* 0x000fe80003800000 */
[----:B------:R-:W-:Y:S05]  /*cea0*/  @P0 BRA `(.L_x_300) ;  /* 0x0000000000640947 */ /* 0x000fea0003800000 */
[----:B01----:R-:W-:Y:S01]  /*ceb0*/  IADD3 R13, P0, R10, 0x40, RZ ;  /* 0x000000400a0d7810 */ /* 0x003fe20007f1e0ff */
        /* <DEDUP_REMOVED lines=24> */
.L_x_300:
[----:B------:R-:W-:Y:S05]  /*d040*/  BSYNC B1 ;  /* 0x0000000000017941 */ /* 0x000fea0003800000 */
.L_x_299:
[----:B------:R-:W-:Y:S05]  /*d050*/  @P2 BRA `(.L_x_291) ;  /* 0x0000000000642947 */ /* 0x000fea0003800000 */
[----:B------:R-:W-:Y:S01]  /*d060*/  IADD3 R9, P0, R10, 0x60, RZ ;  /* 0x000000600a097810 */ /* 0x000fe20007f1e0ff */
[----:B------:R-:W-:Y:S01]  /*d070*/  VIADD R0, R18, 0x40 ;  /* 0x0000004012007836 */ /* 0x000fe20000000000 */
[----:B------:R-:W-:Y:S01]  /*d080*/  ULDC UR4, c[0x0][0xa8c] ;  /* 0x0002a30000047ab9 */ /* 0x000fe20000000800 */
[----:B------:R-:W-:Y:S01]  /*d090*/  MOV R3, R19 ;  /* 0x0000001300037202 */ /* 0x000fe20000000f00 */
[----:B------:R-:W-:Y:S01]  /*d0a0*/  ULDC.64 UR6, c[0x0][0xad8] ;  /* 0x0002b60000067ab9 */ /* 0x000fe20000000a00 */
[----:B------:R-:W-:Y:S01]  /*d0b0*/  IMAD.X R10, RZ, RZ, R11, P0 ;  /* 0x000000ffff0a7224 */ /* 0x000fe200000e060b */
[----:B------:R-:W-:Y:S01]  /*d0c0*/  ISETP.GE.AND P2, PT, R0, UR4, PT ;  /* 0x0000000400007c0c */ /* 0x000fe2000bf46270 */
[----:B------:R-:W-:Y:S01]  /*d0d0*/  IMAD.MOV.U32 R2, RZ, RZ, R8 ;  /* 0x000000ffff027224 */ /* 0x000fe200078e0008 */
[C---:B------:R-:W-:Y:S01]  /*d0e0*/  ISETP.GE.AND P1, PT, R18.reuse, UR4, PT ;  /* 0x0000000412007c0c */ /* 0x040fe2000bf26270 */
[----:B------:R-:W-:Y:S01]  /*d0f0*/  VIADD R4, R18, 0x80 ;  /* 0x0000008012047836 */ /* 0x000fe20000000000 */
[----:B------:R-:W-:Y:S01]  /*d100*/  ULDC.64 UR8, c[0x0][0x208] ;  /* 0x0000820000087ab9 */ /* 0x000fe20000000a00 */
[----:B------:R-:W-:-:S02]  /*d110*/  IMAD R10, R10, UR6, RZ ;  /* 0x000000060a0a7c24 */ /* 0x000fc4000f8e02ff */
[----:B------:R-:W-:Y:S01]  /*d120*/  VIADD R0, R18, 0xc0 ;  /* 0x000000c012007836 */ /* 0x000fe20000000000 */
[----:B------:R-:W-:Y:S01]  /*d130*/  ISETP.GE.AND P3, PT, R4, UR4, PT ;  /* 0x0000000404007c0c */ /* 0x000fe2000bf66270 */
        /* <DEDUP_REMOVED lines=11> */
.L_x_291:
[----:B------:R-:W-:Y:S05]  /*d1f0*/  BSYNC B0 ;  /* 0x0000000000007941 */ /* 0x000fea0003800000 */
.L_x_282:
[----:B------:R-:W-:Y:S02]  /*d200*/  ULDC UR4, c[0x0][0xc14] ;  /* 0x0003050000047ab9 */ /* 0x000fe40000000800 */
[----:B------:R-:W-:-:S13]  /*d210*/  ISETP.GE.AND P0, PT, R7, UR4, PT ;  /* 0x0000000407007c0c */ /* 0x000fda000bf06270 */
[----:B------:R-:W-:Y:S05]  /*d220*/  @!P0 BRA `(.L_x_301) ;  /* 0xffffff3800e48947 */ /* 0x000fea000383ffff */
[----:B------:R-:W-:Y:S05]  /*d230*/  EXIT ;  /* 0x000000000000794d */ /* 0x000fea0003800000 */
.L_x_257:
[----:B------:R-:W-:-:S08]  /*d240*/  NOP ;  /* 0x0000000000007918 */ /* 0x000fd00000000000 */
[----:B0-----:R-:W0:-:S00]  /*d250*/  USETMAXREG.DEALLOC.CTAPOOL 0x18 ;  /* 0x00000018000079c8 */ /* 0x001e0000080e0500 */
[----:B0-----:R-:W-:-:S06]  /*d260*/  LOP3.LUT R0, R0, 0x3, RZ, 0xc0, !PT ;  /* 0x0000000300007812 */ /* 0x001fcc00078ec0ff */
[----:B------:R-:W0:Y:S02]  /*d270*/  SHFL.IDX PT, R0, R0, RZ, 0x1f ;  /* 0x00001fff00007589 */ /* 0x000e2400000e0000 */
[----:B0-----:R-:W-:-:S13]  /*d280*/  ISETP.NE.AND P0, PT, R0, RZ, PT ;  /* 0x000000ff0000720c */ /* 0x001fda0003f05270 */
[----:B------:R-:W-:Y:S05]  /*d290*/  @P0 EXIT ;  /* 0x000000000000094d */ /* 0x000fea0003800000 */
[----:B------:R-:W0:Y:S01]  /*d2a0*/  S2R R2, SR_TID.X ;  /* 0x0000000000027919 */ /* 0x000e220000002100 */
[----:B------:R-:W-:Y:S01]  /*d2b0*/  LOP3.LUT R4, R4, 0xffffffdf, RZ, 0xc0, !PT ;  /* 0xffffffdf04047812 */ /* 0x000fe200078ec0ff */
[----:B------:R-:W-:Y:S01]  /*d2c0*/  ULDC UR5, c[0x0][0xc14] ;  /* 0x0003050000057ab9 */ /* 0x000fe20000000800 */
[----:B------:R-:W-:Y:S01]  /*d2d0*/  IMAD.MOV.U32 R0, RZ, RZ, RZ ;  /* 0x000000ffff007224 */ /* 0x000fe200078e00ff */
[----:B------:R-:W-:Y:S01]  /*d2e0*/  ULDC.64 UR6, c[0x0][0x208] ;  /* 0x0000820000067ab9 */ /* 0x000fe20000000a00 */
[----:B------:R-:W-:Y:S01]  /*d2f0*/  ULDC UR4, c[0x0][0xc10] ;  /* 0x0003040000047ab9 */ /* 0x000fe20000000800 */
[----:B0-----:R-:W-:-:S04]  /*d300*/  LOP3.LUT R8, R2, 0x1f, RZ, 0xc0, !PT ;  /* 0x0000001f02087812 */ /* 0x001fc800078ec0ff */
[----:B------:R-:W-:-:S13]  /*d310*/  ISETP.NE.AND P0, PT, R8, 0x1f, PT ;  /* 0x0000001f0800780c */ /* 0x000fda0003f05270 */
[----:B------:R-:W-:Y:S02]  /*d320*/  @P0 LOP3.LUT R4, R4, 0x20, RZ, 0xfc, !PT ;  /* 0x0000002004040812 */ /* 0x000fe400078efcff */
[----:B------:R-:W-:-:S13]  /*d330*/  ISETP.GE.OR P0, PT, R8, UR5, !P0 ;  /* 0x0000000508007c0c */ /* 0x000fda000c706670 */
[----:B------:R-:W0:Y:S02]  /*d340*/  @!P0 LDC.64 R2, c[0x0][0xc58] ;  /* 0x00031600ff028b82 */ /* 0x000e240000000a00 */
[----:B0-----:R-:W-:-:S05]  /*d350*/  @!P0 IMAD.WIDE.U32 R2, R8, 0x4, R2 ;  /* 0x0000000408028825 */ /* 0x001fca00078e0002 */
[----:B------:R-:W2:Y:S01]  /*d360*/  @!P0 LDG.E R0, desc[UR6][R2.64] ;  /* 0x0000000602008981 */ /* 0x000ea2000c1e1900 */
[C---:B------:R-:W-:Y:S01]  /*d370*/  ISETP.NE.AND P1, PT, R8.reuse, RZ, PT ;  /* 0x000000ff0800720c */ /* 0x040fe20003f25270 */
[----:B------:R-:W0:Y:S01]  /*d380*/  S2UR UR6, SR_CTAID.X ;  /* 0x00000000000679c3 */ /* 0x000e220000002500 */
[----:B------:R-:W-:Y:S01]  /*d390*/  ISETP.GE.U32.AND P0, PT, R8, 0x2, PT ;  /* 0x000000020800780c */ /* 0x000fe20003f06070 */
[----:B------:R-:W-:Y:S01]  /*d3a0*/  IMAD.MOV.U32 R16, RZ, RZ, RZ ;  /* 0x000000ffff107224 */ /* 0x000fe200078e00ff */
[----:B------:R-:W-:Y:S01]  /*d3b0*/  LOP3.LUT R4, R4, 0xfffffffe, RZ, 0xc0, !PT ;  /* 0xfffffffe04047812 */ /* 0x000fe200078ec0ff */
[----:B------:R-:W-:-:S08]  /*d3c0*/  IMAD.MOV.U32 R19, RZ, RZ, RZ ;  /* 0x000000ffff137224 */ /* 0x000fd000078e00ff */
[----:B------:R-:W-:-:S04]  /*d3d0*/  @P1 LOP3.LUT R4, R4, 0x1, RZ, 0xfc, !PT ;  /* 0x0000000104041812 */ /* 0x000fc800078efcff */
[----:B------:R-:W-:-:S04]  /*d3e0*/  LOP3.LUT R4, R4, 0xffffffef, RZ, 0xc0, !PT ;  /* 0xffffffef04047812 */ /* 0x000fc800078ec0ff */
[----:B------:R-:W-:-:S04]  /*d3f0*/  @P0 LOP3.LUT R4, R4, 0x10, RZ, 0xfc, !PT ;  /* 0x0000001004040812 */ /* 0x000fc800078efcff */
[----:B------:R-:W-:Y:S01]  /*d400*/  LOP3.LUT R4, R4, 0xfffffff7, RZ, 0xc0, !PT ;  /* 0xfffffff704047812 */ /* 0x000fe200078ec0ff */
[----:B--2---:R-:W1:Y:S02]  /*d410*/  SHFL.UP PT, R5, R0, 0x1, RZ ;  /* 0x0420000000057989 */ /* 0x004e6400000e00ff */
[----:B-1----:R-:W-:-:S05]  /*d420*/  SEL R5, R5, RZ, P1 ;  /* 0x000000ff05057207 */ /* 0x002fca0000800000 */
[----:B------:R-:W-:-:S05]  /*d430*/  IMAD.IADD R5, R0, 0x1, R5 ;  /* 0x0000000100057824 */ /* 0x000fca00078e0205 */
[----:B------:R-:W1:Y:S02]  /*d440*/  SHFL.UP PT, R6, R5, 0x2, RZ ;  /* 0x0440000005067989 */ /* 0x000e6400000e00ff */
[----:B-1----:R-:W-:Y:S02]  /*d450*/  SEL R6, R6, RZ, P0 ;  /* 0x000000ff06067207 */ /* 0x002fe40000000000 */
[----:B------:R-:W-:-:S03]  /*d460*/  ISETP.GE.U32.AND P0, PT, R8, 0x4, PT ;  /* 0x000000040800780c */ /* 0x000fc60003f06070 */
[----:B------:R-:W-:-:S05]  /*d470*/  IMAD.IADD R6, R5, 0x1, R6 ;  /* 0x0000000105067824 */ /* 0x000fca00078e0206 */
[----:B------:R-:W1:Y:S05]  /*d480*/  SHFL.UP PT, R7, R6, 0x4, RZ ;  /* 0x0480000006077989 */ /* 0x000e6a00000e00ff */
[----:B------:R-:W-:-:S04]  /*d490*/  @P0 LOP3.LUT R4, R4, 0x8, RZ, 0xfc, !PT ;  /* 0x0000000804040812 */ /* 0x000fc800078efcff */
[----:B------:R-:W-:Y:S02]  /*d4a0*/  LOP3.LUT R4, R4, 0xfffffffb, RZ, 0xc0, !PT ;  /* 0xfffffffb04047812 */ /* 0x000fe400078ec0ff */
[----:B-1----:R-:W-:Y:S02]  /*d4b0*/  SEL R7, R7, RZ, P0 ;  /* 0x000000ff07077207 */ /* 0x002fe40000000000 */
[----:B------:R-:W-:-:S03]  /*d4c0*/  ISETP.GE.U32.AND P0, PT, R8, 0x8, PT ;  /* 0x000000080800780c */ /* 0x000fc60003f06070 */
[----:B------:R-:W-:-:S05]  /*d4d0*/  IMAD.IADD R7, R6, 0x1, R7 ;  /* 0x0000000106077824 */ /* 0x000fca00078e0207 */
[----:B------:R-:W1:Y:S05]  /*d4e0*/  SHFL.UP PT, R2, R7, 0x8, RZ ;  /* 0x0500000007027989 */ /* 0x000e6a00000e00ff */
[----:B------:R-:W-:-:S04]  /*d4f0*/  @P0 LOP3.LUT R4, R4, 0x4, RZ, 0xfc, !PT ;  /* 0x0000000404040812 */ /* 0x000fc800078efcff */
[----:B------:R-:W-:Y:S02]  /*d500*/  LOP3.LUT R4, R4, 0xfffffffd, RZ, 0xc0, !PT ;  /* 0xfffffffd04047812 */ /* 0x000fe400078ec0ff */
[----:B-1----:R-:W-:Y:S02]  /*d510*/  SEL R2, R2, RZ, P0 ;  /* 0x000000ff02027207 */ /* 0x002fe40000000000 */
[----:B------:R-:W-:Y:S02]  /*d520*/  ISETP.GE.U32.AND P0, PT, R8, 0x10, PT ;  /* 0x000000100800780c */ /* 0x000fe40003f06070 */
[----:B------:R-:W-:-:S05]  /*d530*/  IADD3 R3, R7, R2, RZ ;  /* 0x0000000207037210 */ /* 0x000fca0007ffe0ff */
[----:B------:R-:W1:Y:S06]  /*d540*/  SHFL.UP PT, R2, R3, 0x10, RZ ;  /* 0x0600000003027989 */ /* 0x000e6c00000e00ff */
[----:B------:R-:W-:Y:S02]  /*d550*/  @P0 LOP3.LUT R4, R4, 0x2, RZ, 0xfc, !PT ;  /* 0x0000000204040812 */ /* 0x000fe400078efcff */
[----:B-1----:R-:W-:-:S05]  /*d560*/  SEL R2, R2, RZ, P0 ;  /* 0x000000ff02027207 */ /* 0x002fca0000000000 */
[----:B------:R-:W-:-:S05]  /*d570*/  IMAD.IADD R2, R3, 0x1, R2 ;  /* 0x0000000103027824 */ /* 0x000fca00078e0202 */
[----:B------:R-:W1:Y:S02]  /*d580*/  SHFL.IDX PT, R5, R2, 0x1f, 0x1f ;  /* 0x03e01f0002057f89 */ /* 0x000e6400000e0000 */
[----:B-1----:R-:W-:-:S04]  /*d590*/  IMAD R5, R5, UR4, RZ ;  /* 0x0000000405057c24 */ /* 0x002fc8000f8e02ff */
[----:B------:R-:W-:Y:S01]  /*d5a0*/  IMAD.MOV.U32 R6, RZ, RZ, R5 ;  /* 0x000000ffff067224 */ /* 0x000fe200078e0005 */
[----:B0-----:R-:W-:-:S13]  /*d5b0*/  ISETP.GT.AND P0, PT, R5, UR6, PT ;  /* 0x0000000605007c0c */ /* 0x001fda000bf04270 */
[----:B------:R-:W-:Y:S05]  /*d5c0*/  @P0 BRA `(.L_x_302) ;  /* 0x0000000000c40947 */ /* 0x000fea0003800000 */
[----:B------:R-:W-:Y:S01]  /*d5d0*/  IMAD.MOV.U32 R5, RZ, RZ, R6 ;  /* 0x000000ffff057224 */ /* 0x000fe200078e0006 */
[----:B------:R-:W-:Y:S01]  /*d5e0*/  ULDC UR5, c[0x0][0xc14] ;  /* 0x0003050000057ab9 */ /* 0x000fe20000000800 */
[----:B------:R-:W-:Y:S01]  /*d5f0*/  IMAD.MOV.U32 R19, RZ, RZ, RZ ;  /* 0x000000ffff137224 */ /* 0x000fe200078e00ff */
[----:B------:R-:W-:Y:S01]  /*d600*/  ULDC UR7, c[0x0][0xc14] ;  /* 0x0003050000077ab9 */ /* 0x000fe20000000800 */
[----:B------:R-:W-:-:S05]  /*d610*/  ULDC UR4, c[0x0][0xc10] ;  /* 0x0003040000047ab9 */ /* 0x000fca0000000800 */
.L_x_306:
[----:B------:R-:W-:Y:S02]  /*d620*/  VIADD R0, R19, 0x1f ;  /* 0x0000001f13007836 */ /* 0x000fe40000000000 */
[----:B------:R-:W-:-:S03]  /*d630*/  IMAD.U32 R19, RZ, RZ, UR7 ;  /* 0x00000007ff137e24 */ /* 0x000fc6000f8e00ff */
[----:B------:R-:W-:-:S13]  /*d640*/  ISETP.GE.AND P0, PT, R0, UR5, PT ;  /* 0x0000000500007c0c */ /* 0x000fda000bf06270 */
[----:B------:R-:W-:Y:S05]  /*d650*/  @P0 BRA `(.L_x_303) ;  /* 0x0000000400440947 */ /* 0x000fea0003800000 */
[----:B------:R-:W0:Y:S01]  /*d660*/  S2R R2, SR_TID.X ;  /* 0x0000000000027919 */ /* 0x000e220000002100 */
[----:B------:R-:W-:Y:S01]  /*d670*/  IMAD.MOV.U32 R19, RZ, RZ, R0 ;  /* 0x000000ffff137224 */ /* 0x000fe200078e0000 */
[----:B------:R-:W-:Y:S01]  /*d680*/  BSSY B0, `(.L_x_304) ;  /* 0x000000b000007945 */ /* 0x000fe20003800000 */
[----:B------:R-:W-:Y:S01]  /*d690*/  IMAD.MOV.U32 R0, RZ, RZ, RZ ;  /* 0x000000ffff007224 */ /* 0x000fe200078e00ff */
[----:B0-----:R-:W-:-:S04]  /*d6a0*/  LOP3.LUT R8, R2, 0x1f, RZ, 0xc0, !PT ;  /* 0x0000001f02087812 */ /* 0x001fc800078ec0ff */
[C---:B------:R-:W-:Y:S02]  /*d6b0*/  ISETP.NE.AND P1, PT, R8.reuse, 0x1f, PT ;  /* 0x0000001f0800780c */ /* 0x040fe40003f25270 */
[----:B------:R-:W-:-:S04]  /*d6c0*/  IADD3 R7, R8, R19, RZ ;  /* 0x0000001308077210 */ /* 0x000fc80007ffe0ff */
[----:B------:R-:W-:-:S13]  /*d6d0*/  ISETP.GE.OR P0, PT, R7, UR5, !P1 ;  /* 0x0000000507007c0c */ /* 0x000fda000cf06670 */
[----:B------:R-:W-:Y:S05]  /*d6e0*/  @P0 BRA `(.L_x_305) ;  /* 0x0000000000100947 */ /* 0x000fea0003800000 */
[----:B------:R-:W0:Y:S01]  /*d6f0*/  LDC.64 R2, c[0x0][0xc58] ;  /* 0x00031600ff027b82 */ /* 0x000e220000000a00 */
[----:B------:R-:W-:Y:S01]  /*d700*/  ULDC.64 UR8, c[0x0][0x208] ;  /* 0x0000820000087ab9 */ /* 0x000fe20000000a00 */
[----:B0-----:R-:W-:-:S05]  /*d710*/  IMAD.WIDE R2, R7, 0x4, R2 ;  /* 0x0000000407027825 */ /* 0x001fca00078e0202 */
[----:B------:R0:W5:Y:S02]  /*d720*/  LDG.E R0, desc[UR8][R2.64] ;  /* 0x0000000802007981 */ /* 0x000164000c1e1900 */
.L_x_305:
[----:B------:R-:W-:Y:S05]  /*d730*/  BSYNC B0 ;  /* 0x0000000000007941 */ /* 0x000fea0003800000 */
.L_x_304:
[----:B0----5:R-:W0:Y:S01]  /*d740*/  SHFL.UP PT, R2, R0, 0x1, RZ ;  /* 0x0420000000027989 */ /* 0x021e2200000e00ff */
[C---:B------:R-:W-:Y:S02]  /*d750*/  ISETP.NE.AND P0, PT, R8.reuse, RZ, PT ;  /* 0x000000ff0800720c */ /* 0x040fe40003f05270 */
[----:B------:R-:W-:Y:S02]  /*d760*/  ISETP.GE.U32.AND P1, PT, R8, 0x2, PT ;  /* 0x000000020800780c */ /* 0x000fe40003f26070 */
[----:B0-----:R-:W-:Y:S02]  /*d770*/  SEL R3, R2, RZ, P0 ;  /* 0x000000ff02037207 */ /* 0x001fe40000000000 */
[----:B------:R-:W-:-:S03]  /*d780*/  ISETP.GE.U32.AND P0, PT, R8, 0x4, PT ;  /* 0x000000040800780c */ /* 0x000fc60003f06070 */
[----:B------:R-:W-:-:S05]  /*d790*/  IMAD.IADD R3, R0, 0x1, R3 ;  /* 0x0000000100037824 */ /* 0x000fca00078e0203 */
[----:B------:R-:W0:Y:S02]  /*d7a0*/  SHFL.UP PT, R2, R3, 0x2, RZ ;  /* 0x0440000003027989 */ /* 0x000e2400000e00ff */
        /* <DEDUP_REMOVED lines=8> */
[----:B0-----:R-:W-:-:S05]  /*d830*/  SEL R6, R6, RZ, P1 ;  /* 0x000000ff06067207 */ /* 0x001fca0000800000 */
[----:B------:R-:W-:-:S05]  /*d840*/  IMAD.IADD R6, R7, 0x1, R6 ;  /* 0x0000000107067824 */ /* 0x000fca00078e0206 */
[----:B------:R-:W0:Y:S02]  /*d850*/  SHFL.UP PT, R8, R6, 0x10, RZ ;  /* 0x0600000006087989 */ /* 0x000e2400000e00ff */
[----:B0-----:R-:W-:-:S05]  /*d860*/  SEL R9, R8, RZ, P0 ;  /* 0x000000ff08097207 */ /* 0x001fca0000000000 */
[----:B------:R-:W-:-:S05]  /*d870*/  IMAD.IADD R9, R6, 0x1, R9 ;  /* 0x0000000106097824 */ /* 0x000fca00078e0209 */
[----:B------:R-:W0:Y:S02]  /*d880*/  SHFL.IDX PT, R3, R9, 0x1f, 0x1f ;  /* 0x03e01f0009037f89 */ /* 0x000e2400000e0000 */
[----:B0-----:R-:W-:-:S04]  /*d890*/  IMAD R6, R3, UR4, RZ ;  /* 0x0000000403067c24 */ /* 0x001fc8000f8e02ff */
[----:B------:R-:W-:-:S05]  /*d8a0*/  IMAD.IADD R5, R6, 0x1, R5 ;  /* 0x0000000106057824 */ /* 0x000fca00078e0205 */
[----:B------:R-:W-:-:S13]  /*d8b0*/  ISETP.GT.AND P0, PT, R5, UR6, PT ;  /* 0x0000000605007c0c */ /* 0x000fda000bf04270 */
[----:B------:R-:W-:Y:S05]  /*d8c0*/  @!P0 BRA `(.L_x_306) ;  /* 0xfffffffc00548947 */ /* 0x000fea000383ffff */
[----:B------:R-:W-:-:S07]  /*d8d0*/  IMAD.MOV.U32 R2, RZ, RZ, R9 ;  /* 0x000000ffff027224 */ /* 0x000fce00078e0009 */
.L_x_302:
[----:B------:R-:W-:-:S04]  /*d8e0*/  IMAD.IADD R7, R5, 0x1, -R6 ;  /* 0x0000000105077824 */ /* 0x000fc800078e0a06 */
[----:B------:R-:W-:-:S05]  /*d8f0*/  IMAD R3, R2, UR4, R7 ;  /* 0x0000000402037c24 */ /* 0x000fca000f8e0207 */
[----:B------:R-:W-:-:S13]  /*d900*/  ISETP.GT.AND P0, PT, R3, UR6, PT ;  /* 0x0000000603007c0c */ /* 0x000fda000bf04270 */
[----:B------:R-:W-:-:S04]  /*d910*/  VOTE.ANY R8, PT, !P0 ;  /* 0x0000000000087806 */ /* 0x000fc800040e0100 */
[----:B------:R-:W0:Y:S01]  /*d920*/  POPC R5, R8 ;  /* 0x0000000800057309 */ /* 0x000e220000000000 */
[----:B------:R-:W-:Y:S01]  /*d930*/  ISETP.NE.AND P0, PT, R8, RZ, PT ;  /* 0x000000ff0800720c */ /* 0x000fe20003f05270 */
[----:B0-----:R-:W0:Y:S02]  /*d940*/  SHFL.IDX PT, R0, R0, R5, 0x1f ;  /* 0x00001f0500007589 */ /* 0x001e2400000e0000 */
[----:B0-----:R-:W-:-:S04]  /*d950*/  IABS R6, R0 ;  /* 0x0000000000067213 */ /* 0x001fc80000000000 */
[----:B------:R-:W0:Y:S08]  /*d960*/  I2F.RP R9, R6 ;  /* 0x0000000600097306 */ /* 0x000e300000209400 */
[----:B0-----:R-:W0:Y:S02]  /*d970*/  MUFU.RCP R9, R9 ;  /* 0x0000000900097308 */ /* 0x001e240000001000 */
[----:B0-----:R-:W-:-:S06]  /*d980*/  IADD3 R3, R9, 0xffffffe, RZ ;  /* 0x0ffffffe09037810 */ /* 0x001fcc0007ffe0ff */
[----:B------:R-:W0:Y:S02]  /*d990*/  F2I.FTZ.U32.TRUNC.NTZ R3, R3 ;  /* 0x0000000300037305 */ /* 0x000e24000021f000 */
[----:B0-----:R-:W-:Y:S01]  /*d9a0*/  IMAD.MOV R11, RZ, RZ, -R3 ;  /* 0x000000ffff0b7224 */ /* 0x001fe200078e0a03 */
[----:B------:R-:W-:Y:S06]  /*d9b0*/  @!P0 BRA `(.L_x_307) ;  /* 0x0000000000088947 */ /* 0x000fec0003800000 */
[----:B------:R-:W-:-:S05]  /*d9c0*/  VIADD R9, R5, 0xffffffff ;  /* 0xffffffff05097836 */ /* 0x000fca0000000000 */
[----:B------:R0:W1:Y:S02]  /*d9d0*/  SHFL.IDX PT, R16, R2, R9, 0x1f ;  /* 0x00001f0902107589 */ /* 0x00006400000e0000 */
.L_x_307:
[----:B-1----:R-:W-:Y:S01]  /*d9e0*/  IMAD R16, R16, UR4, R7 ;  /* 0x0000000410107c24 */ /* 0x002fe2000f8e0207 */
[----:B------:R-:W-:Y:S01]  /*d9f0*/  IADD3 R19, R5, R19, RZ ;  /* 0x0000001305137210 */ /* 0x000fe20007ffe0ff */
[----:B------:R-:W-:Y:S02]  /*da00*/  IMAD R7, R11, R6, RZ ;  /* 0x000000060b077224 */ /* 0x000fe400078e02ff */
[----:B0-----:R-:W-:Y:S01]  /*da10*/  IMAD.MOV.U32 R2, RZ, RZ, RZ ;  /* 0x000000ffff027224 */ /* 0x001fe200078e00ff */
[----:B------:R-:W-:-:S03]  /*da20*/  IADD3 R17, -R16, UR6, RZ ;  /* 0x0000000610117c10 */ /* 0x000fc6000fffe1ff */
[----:B------:R-:W-:Y:S01]  /*da30*/  IMAD.HI.U32 R2, R3, R7, R2 ;  /* 0x0000000703027227 */ /* 0x000fe200078e0002 */
[----:B------:R-:W-:Y:S02]  /*da40*/  IABS R7, R0 ;  /* 0x0000000000077213 */ /* 0x000fe40000000000 */
[----:B------:R-:W-:-:S03]  /*da50*/  IABS R3, R17 ;  /* 0x0000001100037213 */ /* 0x000fc60000000000 */
[----:B------:R-:W-:Y:S02]  /*da60*/  IMAD.MOV R7, RZ, RZ, -R7 ;  /* 0x000000ffff077224 */ /* 0x000fe400078e0a07 */
[----:B------:R-:W-:-:S04]  /*da70*/  IMAD.HI.U32 R2, R2, R3, RZ ;  /* 0x0000000302027227 */ /* 0x000fc800078e00ff */
[----:B------:R-:W-:-:S05]  /*da80*/  IMAD R3, R2, R7, R3 ;  /* 0x0000000702037224 */ /* 0x000fca00078e0203 */
[----:B------:R-:W-:-:S13]  /*da90*/  ISETP.GT.U32.AND P0, PT, R6, R3, PT ;  /* 0x000000030600720c */ /* 0x000fda0003f04070 */
[----:B------:R-:W-:Y:S02]  /*daa0*/  @!P0 IMAD.IADD R3, R3, 0x1, -R6 ;  /* 0x0000000103038824 */ /* 0x000fe400078e0a06 */
[----:B------:R-:W-:-:S03]  /*dab0*/  @!P0 VIADD R2, R2, 0x1 ;  /* 0x0000000102028836 */ /* 0x000fc60000000000 */
[----:B------:R-:W-:Y:S02]  /*dac0*/  ISETP.GE.U32.AND P0, PT, R3, R6, PT ;  /* 0x000000060300720c */ /* 0x000fe40003f06070 */
[----:B------:R-:W-:-:S11]  /*dad0*/  LOP3.LUT R3, R17, R0, RZ, 0x3c, !PT ;  /* 0x0000000011037212 */ /* 0x000fd600078e3cff */
[----:B------:R-:W-:Y:S01]  /*dae0*/  @P0 VIADD R2, R2, 0x1 ;  /* 0x0000000102020836 */ /* 0x000fe20000000000 */
[----:B------:R-:W-:-:S13]  /*daf0*/  ISETP.GE.AND P0, PT, R3, RZ, PT ;  /* 0x000000ff0300720c */ /* 0x000fda0003f06270 */
[----:B------:R-:W-:Y:S01]  /*db00*/  @!P0 IMAD.MOV R2, RZ, RZ, -R2 ;  /* 0x000000ffff028224 */ /* 0x000fe200078e0a02 */
[----:B------:R-:W-:-:S13]  /*db10*/  ISETP.NE.AND P0, PT, R0, RZ, PT ;  /* 0x000000ff0000720c */ /* 0x000fda0003f05270 */
[----:B------:R-:W-:-:S05]  /*db20*/  @!P0 LOP3.LUT R2, RZ, R0, RZ, 0x33, !PT ;  /* 0x00000000ff028212 */ /* 0x000fca00078e33ff */
[--C-:B------:R-:W-:Y:S02]  /*db30*/  IMAD.MOV R3, RZ, RZ, -R2.reuse ;  /* 0x000000ffff037224 */ /* 0x100fe400078e0a02 */
[----:B------:R-:W-:Y:S02]  /*db40*/  IMAD.MOV.U32 R18, RZ, RZ, R2 ;  /* 0x000000ffff127224 */ /* 0x000fe400078e0002 */
[----:B------:R-:W-:Y:S01]  /*db50*/  IMAD R17, R0, R3, R17 ;  /* 0x0000000300117224 */ /* 0x000fe200078e0211 */
[----:B------:R-:W-:Y:S06]  /*db60*/  BRA `(.L_x_308) ;  /* 0x00000000000c7947 */ /* 0x000fec0003800000 */
.L_x_303:
[----:B------:R-:W-:Y:S02]  /*db70*/  IMAD.MOV.U32 R17, RZ, RZ, RZ ;  /* 0x000000ffff117224 */ /* 0x000fe400078e00ff */
[----:B------:R-:W-:Y:S02]  /*db80*/  IMAD.U32 R16, RZ, RZ, UR6 ;  /* 0x00000006ff107e24 */ /* 0x000fe4000f8e00ff */
[----:B------:R-:W-:-:S07]  /*db90*/  IMAD.MOV.U32 R18, RZ, RZ, RZ ;  /* 0x000000ffff127224 */ /* 0x000fce00078e00ff */
.L_x_308:
[----:B------:R-:W0:Y:S01]  /*dba0*/  S2R R0, SR_TID.X ;  /* 0x0000000000007919 */ /* 0x000e220000002100 */
[----:B------:R-:W-:Y:S01]  /*dbb0*/  STL [R1+0x28], RZ ;  /* 0x000028ff01007387 */ /* 0x000fe20000100800 */
[----:B0-----:R-:W-:-:S04]  /*dbc0*/  LOP3.LUT R0, R0, 0x1f, RZ, 0xc0, !PT ;  /* 0x0000001f00007812 */ /* 0x001fc800078ec0ff */
[----:B------:R-:W-:-:S13]  /*dbd0*/  ISETP.NE.AND P0, PT, R0, RZ, PT ;  /* 0x000000ff0000720c */ /* 0x000fda0003f05270 */
[----:B------:R-:W0:Y:S01]  /*dbe0*/  @!P0 S2R R3, SR_CgaCtaId ;  /* 0x0000000000038919 */ /* 0x000e220000008800 */
[----:B------:R-:W-:-:S04]  /*dbf0*/  @!P0 MOV R0, 0x400 ;  /* 0x0000040000008802 */ /* 0x000fc80000000f00 */
[----:B0-----:R-:W-:-:S05]  /*dc00*/  @!P0 LEA R0, R3, R0, 0x18 ;  /* 0x0000000003008211 */ /* 0x001fca00078ec0ff */
[----:B------:R0:W-:Y:S01]  /*dc10*/  @!P0 STS.128 [R0+0x388d0], R16 ;  /* 0x0388d01000008388 */ /* 0x0001e20000000c00 */
[----:B------:R-:W-:Y:S06]  /*dc20*/  BAR.ARV 0x5, 0x120 ;  /* 0x0144800000007b1d */ /* 0x000fec0000002000 */
[----:B------:R-:W-:Y:S01]  /*dc30*/  ISETP.GE.AND P0, PT, R19, UR5, PT ;  /* 0x0000000513007c0c */ /* 0x000fe2000bf06270 */
[----:B0-----:R-:W-:-:S05]  /*dc40*/  IMAD.MOV.U32 R0, RZ, RZ, 0x1 ;  /* 0x00000001ff007424 */ /* 0x001fca00078e00ff */
[----:B------:R0:W-:Y:S04]  /*dc50*/  STL [R1+0x8], R0 ;  /* 0x0000080001007387 */ /* 0x0001e80000100800 */
[----:B------:R0:W-:Y:S03]  /*dc60*/  STL [R1], RZ ;  /* 0x000000ff01007387 */ /* 0x0001e60000100800 */
[----:B------:R-:W-:Y:S05]  /*dc70*/  @P0 BRA `(.L_x_309) ;  /* 0x0000004400140947 */ /* 0x000fea0003800000 */
[----:B0-----:R-:W-:Y:S01]  /*dc80*/  IMAD.MOV.U32 R0, RZ, RZ, 0x1 ;  /* 0x00000001ff007424 */ /* 0x001fe200078e00ff */
[----:B------:R0:W-:Y:S01]  /*dc90*/  STL [R1], RZ ;  /* 0x000000ff01007387 */ /* 0x0001e20000100800 */
[----:B------:R-:W-:Y:S01]  /*dca0*/  ULDC UR38, c[0x0][0xc] ;  /* 0x0000030000267ab9 */ /* 0x000fe20000000800 */
[----:B------:R-:W-:Y:S02]  /*dcb0*/  ULDC.64 UR36, c[0x0][0x198] ;  /* 0x0000660000247ab9 */ /* 0x000fe40000000a00 */
[----:B------:R0:W-:Y:S04]  /*dcc0*/  STL [R1+0x8], R0 ;  /* 0x0000080001007387 */ /* 0x0001e80000100800 */
[----:B------:R0:W-:Y:S02]  /*dcd0*/  STL [R1+0x28], RZ ;  /* 0x000028ff01007387 */ /* 0x0001e40000100800 */
.L_x_375:
[----:B-1----:R-:W1:Y:S01]  /*dce0*/  LDC.64 R2, c[0x0][0xc60] ;  /* 0x00031800ff027b82 */ /* 0x002e620000000a00 */
[----:B------:R-:W-:Y:S01]  /*dcf0*/  ULDC.64 UR4, c[0x0][0x208] ;  /* 0x0000820000047ab9 */ /* 0x000fe20000000a00 */
[----:B-1----:R-:W-:-:S05]  /*dd00*/  IMAD.WIDE R2, R19, 0x4, R2 ;  /* 0x0000000413027825 */ /* 0x002fca00078e0202 */
[----:B------:R-:W2:Y:S01]  /*dd10*/  LDG.E R5, desc[UR4][R2.64] ;  /* 0x0000000402057981 */ /* 0x000ea2000c1e1900 */
[----:B------:R-:W-:Y:S05]  /*dd20*/  YIELD ;  /* 0x0000000000007946 */ /* 0x000fea0003800000 */
[----:B------:R-:W-:Y:S01]  /*dd30*/  ULDC.64 UR4, c[0x0][0xa28] ;  /* 0x00028a0000047ab9 */ /* 0x000fe20000000a00 */
[----:B0-----:R-:W-:Y:S01]  /*dd40*/  IMAD.MOV.U32 R0, RZ, RZ, RZ ;  /* 0x000000ffff007224 */ /* 0x001fe200078e00ff */
[----:B------:R-:W-:Y:S01]  /*dd50*/  ISETP.NE.U32.AND P0, PT, RZ, UR4, PT ;  /* 0x00000004ff007c0c */ /* 0x000fe2000bf05070 */
[----:B------:R-:W-:-:S03]  /*dd60*/  ULDC.64 UR6, c[0x0][0x208] ;  /* 0x0000820000067ab9 */ /* 0x000fc60000000a00 */
[----:B------:R-:W-:Y:S01]  /*dd70*/  ISETP.NE.AND.EX P0, PT, RZ, UR5, PT, P0 ;  /* 0x00000005ff007c0c */ /* 0x000fe2000bf05300 */
[----:B------:R-:W-:Y:S01]  /*dd80*/  IMAD.MOV.U32 R6, RZ, RZ, RZ ;  /* 0x000000ffff067224 */ /* 0x000fe200078e00ff */
[----:B--2---:R-:W-:Y:S01]  /*dd90*/  SHF.R.S32.HI R4, RZ, 0x1f, R5 ;  /* 0x0000001fff047819 */ /* 0x004fe20000011405 */
[----:B------:R-:W-:-:S10]  /*dda0*/  IMAD.SHL.U32 R7, R5, 0x4, RZ ;  /* 0x0000000405077824 */ /* 0x000fd400078e00ff */
[C---:B------:R-:W-:Y:S01]  /*ddb0*/  @P0 LEA R2, P1, R5.reuse, UR4, 0x2 ;  /* 0x0000000405020c11 */ /* 0x040fe2000f8210ff */
[----:B------:R-:W-:Y:S03]  /*ddc0*/  STL [R1+0x14], R5 ;  /* 0x0000140501007387 */ /* 0x000fe60000100800 */
[----:B------:R-:W-:Y:S01]  /*ddd0*/  @P0 LEA.HI.X R3, R5, UR5, R4, 0x2, P1 ;  /* 0x0000000505030c11 */ /* 0x000fe200088f1404 */
[----:B------:R-:W-:-:S04]  /*dde0*/  ULDC.64 UR4, c[0x0][0xa00] ;  /* 0x0002800000047ab9 */ /* 0x000fc80000000a00 */
[----:B------:R0:W5:Y:S01]  /*ddf0*/  @P0 LDG.E R0, desc[UR6][R2.64] ;  /* 0x0000000602000981 */ /* 0x000162000c1e1900 */
[----:B------:R-:W-:-:S04]  /*de00*/  ISETP.NE.U32.AND P0, PT, RZ, UR4, PT ;  /* 0x00000004ff007c0c */ /* 0x000fc8000bf05070 */
[----:B------:R-:W-:-:S13]  /*de10*/  ISETP.NE.AND.EX P0, PT, RZ, UR5, PT, P0 ;  /* 0x00000005ff007c0c */ /* 0x000fda000bf05300 */
[----:B0-----:R-:W-:-:S04]  /*de20*/  @P0 LEA R2, P1, R5, UR4, 0x2 ;  /* 0x0000000405020c11 */ /* 0x001fc8000f8210ff */
[----:B------:R-:W-:Y:S01]  /*de30*/  @P0 LEA.HI.X R3, R5, UR5, R4, 0x2, P1 ;  /* 0x0000000505030c11 */ /* 0x000fe200088f1404 */
[----:B------:R-:W-:-:S04]  /*de40*/  ULDC.64 UR4, c[0x0][0xa20] ;  /* 0x0002880000047ab9 */ /* 0x000fc80000000a00 */
[----:B------:R-:W2:Y:S01]  /*de50*/  @P0 LDG.E R6, desc[UR6][R2.64] ;  /* 0x0000000602060981 */ /* 0x000ea2000c1e1900 */
[----:B------:R-:W-:-:S04]  /*de60*/  ISETP.NE.U32.AND P0, PT, RZ, UR4, PT ;  /* 0x00000004ff007c0c */ /* 0x000fc8000bf05070 */
[----:B------:R-:W-:Y:S01]  /*de70*/  ISETP.NE.AND.EX P0, PT, RZ, UR5, PT, P0 ;  /* 0x00000005ff007c0c */ /* 0x000fe2000bf05300 */
[----:B--2---:R0:W-:Y:S04]  /*de80*/  STL [R1+0x2c], R6 ;  /* 0x00002c0601007387 */ /* 0x0041e80000100800 */
[----:B------:R1:W-:Y:S01]  /*de90*/  STL [R1+0x1c], R7 ;  /* 0x00001c0701007387 */ /* 0x0003e20000100800 */
[----:B0-----:R-:W-:-:S07]  /*dea0*/  SHF.L.U64.HI R6, R5, 0x2, R4 ;  /* 0x0000000205067819 */ /* 0x001fce0000010204 */
[C---:B------:R-:W-:Y:S01]  /*deb0*/  @P0 IADD3 R4, P1, R7.reuse, UR4, RZ ;  /* 0x0000000407040c10 */ /* 0x040fe2000ff3e0ff */
[----:B------:R0:W-:Y:S03]  /*dec0*/  STL [R1+0x20], R6 ;  /* 0x0000200601007387 */ /* 0x0001e60000100800 */
[C---:B------:R-:W-:Y:S01]  /*ded0*/  @P0 IADD3.X R5, R6.reuse, UR5, RZ, P1, !PT ;  /* 0x0000000506050c10 */ /* 0x040fe20008ffe4ff */
[----:B------:R-:W-:Y:S02]  /*dee0*/  ULDC.64 UR4, c[0x0][0xa08] ;  /* 0x0002820000047ab9 */ /* 0x000fe40000000a00 */
[----:B------:R-:W-:Y:S02]  /*def0*/  IADD3 R2, P1, R7, UR4, RZ ;  /* 0x0000000407027c10 */ /* 0x000fe4000ff3e0ff */
[----:B-1----:R-:W-:Y:S02]  /*df00*/  MOV R7, RZ ;  /* 0x000000ff00077202 */ /* 0x002fe40000000f00 */
[----:B------:R-:W-:-:S02]  /*df10*/  IADD3.X R3, R6, UR5, RZ, P1, !PT ;  /* 0x0000000506037c10 */ /* 0x000fc40008ffe4ff */
[----:B------:R-:W-:-:S04]  /*df20*/  ISETP.NE.U32.AND P1, PT, RZ, UR4, PT ;  /* 0x00000004ff007c0c */ /* 0x000fc8000bf25070 */
[----:B------:R-:W-:Y:S01]  /*df30*/  ISETP.NE.AND.EX P1, PT, RZ, UR5, PT, P1 ;  /* 0x00000005ff007c0c */ /* 0x000fe2000bf25310 */
[----:B------:R-:W-:Y:S02]  /*df40*/  ULDC.64 UR4, c[0x0][0x3f8] ;  /* 0x0000fe0000047ab9 */ /* 0x000fe40000000a00 */
[----:B------:R-:W-:-:S03]  /*df50*/  UISETP.NE.U32.AND UP0, UPT, UR4, URZ, UPT ;  /* 0x0000003f0400728c */ /* 0x000fc6000bf05070 */
[----:B------:R-:W-:Y:S01]  /*df60*/  ULDC UR4, c[0x0][0x404] ;  /* 0x0001010000047ab9 */ /* 0x000fe20000000800 */
[----:B------:R-:W-:-:S03]  /*df70*/  UISETP.NE.AND.EX UP0, UPT, UR5, URZ, UPT, UP0 ;  /* 0x0000003f0500728c */ /* 0x000fc6000bf05300 */
[----:B------:R-:W-:Y:S01]  /*df80*/  ULDC UR5, c[0x0][0x2e0] ;  /* 0x0000b80000057ab9 */ /* 0x000fe20000000800 */
[----:B------:R-:W-:Y:S02]  /*df90*/  USEL UR4, UR4, 0x1, UP0 ;  /* 0x0000000104047887 */ /* 0x000fe40008000000 */
[----:B------:R1:W5:Y:S02]  /*dfa0*/  @P1 LDG.E R7, desc[UR6][R2.64] ;  /* 0x0000000602071981 */ /* 0x000364000c1e1900 */
[----:B------:R-:W-:-:S06]  /*dfb0*/  UIMAD UR4, UR4, UR5, URZ ;  /* 0x00000005040472a4 */ /* 0x000fcc000f8e023f */
[----:B0-----:R-:W-:-:S06]  /*dfc0*/  IMAD.U32 R6, RZ, RZ, UR4 ;  /* 0x00000004ff067e24 */ /* 0x001fcc000f8e00ff */
[----:B------:R1:W5:Y:S01]  /*dfd0*/  @P0 LDG.E R6, desc[UR6][R4.64] ;  /* 0x0000000604060981 */ /* 0x000362000c1e1900 */
[----:B------:R-:W-:Y:S05]  /*dfe0*/  @P0 BRA `(.L_x_310) ;  /* 0x0000000000140947 */ /* 0x000fea0003800000 */
[----:B------:R-:W-:Y:S05]  /*dff0*/  @!P1 BRA `(.L_x_310) ;  /* 0x0000000000109947 */ /* 0x000fea0003800000 */
[----:B------:R-:W-:Y:S02]  /*e000*/  ULDC.64 UR4, c[0x0][0x208] ;  /* 0x0000820000047ab9 */ /* 0x000fe40000000a00 */
[----:B-----5:R-:W2:Y:S04]  /*e010*/  LDG.E R6, desc[UR4][R2.64] ;  /* 0x0000000402067981 */ /* 0x020ea8000c1e1900 */
[----:B-1----:R-:W2:Y:S02]  /*e020*/  LDG.E R5, desc[UR4][R2.64+0x4] ;  /* 0x0000040402057981 */ /* 0x002ea4000c1e1900 */
[----:B--2---:R-:W-:-:S07]  /*e030*/  IMAD.IADD R6, R5, 0x1, -R6 ;  /* 0x0000000105067824 */ /* 0x004fce00078e0a06 */
.L_x_310:
[--C-:B-1---5:R-:W-:Y:S01]  /*e040*/  IMAD.IADD R2, R6, 0x1, -R0.reuse ;  /* 0x0000000106027824 */ /* 0x122fe200078e0a00 */
[----:B------:R-:W-:Y:S01]  /*e050*/  BSSY B6, `(.L_x_311) ;  /* 0x0000368000067945 */ /* 0x000fe20003800000 */
[----:B------:R-:W-:Y:S02]  /*e060*/  IMAD.IADD R3, R7, 0x1, R0 ;  /* 0x0000000107037824 */ /* 0x000fe400078e0200 */
[C---:B------:R-:W-:Y:S01]  /*e070*/  VIADD R0, R2.reuse, 0x4f ;  /* 0x0000004f02007836 */ /* 0x040fe20000000000 */
[----:B------:R-:W-:Y:S01]  /*e080*/  STL [R1+0x24], R2 ;  /* 0x0000240201007387 */ /* 0x000fe20000100800 */
[----:B------:R-:W-:Y:S02]  /*e090*/  ISETP.GT.AND P0, PT, R2, RZ, PT ;  /* 0x000000ff0200720c */ /* 0x000fe40003f04270 */
[----:B------:R-:W-:Y:S01]  /*e0a0*/  IMAD.HI R0, R0, 0x66666667, RZ ;  /* 0x6666666700007827 */ /* 0x000fe200078e02ff */
[----:B------:R0:W-:Y:S04]  /*e0b0*/  STL [R1+0x4], R3 ;  /* 0x0000040301007387 */ /* 0x0001e80000100800 */
[----:B0-----:R-:W-:-:S04]  /*e0c0*/  SHF.R.U32.HI R3, RZ, 0x1f, R0 ;  /* 0x0000001fff037819 */ /* 0x001fc80000011600 */
[----:B------:R-:W-:-:S05]  /*e0d0*/  LEA.HI.SX32 R0, R0, R3, 0x1b ;  /* 0x0000000300007211 */ /* 0x000fca00078fdaff */
[----:B------:R0:W-:Y:S01]  /*e0e0*/  STL [R1+0x18], R0 ;  /* 0x0000180001007387 */ /* 0x0001e20000100800 */
[----:B------:R-:W-:Y:S05]  /*e0f0*/  @P0 BRA `(.L_x_312) ;  /* 0x0000000000480947 */ /* 0x000fea0003800000 */
[----:B------:R-:W1:Y:S02]  /*e100*/  S2R R2, SR_TID.X ;  /* 0x0000000000027919 */ /* 0x000e640000002100 */
[----:B-1----:R-:W-:-:S04]  /*e110*/  LOP3.LUT R2, R2, 0x1f, RZ, 0xc0, !PT ;  /* 0x0000001f02027812 */ /* 0x002fc800078ec0ff */
[----:B------:R-:W-:-:S13]  /*e120*/  ISETP.NE.AND P1, PT, R2, RZ, PT ;  /* 0x000000ff0200720c */ /* 0x000fda0003f25270 */
[----:B------:R-:W-:Y:S05]  /*e130*/  @P1 BRA `(.L_x_313) ;  /* 0x0000003400641947 */ /* 0x000fea0003800000 */
[----:B------:R-:W1:Y:S01]  /*e140*/  S2R R7, SR_LANEID ;  /* 0x0000000000077919 */ /* 0x000e620000000000 */
[----:B------:R-:W-:Y:S01]  /*e150*/  VOTEU.ANY UR4, UPT, PT ;  /* 0x0000000000047886 */ /* 0x000fe200038e0100 */
[----:B------:R-:W2:Y:S01]  /*e160*/  LDC.64 R2, c[0x0][0xc38] ;  /* 0x00030e00ff027b82 */ /* 0x000ea20000000a00 */
[----:B0-----:R-:W1:Y:S01]  /*e170*/  FLO.U32 R0, UR4 ;  /* 0x0000000400007d00 */ /* 0x001e6200080e0000 */
[----:B------:R-:W-:-:S07]  /*e180*/  ULDC.64 UR6, c[0x0][0x208] ;  /* 0x0000820000067ab9 */ /* 0x000fce0000000a00 */
[----:B------:R-:W2:Y:S01]  /*e190*/  POPC R5, UR4 ;  /* 0x0000000400057d09 */ /* 0x000ea20008000000 */
[----:B-1----:R-:W-:-:S13]  /*e1a0*/  ISETP.EQ.U32.AND P0, PT, R0, R7, PT ;  /* 0x000000070000720c */ /* 0x002fda0003f02070 */
[----:B--2---:R-:W2:Y:S01]  /*e1b0*/  @P0 ATOMG.E.ADD.STRONG.GPU PT, R3, desc[UR6][R2.64], R5 ;  /* 0x00000005020309a8 */ /* 0x004ea200081ee1c6 */
[----:B------:R-:W0:Y:S02]  /*e1c0*/  S2R R4, SR_LTMASK ;  /* 0x0000000000047919 */ /* 0x000e240000003900 */
[----:B0-----:R-:W-:-:S04]  /*e1d0*/  LOP3.LUT R4, R4, UR4, RZ, 0xc0, !PT ;  /* 0x0000000404047c12 */ /* 0x001fc8000f8ec0ff */
[----:B------:R-:W0:Y:S01]  /*e1e0*/  POPC R7, R4 ;  /* 0x0000000400077309 */ /* 0x000e220000000000 */
[----:B--2---:R-:W0:Y:S02]  /*e1f0*/  SHFL.IDX PT, R0, R3, R0, 0x1f ;  /* 0x00001f0003007589 */ /* 0x004e2400000e0000 */
[----:B0-----:R-:W-:Y:S01]  /*e200*/  IADD3 R16, R0, UR38, R7 ;  /* 0x0000002600107c10 */ /* 0x001fe2000fffe007 */
[----:B------:R-:W-:Y:S06]  /*e210*/  BRA `(.L_x_313) ;  /* 0x00000034002c7947 */ /* 0x000fec0003800000 */
.L_x_312:
[----:B------:R-:W1:Y:S01]  /*e220*/  S2R R3, SR_CgaCtaId ;  /* 0x0000000000037919 */ /* 0x000e620000008800 */
[----:B0-----:R-:W-:-:S04]  /*e230*/  MOV R0, 0x400 ;  /* 0x0000040000007802 */ /* 0x001fc80000000f00 */
[----:B-1----:R-:W-:-:S05]  /*e240*/  LEA R2, R3, R0, 0x18 ;  /* 0x0000000003027211 */ /* 0x002fca00078ec0ff */
[----:B------:R0:W-:Y:S01]  /*e250*/  STL [R1+0x10], R2 ;  /* 0x0000100201007387 */ /* 0x0001e20000100800 */
[----:B------:R-:W-:-:S05]  /*e260*/  VIADD R0, R2, 0x24400 ;  /* 0x0002440002007836 */ /* 0x000fca0000000000 */
[----:B------:R-:W-:-:S13]  /*e270*/  LOP3.LUT P0, RZ, R0, 0x3ff, RZ, 0xc0, !PT ;  /* 0x000003ff00ff7812 */ /* 0x000fda000780c0ff */
[----:B0-----:R-:W-:Y:S05]  /*e280*/  @!P0 BRA `(.L_x_314) ;  /* 0x0000000000408947 */ /* 0x001fea0003800000 */
[----:B------:R-:W-:Y:S01]  /*e290*/  MOV R2, 0x0 ;  /* 0x0000000000027802 */ /* 0x000fe20000000f00 */
[----:B------:R-:W-:Y:S01]  /*e2a0*/  ULDC.64 UR6, c[0x4][0xa8] ;  /* 0x01002a0000067ab9 */ /* 0x000fe20000000a00 */
[----:B------:R-:W-:Y:S01]  /*e2b0*/  ULDC.64 UR8, c[0x4][0xb0] ;  /* 0x01002c0000087ab9 */ /* 0x000fe20000000a00 */
[----:B------:R-:W-:Y:S01]  /*e2c0*/  ULDC.64 UR4, c[0x4][0x8] ;  /* 0x0100020000047ab9 */ /* 0x000fe20000000a00 */
[----:B------:R-:W-:Y:S01]  /*e2d0*/  IMAD.U32 R4, RZ, RZ, UR6 ;  /* 0x00000006ff047e24 */ /* 0x000fe2000f8e00ff */
[----:B------:R-:W-:Y:S01]  /*e2e0*/  MOV R7, UR9 ;  /* 0x0000000900077c02 */ /* 0x000fe20008000f00 */
[----:B------:R-:W0:Y:S01]  /*e2f0*/  LDC.64 R2, c[0x4][R2] ;  /* 0x0100000002027b82 */ /* 0x000e220000000a00 */
        /* <DEDUP_REMOVED lines=8> */
[----:B0-----:R-:W-:Y:S05]  /*e380*/  CALL.ABS.NOINC R2 ;  /* 0x0000000002007343 */ /* 0x001fea0003c00000 */
.L_x_314:
        /* <DEDUP_REMOVED lines=8> */
[----:B------:R0:W1:Y:S01]  /*e410*/  LDC.64 R2, c[0x4][R0] ;  /* 0x0100000000027b82 */ /* 0x0000620000000a00 */
        /* <DEDUP_REMOVED lines=11> */
.L_x_316:
        /* <DEDUP_REMOVED lines=16> */
.L_x_315:
[----:B------:R-:W2:Y:S01]  /*e5d0*/  LDL.LU R2, [R1+0x1c] ;  /* 0x00001c0001027983 */ /* 0x000ea20000300800 */
[----:B------:R-:W-:-:S03]  /*e5e0*/  ULDC.64 UR4, c[0x0][0x9f8] ;  /* 0x00027e0000047ab9 */ /* 0x000fc60000000a00 */
[----:B------:R-:W3:Y:S04]  /*e5f0*/  LDL.LU R0, [R1+0x20] ;  /* 0x0000200001007983 */ /* 0x000ee80000300800 */
[----:B------:R-:W4:Y:S04]  /*e600*/  LDL.LU R4, [R1+0x2c] ;  /* 0x00002c0001047983 */ /* 0x000f280000300800 */
[----:B------:R-:W4:Y:S01]  /*e610*/  LDL.LU R8, [R1+0x14] ;  /* 0x0000140001087983 */ /* 0x000f220000300800 */
[----:B------:R-:W-:Y:S01]  /*e620*/  ISETP.NE.U32.AND P0, PT, RZ, UR4, PT ;  /* 0x00000004ff007c0c */ /* 0x000fe2000bf05070 */
[----:B------:R-:W-:-:S03]  /*e630*/  ULDC.64 UR6, c[0x0][0x208] ;  /* 0x0000820000067ab9 */ /* 0x000fc60000000a00 */
[----:B------:R-:W-:Y:S01]  /*e640*/  ISETP.NE.AND.EX P0, PT, RZ, UR5, PT, P0 ;  /* 0x00000005ff007c0c */ /* 0x000fe2000bf05300 */
[----:B------:R-:W0:Y:S02]  /*e650*/  S2R R9, SR_TID.X ;  /* 0x0000000000097919 */ /* 0x000e240000002100 */
[----:B0-----:R-:W-:-:S04]  /*e660*/  LOP3.LUT R9, R9, 0x1f, RZ, 0xc0, !PT ;  /* 0x0000001f09097812 */ /* 0x001fc800078ec0ff */
[----:B------:R-:W-:-:S13]  /*e670*/  ISETP.NE.AND P6, PT, R9, RZ, PT ;  /* 0x000000ff0900720c */ /* 0x000fda0003fc5270 */
[----:B------:R-:W-:-:S05]  /*e680*/  VOTEU.ALL UP1, P6 ;  /* 0x00000000003f7886 */ /* 0x000fca0003020000 */
[----:B------:R-:W-:-:S04]  /*e690*/  @!UP1 UIADD3 UR8, UP0, UR36, 0x270, URZ ;  /* 0x0000027024089890 */ /* 0x000fc8000ff1e03f */
[----:B------:R-:W-:-:S03]  /*e6a0*/  @!UP1 UIADD3.X UR9, URZ, UR37, URZ, UP0, !UPT ;  /* 0x000000253f099290 */ /* 0x000fc600087fe43f */
[----:B------:R-:W-:Y:S01]  /*e6b0*/  VOTEU.ALL UP0, P6 ;  /* 0x00000000003f7886 */ /* 0x000fe20003000000 */
[----:B--2---:R-:W-:-:S04]  /*e6c0*/  @P0 IADD3 R2, P1, R2, UR4, RZ ;  /* 0x0000000402020c10 */ /* 0x004fc8000ff3e0ff */
[----:B---3--:R-:W-:Y:S01]  /*e6d0*/  @P0 IADD3.X R3, R0, UR5, RZ, P1, !PT ;  /* 0x0000000500030c10 */ /* 0x008fe20008ffe4ff */
[----:B------:R-:W-:Y:S01]  /*e6e0*/  ULDC.64 UR4, c[0x0][0xa00] ;  /* 0x0002800000047ab9 */ /* 0x000fe20000000a00 */
[----:B----4-:R-:W-:Y:S02]  /*e6f0*/  IMAD R17, R17, 0x80, R4 ;  /* 0x0000008011117824 */ /* 0x010fe400078e0204 */
[----:B------:R-:W0:Y:S01]  /*e700*/  LDC R4, c[0x0][0x428] ;  /* 0x00010a00ff047b82 */ /* 0x000e220000000800 */
[----:B------:R-:W-:-:S06]  /*e710*/  IMAD.MOV.U32 R0, RZ, RZ, R8 ;  /* 0x000000ffff007224 */ /* 0x000fcc00078e0008 */
[----:B------:R1:W5:Y:S01]  /*e720*/  @P0 LDG.E R0, desc[UR6][R2.64] ;  /* 0x0000000602000981 */ /* 0x000362000c1e1900 */
[----:B------:R-:W-:Y:S02]  /*e730*/  PLOP3.LUT P1, PT, P6, PT, PT, 0x8, 0x0 ;  /* 0x000000000000781c */ /* 0x000fe4000372e170 */
[----:B0-----:R-:W-:Y:S01]  /*e740*/  ISETP.NE.AND P0, PT, R4, 0x1, PT ;  /* 0x000000010400780c */ /* 0x001fe20003f05270 */
[----:B------:R-:W-:-:S12]  /*e750*/  IMAD.MOV.U32 R4, RZ, RZ, R18 ;  /* 0x000000ffff047224 */ /* 0x000fd800078e0012 */
[----:B------:R-:W0:Y:S08]  /*e760*/  @P0 LDC R7, c[0x0][0x42c] ;  /* 0x00010b00ff070b82 */ /* 0x000e300000000800 */
[----:B------:R-:W2:Y:S01]  /*e770*/  @P0 LDC R5, c[0x0][0x430] ;  /* 0x00010c00ff050b82 */ /* 0x000ea20000000800 */
[----:B0-----:R-:W-:-:S05]  /*e780*/  @P0 IMAD.HI.U32 R6, R18, R7, RZ ;  /* 0x0000000712060227 */ /* 0x001fca00078e00ff */
[----:B--2---:R-:W-:Y:S02]  /*e790*/  @P0 SHF.R.U32.HI R4, RZ, R5, R6 ;  /* 0x00000005ff040219 */ /* 0x004fe40000011606 */
[----:B------:R-:W-:-:S04]  /*e7a0*/  ISETP.NE.U32.AND P0, PT, RZ, UR4, PT ;  /* 0x00000004ff007c0c */ /* 0x000fc8000bf05070 */
[----:B------:R-:W-:-:S04]  /*e7b0*/  ISETP.NE.AND.EX P0, PT, RZ, UR5, PT, P0 ;  /* 0x00000005ff007c0c */ /* 0x000fc8000bf05300 */
[----:B-1----:R-:W-:-:S09]  /*e7c0*/  SEL R6, R8, RZ, !P0 ;  /* 0x000000ff08067207 */ /* 0x002fd20004000000 */
.L_x_317:
        /* <DEDUP_REMOVED lines=9> */
[----:B0-----:R-:W-:Y:S05]  /*e860*/  @P1 BRA.U.ANY `(.L_x_317) ;  /* 0xfffffffd00d81947 */ /* 0x001fea000393ffff */
[----:B------:R-:W0:Y:S01]  /*e870*/  S2R R2, SR_TID.X ;  /* 0x0000000000027919 */ /* 0x000e220000002100 */
[----:B------:R-:W-:Y:S01]  /*e880*/  UMOV UR4, 0x40 ;  /* 0x0000004000047882 */ /* 0x000fe20000000000 */
[----:B0-----:R-:W-:-:S04]  /*e890*/  LOP3.LUT R2, R2, 0x1f, RZ, 0xc0, !PT ;  /* 0x0000001f02027812 */ /* 0x001fc800078ec0ff */
[----:B------:R-:W-:-:S04]  /*e8a0*/  ISETP.NE.AND P2, PT, R2, RZ, PT ;  /* 0x000000ff0200720c */ /* 0x000fc80003f45270 */
[----:B------:R-:W-:-:S09]  /*e8b0*/  PLOP3.LUT P1, PT, P2, PT, PT, 0x8, 0x0 ;  /* 0x000000000000781c */ /* 0x000fd2000172e170 */
[----:B------:R-:W-:-:S05]  /*e8c0*/  VOTEU.ALL UP0, P2 ;  /* 0x00000000003f7886 */ /* 0x000fca0001000000 */
.L_x_318:
        /* <DEDUP_REMOVED lines=15> */
.L_x_319:
        /* <DEDUP_REMOVED lines=15> */
.L_x_320:
        /* <DEDUP_REMOVED lines=9> */
[----:B------:R-:W0:Y:S01]  /*eb40*/  LDC.64 R2, c[0x0][0x3f8] ;  /* 0x0000fe00ff027b82 */ /* 0x000e220000000a00 */
[----:B------:R-:W-:Y:S02]  /*eb50*/  ULDC.64 UR4, c[0x0][0xa08] ;  /* 0x0002820000047ab9 */ /* 0x000fe40000000a00 */
[----:B0-----:R-:W-:Y:S01]  /*eb60*/  LOP3.LUT P0, RZ, R2, UR4, RZ, 0xfc, !PT ;  /* 0x0000000402ff7c12 */ /* 0x001fe2000f80fcff */
[----:B------:R-:W-:-:S03]  /*eb70*/  UMOV UR4, 0xffffffff ;  /* 0xffffffff00047882 */ /* 0x000fc60000000000 */
[----:B------:R-:W-:-:S04]  /*eb80*/  LOP3.LUT P0, RZ, R3, UR5, RZ, 0xfc, P0 ;  /* 0x0000000503ff7c12 */ /* 0x000fc8000800fcff */
[----:B-----5:R-:W-:Y:S01]  /*eb90*/  SEL R5, R0, RZ, !P0 ;  /* 0x000000ff00057207 */ /* 0x020fe20004000000 */
[----:B------:R-:W-:Y:S08]  /*eba0*/  BRA.DIV UR4, `(.L_x_321) ;  /* 0x0000003a04b07947 */ /* 0x000ff0000b800000 */
.L_x_391:
[----:B------:R-:W2:Y:S01]  /*ebb0*/  LDL R7, [R1+0x18] ;  /* 0x0000180001077983 */ /* 0x000ea20000100800 */
[----:B------:R-:W-:Y:S01]  /*ebc0*/  UMOV UR4, 0xffffffff ;  /* 0xffffffff00047882 */ /* 0x000fe20000000000 */
[----:B------:R-:W-:Y:S01]  /*ebd0*/  SHF.R.S32.HI R12, RZ, 0x1f, R0 ;  /* 0x0000001fff0c7819 */ /* 0x000fe20000011400 */
[----:B--2---:R-:W-:Y:S01]  /*ebe0*/  VIADD R7, R7, 0xffffffff ;  /* 0xffffffff07077836 */ /* 0x004fe20000000000 */
[----:B------:R-:W-:Y:S06]  /*ebf0*/  BRA.DIV UR4, `(.L_x_322) ;  /* 0x0000003a04d07947 */ /* 0x000fec000b800000 */
[----:B------:R-:W-:-:S13]  /*ec00*/  ELECT P6, URZ, PT ;  /* 0x00000000003f782f */ /* 0x000fda00038c0000 */
.L_x_394:
[----:B------:R-:W-:Y:S05]  /*ec10*/  @!P6 BRA `(.L_x_323) ;  /* 0x000000040048e947 */ /* 0x000fea0003800000 */
[----:B------:R0:W-:Y:S01]  /*ec20*/  STL [R1+0xc], R7 ;  /* 0x00000c0701007387 */ /* 0x0001e20000100800 */
[----:B------:R-:W-:-:S04]  /*ec30*/  ISETP.NE.U32.AND P0, PT, R2, RZ, PT ;  /* 0x000000ff0200720c */ /* 0x000fc80003f05070 */
[----:B------:R-:W-:-:S13]  /*ec40*/  ISETP.NE.AND.EX P0, PT, R3, RZ, PT, P0 ;  /* 0x000000ff0300720c */ /* 0x000fda0003f05300 */
[----:B0-----:R-:W-:Y:S05]  /*ec50*/  @!P0 BRA `(.L_x_324) ;  /* 0x0000000000508947 */ /* 0x001fea0003800000 */
[----:B------:R-:W0:Y:S01]  /*ec60*/  LDC R10, c[0x0][0x41c] ;  /* 0x00010700ff0a7b82 */ /* 0x000e220000000800 */
[----:B------:R-:W-:Y:S01]  /*ec70*/  IMAD.MOV.U32 R5, RZ, RZ, R7 ;  /* 0x000000ffff057224 */ /* 0x000fe200078e0007 */
[----:B------:R-:W-:Y:S01]  /*ec80*/  ULDC.64 UR4, c[0x0][0x408] ;  /* 0x0001020000047ab9 */ /* 0x000fe20000000a00 */
[----:B------:R-:W-:Y:S01]  /*ec90*/  ULDC.64 UR6, c[0x0][0x208] ;  /* 0x0000820000067ab9 */ /* 0x000fe20000000a00 */
[----:B0-----:R-:W-:-:S13]  /*eca0*/  ISETP.NE.AND P0, PT, R10, 0x1, PT ;  /* 0x000000010a00780c */ /* 0x001fda0003f05270 */
[----:B------:R-:W0:Y:S02]  /*ecb0*/  @P0 LDC.64 R8, c[0x0][0x420] ;  /* 0x00010800ff080b82 */ /* 0x000e240000000a00 */
[----:B0-----:R-:W-:-:S05]  /*ecc0*/  @P0 IMAD.HI.U32 R8, R7, R8, RZ ;  /* 0x0000000807080227 */ /* 0x001fca00078e00ff */
[----:B------:R-:W-:-:S04]  /*ecd0*/  @P0 SHF.R.U32.HI R5, RZ, R9, R8 ;  /* 0x00000009ff050219 */ /* 0x000fc80000011608 */
[----:B------:R-:W-:-:S05]  /*ece0*/  IADD3 R8, -R5, RZ, RZ ;  /* 0x000000ff05087210 */ /* 0x000fca0007ffe1ff */
[----:B------:R-:W-:Y:S02]  /*ecf0*/  IMAD R9, R10, R8, R7 ;  /* 0x000000080a097224 */ /* 0x000fe400078e0207 */
[----:B------:R-:W-:-:S03]  /*ed00*/  IMAD R8, R12, UR4, RZ ;  /* 0x000000040c087c24 */ /* 0x000fc6000f8e02ff */
[----:B------:R0:W-:Y:S01]  /*ed10*/  STL [R1+0xc], R9 ;  /* 0x00000c0901007387 */ /* 0x0001e20000100800 */
[----:B------:R-:W-:Y:S02]  /*ed20*/  IMAD R10, R0, UR5, R8 ;  /* 0x00000005000a7c24 */ /* 0x000fe4000f8e0208 */
[--C-:B------:R-:W-:Y:S01]  /*ed30*/  IMAD.MOV.U32 R8, RZ, RZ, R5.reuse ;  /* 0x000000ffff087224 */ /* 0x100fe200078e0005 */
[----:B0-----:R-:W-:-:S03]  /*ed40*/  SHF.R.S32.HI R9, RZ, 0x1f, R5 ;  /* 0x0000001fff097819 */ /* 0x001fc60000011405 */
[----:B------:R-:W-:-:S04]  /*ed50*/  IMAD.WIDE.U32 R8, R0, UR4, R8 ;  /* 0x0000000400087c25 */ /* 0x000fc8000f8e0008 */
[----:B------:R-:W-:Y:S01]  /*ed60*/  IMAD.IADD R5, R9, 0x1, R10 ;  /* 0x0000000109057824 */ /* 0x000fe200078e020a */
[----:B------:R-:W-:-:S04]  /*ed70*/  LEA R10, P0, R8, R2, 0x2 ;  /* 0x00000002080a7211 */ /* 0x000fc800078010ff */
[----:B------:R-:W-:-:S05]  /*ed80*/  LEA.HI.X R11, R8, R3, R5, 0x2, P0 ;  /* 0x00000003080b7211 */ /* 0x000fca00000f1405 */
[----:B------:R0:W5:Y:S04]  /*ed90*/  LDG.E R5, desc[UR6][R10.64] ;  /* 0x000000060a057981 */ /* 0x000168000c1e1900 */
.L_x_324:
[----:B------:R-:W2:Y:S01]  /*eda0*/  LDL R8, [R1] ;  /* 0x0000000001087983 */ /* 0x000ea20000100800 */
[----:B0-----:R-:W-:-:S03]  /*edb0*/  MOV R10, 0x400 ;  /* 0x00000400000a7802 */ /* 0x001fc60000000f00 */
[----:B------:R-:W3:Y:S01]  /*edc0*/  LDL R9, [R1+0x8] ;  /* 0x0000080001097983 */ /* 0x000ee20000100800 */
[----:B------:R-:W0:Y:S02]  /*edd0*/  S2R R11, SR_CgaCtaId ;  /* 0x00000000000b7919 */ /* 0x000e240000008800 */
[----:B0-----:R-:W-:-:S05]  /*ede0*/  LEA R10, R11, R10, 0x18 ;  /* 0x0000000a0b0a7211 */ /* 0x001fca00078ec0ff */
[----:B--2---:R-:W-:Y:S01]  /*edf0*/  IMAD R8, R8, 0x8, R10 ;  /* 0x0000000808087824 */ /* 0x004fe200078e020a */
[----:B---3--:R-:W-:-:S04]  /*ee00*/  SHF.L.U32 R9, R9, 0x1f, RZ ;  /* 0x0000001f09097819 */ /* 0x008fc800000006ff */
[----:B------:R-:W0:Y:S02]  /*ee10*/  SYNCS.PHASECHK.TRANS64.TRYWAIT P0, [R8+URZ+0x38840], R9 ;  /* 0x03884009080075a7 */ /* 0x000e24000800017f */
[----:B0-----:R-:W-:Y:S05]  /*ee20*/  @!P0 BRA `(.L_x_325) ;  /* 0x0000003800648947 */ /* 0x001fea0003800000 */
.L_x_395:
[----:B------:R-:W1:Y:S02]  /*ee30*/  S2R R10, SR_TID.X ;  /* 0x00000000000a7919 */ /* 0x000e640000002100 */
[----:B-1----:R-:W-:-:S04]  /*ee40*/  LOP3.LUT R10, R10, 0x7f, RZ, 0xc0, !PT ;  /* 0x0000007f0a0a7812 */ /* 0x002fc800078ec0ff */
[----:B------:R-:W-:-:S13]  /*ee50*/  ISETP.NE.AND P0, PT, R10, RZ, PT ;  /* 0x000000ff0a00720c */ /* 0x000fda0003f05270 */
[----:B------:R-:W-:Y:S05]  /*ee60*/  @P0 BRA `(.L_x_326) ;  /* 0x00000000001c0947 */ /* 0x000fea0003800000 */
[----:B------:R-:W1:Y:S01]  /*ee70*/  S2R R10, SR_TID.X ;  /* 0x00000000000a7919 */ /* 0x000e620000002100 */
[----:B0-----:R-:W-:-:S04]  /*ee80*/  IMAD.MOV.U32 R9, RZ, RZ, 0xa000 ;  /* 0x0000a000ff097424 */ /* 0x001fc800078e00ff */
[----:B------:R2:W-:Y:S01]  /*ee90*/  SYNCS.ARRIVE.TRANS64 RZ, [R8+URZ+0x38830], R9 ;  /* 0x0388300908ff79a7 */ /* 0x0005e2000800003f */
[----:B-1----:R-:W-:-:S04]  /*eea0*/  LOP3.LUT R10, R10, 0x1f, RZ, 0xc0, !PT ;  /* 0x0000001f0a0a7812 */ /* 0x002fc800078ec0ff */
[----:B------:R-:W-:-:S13]  /*eeb0*/  ISETP.NE.AND P1, PT, R10, RZ, PT ;  /* 0x000000ff0a00720c */ /* 0x000fda0003f25270 */
[----:B--2---:R-:W-:Y:S05]  /*eec0*/  @!P1 BRA `(.L_x_326) ;  /* 0x0000000000049947 */ /* 0x004fea0003800000 */
[----:B------:R-:W-:Y:S01]  /*eed0*/  BPT.TRAP 0x1 ;  /* 0x000000040000795c */ /* 0x000fe20000300000 */
.L_x_326:
[----:B------:R-:W2:Y:S01]  /*eee0*/  LDL R11, [R1] ;  /* 0x00000000010b7983 */ /* 0x000ea20000100800 */
[----:B------:R-:W-:-:S03]  /*eef0*/  MOV R13, 0x400 ;  /* 0x00000400000d7802 */ /* 0x000fc60000000f00 */
[----:B------:R-:W3:Y:S04]  /*ef00*/  LDL R10, [R1+0xc] ;  /* 0x00000c00010a7983 */ /* 0x000ee80000100800 */
[----:B0-----:R-:W4:Y:S01]  /*ef10*/  LDL R9, [R1+0x4] ;  /* 0x0000040001097983 */ /* 0x001f220000100800 */
[----:B------:R-:W0:Y:S01]  /*ef20*/  S2R R14, SR_CgaCtaId ;  /* 0x00000000000e7919 */ /* 0x000e220000008800 */
[----:B------:R-:W-:Y:S01]  /*ef30*/  R2UR UR9, R8 ;  /* 0x00000000080972ca */ /* 0x000fe200000e0000 */
[----:B------:R-:W-:Y:S01]  /*ef40*/  UIADD3 UR4, UP0, UR36, 0x370, URZ ;  /* 0x0000037024047890 */ /* 0x000fe2000ff1e03f */
[----:B------:R-:W-:Y:S02]  /*ef50*/  R2UR UR12, R4 ;  /* 0x00000000040c72ca */ /* 0x000fe400000e0000 */
[----:B-----5:R-:W-:-:S02]  /*ef60*/  R2UR UR13, R5 ;  /* 0x00000000050d72ca */ /* 0x020fc400000e0000 */
[----:B0-----:R-:W-:-:S07]  /*ef70*/  LEA R13, R14, R13, 0x18 ;  /* 0x0000000d0e0d7211 */ /* 0x001fce00078ec0ff */
[----:B------:R-:W-:Y:S01]  /*ef80*/  UIADD3 UR9, UR9, 0x38830, URZ ;  /* 0x0003883009097890 */ /* 0x000fe2000fffe03f */
[----:B------:R-:W-:Y:S01]  /*ef90*/  UMOV UR10, URZ ;  /* 0x0000003f000a7c82 */ /* 0x000fe20008000000 */
[----:B------:R-:W-:Y:S01]  /*efa0*/  UMOV UR6, 0x0 ;  /* 0x0000000000067882 */ /* 0x000fe20000000000 */
[----:B------:R-:W-:Y:S01]  /*efb0*/  UMOV UR7, 0x14f00000 ;  /* 0x14f0000000077882 */ /* 0x000fe20000000000 */
[----:B------:R-:W-:Y:S01]  /*efc0*/  UMOV UR16, 0x40 ;  /* 0x0000004000107882 */ /* 0x000fe20000000000 */
[----:B--2---:R-:W-:Y:S01]  /*efd0*/  IMAD R8, R11, 0xa000, R13 ;  /* 0x0000a0000b087824 */ /* 0x004fe200078e020d */
[----:B---3--:R-:W-:-:S04]  /*efe0*/  R2UR UR11, R10 ;  /* 0x000000000a0b72ca */ /* 0x008fc800000e0000 */
[----:B------:R-:W-:Y:S02]  /*eff0*/  R2UR UR14, R8 ;  /* 0x00000000080e72ca */ /* 0x000fe400000e0000 */
[----:B----4-:R-:W-:-:S11]  /*f000*/  R2UR UR5, R9 ;  /* 0x00000000090572ca */ /* 0x010fd600000e0000 */
[----:B------:R-:W-:Y:S02]  /*f010*/  UIADD3 UR8, UR14, 0x24400, URZ ;  /* 0x000244000e087890 */ /* 0x000fe4000fffe03f */
[----:B------:R-:W-:Y:S02]  /*f020*/  UIMAD UR11, UR11, 0x50, UR5 ;  /* 0x000000500b0b78a4 */ /* 0x000fe4000f8e0205 */
[----:B------:R-:W-:Y:S02]  /*f030*/  UIADD3.X UR5, URZ, UR37, URZ, UP0, !UPT ;  /* 0x000000253f057290 */ /* 0x000fe400087fe43f */
[----:B------:R-:W-:Y:S02]  /*f040*/  UIADD3 UR15, UR14, 0x26c00, URZ ;  /* 0x00026c000e0f7890 */ /* 0x000fe4000fffe03f */
[----:B------:R-:W-:Y:S02]  /*f050*/  UIADD3 UR17, UR14, 0x29400, URZ ;  /* 0x000294000e117890 */ /* 0x000fe4000fffe03f */
[----:B------:R-:W-:-:S03]  /*f060*/  UIADD3 UR18, UR14, 0x2bc00, URZ ;  /* 0x0002bc000e127890 */ /* 0x000fc6000fffe03f */
[----:B------:R0:W-:Y:S01]  /*f070*/  UTMALDG.4D [UR8], [UR4], desc[UR6] ;  /* 0x00000608040075b4 */ /* 0x0001e20008019000 */
[----:B------:R-:W-:Y:S01]  /*f080*/  UMOV UR14, 0x80 ;  /* 0x00000080000e7882 */ /* 0x000fe20000000000 */
[----:B0-----:R-:W-:Y:S01]  /*f090*/  UMOV UR8, UR15 ;  /* 0x0000000f00087c82 */ /* 0x001fe20008000000 */
[----:B------:R-:W-:Y:S02]  /*f0a0*/  UMOV UR10, UR16 ;  /* 0x00000010000a7c82 */ /* 0x000fe40008000000 */
[----:B------:R0:W-:Y:S02]  /*f0b0*/  UTMALDG.4D [UR8], [UR4], desc[UR6] ;  /* 0x00000608040075b4 */ /* 0x0001e40008019000 */
[----:B0-----:R-:W-:Y:S01]  /*f0c0*/  UMOV UR8, UR17 ;  /* 0x0000001100087c82 */ /* 0x001fe20008000000 */
[----:B------:R-:W-:Y:S01]  /*f0d0*/  UMOV UR10, UR14 ;  /* 0x0000000e000a7c82 */ /* 0x000fe20008000000 */
[----:B------:R-:W-:Y:S01]  /*f0e0*/  UMOV UR14, 0xc0 ;  /* 0x000000c0000e7882 */ /* 0x000fe20000000000 */
[----:B------:R0:W-:Y:S02]  /*f0f0*/  UTMALDG.4D [UR8], [UR4], desc[UR6] ;  /* 0x00000608040075b4 */ /* 0x0001e40008019000 */
[----:B0-----:R-:W-:Y:S01]  /*f100*/  UMOV UR8, UR18 ;  /* 0x0000001200087c82 */ /* 0x001fe20008000000 */
[----:B------:R-:W-:-:S02]  /*f110*/  UMOV UR10, UR14 ;  /* 0x0000000e000a7c82 */ /* 0x000fc40008000000 */
[----:B------:R0:W-:Y:S02]  /*f120*/  UTMALDG.4D [UR8], [UR4], desc[UR6] ;  /* 0x00000608040075b4 */ /* 0x0001e40008019000 */
[----:B0-----:R-:W-:Y:S01]  /*f130*/  NOP ;  /* 0x0000000000007918 */ /* 0x001fe20000000000 */
.L_x_323:
[----:B------:R-:W2:Y:S01]  /*f140*/  LDL.LU R11, [R1+0x28] ;  /* 0x00002800010b7983 */ /* 0x000ea20000300800 */
[----:B------:R-:W-:Y:S01]  /*f150*/  MOV R9, 0x400 ;  /* 0x0000040000097802 */ /* 0x000fe20000000f00 */
[----:B------:R-:W-:Y:S05]  /*f160*/  WARPSYNC.ALL ;  /* 0x0000000000007948 */ /* 0x000fea0003800000 */
[----:B------:R-:W0:Y:S01]  /*f170*/  S2R R10, SR_CgaCtaId ;  /* 0x00000000000a7919 */ /* 0x000e220000008800 */
[----:B------:R-:W-:-:S13]  /*f180*/  ELECT P0, URZ, PT ;  /* 0x00000000003f782f */ /* 0x000fda0003800000 */
[----:B------:R-:W-:Y:S01]  /*f190*/  @P0 R2UR UR13, R6 ;  /* 0x00000000060d02ca */ /* 0x000fe200000e0000 */
[----:B------:R-:W-:Y:S01]  /*f1a0*/  UIADD3 UR4, UP0, UR36, 0x270, URZ ;  /* 0x0000027024047890 */ /* 0x000fe2000ff1e03f */
[----:B------:R-:W-:Y:S01]  /*f1b0*/  @P0 R2UR UR12, R18 ;  /* 0x00000000120c02ca */ /* 0x000fe200000e0000 */
[----:B------:R-:W-:Y:S01]  /*f1c0*/  UMOV UR6, 0x0 ;  /* 0x0000000000067882 */ /* 0x000fe20000000000 */
[C---:B------:R-:W-:Y:S01]  /*f1d0*/  @P0 R2UR UR11, R17.reuse ;  /* 0x00000000110b02ca */ /* 0x040fe200000e0000 */
[----:B------:R-:W-:Y:S01]  /*f1e0*/  UIADD3.X UR5, URZ, UR37, URZ, UP0, !UPT ;  /* 0x000000253f057290 */ /* 0x000fe200087fe43f */
[----:B------:R-:W-:Y:S01]  /*f1f0*/  @P0 R2UR UR21, R6 ;  /* 0x00000000061502ca */ /* 0x000fe200000e0000 */
[----:B------:R-:W-:Y:S01]  /*f200*/  UMOV UR7, 0x12f00000 ;  /* 0x12f0000000077882 */ /* 0x000fe20000000000 */
[----:B------:R-:W-:Y:S01]  /*f210*/  UMOV UR10, URZ ;  /* 0x0000003f000a7c82 */ /* 0x000fe20008000000 */
[----:B------:R-:W-:Y:S01]  /*f220*/  @P0 R2UR UR20, R18 ;  /* 0x00000000121402ca */ /* 0x000fe200000e0000 */
[----:B------:R-:W-:Y:S01]  /*f230*/  UMOV UR14, 0x0 ;  /* 0x00000000000e7882 */ /* 0x000fe20000000000 */
[----:B------:R-:W-:Y:S01]  /*f240*/  @P0 R2UR UR19, R17 ;  /* 0x00000000111302ca */ /* 0x000fe200000e0000 */
[----:B------:R-:W-:Y:S01]  /*f250*/  @P0 IMAD.MOV.U32 R8, RZ, RZ, 0x10000 ;  /* 0x00010000ff080424 */ /* 0x000fe200078e00ff */
[----:B------:R-:W-:Y:S01]  /*f260*/  UMOV UR15, 0x12f00000 ;  /* 0x12f00000000f7882 */ /* 0x000fe20000000000 */
[----:B------:R-:W-:Y:S01]  /*f270*/  UMOV UR18, 0x40 ;  /* 0x0000004000127882 */ /* 0x000fe20000000000 */
[----:B------:R-:W-:Y:S01]  /*f280*/  UMOV UR22, 0x0 ;  /* 0x0000000000167882 */ /* 0x000fe20000000000 */
[----:B------:R-:W-:Y:S01]  /*f290*/  UMOV UR23, 0x12f00000 ;  /* 0x12f0000000177882 */ /* 0x000fe20000000000 */
[----:B------:R-:W-:Y:S01]  /*f2a0*/  BSSY B0, `(.L_x_327) ;  /* 0x0000021000007945 */ /* 0x000fe20003800000 */
[----:B0-----:R-:W-:Y:S01]  /*f2b0*/  LEA R9, R10, R9, 0x18 ;  /* 0x000000090a097211 */ /* 0x001fe200078ec0ff */
[----:B------:R-:W-:Y:S03]  /*f2c0*/  BAR.SYNC.DEFER_BLOCKING 0x8, 0x120 ;  /* 0x0204800000007b1d */ /* 0x000fe60000010000 */
[----:B------:R-:W-:-:S13]  /*f2d0*/  R2UR UR24, R9 ;  /* 0x00000000091872ca */ /* 0x000fda00000e0000 */
[----:B------:R-:W-:Y:S02]  /*f2e0*/  UIADD3 UR8, UR24, 0x14400, URZ ;  /* 0x0001440018087890 */ /* 0x000fe4000fffe03f */
[----:B------:R-:W-:Y:S02]  /*f2f0*/  UIADD3 UR9, UR24, 0x38800, URZ ;  /* 0x0003880018097890 */ /* 0x000fe4000fffe03f */
[----:B------:R-:W-:Y:S01]  /*f300*/  UIADD3 UR16, UR24, 0x18400, URZ ;  /* 0x0001840018107890 */ /* 0x000fe2000fffe03f */
[----:B------:R0:W-:Y:S04]  /*f310*/  @P0 SYNCS.ARRIVE.TRANS64 RZ, [R9+URZ+0x38800], R8 ;  /* 0x0388000809ff09a7 */ /* 0x0001e8000800003f */
[----:B------:R-:W-:Y:S02]  /*f320*/  UMOV UR17, UR9 ;  /* 0x0000000900117c82 */ /* 0x000fe40008000000 */
[----:B------:R1:W-:Y:S02]  /*f330*/  UTMALDG.4D [UR8], [UR4], desc[UR6] ;  /* 0x00000608040075b4 */ /* 0x0003e40008019000 */
[----:B------:R-:W-:Y:S01]  /*f340*/  UTMALDG.4D [UR16], [UR4], desc[UR14] ;  /* 0x00000e10040075b4 */ /* 0x000fe20008019000 */
[----:B-1----:R-:W-:Y:S01]  /*f350*/  @P0 R2UR UR13, R6 ;  /* 0x00000000060d02ca */ /* 0x002fe200000e0000 */
[----:B------:R-:W-:Y:S01]  /*f360*/  UIADD3 UR8, UR24, 0x1c400, URZ ;  /* 0x0001c40018087890 */ /* 0x000fe2000fffe03f */
[----:B------:R-:W-:Y:S01]  /*f370*/  @P0 R2UR UR12, R18 ;  /* 0x00000000120c02ca */ /* 0x000fe200000e0000 */
[----:B------:R-:W-:Y:S01]  /*f380*/  UMOV UR10, 0x80 ;  /* 0x00000080000a7882 */ /* 0x000fe20000000000 */
[----:B------:R-:W-:Y:S01]  /*f390*/  @P0 R2UR UR11, R17 ;  /* 0x00000000110b02ca */ /* 0x000fe200000e0000 */
[----:B------:R-:W-:Y:S01]  /*f3a0*/  UMOV UR6, 0x0 ;  /* 0x0000000000067882 */ /* 0x000fe20000000000 */
[----:B------:R-:W-:-:S11]  /*f3b0*/  UMOV UR7, 0x12f00000 ;  /* 0x12f0000000077882 */ /* 0x000fd60000000000 */
[----:B------:R1:W-:Y:S02]  /*f3c0*/  UTMALDG.4D [UR8], [UR4], desc[UR22] ;  /* 0x00001608040075b4 */ /* 0x0003e40008019000 */
[----:B-1----:R-:W-:Y:S01]  /*f3d0*/  @P0 R2UR UR13, R6 ;  /* 0x00000000060d02ca */ /* 0x002fe200000e0000 */
[----:B------:R-:W-:Y:S01]  /*f3e0*/  UIADD3 UR8, UR24, 0x20400, URZ ;  /* 0x0002040018087890 */ /* 0x000fe2000fffe03f */
[----:B------:R-:W-:Y:S01]  /*f3f0*/  @P0 R2UR UR12, R18 ;  /* 0x00000000120c02ca */ /* 0x000fe200000e0000 */
[----:B------:R-:W-:Y:S01]  /*f400*/  UMOV UR10, 0xc0 ;  /* 0x000000c0000a7882 */ /* 0x000fe20000000000 */
[----:B------:R-:W-:-:S13]  /*f410*/  @P0 R2UR UR11, R17 ;  /* 0x00000000110b02ca */ /* 0x000fda00000e0000 */
[----:B------:R0:W-:Y:S01]  /*f420*/  UTMALDG.4D [UR8], [UR4], desc[UR6] ;  /* 0x00000608040075b4 */ /* 0x0001e20008019000 */
[----:B--2---:R-:W-:-:S05]  /*f430*/  VIADD R11, R11, 0x1 ;  /* 0x000000010b0b7836 */ /* 0x004fca0000000000 */
[----:B------:R-:W-:Y:S01]  /*f440*/  LEA.HI R6, R11, R11, RZ, 0x1 ;  /* 0x0000000b0b067211 */ /* 0x000fe200078f08ff */
[----:B------:R0:W-:Y:S03]  /*f450*/  STL [R1+0x28], R11 ;  /* 0x0000280b01007387 */ /* 0x0001e60000100800 */
[----:B------:R-:W-:-:S05]  /*f460*/  LOP3.LUT R6, R6, 0xfffffffe, RZ, 0xc0, !PT ;  /* 0xfffffffe06067812 */ /* 0x000fca00078ec0ff */
[----:B------:R-:W-:-:S05]  /*f470*/  IMAD.IADD R6, R11, 0x1, -R6 ;  /* 0x000000010b067824 */ /* 0x000fca00078e0a06 */
[----:B------:R-:W-:-:S04]  /*f480*/  SHF.L.U32 R6, R6, 0x1f, RZ ;  /* 0x0000001f06067819 */ /* 0x000fc800000006ff */
[----:B------:R-:W1:Y:S02]  /*f490*/  SYNCS.PHASECHK.TRANS64.TRYWAIT P0, [R9+URZ+0x38820], R6 ;  /* 0x03882006090075a7 */ /* 0x000e64000800017f */
[----:B01----:R-:W-:Y:S05]  /*f4a0*/  @!P0 BRA `(.L_x_328) ;  /* 0x0000003000d88947 */ /* 0x003fea0003800000 */
.L_x_396:
[----:B------:R-:W-:Y:S05]  /*f4b0*/  BSYNC B0 ;  /* 0x0000000000007941 */ /* 0x000fea0003800000 */
.L_x_327:
[----:B0-----:R-:W2:Y:S01]  /*f4c0*/  LDL.LU R8, [R1+0x24] ;  /* 0x0000240001087983 */ /* 0x001ea20000300800 */
[----:B------:R-:W-:Y:S01]  /*f4d0*/  BSSY B0, `(.L_x_329) ;  /* 0x00001c6000007945 */ /* 0x000fe20003800000 */
[----:B--2---:R-:W-:-:S13]  /*f4e0*/  ISETP.GE.AND P0, PT, R8, 0x51, PT ;  /* 0x000000510800780c */ /* 0x004fda0003f06270 */
[----:B------:R-:W-:Y:S05]  /*f4f0*/  @!P0 BRA `(.L_x_330) ;  /* 0x0000001c000c8947 */ /* 0x000fea0003800000 */
[----:B------:R-:W2:Y:S01]  /*f500*/  LDL R8, [R1+0x18] ;  /* 0x0000180001087983 */ /* 0x000ea20000100800 */
[----:B------:R-:W-:Y:S01]  /*f510*/  IMAD.MOV.U32 R6, RZ, RZ, 0x1 ;  /* 0x00000001ff067424 */ /* 0x000fe200078e00ff */
[----:B------:R-:W-:Y:S01]  /*f520*/  BSSY B1, `(.L_x_331) ;  /* 0x000009e000017945 */ /* 0x000fe20003800000 */
[----:B--2---:R-:W-:-:S05]  /*f530*/  IMAD.MOV R14, RZ, RZ, -R8 ;  /* 0x000000ffff0e7224 */ /* 0x004fca00078e0a08 */
[----:B------:R-:W-:-:S04]  /*f540*/  VIADDMNMX R14, R14, R6, 0xffffffff, !PT ;  /* 0xffffffff0e0e7446 */ /* 0x000fc80007800106 */
[----:B------:R-:W-:-:S04]  /*f550*/  IADD3 R6, R8, R14, RZ ;  /* 0x0000000e08067210 */ /* 0x000fc80007ffe0ff */
[----:B------:R-:W-:-:S04]  /*f560*/  LOP3.LUT R6, R6, 0x1, RZ, 0xc0, !PT ;  /* 0x0000000106067812 */ /* 0x000fc800078ec0ff */
[----:B------:R-:W-:Y:S01]  /*f570*/  ISETP.NE.U32.AND P0, PT, R6, 0x1, PT ;  /* 0x000000010600780c */ /* 0x000fe20003f05070 */
[----:B------:R-:W-:-:S12]  /*f580*/  VIADD R6, R8, 0xfffffffe ;  /* 0xfffffffe08067836 */ /* 0x000fd80000000000 */
[----:B------:R-:W-:Y:S05]  /*f590*/  @P0 BRA `(.L_x_332) ;  /* 0x0000000800580947 */ /* 0x000fea0003800000 */
[----:B------:R-:W2:Y:S04]  /*f5a0*/  LDL R9, [R1] ;  /* 0x0000000001097983 */ /* 0x000ea80000100800 */
[----:B------:R-:W3:Y:S01]  /*f5b0*/  LDL R8, [R1+0x8] ;  /* 0x0000080001087983 */ /* 0x000ee20000100800 */
[----:B------:R-:W-:Y:S01]  /*f5c0*/  BSSY B2, `(.L_x_333) ;  /* 0x000008f000027945 */ /* 0x000fe20003800000 */
[----:B--2---:R-:W-:-:S05]  /*f5d0*/  VIADD R13, R9, 0x1 ;  /* 0x00000001090d7836 */ /* 0x004fca0000000000 */
[----:B------:R-:W-:-:S04]  /*f5e0*/  ISETP.NE.AND P0, PT, R13, 0x2, PT ;  /* 0x000000020d00780c */ /* 0x000fc80003f05270 */
[----:B------:R-:W-:Y:S02]  /*f5f0*/  SEL R15, RZ, 0x1, P0 ;  /* 0x00000001ff0f7807 */ /* 0x000fe40000000000 */
[----:B------:R-:W-:Y:S02]  /*f600*/  SEL R13, R13, RZ, P0 ;  /* 0x000000ff0d0d7207 */ /* 0x000fe40000000000 */
[----:B---3--:R-:W-:Y:S01]  /*f610*/  LOP3.LUT R15, R8, R15, RZ, 0x3c, !PT ;  /* 0x0000000f080f7212 */ /* 0x008fe200078e3cff */
[----:B------:R-:W-:Y:S06]  /*f620*/  @!P6 BRA `(.L_x_334) ;  /* 0x000000080020e947 */ /* 0x000fec0003800000 */
[----:B------:R-:W-:Y:S01]  /*f630*/  ISETP.NE.U32.AND P0, PT, R2, RZ, PT ;  /* 0x000000ff0200720c */ /* 0x000fe20003f05070 */
[----:B------:R-:W-:-:S03]  /*f640*/  IMAD.MOV.U32 R8, RZ, RZ, R5 ;  /* 0x000000ffff087224 */ /* 0x000fc600078e0005 */
[----:B------:R-:W-:-:S13]  /*f650*/  ISETP.NE.AND.EX P0, PT, R3, RZ, PT, P0 ;  /* 0x000000ff0300720c */ /* 0x000fda0003f05300 */
[----:B------:R-:W-:Y:S05]  /*f660*/  @!P0 BRA `(.L_x_335) ;  /* 0x0000000000488947 */ /* 0x000fea0003800000 */
[----:B------:R-:W0:Y:S01]  /*f670*/  LDC R18, c[0x0][0x41c] ;  /* 0x00010700ff127b82 */ /* 0x000e220000000800 */
[----:B------:R-:W-:Y:S01]  /*f680*/  ULDC.64 UR4, c[0x0][0x408] ;  /* 0x0001020000047ab9 */ /* 0x000fe20000000a00 */
[----:B------:R-:W-:Y:S01]  /*f690*/  ULDC.64 UR6, c[0x0][0x208] ;  /* 0x0000820000067ab9 */ /* 0x000fe20000000a00 */
[----:B0-----:R-:W-:-:S13]  /*f6a0*/  ISETP.NE.AND P0, PT, R18, 0x1, PT ;  /* 0x000000011200780c */ /* 0x001fda0003f05270 */
[----:B------:R-:W0:Y:S02]  /*f6b0*/  @P0 LDC.64 R8, c[0x0][0x420] ;  /* 0x00010800ff080b82 */ /* 0x000e240000000a00 */
[----:B0-----:R-:W-:-:S04]  /*f6c0*/  @P0 IMAD.HI.U32 R10, R6, R8, RZ ;  /* 0x00000008060a0227 */ /* 0x001fc800078e00ff */
[----:B------:R-:W-:Y:S01]  /*f6d0*/  IMAD.MOV.U32 R8, RZ, RZ, R6 ;  /* 0x000000ffff087224 */ /* 0x000fe200078e0006 */
[----:B------:R-:W-:Y:S01]  /*f6e0*/  @P0 SHF.R.U32.HI R8, RZ, R9, R10 ;  /* 0x00000009ff080219 */ /* 0x000fe2000001160a */
[----:B------:R-:W-:-:S03]  /*f6f0*/  IMAD R10, R12, UR4, RZ ;  /* 0x000000040c0a7c24 */ /* 0x000fc6000f8e02ff */
[----:B------:R-:W-:Y:S01]  /*f700*/  SHF.R.S32.HI R9, RZ, 0x1f, R8 ;  /* 0x0000001fff097819 */ /* 0x000fe20000011408 */
[C---:B------:R-:W-:Y:S02]  /*f710*/  IMAD R17, R0.reuse, UR5, R10 ;  /* 0x0000000500117c24 */ /* 0x040fe4000f8e020a */
[----:B------:R-:W-:-:S04]  /*f720*/  IMAD.WIDE.U32 R10, R0, UR4, R8 ;  /* 0x00000004000a7c25 */ /* 0x000fc8000f8e0008 */
[----:B------:R-:W-:Y:S01]  /*f730*/  IMAD.IADD R17, R17, 0x1, R11 ;  /* 0x0000000111117824 */ /* 0x000fe200078e020b */
[----:B------:R-:W-:Y:S01]  /*f740*/  LEA R2, P0, R10, R2, 0x2 ;  /* 0x000000020a027211 */ /* 0x000fe200078010ff */
[----:B------:R-:W-:-:S03]  /*f750*/  IMAD.MOV R8, RZ, RZ, -R8 ;  /* 0x000000ffff087224 */ /* 0x000fc600078e0a08 */
[----:B------:R-:W-:Y:S01]  /*f760*/  LEA.HI.X R3, R10, R3, R17, 0x2, P0 ;  /* 0x000000030a037211 */ /* 0x000fe200000f1411 */
[----:B------:R-:W-:-:S04]  /*f770*/  IMAD R6, R18, R8, R6 ;  /* 0x0000000812067224 */ /* 0x000fc800078e0206 */
[----:B------:R0:W5:Y:S04]  /*f780*/  LDG.E R8, desc[UR6][R2.64] ;  /* 0x0000000602087981 */ /* 0x000168000c1e1900 */
.L_x_335:
[----:B0-----:R-:W0:Y:S01]  /*f790*/  S2R R3, SR_CgaCtaId ;  /* 0x0000000000037919 */ /* 0x001e220000008800 */
[----:B------:R-:W-:-:S04]  /*f7a0*/  MOV R2, 0x400 ;  /* 0x0000040000027802 */ /* 0x000fc80000000f00 */
[----:B0-----:R-:W-:Y:S02]  /*f7b0*/  LEA R2, R3, R2, 0x18 ;  /* 0x0000000203027211 */ /* 0x001fe400078ec0ff */
[----:B------:R-:W-:-:S03]  /*f7c0*/  SHF.L.U32 R3, R15, 0x1f, RZ ;  /* 0x0000001f0f037819 */ /* 0x000fc600000006ff */
[----:B------:R-:W-:-:S04]  /*f7d0*/  IMAD R2, R13, 0x8, R2 ;  /* 0x000000080d027824 */ /* 0x000fc800078e0202 */
[----:B------:R-:W0:Y:S02]  /*f7e0*/  SYNCS.PHASECHK.TRANS64.TRYWAIT P0, [R2+URZ+0x38840], R3 ;  /* 0x03884003020075a7 */ /* 0x000e24000800017f */
[----:B0-----:R-:W-:Y:S05]  /*f7f0*/  @!P0 BRA `(.L_x_336) ;  /* 0x0000003000248947 */ /* 0x001fea0003800000 */
.L_x_397:
        /* <DEDUP_REMOVED lines=11> */
.L_x_337:
[----:B------:R-:W2:Y:S04]  /*f8b0*/  LDL R17, [R1+0x4] ;  /* 0x0000040001117983 */ /* 0x000ea80000100800 */
[----:B------:R-:W3:Y:S01]  /*f8c0*/  LDL.LU R11, [R1+0x8] ;  /* 0x00000800010b7983 */ /* 0x000ee20000300800 */
[----:B0-----:R-:W-:-:S03]  /*f8d0*/  MOV R3, 0x400 ;  /* 0x0000040000037802 */ /* 0x001fc60000000f00 */
[----:B------:R-:W4:Y:S01]  /*f8e0*/  LDL R9, [R1] ;  /* 0x0000000001097983 */ /* 0x000f220000100800 */
[----:B------:R-:W0:Y:S01]  /*f8f0*/  S2R R10, SR_CgaCtaId ;  /* 0x00000000000a7919 */ /* 0x000e220000008800 */
[----:B------:R-:W-:Y:S02]  /*f900*/  R2UR UR9, R2 ;  /* 0x00000000020972ca */ /* 0x000fe400000e0000 */
[----:B------:R-:W-:Y:S01]  /*f910*/  R2UR UR11, R6 ;  /* 0x00000000060b72ca */ /* 0x000fe200000e0000 */
[----:B------:R-:W-:Y:S01]  /*f920*/  UIADD3 UR4, UP0, UR36, 0x370, URZ ;  /* 0x0000037024047890 */ /* 0x000fe2000ff1e03f */
[----:B------:R-:W-:Y:S02]  /*f930*/  R2UR UR12, R4 ;  /* 0x00000000040c72ca */ /* 0x000fe400000e0000 */
[----:B-----5:R-:W-:Y:S02]  /*f940*/  R2UR UR13, R8 ;  /* 0x00000000080d72ca */ /* 0x020fe400000e0000 */
[----:B0-----:R-:W-:-:S05]  /*f950*/  LEA R3, R10, R3, 0x18 ;  /* 0x000000030a037211 */ /* 0x001fca00078ec0ff */
        /* <DEDUP_REMOVED lines=11> */
[----:B------:R-:W-:Y:S01]  /*fa10*/  VIADD R3, R3, 0x38800 ;  /* 0x0003880003037836 */ /* 0x000fe20000000000 */
[----:B------:R-:W-:Y:S01]  /*fa20*/  UMOV UR18, 0x80 ;  /* 0x0000008000127882 */ /* 0x000fe20000000000 */
[----:B------:R-:W-:Y:S01]  /*fa30*/  UMOV UR19, 0xc0 ;  /* 0x000000c000137882 */ /* 0x000fe20000000000 */
[----:B--2---:R-:W-:-:S13]  /*fa40*/  R2UR UR5, R17 ;  /* 0x00000000110572ca */ /* 0x004fda00000e0000 */
[----:B------:R-:W-:Y:S02]  /*fa50*/  UIMAD UR11, UR11, 0x50, UR5 ;  /* 0x000000500b0b78a4 */ /* 0x000fe4000f8e0205 */
[----:B------:R-:W-:Y:S01]  /*fa60*/  UIADD3.X UR5, URZ, UR37, URZ, UP0, !UPT ;  /* 0x000000253f057290 */ /* 0x000fe200087fe43f */
[----:B---3--:R-:W-:Y:S02]  /*fa70*/  SHF.L.U32 R2, R11, 0x1f, RZ ;  /* 0x0000001f0b027819 */ /* 0x008fe400000006ff */
[----:B----4-:R-:W-:-:S06]  /*fa80*/  LEA R3, R9, R3, 0x3 ;  /* 0x0000000309037211 */ /* 0x010fcc00078e18ff */
[----:B------:R0:W-:Y:S02]  /*fa90*/  UTMALDG.4D [UR8], [UR4], desc[UR6] ;  /* 0x00000608040075b4 */ /* 0x0001e40008019000 */
[----:B0-----:R-:W-:Y:S01]  /*faa0*/  UMOV UR8, UR15 ;  /* 0x0000000f00087c82 */ /* 0x001fe20008000000 */
[----:B------:R-:W-:Y:S02]  /*fab0*/  UMOV UR10, UR17 ;  /* 0x00000011000a7c82 */ /* 0x000fe40008000000 */
[----:B------:R0:W-:Y:S02]  /*fac0*/  UTMALDG.4D [UR8], [UR4], desc[UR6] ;  /* 0x00000608040075b4 */ /* 0x0001e40008019000 */
[----:B0-----:R-:W-:Y:S01]  /*fad0*/  UMOV UR8, UR16 ;  /* 0x0000001000087c82 */ /* 0x001fe20008000000 */
[----:B------:R-:W-:Y:S02]  /*fae0*/  UMOV UR10, UR18 ;  /* 0x00000012000a7c82 */ /* 0x000fe40008000000 */
[----:B------:R0:W-:Y:S02]  /*faf0*/  UTMALDG.4D [UR8], [UR4], desc[UR6] ;  /* 0x00000608040075b4 */ /* 0x0001e40008019000 */
[----:B0-----:R-:W-:Y:S01]  /*fb00*/  UMOV UR8, UR14 ;  /* 0x0000000e00087c82 */ /* 0x001fe20008000000 */
[----:B------:R-:W-:-:S02]  /*fb10*/  UMOV UR10, UR19 ;  /* 0x00000013000a7c82 */ /* 0x000fc40008000000 */
[----:B------:R0:W-:Y:S01]  /*fb20*/  UTMALDG.4D [UR8], [UR4], desc[UR6] ;  /* 0x00000608040075b4 */ /* 0x0001e20008019000 */
[----:B------:R-:W1:Y:S02]  /*fb30*/  SYNCS.PHASECHK.TRANS64.TRYWAIT P0, [R3+URZ+0x60], R2 ;  /* 0x00006002030075a7 */ /* 0x000e64000800017f */
[----:B01----:R-:W-:Y:S05]  /*fb40*/  @!P0 BRA `(.L_x_338) ;  /* 0x0000002c00648947 */ /* 0x003fea0003800000 */
.L_x_398:
[----:B------:R-:W-:Y:S05]  /*fb50*/  @P1 BRA `(.L_x_339) ;  /* 0x0000000000301947 */ /* 0x000fea0003800000 */
[----:B------:R-:W1:Y:S01]  /*fb60*/  S2R R9, SR_TID.X ;  /* 0x0000000000097919 */ /* 0x000e620000002100 */
[----:B------:R-:W-:Y:S01]  /*fb70*/  MOV R10, 0x400 ;  /* 0x00000400000a7802 */ /* 0x000fe20000000f00 */
[----:B------:R-:W2:Y:S01]  /*fb80*/  S2R R11, SR_CgaCtaId ;  /* 0x00000000000b7919 */ /* 0x000ea20000008800 */
[----:B-1----:R-:W-:Y:S02]  /*fb90*/  LOP3.LUT R17, R9, 0x1f, RZ, 0xc0, !PT ;  /* 0x0000001f09117812 */ /* 0x002fe400078ec0ff */
[----:B------:R-:W3:Y:S02]  /*fba0*/  LDL R9, [R1] ;  /* 0x0000000001097983 */ /* 0x000ee40000100800 */
[----:B------:R-:W-:Y:S02]  /*fbb0*/  ISETP.NE.AND P0, PT, R17, RZ, PT ;  /* 0x000000ff1100720c */ /* 0x000fe40003f05270 */
[----:B--2---:R-:W-:Y:S01]  /*fbc0*/  LEA R10, R11, R10, 0x18 ;  /* 0x0000000a0b0a7211 */ /* 0x004fe200078ec0ff */
[----:B0-----:R-:W-:-:S04]  /*fbd0*/  IMAD.MOV.U32 R3, RZ, RZ, 0xa000 ;  /* 0x0000a000ff037424 */ /* 0x001fc800078e00ff */
[----:B---3--:R-:W-:-:S04]  /*fbe0*/  IMAD R2, R9, 0x8, R10 ;  /* 0x0000000809027824 */ /* 0x008fc800078e020a */
[----:B------:R1:W-:Y:S02]  /*fbf0*/  SYNCS.ARRIVE.TRANS64 RZ, [R2+URZ+0x38850], R3 ;  /* 0x0388500302ff79a7 */ /* 0x0003e4000800003f */
[----:B------:R-:W-:Y:S05]  /*fc00*/  @!P0 BRA `(.L_x_339) ;  /* 0x0000000000048947 */ /* 0x000fea0003800000 */
[----:B------:R-:W-:Y:S01]  /*fc10*/  BPT.TRAP 0x1 ;  /* 0x000000040000795c */ /* 0x000fe20000300000 */
.L_x_339:
[----:B01----:R-:W2:Y:S01]  /*fc20*/  LDL.LU R2, [R1+0xc] ;  /* 0x00000c0001027983 */ /* 0x003ea20000300800 */
[----:B------:R-:W-:-:S03]  /*fc30*/  MOV R10, 0x400 ;  /* 0x00000400000a7802 */ /* 0x000fc60000000f00 */
[----:B------:R-:W3:Y:S04]  /*fc40*/  LDL.LU R9, [R1] ;  /* 0x0000000001097983 */ /* 0x000ee80000300800 */
[----:B------:R-:W4:Y:S01]  /*fc50*/  LDL R3, [R1+0x4] ;  /* 0x0000040001037983 */ /* 0x000f220000100800 */
[----:B------:R-:W0:Y:S01]  /*fc60*/  S2R R11, SR_CgaCtaId ;  /* 0x00000000000b7919 */ /* 0x000e220000008800 */
[----:B------:R-:W-:Y:S01]  /*fc70*/  R2UR UR13, R5 ;  /* 0x00000000050d72ca */ /* 0x000fe200000e0000 */
[----:B------:R-:W-:Y:S01]  /*fc80*/  UIADD3 UR4, UP0, UR36, 0x470, URZ ;  /* 0x0000047024047890 */ /* 0x000fe2000ff1e03f */
[----:B------:R-:W-:Y:S02]  /*fc90*/  R2UR UR12, R4 ;  /* 0x00000000040c72ca */ /* 0x000fe400000e0000 */
[----:B0-----:R-:W-:Y:S01]  /*fca0*/  LEA R10, R11, R10, 0x18 ;  /* 0x0000000a0b0a7211 */ /* 0x001fe200078ec0ff */
[----:B------:R-:W-:Y:S01]  /*fcb0*/  UMOV UR10, URZ ;  /* 0x0000003f000a7c82 */ /* 0x000fe20008000000 */
[----:B------:R-:W-:Y:S01]  /*fcc0*/  UMOV UR6, 0x0 ;  /* 0x0000000000067882 */ /* 0x000fe20000000000 */
[----:B------:R-:W-:Y:S01]  /*fcd0*/  UMOV UR7, 0x14f00000 ;  /* 0x14f0000000077882 */ /* 0x000fe20000000000 */
[----:B------:R-:W-:Y:S01]  /*fce0*/  UMOV UR17, 0x40 ;  /* 0x0000004000117882 */ /* 0x000fe20000000000 */
[----:B------:R0:W-:Y:S01]  /*fcf0*/  STL [R1+0xc], R6 ;  /* 0x00000c0601007387 */ /* 0x0001e20000100800 */
[----:B------:R-:W-:Y:S01]  /*fd00*/  IMAD.MOV.U32 R5, RZ, RZ, R8 ;  /* 0x000000ffff057224 */ /* 0x000fe200078e0008 */
[----:B--2---:R-:W-:Y:S01]  /*fd10*/  R2UR UR11, R2 ;  /* 0x00000000020b72ca */ /* 0x004fe200000e0000 */
[----:B---3--:R-:W-:-:S05]  /*fd20*/  IMAD R2, R9, 0x8, R10 ;  /* 0x0000000809027824 */ /* 0x008fca00078e020a */
[----:B------:R-:W-:Y:S01]  /*fd30*/  R2UR UR9, R2 ;  /* 0x00000000020972ca */ /* 0x000fe200000e0000 */
[----:B------:R-:W-:Y:S01]  /*fd40*/  IMAD R2, R9, 0xa000, R10 ;  /* 0x0000a00009027824 */ /* 0x000fe200078e020a */
[----:B----4-:R-:W-:-:S04]  /*fd50*/  R2UR UR5, R3 ;  /* 0x00000000030572ca */ /* 0x010fc800000e0000 */
[----:B------:R-:W-:-:S07]  /*fd60*/  R2UR UR16, R2 ;  /* 0x00000000021072ca */ /* 0x000fce00000e0000 */
[----:B------:R-:W-:Y:S02]  /*fd70*/  UIADD3 UR9, UR9, 0x38850, URZ ;  /* 0x0003885009097890 */ /* 0x000fe4000fffe03f */
[----:B------:R-:W-:Y:S02]  /*fd80*/  UIMAD UR11, UR11, 0x50, UR5 ;  /* 0x000000500b0b78a4 */ /* 0x000fe4000f8e0205 */
[----:B------:R-:W-:Y:S02]  /*fd90*/  UIADD3.X UR5, URZ, UR37, URZ, UP0, !UPT ;  /* 0x000000253f057290 */ /* 0x000fe400087fe43f */
[----:B------:R-:W-:Y:S02]  /*fda0*/  UIADD3 UR8, UR16, 0x400, URZ ;  /* 0x0000040010087890 */ /* 0x000fe4000fffe03f */
[----:B------:R-:W-:Y:S02]  /*fdb0*/  UIADD3 UR14, UR16, 0x2c00, URZ ;  /* 0x00002c00100e7890 */ /* 0x000fe4000fffe03f */
[----:B------:R-:W-:-:S02]  /*fdc0*/  UIADD3 UR15, UR16, 0x5400, URZ ;  /* 0x00005400100f7890 */ /* 0x000fc4000fffe03f */
[----:B------:R-:W-:-:S03]  /*fdd0*/  UIADD3 UR16, UR16, 0x7c00, URZ ;  /* 0x00007c0010107890 */ /* 0x000fc6000fffe03f */
        /* <DEDUP_REMOVED lines=12> */
[----:B0-----:R-:W-:Y:S01]  /*fea0*/  NOP ;  /* 0x0000000000007918 */ /* 0x001fe20000000000 */
.L_x_334:
[----:B------:R-:W-:Y:S05]  /*feb0*/  BSYNC B2 ;  /* 0x0000000000027941 */ /* 0x000fea0003800000 */
.L_x_333:
[----:B------:R-:W2:Y:S04]  /*fec0*/  LDL.LU R2, [R1+0x18] ;  /* 0x0000180001027983 */ /* 0x000ea80000300800 */
[----:B------:R0:W-:Y:S04]  /*fed0*/  STL [R1], R13 ;  /* 0x0000000d01007387 */ /* 0x0001e80000100800 */
[----:B------:R0:W-:Y:S02]  /*fee0*/  STL [R1+0x8], R15 ;  /* 0x0000080f01007387 */ /* 0x0001e40000100800 */
[----:B0-2---:R-:W-:-:S07]  /*fef0*/  VIADD R6, R2, 0xfffffffd ;  /* 0xfffffffd02067836 */ /* 0x005fce0000000000 */
.L_x_332:
[----:B------:R-:W-:Y:S05]  /*ff00*/  BSYNC B1 ;  /* 0x0000000000017941 */ /* 0x000fea0003800000 */
.L_x_331:
[----:B------:R-:W-:-:S05]  /*ff10*/  IMAD.MOV R14, RZ, RZ, -R14 ;  /* 0x000000ffff0e7224 */ /* 0x000fca00078e0a0e */
[----:B------:R-:W-:-:S13]  /*ff20*/  ISETP.NE.AND P0, PT, R7, R14, PT ;  /* 0x0000000e0700720c */ /* 0x000fda0003f05270 */
[----:B------:R-:W-:Y:S05]  /*ff30*/  @!P0 BRA `(.L_x_330) ;  /* 0x00000010007c8947 */ /* 0x000fea0003800000 */
[----:B------:R-:W-:-:S07]  /*ff40*/  IMAD.MOV.U32 R10, RZ, RZ, R5 ;  /* 0x000000ffff0a7224 */ /* 0x000fce00078e0005 */
.L_x_354:
[----:B------:R-:W2:Y:S04]  /*ff50*/  LDL R3, [R1] ;  /* 0x0000000001037983 */ /* 0x000ea80000100800 */
[----:B------:R-:W3:Y:S01]  /*ff60*/  LDL R2, [R1+0x8] ;  /* 0x0000080001027983 */ /* 0x000ee20000100800 */
[----:B------:R-:W-:Y:S05]  /*ff70*/  YIELD ;  /* 0x0000000000007946 */ /* 0x000fea0003800000 */
[----:B------:R-:W-:Y:S01]  /*ff80*/  BSSY B1, `(.L_x_340) ;  /* 0x000008a000017945 */ /* 0x000fe20003800000 */
[----:B--2---:R-:W-:-:S05]  /*ff90*/  VIADD R7, R3, 0x1 ;  /* 0x0000000103077836 */ /* 0x004fca0000000000 */
[----:B------:R-:W-:-:S04]  /*ffa0*/  ISETP.NE.AND P0, PT, R7, 0x2, PT ;  /* 0x000000020700780c */ /* 0x000fc80003f05270 */
[----:B------:R-:W-:Y:S02]  /*ffb0*/  SEL R8, RZ, 0x1, P0 ;  /* 0x00000001ff087807 */ /* 0x000fe40000000000 */
[----:B------:R-:W-:Y:S02]  /*ffc0*/  SEL R7, R7, RZ, P0 ;  /* 0x000000ff07077207 */ /* 0x000fe40000000000 */
[----:B---3--:R-:W-:Y:S01]  /*ffd0*/  LOP3.LUT R8, R2, R8, RZ, 0x3c, !PT ;  /* 0x0000000802087212 */ /* 0x008fe200078e3cff */
[----:B0-----:R-:W-:Y:S06]  /*ffe0*/  @!P6 BRA `(.L_x_341) ;  /* 0x00000008000ce947 */ /* 0x001fec0003800000 */
[----:B------:R-:W-:Y:S01]  /*fff0*/  ULDC.64 UR4, c[0x0][0x3f8] ;  /* 0x0000fe0000047ab9 */ /* 0x000fe20000000a00 */
[----:B------:R-:W-:Y:S01]  /*10000*/  IMAD.MOV.U32 R9, RZ, RZ, R6 ;  /* 0x000000ffff097224 */ /* 0x000fe200078e0006 */
[----:B------:R-:W-:-:S04]  /*10010*/  ISETP.NE.U32.AND P0, PT, RZ, UR4, PT ;  /* 0x00000004ff007c0c */ /* 0x000fc8000bf05070 */
[----:B------:R-:W-:-:S13]  /*10020*/  ISETP.NE.AND.EX P0, PT, RZ, UR5, PT, P0 ;  /* 0x00000005ff007c0c */ /* 0x000fda000bf05300 */
[----:B------:R-:W-:Y:S05]  /*10030*/  @!P0 BRA `(.L_x_342) ;  /* 0x0000000000488947 */ /* 0x000fea0003800000 */
[----:B------:R-:W0:Y:S01]  /*10040*/  LDC R9, c[0x0][0x41c] ;  /* 0x00010700ff097b82 */ /* 0x000e220000000800 */
[----:B------:R-:W-:Y:S01]  /*10050*/  ULDC.64 UR6, c[0x0][0x408] ;  /* 0x0001020000067ab9 */ /* 0x000fe20000000a00 */
[----:B------:R-:W-:Y:S01]  /*10060*/  ULDC.64 UR8, c[0x0][0x208] ;  /* 0x0000820000087ab9 */ /* 0x000fe20000000a00 */
[----:B0-----:R-:W-:-:S13]  /*10070*/  ISETP.NE.AND P0, PT, R9, 0x1, PT ;  /* 0x000000010900780c */ /* 0x001fda0003f05270 */
[----:B------:R-:W0:Y:S02]  /*10080*/  @P0 LDC.64 R2, c[0x0][0x420] ;  /* 0x00010800ff020b82 */ /* 0x000e240000000a00 */
[----:B0-----:R-:W-:Y:S01]  /*10090*/  @P0 IMAD.HI.U32 R10, R6, R2, RZ ;  /* 0x00000002060a0227 */ /* 0x001fe200078e00ff */
[----:B------:R-:W-:-:S04]  /*100a0*/  MOV R2, R6 ;  /* 0x0000000600027202 */ /* 0x000fc80000000f00 */
[----:B------:R-:W-:Y:S01]  /*100b0*/  @P0 SHF.R.U32.HI R2, RZ, R3, R10 ;  /* 0x00000003ff020219 */ /* 0x000fe2000001160a */
[----:B------:R-:W-:-:S04]  /*100c0*/  IMAD R10, R12, UR6, RZ ;  /* 0x000000060c0a7c24 */ /* 0x000fc8000f8e02ff */
[----:B------:R-:W-:Y:S02]  /*100d0*/  IMAD.MOV R3, RZ, RZ, -R2 ;  /* 0x000000ffff037224 */ /* 0x000fe400078e0a02 */
[----:B------:R-:W-:Y:S02]  /*100e0*/  IMAD R10, R0, UR7, R10 ;  /* 0x00000007000a7c24 */ /* 0x000fe4000f8e020a */
[----:B------:R-:W-:Y:S01]  /*100f0*/  IMAD R9, R9, R3, R6 ;  /* 0x0000000309097224 */ /* 0x000fe200078e0206 */
[----:B------:R-:W-:-:S03]  /*10100*/  SHF.R.S32.HI R3, RZ, 0x1f, R2 ;  /* 0x0000001fff037819 */ /* 0x000fc60000011402 */
[----:B------:R-:W-:-:S04]  /*10110*/  IMAD.WIDE.U32 R2, R0, UR6, R2 ;  /* 0x0000000600027c25 */ /* 0x000fc8000f8e0002 */
[----:B------:R-:W-:Y:S01]  /*10120*/  IMAD.IADD R3, R10, 0x1, R3 ;  /* 0x000000010a037824 */ /* 0x000fe200078e0203 */
[----:B------:R-:W-:-:S04]  /*10130*/  LEA R10, P0, R2, UR4, 0x2 ;  /* 0x00000004020a7c11 */ /* 0x000fc8000f8010ff */
[----:B------:R-:W-:-:S05]  /*10140*/  LEA.HI.X R11, R2, UR5, R3, 0x2, P0 ;  /* 0x00000005020b7c11 */ /* 0x000fca00080f1403 */
[----:B------:R0:W5:Y:S04]  /*10150*/  LDG.E R10, desc[UR8][R10.64] ;  /* 0x000000080a0a7981 */ /* 0x000168000c1e1900 */
.L_x_342:
[----:B------:R-:W1:Y:S01]  /*10160*/  S2R R3, SR_CgaCtaId ;  /* 0x0000000000037919 */ /* 0x000e620000008800 */
[----:B------:R-:W-:-:S04]  /*10170*/  MOV R2, 0x400 ;  /* 0x0000040000027802 */ /* 0x000fc80000000f00 */
[----:B-1----:R-:W-:Y:S02]  /*10180*/  LEA R2, R3, R2, 0x18 ;  /* 0x0000000203027211 */ /* 0x002fe400078ec0ff */
[----:B------:R-:W-:-:S03]  /*10190*/  SHF.L.U32 R3, R8, 0x1f, RZ ;  /* 0x0000001f08037819 */ /* 0x000fc600000006ff */
[----:B------:R-:W-:-:S04]  /*101a0*/  IMAD R2, R7, 0x8, R2 ;  /* 0x0000000807027824 */ /* 0x000fc800078e0202 */
[----:B------:R-:W1:Y:S02]  /*101b0*/  SYNCS.PHASECHK.TRANS64.TRYWAIT P0, [R2+URZ+0x38840], R3 ;  /* 0x03884003020075a7 */ /* 0x000e64000800017f */
[----:B-1----:R-:W-:Y:S05]  /*101c0*/  @!P0 BRA `(.L_x_343) ;  /* 0x0000002400d88947 */ /* 0x002fea0003800000 */
.L_x_399:
[----:B0-----:R-:W0:Y:S02]  /*101d0*/  S2R R11, SR_TID.X ;  /* 0x00000000000b7919 */ /* 0x001e240000002100 */
[----:B0-----:R-:W-:-:S04]  /*101e0*/  LOP3.LUT R11, R11, 0x7f, RZ, 0xc0, !PT ;  /* 0x0000007f0b0b7812 */ /* 0x001fc800078ec0ff */
[----:B------:R-:W-:-:S13]  /*101f0*/  ISETP.NE.AND P0, PT, R11, RZ, PT ;  /* 0x000000ff0b00720c */ /* 0x000fda0003f05270 */
[----:B------:R-:W-:Y:S05]  /*10200*/  @P0 BRA `(.L_x_344) ;  /* 0x00000000001c0947 */ /* 0x000fea0003800000 */
[----:B------:R-:W0:Y:S01]  /*10210*/  S2R R11, SR_TID.X ;  /* 0x00000000000b7919 */ /* 0x000e220000002100 */
[----:B-1----:R-:W-:-:S04]  /*10220*/  IMAD.MOV.U32 R3, RZ, RZ, 0xa000 ;  /* 0x0000a000ff037424 */ /* 0x002fc800078e00ff */
[----:B------:R2:W-:Y:S01]  /*10230*/  SYNCS.ARRIVE.TRANS64 RZ, [R2+URZ+0x38830], R3 ;  /* 0x0388300302ff79a7 */ /* 0x0005e2000800003f */
[----:B0-----:R-:W-:-:S04]  /*10240*/  LOP3.LUT R11, R11, 0x1f, RZ, 0xc0, !PT ;  /* 0x0000001f0b0b7812 */ /* 0x001fc800078ec0ff */
[----:B------:R-:W-:-:S13]  /*10250*/  ISETP.NE.AND P1, PT, R11, RZ, PT ;  /* 0x000000ff0b00720c */ /* 0x000fda0003f25270 */
[----:B--2---:R-:W-:Y:S05]  /*10260*/  @!P1 BRA `(.L_x_344) ;  /* 0x0000000000049947 */ /* 0x004fea0003800000 */
[----:B------:R-:W-:Y:S01]  /*10270*/  BPT.TRAP 0x1 ;  /* 0x000000040000795c */ /* 0x000fe20000300000 */
.L_x_344:
[----:B------:R-:W2:Y:S04]  /*10280*/  LDL R15, [R1+0x4] ;  /* 0x00000400010f7983 */ /* 0x000ea80000100800 */
[----:B-1----:R-:W3:Y:S01]  /*10290*/  LDL.LU R3, [R1+0x8] ;  /* 0x0000080001037983 */ /* 0x002ee20000300800 */
[----:B------:R-:W-:-:S03]  /*102a0*/  MOV R13, 0x400 ;  /* 0x00000400000d7802 */ /* 0x000fc60000000f00 */
        /* <DEDUP_REMOVED lines=25> */
[----:B---3--:R-:W-:Y:S01]  /*10440*/  SHF.L.U32 R3, R3, 0x1f, RZ ;  /* 0x0000001f03037819 */ /* 0x008fe200000006ff */
[----:B----4-:R-:W-:-:S07]  /*10450*/  IMAD R2, R11, 0x8, R2 ;  /* 0x000000080b027824 */ /* 0x010fce00078e0202 */
        /* <DEDUP_REMOVED lines=12> */
.L_x_400:
        /* <DEDUP_REMOVED lines=8> */
.L_x_346:
[----:B------:R-:W2:Y:S01]  /*105a0*/  LDL.LU R15, [R1+0xc] ;  /* 0x00000c00010f7983 */ /* 0x000ea20000300800 */
[----:B------:R-:W-:-:S03]  /*105b0*/  MOV R13, 0x400 ;  /* 0x00000400000d7802 */ /* 0x000fc60000000f00 */
[----:B0-----:R-:W3:Y:S04]  /*105c0*/  LDL.LU R3, [R1] ;  /* 0x0000000001037983 */ /* 0x001ee80000300800 */
[----:B------:R-:W4:Y:S01]  /*105d0*/  LDL R11, [R1+0x4] ;  /* 0x00000400010b7983 */ /* 0x000f220000100800 */
[----:B------:R-:W0:Y:S01]  /*105e0*/  S2R R14, SR_CgaCtaId ;  /* 0x00000000000e7919 */ /* 0x000e220000008800 */
[----:B------:R-:W-:Y:S01]  /*105f0*/  R2UR UR9, R2 ;  /* 0x00000000020972ca */ /* 0x000fe200000e0000 */
[----:B------:R-:W-:Y:S01]  /*10600*/  UIADD3 UR4, UP0, UR36, 0x470, URZ ;  /* 0x0000047024047890 */ /* 0x000fe2000ff1e03f */
[----:B------:R-:W-:Y:S02]  /*10610*/  R2UR UR13, R5 ;  /* 0x00000000050d72ca */ /* 0x000fe400000e0000 */
[----:B------:R-:W-:-:S02]  /*10620*/  R2UR UR12, R4 ;  /* 0x00000000040c72ca */ /* 0x000fc400000e0000 */
[----:B0-----:R-:W-:-:S07]  /*10630*/  LEA R13, R14, R13, 0x18 ;  /* 0x0000000d0e0d7211 */ /* 0x001fce00078ec0ff */
[----:B------:R-:W-:Y:S01]  /*10640*/  UIADD3 UR9, UR9, 0x50, URZ ;  /* 0x0000005009097890 */ /* 0x000fe2000fffe03f */
[----:B------:R-:W-:Y:S01]  /*10650*/  UMOV UR10, URZ ;  /* 0x0000003f000a7c82 */ /* 0x000fe20008000000 */
[----:B------:R-:W-:Y:S01]  /*10660*/  UMOV UR6, 0x0 ;  /* 0x0000000000067882 */ /* 0x000fe20000000000 */
[----:B------:R-:W-:Y:S01]  /*10670*/  UMOV UR7, 0x14f00000 ;  /* 0x14f0000000077882 */ /* 0x000fe20000000000 */
[----:B------:R-:W-:Y:S01]  /*10680*/  UMOV UR17, 0x40 ;  /* 0x0000004000117882 */ /* 0x000fe20000000000 */
[----:B------:R0:W-:Y:S01]  /*10690*/  STL [R1+0xc], R9 ;  /* 0x00000c0901007387 */ /* 0x0001e20000100800 */
[----:B------:R-:W-:Y:S01]  /*106a0*/  IMAD.MOV.U32 R5, RZ, RZ, R10 ;  /* 0x000000ffff057224 */ /* 0x000fe200078e000a */
[----:B--2---:R-:W-:Y:S01]  /*106b0*/  R2UR UR11, R15 ;  /* 0x000000000f0b72ca */ /* 0x004fe200000e0000 */
[----:B---3--:R-:W-:Y:S01]  /*106c0*/  IMAD R3, R3, 0xa000, R13 ;  /* 0x0000a00003037824 */ /* 0x008fe200078e020d */
[----:B----4-:R-:W-:-:S04]  /*106d0*/  R2UR UR5, R11 ;  /* 0x000000000b0572ca */ /* 0x010fc800000e0000 */
[----:B------:R-:W-:-:S09]  /*106e0*/  R2UR UR14, R3 ;  /* 0x00000000030e72ca */ /* 0x000fd200000e0000 */
[----:B------:R-:W-:-:S04]  /*106f0*/  UIMAD UR11, UR11, 0x50, UR5 ;  /* 0x000000500b0b78a4 */ /* 0x000fc8000f8e0205 */
[----:B------:R-:W-:Y:S02]  /*10700*/  UIADD3 UR8, UR14, 0x400, URZ ;  /* 0x000004000e087890 */ /* 0x000fe4000fffe03f */
[----:B------:R-:W-:Y:S02]  /*10710*/  UIADD3.X UR5, URZ, UR37, URZ, UP0, !UPT ;  /* 0x000000253f057290 */ /* 0x000fe400087fe43f */
[----:B------:R-:W-:Y:S02]  /*10720*/  UIADD3 UR15, UR14, 0x2c00, URZ ;  /* 0x00002c000e0f7890 */ /* 0x000fe4000fffe03f */
[----:B------:R-:W-:Y:S02]  /*10730*/  UIADD3 UR16, UR14, 0x5400, URZ ;  /* 0x000054000e107890 */ /* 0x000fe4000fffe03f */
        /* <DEDUP_REMOVED lines=14> */
.L_x_341:
[----:B------:R-:W-:Y:S05]  /*10820*/  BSYNC B1 ;  /* 0x0000000000017941 */ /* 0x000fea0003800000 */
.L_x_340:
[----:B------:R-:W-:Y:S01]  /*10830*/  VIADD R2, R7, 0x1 ;  /* 0x0000000107027836 */ /* 0x000fe20000000000 */
[----:B------:R-:W-:Y:S04]  /*10840*/  BSSY B1, `(.L_x_347) ;  /* 0x000008a000017945 */ /* 0x000fe80003800000 */
[----:B------:R-:W-:-:S04]  /*10850*/  ISETP.NE.AND P0, PT, R2, 0x2, PT ;  /* 0x000000020200780c */ /* 0x000fc80003f05270 */
[----:B------:R-:W-:Y:S02]  /*10860*/  SEL R3, RZ, 0x1, P0 ;  /* 0x00000001ff037807 */ /* 0x000fe40000000000 */
[----:B------:R-:W-:Y:S02]  /*10870*/  SEL R14, R2, RZ, P0 ;  /* 0x000000ff020e7207 */ /* 0x000fe40000000000 */
[----:B------:R-:W-:-:S05]  /*10880*/  LOP3.LUT R13, R8, R3, RZ, 0x3c, !PT ;  /* 0x00000003080d7212 */ /* 0x000fca00078e3cff */
[----:B------:R0:W-:Y:S04]  /*10890*/  STL [R1+0x8], R13 ;  /* 0x0000080d01007387 */ /* 0x0001e80000100800 */
[----:B------:R0:W-:Y:S01]  /*108a0*/  STL [R1], R14 ;  /* 0x0000000e01007387 */ /* 0x0001e20000100800 */
[----:B------:R-:W-:Y:S05]  /*108b0*/  @!P6 BRA `(.L_x_348) ;  /* 0x000000080008e947 */ /* 0x000fea0003800000 */
[----:B------:R-:W-:Y:S01]  /*108c0*/  ULDC.64 UR4, c[0x0][0x3f8] ;  /* 0x0000fe0000047ab9 */ /* 0x000fe20000000a00 */
[----:B------:R-:W-:Y:S02]  /*108d0*/  IADD3 R9, R6, -0x1, RZ ;  /* 0xffffffff06097810 */ /* 0x000fe40007ffe0ff */
[----:B------:R-:W-:-:S04]  /*108e0*/  ISETP.NE.U32.AND P0, PT, RZ, UR4, PT ;  /* 0x00000004ff007c0c */ /* 0x000fc8000bf05070 */
[----:B------:R-:W-:-:S13]  /*108f0*/  ISETP.NE.AND.EX P0, PT, RZ, UR5, PT, P0 ;  /* 0x00000005ff007c0c */ /* 0x000fda000bf05300 */
[----:B------:R-:W-:Y:S05]  /*10900*/  @!P0 BRA `(.L_x_349) ;  /* 0x0000000000488947 */ /* 0x000fea0003800000 */
        /* <DEDUP_REMOVED lines=18> */
.L_x_349:
[----:B------:R-:W2:Y:S01]  /*10a30*/  S2R R3, SR_CgaCtaId ;  /* 0x0000000000037919 */ /* 0x000ea20000008800 */
[----:B------:R-:W-:-:S04]  /*10a40*/  MOV R2, 0x400 ;  /* 0x0000040000027802 */ /* 0x000fc80000000f00 */
[----:B--2---:R-:W-:Y:S02]  /*10a50*/  LEA R2, R3, R2, 0x18 ;  /* 0x0000000203027211 */ /* 0x004fe400078ec0ff */
[----:B------:R-:W-:-:S03]  /*10a60*/  SHF.L.U32 R3, R13, 0x1f, RZ ;  /* 0x0000001f0d037819 */ /* 0x000fc600000006ff */
[----:B------:R-:W-:-:S04]  /*10a70*/  IMAD R2, R14, 0x8, R2 ;  /* 0x000000080e027824 */ /* 0x000fc800078e0202 */
[----:B------:R-:W2:Y:S02]  /*10a80*/  SYNCS.PHASECHK.TRANS64.TRYWAIT P0, [R2+URZ+0x38840], R3 ;  /* 0x03884003020075a7 */ /* 0x000ea4000800017f */
[----:B--2---:R-:W-:Y:S05]  /*10a90*/  @!P0 BRA `(.L_x_350) ;  /* 0x0000001c00cc8947 */ /* 0x004fea0003800000 */
.L_x_401:
        /* <DEDUP_REMOVED lines=11> */
.L_x_351:
[----:B0-----:R-:W3:Y:S01]  /*10b50*/  LDL R13, [R1] ;  /* 0x00000000010d7983 */ /* 0x001ee20000100800 */
[----:B------:R-:W-:-:S03]  /*10b60*/  MOV R14, 0x400 ;  /* 0x00000400000e7802 */ /* 0x000fc60000000f00 */
[----:B------:R-:W4:Y:S01]  /*10b70*/  LDL R11, [R1+0x4] ;  /* 0x00000400010b7983 */ /* 0x000f220000100800 */
[----:B------:R-:W0:Y:S01]  /*10b80*/  S2R R15, SR_CgaCtaId ;  /* 0x00000000000f7919 */ /* 0x000e220000008800 */
[----:B------:R-:W-:Y:S01]  /*10b90*/  R2UR UR11, R9 ;  /* 0x00000000090b72ca */ /* 0x000fe200000e0000 */
[----:B------:R-:W-:Y:S01]  /*10ba0*/  UIADD3 UR4, UP0, UR36, 0x370, URZ ;  /* 0x0000037024047890 */ /* 0x000fe2000ff1e03f */
[----:B------:R-:W-:Y:S02]  /*10bb0*/  R2UR UR12, R4 ;  /* 0x00000000040c72ca */ /* 0x000fe400000e0000 */
[----:B0-----:R-:W-:-:S05]  /*10bc0*/  LEA R14, R15, R14, 0x18 ;  /* 0x0000000e0f0e7211 */ /* 0x001fca00078ec0ff */
[----:B--2---:R-:W-:Y:S01]  /*10bd0*/  VIADD R2, R14, 0x38800 ;  /* 0x000388000e027836 */ /* 0x004fe20000000000 */
[----:B-----5:R-:W-:Y:S01]  /*10be0*/  R2UR UR13, R10 ;  /* 0x000000000a0d72ca */ /* 0x020fe200000e0000 */
[----:B------:R-:W-:Y:S01]  /*10bf0*/  UMOV UR10, URZ ;  /* 0x0000003f000a7c82 */ /* 0x000fe20008000000 */
[----:B------:R-:W-:Y:S01]  /*10c00*/  UMOV UR6, 0x0 ;  /* 0x0000000000067882 */ /* 0x000fe20000000000 */
[----:B------:R-:W-:Y:S01]  /*10c10*/  UMOV UR7, 0x14f00000 ;  /* 0x14f0000000077882 */ /* 0x000fe20000000000 */
[----:B------:R-:W-:Y:S01]  /*10c20*/  UMOV UR17, 0x40 ;  /* 0x0000004000117882 */ /* 0x000fe20000000000 */
[----:B------:R-:W-:Y:S01]  /*10c30*/  UMOV UR18, 0x80 ;  /* 0x0000008000127882 */ /* 0x000fe20000000000 */
[----:B------:R-:W-:Y:S01]  /*10c40*/  UMOV UR19, 0xc0 ;  /* 0x000000c000137882 */ /* 0x000fe20000000000 */
[----:B------:R-:W-:Y:S01]  /*10c50*/  SHF.L.U32 R8, R8, 0x1f, RZ ;  /* 0x0000001f08087819 */ /* 0x000fe200000006ff */
        /* <DEDUP_REMOVED lines=12> */
[----:B------:R0:W-:Y:S01]  /*10d20*/  UTMALDG.4D [UR8], [UR4], desc[UR6] ;  /* 0x00000608040075b4 */ /* 0x0001e20008019000 */
[----:B------:R-:W-:Y:S01]  /*10d30*/  IMAD R2, R7, 0x8, R2 ;  /* 0x0000000807027824 */ /* 0x000fe200078e0202 */
        /* <DEDUP_REMOVED lines=11> */
.L_x_402:
[----:B------:R-:W-:Y:S05]  /*10df0*/  @P0 BRA `(.L_x_353) ;  /* 0x00000000001c0947 */ /* 0x000fea0003800000 */
[----:B------:R-:W1:Y:S02]  /*10e00*/  S2R R3, SR_TID.X ;  /* 0x0000000000037919 */ /* 0x000e640000002100 */
[----:B-1----:R-:W-:-:S04]  /*10e10*/  LOP3.LUT R3, R3, 0x1f, RZ, 0xc0, !PT ;  /* 0x0000001f03037812 */ /* 0x002fc800078ec0ff */
[----:B------:R-:W-:Y:S01]  /*10e20*/  ISETP.NE.AND P1, PT, R3, RZ, PT ;  /* 0x000000ff0300720c */ /* 0x000fe20003f25270 */
[----:B------:R-:W-:-:S04]  /*10e30*/  IMAD.MOV.U32 R3, RZ, RZ, 0xa000 ;  /* 0x0000a000ff037424 */ /* 0x000fc800078e00ff */
[----:B------:R1:W-:Y:S08]  /*10e40*/  SYNCS.ARRIVE.TRANS64 RZ, [R2+URZ+0x50], R3 ;  /* 0x0000500302ff79a7 */ /* 0x0003f0000800003f */
[----:B------:R-:W-:Y:S05]  /*10e50*/  @!P1 BRA `(.L_x_353) ;  /* 0x0000000000049947 */ /* 0x000fea0003800000 */
[----:B------:R-:W-:Y:S01]  /*10e60*/  BPT.TRAP 0x1 ;  /* 0x000000040000795c */ /* 0x000fe20000300000 */
.L_x_353:
[----:B------:R-:W2:Y:S01]  /*10e70*/  LDL.LU R13, [R1+0xc] ;  /* 0x00000c00010d7983 */ /* 0x000ea20000300800 */
[----:B0-----:R-:W-:-:S03]  /*10e80*/  MOV R8, 0x400 ;  /* 0x0000040000087802 */ /* 0x001fc60000000f00 */
[----:B-1----:R-:W3:Y:S01]  /*10e90*/  LDL R3, [R1+0x4] ;  /* 0x0000040001037983 */ /* 0x002ee20000100800 */
[----:B------:R-:W0:Y:S01]  /*10ea0*/  S2R R11, SR_CgaCtaId ;  /* 0x00000000000b7919 */ /* 0x000e220000008800 */
[----:B------:R-:W-:Y:S01]  /*10eb0*/  R2UR UR9, R2 ;  /* 0x00000000020972ca */ /* 0x000fe200000e0000 */
[----:B------:R-:W-:Y:S01]  /*10ec0*/  UIADD3 UR4, UP0, UR36, 0x470, URZ ;  /* 0x0000047024047890 */ /* 0x000fe2000ff1e03f */
[----:B------:R-:W-:Y:S02]  /*10ed0*/  R2UR UR13, R5 ;  /* 0x00000000050d72ca */ /* 0x000fe400000e0000 */
[----:B------:R-:W-:Y:S02]  /*10ee0*/  R2UR UR12, R4 ;  /* 0x00000000040c72ca */ /* 0x000fe400000e0000 */
        /* <DEDUP_REMOVED lines=12> */
[----:B------:R1:W-:Y:S01]  /*10fb0*/  STL [R1+0xc], R9 ;  /* 0x00000c0901007387 */ /* 0x0003e20000100800 */
[----:B------:R-:W-:Y:S02]  /*10fc0*/  MOV R5, R10 ;  /* 0x0000000a00057202 */ /* 0x000fe40000000f00 */
[----:B--2---:R-:W-:-:S02]  /*10fd0*/  R2UR UR11, R13 ;  /* 0x000000000d0b72ca */ /* 0x004fc400000e0000 */
[----:B---3--:R-:W-:-:S13]  /*10fe0*/  R2UR UR5, R3 ;  /* 0x00000000030572ca */ /* 0x008fda00000e0000 */
[----:B------:R-:W-:Y:S02]  /*10ff0*/  UIMAD UR11, UR11, 0x50, UR5 ;  /* 0x000000500b0b78a4 */ /* 0x000fe4000f8e0205 */
[----:B------:R-:W-:-:S09]  /*11000*/  UIADD3.X UR5, URZ, UR37, URZ, UP0, !UPT ;  /* 0x000000253f057290 */ /* 0x000fd200087fe43f */
[----:B------:R0:W-:Y:S02]  /*11010*/  UTMALDG.4D [UR8], [UR4], desc[UR6] ;  /* 0x00000608040075b4 */ /* 0x0001e40008019000 */
[----:B0-----:R-:W-:Y:S01]  /*11020*/  UMOV UR8, UR14 ;  /* 0x0000000e00087c82 */ /* 0x001fe20008000000 */
[----:B------:R-:W-:Y:S01]  /*11030*/  UMOV UR10, UR17 ;  /* 0x00000011000a7c82 */ /* 0x000fe20008000000 */
[----:B------:R-:W-:Y:S01]  /*11040*/  UMOV UR14, 0x80 ;  /* 0x00000080000e7882 */ /* 0x000fe20000000000 */
        /* <DEDUP_REMOVED lines=8> */
[----:B-1----:R-:W-:Y:S01]  /*110d0*/  NOP ;  /* 0x0000000000007918 */ /* 0x002fe20000000000 */
.L_x_348:
[----:B------:R-:W-:Y:S05]  /*110e0*/  BSYNC B1 ;  /* 0x0000000000017941 */ /* 0x000fea0003800000 */
.L_x_347:
[C---:B------:R-:W-:Y:S01]  /*110f0*/  ISETP.GT.AND P0, PT, R6.reuse, 0x1, PT ;  /* 0x000000010600780c */ /* 0x040fe20003f04270 */
[----:B------:R-:W-:-:S04]  /*11100*/  VIADD R2, R6, 0xfffffffe ;  /* 0xfffffffe06027836 */ /* 0x000fc80000000000 */
[----:B------:R-:W-:-:S08]  /*11110*/  IMAD.MOV.U32 R6, RZ, RZ, R2 ;  /* 0x000000ffff067224 */ /* 0x000fd000078e0002 */
[----:B------:R-:W-:Y:S05]  /*11120*/  @P0 BRA `(.L_x_354) ;  /* 0xffffffec00880947 */ /* 0x000fea000383ffff */
.L_x_330:
[----:B------:R-:W-:Y:S05]  /*11130*/  BSYNC B0 ;  /* 0x0000000000007941 */ /* 0x000fea0003800000 */
.L_x_329:
[----:B------:R-:W1:Y:S01]  /*11140*/  S2R R2, SR_TID.X ;  /* 0x0000000000027919 */ /* 0x000e620000002100 */
[----:B------:R-:W-:Y:S01]  /*11150*/  BSSY B0, `(.L_x_355) ;  /* 0x0000011000007945 */ /* 0x000fe20003800000 */
[----:B-1----:R-:W-:-:S04]  /*11160*/  LOP3.LUT R2, R2, 0x1f, RZ, 0xc0, !PT ;  /* 0x0000001f02027812 */ /* 0x002fc800078ec0ff */
[----:B------:R-:W-:-:S13]  /*11170*/  ISETP.NE.AND P0, PT, R2, RZ, PT ;  /* 0x000000ff0200720c */ /* 0x000fda0003f05270 */
[----:B------:R-:W-:Y:S05]  /*11180*/  @P0 BRA `(.L_x_356) ;  /* 0x0000000000340947 */ /* 0x000fea0003800000 */
[----:B------:R-:W1:Y:S01]  /*11190*/  S2R R9, SR_LANEID ;  /* 0x0000000000097919 */ /* 0x000e620000000000 */
[----:B------:R-:W-:Y:S01]  /*111a0*/  VOTEU.ANY UR4, UPT, PT ;  /* 0x0000000000047886 */ /* 0x000fe200038e0100 */
[----:B------:R-:W2:Y:S01]  /*111b0*/  LDC.64 R2, c[0x0][0xc38] ;  /* 0x00030e00ff027b82 */ /* 0x000ea20000000a00 */
[----:B------:R-:W1:Y:S01]  /*111c0*/  FLO.U32 R0, UR4 ;  /* 0x0000000400007d00 */ /* 0x000e6200080e0000 */
[----:B------:R-:W-:-:S07]  /*111d0*/  ULDC.64 UR6, c[0x0][0x208] ;  /* 0x0000820000067ab9 */ /* 0x000fce0000000a00 */
[----:B------:R-:W2:Y:S01]  /*111e0*/  POPC R7, UR4 ;  /* 0x0000000400077d09 */ /* 0x000ea20008000000 */
[----:B-1----:R-:W-:-:S13]  /*111f0*/  ISETP.EQ.U32.AND P0, PT, R0, R9, PT ;  /* 0x000000090000720c */ /* 0x002fda0003f02070 */
[----:B--2---:R-:W2:Y:S01]  /*11200*/  @P0 ATOMG.E.ADD.STRONG.GPU PT, R3, desc[UR6][R2.64], R7 ;  /* 0x00000007020309a8 */ /* 0x004ea200081ee1c6 */
[----:B------:R-:W1:Y:S02]  /*11210*/  S2R R6, SR_LTMASK ;  /* 0x0000000000067919 */ /* 0x000e640000003900 */
[----:B-1----:R-:W-:-:S04]  /*11220*/  LOP3.LUT R6, R6, UR4, RZ, 0xc0, !PT ;  /* 0x0000000406067c12 */ /* 0x002fc8000f8ec0ff */
[----:B------:R-:W1:Y:S01]  /*11230*/  POPC R9, R6 ;  /* 0x0000000600097309 */ /* 0x000e620000000000 */
[----:B--2---:R-:W1:Y:S02]  /*11240*/  SHFL.IDX PT, R0, R3, R0, 0x1f ;  /* 0x00001f0003007589 */ /* 0x004e6400000e0000 */
[----:B-1----:R-:W-:-:S07]  /*11250*/  IADD3 R16, R0, UR38, R9 ;  /* 0x0000002600107c10 */ /* 0x002fce000fffe009 */
.L_x_356:
[----:B------:R-:W-:Y:S05]  /*11260*/  BSYNC B0 ;  /* 0x0000000000007941 */ /* 0x000fea0003800000 */
.L_x_355:
[----:B------:R-:W-:Y:S04]  /*11270*/  BSSY B0, `(.L_x_357) ;  /* 0x000003c000007945 */ /* 0x000fe80003800000 */
[----:B------:R-:W-:Y:S05]  /*11280*/  @!P6 BRA `(.L_x_358) ;  /* 0x0000000000e8e947 */ /* 0x000fea0003800000 */
[----:B------:R-:W2:Y:S01]  /*11290*/  LDL R2, [R1] ;  /* 0x0000000001027983 */ /* 0x000ea20000100800 */
[----:B------:R-:W-:-:S03]  /*112a0*/  MOV R3, 0x400 ;  /* 0x0000040000037802 */ /* 0x000fc60000000f00 */
[----:B------:R-:W3:Y:S01]  /*112b0*/  LDL R0, [R1+0x8] ;  /* 0x0000080001007983 */ /* 0x000ee20000100800 */
[----:B------:R-:W1:Y:S02]  /*112c0*/  S2R R6, SR_CgaCtaId ;  /* 0x0000000000067919 */ /* 0x000e640000008800 */
[----:B-1----:R-:W-:-:S05]  /*112d0*/  LEA R3, R6, R3, 0x18 ;  /* 0x0000000306037211 */ /* 0x002fca00078ec0ff */
[----:B--2---:R-:W-:Y:S01]  /*112e0*/  IMAD R3, R2, 0x8, R3 ;  /* 0x0000000802037824 */ /* 0x004fe200078e0203 */
[----:B---3--:R-:W-:-:S04]  /*112f0*/  SHF.L.U32 R0, R0, 0x1f, RZ ;  /* 0x0000001f00007819 */ /* 0x008fc800000006ff */
[----:B------:R-:W1:Y:S02]  /*11300*/  SYNCS.PHASECHK.TRANS64.TRYWAIT P0, [R3+URZ+0x38860], R0 ;  /* 0x03886000030075a7 */ /* 0x000e64000800017f */
[----:B-1----:R-:W-:Y:S05]  /*11310*/  @!P0 BRA `(.L_x_359) ;  /* 0x0000001400d48947 */ /* 0x002fea0003800000 */
.L_x_403:
[----:B------:R-:W2:Y:S02]  /*11320*/  S2R R2, SR_TID.X ;  /* 0x0000000000027919 */ /* 0x000ea40000002100 */
[----:B--2---:R-:W-:-:S04]  /*11330*/  LOP3.LUT R2, R2, 0x7f, RZ, 0xc0, !PT ;  /* 0x0000007f02027812 */ /* 0x004fc800078ec0ff */
[----:B------:R-:W-:-:S13]  /*11340*/  ISETP.NE.AND P0, PT, R2, RZ, PT ;  /* 0x000000ff0200720c */ /* 0x000fda0003f05270 */
[----:B------:R-:W-:Y:S05]  /*11350*/  @P0 BRA `(.L_x_360) ;  /* 0x00000000001c0947 */ /* 0x000fea0003800000 */
[----:B------:R-:W2:Y:S01]  /*11360*/  S2R R2, SR_TID.X ;  /* 0x0000000000027919 */ /* 0x000ea20000002100 */
[----:B-1----:R-:W-:-:S04]  /*11370*/  IMAD.MOV.U32 R0, RZ, RZ, 0xa000 ;  /* 0x0000a000ff007424 */ /* 0x002fc800078e00ff */
[----:B------:R3:W-:Y:S01]  /*11380*/  SYNCS.ARRIVE.TRANS64 RZ, [R3+URZ+0x38850], R0 ;  /* 0x0388500003ff79a7 */ /* 0x0007e2000800003f */
[----:B--2---:R-:W-:-:S04]  /*11390*/  LOP3.LUT R2, R2, 0x1f, RZ, 0xc0, !PT ;  /* 0x0000001f02027812 */ /* 0x004fc800078ec0ff */
[----:B------:R-:W-:-:S13]  /*113a0*/  ISETP.NE.AND P1, PT, R2, RZ, PT ;  /* 0x000000ff0200720c */ /* 0x000fda0003f25270 */
[----:B---3--:R-:W-:Y:S05]  /*113b0*/  @!P1 BRA `(.L_x_360) ;  /* 0x0000000000049947 */ /* 0x008fea0003800000 */
[----:B------:R-:W-:Y:S01]  /*113c0*/  BPT.TRAP 0x1 ;  /* 0x000000040000795c */ /* 0x000fe20000300000 */
.L_x_360:
[----:B-1----:R-:W2:Y:S01]  /*113d0*/  LDL R0, [R1] ;  /* 0x0000000001007983 */ /* 0x002ea20000100800 */
[----:B------:R-:W-:-:S03]  /*113e0*/  MOV R7, 0x400 ;  /* 0x0000040000077802 */ /* 0x000fc60000000f00 */
[----:B------:R-:W3:Y:S04]  /*113f0*/  LDL.LU R6, [R1+0x4] ;  /* 0x0000040001067983 */ /* 0x000ee80000300800 */
[----:B------:R-:W4:Y:S01]  /*11400*/  LDL R2, [R1+0xc] ;  /* 0x00000c0001027983 */ /* 0x000f220000100800 */
[----:B------:R-:W1:Y:S01]  /*11410*/  S2R R8, SR_CgaCtaId ;  /* 0x0000000000087919 */ /* 0x000e620000008800 */
[----:B------:R-:W-:Y:S01]  /*11420*/  R2UR UR9, R3 ;  /* 0x00000000030972ca */ /* 0x000fe200000e0000 */
[----:B------:R-:W-:Y:S01]  /*11430*/  UIADD3 UR4, UP0, UR36, 0x470, URZ ;  /* 0x0000047024047890 */ /* 0x000fe2000ff1e03f */
[----:B------:R-:W-:Y:S02]  /*11440*/  R2UR UR12, R4 ;  /* 0x00000000040c72ca */ /* 0x000fe400000e0000 */
[----:B------:R-:W-:-:S02]  /*11450*/  R2UR UR13, R5 ;  /* 0x00000000050d72ca */ /* 0x000fc400000e0000 */
[----:B-1----:R-:W-:-:S07]  /*11460*/  LEA R7, R8, R7, 0x18 ;  /* 0x0000000708077211 */ /* 0x002fce00078ec0ff */
        /* <DEDUP_REMOVED lines=27> */
[----:B-1----:R-:W-:Y:S01]  /*11620*/  NOP ;  /* 0x0000000000007918 */ /* 0x002fe20000000000 */
.L_x_358:
[----:B------:R-:W-:Y:S05]  /*11630*/  BSYNC B0 ;  /* 0x0000000000007941 */ /* 0x000fea0003800000 */
.L_x_357:
[----:B------:R-:W2:Y:S04]  /*11640*/  LDL.LU R0, [R1] ;  /* 0x0000000001007983 */ /* 0x000ea80000300800 */
[----:B------:R-:W3:Y:S01]  /*11650*/  LDL.LU R3, [R1+0x8] ;  /* 0x0000080001037983 */ /* 0x000ee20000300800 */
[----:B--2---:R-:W-:-:S05]  /*11660*/  VIADD R0, R0, 0x1 ;  /* 0x0000000100007836 */ /* 0x004fca0000000000 */
[----:B------:R-:W-:-:S04]  /*11670*/  ISETP.NE.AND P0, PT, R0, 0x2, PT ;  /* 0x000000020000780c */ /* 0x000fc80003f05270 */
[----:B------:R-:W-:Y:S02]  /*11680*/  SEL R2, RZ, 0x1, P0 ;  /* 0x00000001ff027807 */ /* 0x000fe40000000000 */
[----:B------:R-:W-:Y:S02]  /*11690*/  SEL R0, R0, RZ, P0 ;  /* 0x000000ff00007207 */ /* 0x000fe40000000000 */
[----:B---3--:R-:W-:-:S05]  /*116a0*/  LOP3.LUT R3, R3, R2, RZ, 0x3c, !PT ;  /* 0x0000000203037212 */ /* 0x008fca00078e3cff */
[----:B------:R1:W-:Y:S04]  /*116b0*/  STL [R1+0x8], R3 ;  /* 0x0000080301007387 */ /* 0x0003e80000100800 */
[----:B------:R1:W-:Y:S02]  /*116c0*/  STL [R1], R0 ;  /* 0x0000000001007387 */ /* 0x0003e40000100800 */
.L_x_313:
[----:B------:R-:W-:Y:S05]  /*116d0*/  BSYNC B6 ;  /* 0x0000000000067941 */ /* 0x000fea0003800000 */
.L_x_311:
[----:B------:R-:W-:-:S03]  /*116e0*/  UMOV UR4, 0xffffffff ;  /* 0xffffffff00047882 */ /* 0x000fc60000000000 */
[----:B------:R-:W-:Y:S05]  /*116f0*/  BRA.DIV UR4, `(.L_x_361) ;  /* 0x0000001204f07947 */ /* 0x000fea000b800000 */
[----:B------:R2:W3:Y:S04]  /*11700*/  SHFL.IDX PT, R4, R16, RZ, 0x1f ;  /* 0x00001fff10047589 */ /* 0x0004e800000e0000 */
[----:B------:R2:W4:Y:S02]  /*11710*/  SHFL.IDX PT, R5, R16, 0x1, 0x1f ;  /* 0x00201f0010057f89 */ /* 0x00052400000e0000 */
.L_x_407:
[----:B01----:R-:W0:Y:S01]  /*11720*/  S2R R0, SR_TID.X ;  /* 0x0000000000007919 */ /* 0x003e220000002100 */
[----:B------:R-:W-:Y:S01]  /*11730*/  ULDC UR4, c[0x0][0xc14] ;  /* 0x0003050000047ab9 */ /* 0x000fe20000000800 */
[----:B------:R-:W-:Y:S01]  /*11740*/  BSSY B0, `(.L_x_362) ;  /* 0x000000c000007945 */ /* 0x000fe20003800000 */
[----:B------:R-:W-:Y:S01]  /*11750*/  IMAD.MOV.U32 R3, RZ, RZ, RZ ;  /* 0x000000ffff037224 */ /* 0x000fe200078e00ff */
[----:B0-----:R-:W-:Y:S01]  /*11760*/  LOP3.LUT R9, R0, 0x1f, RZ, 0xc0, !PT ;  /* 0x0000001f00097812 */ /* 0x001fe200078ec0ff */
[----:B------:R-:W-:-:S03]  /*11770*/  IMAD.U32 R0, RZ, RZ, UR4 ;  /* 0x00000004ff007e24 */ /* 0x000fc6000f8e00ff */
[C---:B------:R-:W-:Y:S01]  /*11780*/  ISETP.NE.AND P0, PT, R9.reuse, 0x1f, PT ;  /* 0x0000001f0900780c */ /* 0x040fe20003f05270 */
[----:B------:R-:W-:-:S05]  /*11790*/  IMAD.IADD R7, R9, 0x1, R19 ;  /* 0x0000000109077824 */ /* 0x000fca00078e0213 */
[----:B------:R-:W-:-:S13]  /*117a0*/  ISETP.GE.OR P0, PT, R7, R0, !P0 ;  /* 0x000000000700720c */ /* 0x000fda0004706670 */
[----:B------:R-:W-:Y:S05]  /*117b0*/  @P0 BRA `(.L_x_363) ;  /* 0x0000000000100947 */ /* 0x000fea0003800000 */
[----:B------:R-:W0:Y:S01]  /*117c0*/  LDC.64 R2, c[0x0][0xc58] ;  /* 0x00031600ff027b82 */ /* 0x000e220000000a00 */
[----:B------:R-:W-:Y:S01]  /*117d0*/  ULDC.64 UR4, c[0x0][0x208] ;  /* 0x0000820000047ab9 */ /* 0x000fe20000000a00 */
[----:B0-----:R-:W-:-:S06]  /*117e0*/  IMAD.WIDE R2, R7, 0x4, R2 ;  /* 0x0000000407027825 */ /* 0x001fcc00078e0202 */
[----:B------:R0:W5:Y:S02]  /*117f0*/  LDG.E R3, desc[UR4][R2.64] ;  /* 0x0000000402037981 */ /* 0x000164000c1e1900 */
.L_x_363:
[----:B------:R-:W-:Y:S05]  /*11800*/  BSYNC B0 ;  /* 0x0000000000007941 */ /* 0x000fea0003800000 */
.L_x_362:
[----:B------:R-:W-:-:S03]  /*11810*/  UMOV UR4, 0xffffffff ;  /* 0xffffffff00047882 */ /* 0x000fc60000000000 */
[----:B------:R-:W-:Y:S05]  /*11820*/  BRA.DIV UR4, `(.L_x_364) ;  /* 0x0000001204f07947 */ /* 0x000fea000b800000 */
[----:B-----5:R-:W1:Y:S01]  /*11830*/  SHFL.UP PT, R14, R3, 0x1, RZ ;  /* 0x04200000030e7989 */ /* 0x020e6200000e00ff */
[C---:B------:R-:W-:Y:S02]  /*11840*/  ISETP.NE.AND P0, PT, R9.reuse, RZ, PT ;  /* 0x000000ff0900720c */ /* 0x040fe40003f05270 */
[C---:B------:R-:W-:Y:S02]  /*11850*/  ISETP.GE.U32.AND P1, PT, R9.reuse, 0x2, PT ;  /* 0x000000020900780c */ /* 0x040fe40003f26070 */
[----:B-1----:R-:W-:Y:S02]  /*11860*/  SEL R14, R14, RZ, P0 ;  /* 0x000000ff0e0e7207 */ /* 0x002fe40000000000 */
[----:B------:R-:W-:-:S03]  /*11870*/  ISETP.GE.U32.AND P0, PT, R9, 0x4, PT ;  /* 0x000000040900780c */ /* 0x000fc60003f06070 */
[----:B------:R-:W-:-:S05]  /*11880*/  IMAD.IADD R13, R3, 0x1, R14 ;  /* 0x00000001030d7824 */ /* 0x000fca00078e020e */
[----:B------:R-:W1:Y:S02]  /*11890*/  SHFL.UP PT, R14, R13, 0x2, RZ ;  /* 0x044000000d0e7989 */ /* 0x000e6400000e00ff */
[----:B-1----:R-:W-:Y:S02]  /*118a0*/  SEL R6, R14, RZ, P1 ;  /* 0x000000ff0e067207 */ /* 0x002fe40000800000 */
[----:B------:R-:W-:Y:S02]  /*118b0*/  ISETP.GE.U32.AND P1, PT, R9, 0x8, PT ;  /* 0x000000080900780c */ /* 0x000fe40003f26070 */
[----:B------:R-:W-:-:S05]  /*118c0*/  IADD3 R6, R13, R6, RZ ;  /* 0x000000060d067210 */ /* 0x000fca0007ffe0ff */
[----:B------:R-:W1:Y:S02]  /*118d0*/  SHFL.UP PT, R14, R6, 0x4, RZ ;  /* 0x04800000060e7989 */ /* 0x000e6400000e00ff */
[----:B-1----:R-:W-:Y:S02]  /*118e0*/  SEL R7, R14, RZ, P0 ;  /* 0x000000ff0e077207 */ /* 0x002fe40000000000 */
[----:B------:R-:W-:-:S03]  /*118f0*/  ISETP.GE.U32.AND P0, PT, R9, 0x10, PT ;  /* 0x000000100900780c */ /* 0x000fc60003f06070 */
[----:B------:R-:W-:-:S05]  /*11900*/  IMAD.IADD R7, R6, 0x1, R7 ;  /* 0x0000000106077824 */ /* 0x000fca00078e0207 */
[----:B------:R-:W1:Y:S02]  /*11910*/  SHFL.UP PT, R14, R7, 0x8, RZ ;  /* 0x05000000070e7989 */ /* 0x000e6400000e00ff */
[----:B-1----:R-:W-:-:S05]  /*11920*/  SEL R8, R14, RZ, P1 ;  /* 0x000000ff0e087207 */ /* 0x002fca0000800000 */
[----:B------:R-:W-:-:S05]  /*11930*/  IMAD.IADD R8, R7, 0x1, R8 ;  /* 0x0000000107087824 */ /* 0x000fca00078e0208 */
[----:B------:R-:W1:Y:S02]  /*11940*/  SHFL.UP PT, R14, R8, 0x10, RZ ;  /* 0x06000000080e7989 */ /* 0x000e6400000e00ff */
[----:B-1----:R-:W-:-:S05]  /*11950*/  SEL R9, R14, RZ, P0 ;  /* 0x000000ff0e097207 */ /* 0x002fca0000000000 */
[----:B0-----:R-:W-:-:S05]  /*11960*/  IMAD.IADD R2, R8, 0x1, R9 ;  /* 0x0000000108027824 */ /* 0x001fca00078e0209 */
[----:B------:R0:W1:Y:S02]  /*11970*/  SHFL.IDX PT, R14, R2, 0x1f, 0x1f ;  /* 0x03e01f00020e7f89 */ /* 0x00006400000e0000 */
.L_x_415:
[----:B------:R-:W-:Y:S02]  /*11980*/  ULDC UR4, c[0x0][0xc10] ;  /* 0x0003040000047ab9 */ /* 0x000fe40000000800 */
[----:B--2---:R-:W-:-:S04]  /*11990*/  IMAD.U32 R16, RZ, RZ, UR4 ;  /* 0x00000004ff107e24 */ /* 0x004fc8000f8e00ff */
[----:B-1----:R-:W-:-:S04]  /*119a0*/  IMAD R6, R14, R16, RZ ;  /* 0x000000100e067224 */ /* 0x002fc800078e02ff */
[----:B----4-:R-:W-:-:S05]  /*119b0*/  IMAD.IADD R5, R5, 0x1, R6 ;  /* 0x0000000105057824 */ /* 0x010fca00078e0206 */
[----:B---3--:R-:W-:-:S13]  /*119c0*/  ISETP.GT.AND P0, PT, R5, R4, PT ;  /* 0x000000040500720c */ /* 0x008fda0003f04270 */
[----:B------:R-:W-:Y:S05]  /*119d0*/  @P0 BRA `(.L_x_365) ;  /* 0x0000000000b80947 */ /* 0x000fea0003800000 */
[----:B------:R-:W1:Y:S02]  /*119e0*/  LDC R0, c[0x0][0xc14] ;  /* 0x00030500ff007b82 */ /* 0x000e640000000800 */
.L_x_370:
[----:B------:R-:W-:-:S05]  /*119f0*/  VIADD R19, R19, 0x1f ;  /* 0x0000001f13137836 */ /* 0x000fca0000000000 */
[----:B-1----:R-:W-:-:S13]  /*11a00*/  ISETP.GE.AND P0, PT, R19, R0, PT ;  /* 0x000000001300720c */ /* 0x002fda0003f06270 */
[----:B------:R-:W-:Y:S05]  /*11a10*/  @P0 BRA `(.L_x_366) ;  /* 0x0000000400600947 */ /* 0x000fea0003800000 */
[----:B0-----:R-:W0:Y:S01]  /*11a20*/  S2R R2, SR_TID.X ;  /* 0x0000000000027919 */ /* 0x001e220000002100 */
[----:B------:R-:W-:Y:S01]  /*11a30*/  BSSY B0, `(.L_x_367) ;  /* 0x000000b000007945 */ /* 0x000fe20003800000 */
[----:B------:R-:W-:Y:S01]  /*11a40*/  IMAD.MOV.U32 R3, RZ, RZ, RZ ;  /* 0x000000ffff037224 */ /* 0x000fe200078e00ff */
[----:B0-----:R-:W-:-:S04]  /*11a50*/  LOP3.LUT R8, R2, 0x1f, RZ, 0xc0, !PT ;  /* 0x0000001f02087812 */ /* 0x001fc800078ec0ff */
        /* <DEDUP_REMOVED lines=8> */
.L_x_368:
[----:B------:R-:W-:Y:S05]  /*11ae0*/  BSYNC B0 ;  /* 0x0000000000007941 */ /* 0x000fea0003800000 */
.L_x_367:
[----:B------:R-:W-:-:S03]  /*11af0*/  UMOV UR4, 0xffffffff ;  /* 0xffffffff00047882 */ /* 0x000fc60000000000 */
[----:B------:R-:W-:Y:S05]  /*11b00*/  BRA.DIV UR4, `(.L_x_369) ;  /* 0x0000001604087947 */ /* 0x000fea000b800000 */
[----:B-----5:R-:W1:Y:S01]  /*11b10*/  SHFL.UP PT, R14, R3, 0x1, RZ ;  /* 0x04200000030e7989 */ /* 0x020e6200000e00ff */
[C---:B------:R-:W-:Y:S02]  /*11b20*/  ISETP.NE.AND P0, PT, R8.reuse, RZ, PT ;  /* 0x000000ff0800720c */ /* 0x040fe40003f05270 */
[----:B------:R-:W-:Y:S02]  /*11b30*/  ISETP.GE.U32.AND P1, PT, R8, 0x2, PT ;  /* 0x000000020800780c */ /* 0x000fe40003f26070 */
[----:B-1----:R-:W-:Y:S02]  /*11b40*/  SEL R14, R14, RZ, P0 ;  /* 0x000000ff0e0e7207 */ /* 0x002fe40000000000 */
[----:B------:R-:W-:-:S03]  /*11b50*/  ISETP.GE.U32.AND P0, PT, R8, 0x4, PT ;  /* 0x000000040800780c */ /* 0x000fc60003f06070 */
[----:B------:R-:W-:-:S05]  /*11b60*/  IMAD.IADD R13, R3, 0x1, R14 ;  /* 0x00000001030d7824 */ /* 0x000fca00078e020e */
[----:B------:R-:W0:Y:S02]  /*11b70*/  SHFL.UP PT, R14, R13, 0x2, RZ ;  /* 0x044000000d0e7989 */ /* 0x000e2400000e00ff */
[----:B0-----:R-:W-:Y:S02]  /*11b80*/  SEL R2, R14, RZ, P1 ;  /* 0x000000ff0e027207 */ /* 0x001fe40000800000 */
[----:B------:R-:W-:Y:S02]  /*11b90*/  ISETP.GE.U32.AND P1, PT, R8, 0x8, PT ;  /* 0x000000080800780c */ /* 0x000fe40003f26070 */
[----:B------:R-:W-:-:S05]  /*11ba0*/  IADD3 R2, R13, R2, RZ ;  /* 0x000000020d027210 */ /* 0x000fca0007ffe0ff */
        /* <DEDUP_REMOVED lines=10> */
[----:B------:R0:W1:Y:S02]  /*11c50*/  SHFL.IDX PT, R14, R2, 0x1f, 0x1f ;  /* 0x03e01f00020e7f89 */ /* 0x00006400000e0000 */
.L_x_423:
[----:B------:R-:W-:Y:S02]  /*11c60*/  ULDC UR4, c[0x0][0xc10] ;  /* 0x0003040000047ab9 */ /* 0x000fe40000000800 */
[----:B------:R-:W-:-:S04]  /*11c70*/  IMAD.U32 R16, RZ, RZ, UR4 ;  /* 0x00000004ff107e24 */ /* 0x000fc8000f8e00ff */
[----:B-1----:R-:W-:-:S04]  /*11c80*/  IMAD R6, R14, R16, RZ ;  /* 0x000000100e067224 */ /* 0x002fc800078e02ff */
[----:B------:R-:W-:-:S05]  /*11c90*/  IMAD.IADD R5, R6, 0x1, R5 ;  /* 0x0000000106057824 */ /* 0x000fca00078e0205 */
[----:B------:R-:W-:-:S13]  /*11ca0*/  ISETP.GT.AND P0, PT, R5, R4, PT ;  /* 0x000000040500720c */ /* 0x000fda0003f04270 */
[----:B------:R-:W-:Y:S05]  /*11cb0*/  @!P0 BRA `(.L_x_370) ;  /* 0xfffffffc004c8947 */ /* 0x000fea000383ffff */
.L_x_365:
[----:B------:R-:W-:Y:S01]  /*11cc0*/  IMAD.IADD R6, R5, 0x1, -R6 ;  /* 0x0000000105067824 */ /* 0x000fe200078e0a06 */
[----:B------:R-:W-:-:S03]  /*11cd0*/  UMOV UR4, 0xffffffff ;  /* 0xffffffff00047882 */ /* 0x000fc60000000000 */
[----:B------:R-:W-:-:S05]  /*11ce0*/  IMAD R5, R2, R16, R6 ;  /* 0x0000001002057224 */ /* 0x000fca00078e0206 */
[----:B------:R-:W-:Y:S01]  /*11cf0*/  ISETP.GT.AND P6, PT, R5, R4, PT ;  /* 0x000000040500720c */ /* 0x000fe20003fc4270 */
[----:B------:R-:W-:-:S12]  /*11d00*/  BRA.DIV UR4, `(.L_x_371) ;  /* 0x0000001604587947 */ /* 0x000fd8000b800000 */
[----:B------:R-:W-:-:S04]  /*11d10*/  VOTE.ANY R7, PT, !P6 ;  /* 0x0000000000077806 */ /* 0x000fc800070e0100 */
[----:B------:R-:W1:Y:S02]  /*11d20*/  POPC R5, R7 ;  /* 0x0000000700057309 */ /* 0x000e640000000000 */
[----:B-1----:R1:W2:Y:S02]  /*11d30*/  SHFL.IDX PT, R17, R3, R5, 0x1f ;  /* 0x00001f0503117589 */ /* 0x0022a400000e0000 */
.L_x_427:
[----:B------:R-:W-:Y:S01]  /*11d40*/  ISETP.NE.AND P0, PT, R7, RZ, PT ;  /* 0x000000ff0700720c */ /* 0x000fe20003f05270 */
[----:B------:R-:W-:-:S12]  /*11d50*/  IMAD.MOV.U32 R14, RZ, RZ, RZ ;  /* 0x000000ffff0e7224 */ /* 0x000fd800078e00ff */
[----:B------:R-:W-:Y:S05]  /*11d60*/  @!P0 BRA `(.L_x_372) ;  /* 0x0000000000108947 */ /* 0x000fea0003800000 */
[----:B------:R-:W-:Y:S01]  /*11d70*/  UMOV UR4, 0xffffffff ;  /* 0xffffffff00047882 */ /* 0x000fe20000000000 */
[----:B------:R-:W-:Y:S02]  /*11d80*/  VIADD R12, R5, 0xffffffff ;  /* 0xffffffff050c7836 */ /* 0x000fe40000000000 */
[----:B------:R-:W-:Y:S05]  /*11d90*/  BRA.DIV UR4, `(.L_x_373) ;  /* 0x00000016047c7947 */ /* 0x000fea000b800000 */
[----:B------:R3:W4:Y:S02]  /*11da0*/  SHFL.IDX PT, R14, R2, R12, 0x1f ;  /* 0x00001f0c020e7589 */ /* 0x00072400000e0000 */
.L_x_372:
[-C--:B--2---:R-:W-:Y:S01]  /*11db0*/  IABS R7, R17.reuse ;  /* 0x0000001100077213 */ /* 0x084fe20000000000 */
[----:B----4-:R-:W-:Y:S01]  /*11dc0*/  IMAD R16, R14, R16, R6 ;  /* 0x000000100e107224 */ /* 0x010fe200078e0206 */
[----:B------:R-:W-:Y:S01]  /*11dd0*/  IABS R6, R17 ;  /* 0x0000001100067213 */ /* 0x000fe20000000000 */
[----:B------:R-:W-:Y:S01]  /*11de0*/  IMAD.IADD R19, R5, 0x1, R19 ;  /* 0x0000000105137824 */ /* 0x000fe200078e0213 */
[----:B------:R-:W2:Y:S03]  /*11df0*/  I2F.RP R8, R7 ;  /* 0x0000000700087306 */ /* 0x000ea60000209400 */
[----:B------:R-:W-:-:S05]  /*11e00*/  IMAD.MOV R6, RZ, RZ, -R6 ;  /* 0x000000ffff067224 */ /* 0x000fca00078e0a06 */
[----:B--2---:R-:W2:Y:S02]  /*11e10*/  MUFU.RCP R8, R8 ;  /* 0x0000000800087308 */ /* 0x004ea40000001000 */
[----:B--2---:R-:W-:-:S06]  /*11e20*/  VIADD R9, R8, 0xffffffe ;  /* 0x0ffffffe08097836 */ /* 0x004fcc0000000000 */
[----:B-1----:R-:W0:Y:S02]  /*11e30*/  F2I.FTZ.U32.TRUNC.NTZ R3, R9 ;  /* 0x0000000900037305 */ /* 0x002e24000021f000 */
[----:B0--3--:R-:W-:-:S05]  /*11e40*/  IADD3 R2, RZ, -R3, RZ ;  /* 0x80000003ff027210 */ /* 0x009fca0007ffe0ff */
[----:B------:R-:W-:Y:S02]  /*11e50*/  IMAD R11, R2, R7, RZ ;  /* 0x00000007020b7224 */ /* 0x000fe400078e02ff */
[----:B------:R-:W-:-:S04]  /*11e60*/  IMAD.MOV.U32 R2, RZ, RZ, RZ ;  /* 0x000000ffff027224 */ /* 0x000fc800078e00ff */
[----:B------:R-:W-:-:S04]  /*11e70*/  IMAD.HI.U32 R3, R3, R11, R2 ;  /* 0x0000000b03037227 */ /* 0x000fc800078e0002 */
[----:B------:R-:W-:-:S05]  /*11e80*/  IMAD.IADD R2, R4, 0x1, -R16 ;  /* 0x0000000104027824 */ /* 0x000fca00078e0a10 */
[----:B------:R-:W-:-:S05]  /*11e90*/  IABS R4, R2 ;  /* 0x0000000200047213 */ /* 0x000fca0000000000 */
        /* <DEDUP_REMOVED lines=11> */
[----:B------:R-:W-:-:S04]  /*11f50*/  @!P0 LOP3.LUT R3, RZ, R17, RZ, 0x33, !PT ;  /* 0x00000011ff038212 */ /* 0x000fc800078e33ff */
[----:B------:R-:W-:Y:S01]  /*11f60*/  MOV R18, R3 ;  /* 0x0000000300127202 */ /* 0x000fe20000000f00 */
[----:B------:R-:W-:-:S04]  /*11f70*/  IMAD.MOV R4, RZ, RZ, -R3 ;  /* 0x000000ffff047224 */ /* 0x000fc800078e0a03 */
[----:B------:R-:W-:Y:S01]  /*11f80*/  IMAD R17, R17, R4, R2 ;  /* 0x0000000411117224 */ /* 0x000fe200078e0202 */
[----:B------:R-:W-:Y:S06]  /*11f90*/  BRA `(.L_x_374) ;  /* 0x00000000001c7947 */ /* 0x000fec0003800000 */
.L_x_366:
[----:B------:R-:W-:Y:S01]  /*11fa0*/  UMOV UR4, URZ ;  /* 0x0000003f00047c82 */ /* 0x000fe20008000000 */
[----:B------:R-:W-:Y:S01]  /*11fb0*/  UMOV UR5, URZ ;  /* 0x0000003f00057c82 */ /* 0x000fe20008000000 */
[----:B------:R-:W-:Y:S01]  /*11fc0*/  ULDC UR6, c[0x0][0xc14] ;  /* 0x0003050000067ab9 */ /* 0x000fe20000000800 */
[----:B------:R-:W-:Y:S02]  /*11fd0*/  IMAD.MOV.U32 R16, RZ, RZ, R4 ;  /* 0x000000ffff107224 */ /* 0x000fe400078e0004 */
[----:B------:R-:W-:Y:S02]  /*11fe0*/  IMAD.U32 R17, RZ, RZ, UR4 ;  /* 0x00000004ff117e24 */ /* 0x000fe4000f8e00ff */
[----:B------:R-:W-:Y:S02]  /*11ff0*/  IMAD.U32 R18, RZ, RZ, UR5 ;  /* 0x00000005ff127e24 */ /* 0x000fe4000f8e00ff */
[----:B------:R-:W-:-:S07]  /*12000*/  IMAD.U32 R19, RZ, RZ, UR6 ;  /* 0x00000006ff137e24 */ /* 0x000fce000f8e00ff */
.L_x_374:
[----:B0-----:R-:W0:Y:S01]  /*12010*/  S2R R2, SR_TID.X ;  /* 0x0000000000027919 */ /* 0x001e220000002100 */
[----:B------:R-:W-:Y:S05]  /*12020*/  WARPSYNC.ALL ;  /* 0x0000000000007948 */ /* 0x000fea0003800000 */
[----:B------:R-:W-:Y:S01]  /*12030*/  BAR.SYNC.DEFER_BLOCKING 0x4, 0x120 ;  /* 0x0104800000007b1d */ /* 0x000fe20000010000 */
[----:B0-----:R-:W-:-:S04]  /*12040*/  LOP3.LUT R2, R2, 0x1f, RZ, 0xc0, !PT ;  /* 0x0000001f02027812 */ /* 0x001fc800078ec0ff */
[----:B------:R-:W-:-:S13]  /*12050*/  ISETP.NE.AND P0, PT, R2, RZ, PT ;  /* 0x000000ff0200720c */ /* 0x000fda0003f05270 */
[----:B------:R-:W0:Y:S01]  /*12060*/  @!P0 S2R R3, SR_CgaCtaId ;  /* 0x0000000000038919 */ /* 0x000e220000008800 */
[----:B------:R-:W-:-:S04]  /*12070*/  @!P0 MOV R2, 0x400 ;  /* 0x0000040000028802 */ /* 0x000fc80000000f00 */
[----:B0-----:R-:W-:-:S05]  /*12080*/  @!P0 LEA R2, R3, R2, 0x18 ;  /* 0x0000000203028211 */ /* 0x001fca00078ec0ff */
[----:B------:R1:W-:Y:S01]  /*12090*/  @!P0 STS.128 [R2+0x388d0], R16 ;  /* 0x0388d01002008388 */ /* 0x0003e20000000c00 */
[----:B------:R-:W-:Y:S06]  /*120a0*/  BAR.ARV 0x5, 0x120 ;  /* 0x0144800000007b1d */ /* 0x000fec0000002000 */
[----:B------:R-:W-:-:S13]  /*120b0*/  ISETP.GE.AND P0, PT, R19, R0, PT ;  /* 0x000000001300720c */ /* 0x000fda0003f06270 */
[----:B------:R-:W-:Y:S05]  /*120c0*/  @!P0 BRA `(.L_x_375) ;  /* 0xffffffbc00048947 */ /* 0x000fea000383ffff */
.L_x_309:
[----:B0-----:R-:W2:Y:S01]  /*120d0*/  LDL.LU R0, [R1+0x28] ;  /* 0x0000280001007983 */ /* 0x001ea20000300800 */
[----:B------:R-:W-:Y:S01]  /*120e0*/  BSSY B0, `(.L_x_376) ;  /* 0x000000b000007945 */ /* 0x000fe20003800000 */
[----:B------:R-:W0:Y:S01]  /*120f0*/  S2R R5, SR_CgaCtaId ;  /* 0x0000000000057919 */ /* 0x000e220000008800 */
[----:B--2---:R-:W-:-:S05]  /*12100*/  VIADD R0, R0, 0x1 ;  /* 0x0000000100007836 */ /* 0x004fca0000000000 */
[----:B-1----:R-:W-:-:S04]  /*12110*/  LEA.HI R2, R0, R0, RZ, 0x1 ;  /* 0x0000000000027211 */ /* 0x002fc800078f08ff */
[----:B------:R-:W-:-:S05]  /*12120*/  LOP3.LUT R3, R2, 0xfffffffe, RZ, 0xc0, !PT ;  /* 0xfffffffe02037812 */ /* 0x000fca00078ec0ff */
[----:B------:R-:W-:Y:S01]  /*12130*/  IMAD.IADD R3, R0, 0x1, -R3 ;  /* 0x0000000100037824 */ /* 0x000fe200078e0a03 */
[----:B------:R-:W-:-:S04]  /*12140*/  MOV R0, 0x400 ;  /* 0x0000040000007802 */ /* 0x000fc80000000f00 */
[----:B0-----:R-:W-:Y:S02]  /*12150*/  LEA R0, R5, R0, 0x18 ;  /* 0x0000000005007211 */ /* 0x001fe400078ec0ff */
[----:B------:R-:W-:-:S04]  /*12160*/  SHF.L.U32 R3, R3, 0x1f, RZ ;  /* 0x0000001f03037819 */ /* 0x000fc800000006ff */
[----:B------:R-:W0:Y:S02]  /*12170*/  SYNCS.PHASECHK.TRANS64.TRYWAIT P0, [R0+URZ+0x38820], R3 ;  /* 0x03882003000075a7 */ /* 0x000e24000800017f */
[----:B0-----:R-:W-:Y:S05]  /*12180*/  @!P0 BRA `(.L_x_377) ;  /* 0x0000001000a48947 */ /* 0x001fea0003800000 */
.L_x_430:
[----:B------:R-:W-:Y:S05]  /*12190*/  BSYNC B0 ;  /* 0x0000000000007941 */ /* 0x000fea0003800000 */
.L_x_376:
[----:B------:R-:W-:-:S03]  /*121a0*/  UMOV UR4, 0xffffffff ;  /* 0xffffffff00047882 */ /* 0x000fc60000000000 */
[----:B------:R-:W-:Y:S05]  /*121b0*/  BRA.DIV UR4, `(.L_x_378) ;  /* 0x0000001204ac7947 */ /* 0x000fea000b800000 */
[----:B------:R-:W1:Y:S02]  /*121c0*/  S2R R2, SR_TID.X ;  /* 0x0000000000027919 */ /* 0x000e640000002100 */
[----:B-1----:R-:W-:-:S04]  /*121d0*/  SHF.R.U32.HI R2, RZ, 0x5, R2 ;  /* 0x00000005ff027819 */ /* 0x002fc80000011602 */
[----:B------:R-:W-:-:S05]  /*121e0*/  LOP3.LUT R2, R2, 0x3, RZ, 0xc0, !PT ;  /* 0x0000000302027812 */ /* 0x000fca00078ec0ff */
[----:B------:R1:W2:Y:S02]  /*121f0*/  SHFL.IDX PT, R14, R2, RZ, 0x1f ;  /* 0x00001fff020e7589 */ /* 0x0002a400000e0000 */
.L_x_433:
[----:B--2---:R-:W-:Y:S01]  /*12200*/  ISETP.NE.AND P0, PT, R14, RZ, PT ;  /* 0x000000ff0e00720c */ /* 0x004fe20003f05270 */
[----:B------:R-:W-:-:S12]  /*12210*/  BSSY B0, `(.L_x_379) ;  /* 0x0000029000007945 */ /* 0x000fd80003800000 */
[----:B------:R-:W-:Y:S05]  /*12220*/  @P0 BRA `(.L_x_380) ;  /* 0x00000000009c0947 */ /* 0x000fea0003800000 */
[----:B------:R-:W-:-:S03]  /*12230*/  UMOV UR4, 0xffffffff ;  /* 0xffffffff00047882 */ /* 0x000fc60000000000 */
[----:B------:R-:W-:Y:S05]  /*12240*/  BRA.DIV UR4, `(.L_x_381) ;  /* 0x0000001204bc7947 */ /* 0x000fea000b800000 */
[----:B------:R-:W-:-:S13]  /*12250*/  ELECT P6, URZ, PT ;  /* 0x00000000003f782f */ /* 0x000fda00038c0000 */
.L_x_436:
[----:B------:R-:W-:Y:S05]  /*12260*/  @!P6 BRA `(.L_x_380) ;  /* 0x00000000008ce947 */ /* 0x000fea0003800000 */
[----:B-1----:R-:W2:Y:S02]  /*12270*/  LDL R2, [R1+0x30] ;  /* 0x0000300001027983 */ /* 0x002ea40000100800 */
[----:B--2---:R-:W-:-:S13]  /*12280*/  R2UR UR4, R2 ;  /* 0x00000000020472ca */ /* 0x004fda00000e0000 */
[----:B------:R-:W-:-:S06]  /*12290*/  ULOP3.LUT UR4, UR4, 0x2, URZ, 0xfc, !UPT ;  /* 0x0000000204047892 */ /* 0x000fcc000f8efc3f */
[----:B------:R-:W-:-:S05]  /*122a0*/  IMAD.U32 R2, RZ, RZ, UR4 ;  /* 0x00000004ff027e24 */ /* 0x000fca000f8e00ff */
[----:B------:R-:W-:-:S13]  /*122b0*/  ISETP.NE.AND P2, PT, R2, 0x3, PT ;  /* 0x000000030200780c */ /* 0x000fda0003f45270 */
[----:B------:R-:W-:Y:S05]  /*122c0*/  @!P2 BRA `(.L_x_382) ;  /* 0x000000000004a947 */ /* 0x000fea0003800000 */
[----:B------:R-:W-:Y:S01]  /*122d0*/  BPT.TRAP 0x1 ;  /* 0x000000040000795c */ /* 0x000fe20000300000 */
.L_x_382:
[----:B0-----:R-:W2:Y:S04]  /*122e0*/  LDL R3, [R1] ;  /* 0x0000000001037983 */ /* 0x001ea80000100800 */
[----:B------:R-:W3:Y:S01]  /*122f0*/  LDL.LU R7, [R1+0x8] ;  /* 0x0000080001077983 */ /* 0x000ee20000300800 */
[----:B------:R-:W-:-:S04]  /*12300*/  VIADD R2, R0, 0x38840 ;  /* 0x0003884000027836 */ /* 0x000fc80000000000 */
[C---:B--2---:R-:W-:Y:S01]  /*12310*/  IMAD R6, R3.reuse, 0x8, R2 ;  /* 0x0000000803067824 */ /* 0x044fe200078e0202 */
[----:B------:R-:W-:Y:S02]  /*12320*/  IADD3 R3, R3, 0x1, RZ ;  /* 0x0000000103037810 */ /* 0x000fe40007ffe0ff */
[----:B---3--:R-:W-:Y:S02]  /*12330*/  SHF.L.U32 R5, R7, 0x1f, RZ ;  /* 0x0000001f07057819 */ /* 0x008fe400000006ff */
[C---:B------:R-:W-:Y:S02]  /*12340*/  ISETP.NE.AND P1, PT, R3.reuse, 0x2, PT ;  /* 0x000000020300780c */ /* 0x040fe40003f25270 */
[----:B------:R-:W0:Y:S02]  /*12350*/  SYNCS.PHASECHK.TRANS64.TRYWAIT P0, [R6+URZ], R5 ;  /* 0x00000005060075a7 */ /* 0x000e24000800017f */
[----:B------:R-:W-:Y:S02]  /*12360*/  SEL R4, RZ, 0x1, P1 ;  /* 0x00000001ff047807 */ /* 0x000fe40000800000 */
[----:B------:R-:W-:-:S02]  /*12370*/  SEL R3, R3, RZ, P1 ;  /* 0x000000ff03037207 */ /* 0x000fc40000800000 */
[----:B------:R-:W-:-:S03]  /*12380*/  LOP3.LUT R4, R7, R4, RZ, 0x3c, !PT ;  /* 0x0000000407047212 */ /* 0x000fc600078e3cff */
[----:B------:R-:W-:Y:S01]  /*12390*/  IMAD R7, R3, 0x8, R2 ;  /* 0x0000000803077824 */ /* 0x000fe200078e0202 */
[----:B------:R-:W-:Y:S01]  /*123a0*/  SHF.L.U32 R2, R4, 0x1f, RZ ;  /* 0x0000001f04027819 */ /* 0x000fe200000006ff */
[----:B0-----:R-:W-:Y:S06]  /*123b0*/  @!P0 BRA `(.L_x_383) ;  /* 0x0000001000808947 */ /* 0x001fec0003800000 */
.L_x_437:
[----:B------:R-:W1:Y:S02]  /*123c0*/  SYNCS.PHASECHK.TRANS64.TRYWAIT P0, [R7+URZ], R2 ;  /* 0x00000002070075a7 */ /* 0x000e64000800017f */
[----:B-1----:R-:W-:Y:S05]  /*123d0*/  @!P0 BRA `(.L_x_384) ;  /* 0x00000010008c8947 */ /* 0x002fea0003800000 */
.L_x_438:
[----:B------:R-:W-:Y:S05]  /*123e0*/  @!P2 BRA `(.L_x_385) ;  /* 0x000000000004a947 */ /* 0x000fea0003800000 */
[----:B------:R-:W-:Y:S01]  /*123f0*/  BPT.TRAP 0x1 ;  /* 0x000000040000795c */ /* 0x000fe20000300000 */
.L_x_385:
[----:B------:R-:W2:Y:S01]  /*12400*/  LDL.LU R4, [R1] ;  /* 0x0000000001047983 */ /* 0x000ea20000300800 */
[----:B------:R-:W-:-:S04]  /*12410*/  VIADD R0, R0, 0x38860 ;  /* 0x0003886000007836 */ /* 0x000fc80000000000 */
[----:B--2---:R-:W-:-:S04]  /*12420*/  IMAD R4, R4, 0x8, R0 ;  /* 0x0000000804047824 */ /* 0x004fc800078e0200 */
[----:B------:R-:W2:Y:S02]  /*12430*/  SYNCS.PHASECHK.TRANS64.TRYWAIT P0, [R4+URZ], R5 ;  /* 0x00000005040075a7 */ /* 0x000ea4000800017f */
[----:B--2---:R-:W-:Y:S05]  /*12440*/  @!P0 BRA `(.L_x_386) ;  /* 0x0000001000848947 */ /* 0x004fea0003800000 */
.L_x_439:
[----:B------:R-:W-:-:S07]  /*12450*/  IMAD R3, R3, 0x8, R0 ;  /* 0x0000000803037824 */ /* 0x000fce00078e0200 */
.L_x_387:
[----:B---3--:R3:W4:Y:S02]  /*12460*/  SYNCS.PHASECHK.TRANS64.TRYWAIT P0, [R3+URZ], R2 ;  /* 0x00000002030075a7 */ /* 0x008724000800017f */
[----:B----4-:R-:W-:Y:S05]  /*12470*/  @!P0 NANOSLEEP.SYNCS 0x989680 ;  /* 0x009896800000895d */ /* 0x010fea0003900000 */
[----:B------:R-:W4:Y:S02]  /*12480*/  @!P0 SYNCS.PHASECHK.TRANS64 P0, [R3+URZ], R2 ;  /* 0x00000002030085a7 */ /* 0x000f24000800007f */
[----:B----4-:R-:W-:Y:S05]  /*12490*/  @!P0 BRA `(.L_x_387) ;  /* 0xfffffffc00f08947 */ /* 0x010fea000383ffff */
.L_x_380:
[----:B------:R-:W-:Y:S05]  /*124a0*/  BSYNC B0 ;  /* 0x0000000000007941 */ /* 0x000fea0003800000 */
.L_x_379:
[----:B------:R-:W-:Y:S05]  /*124b0*/  EXIT ;  /* 0x000000000000794d */ /* 0x000fea0003800000 */
.L_x_263:
[----:B0-----:R0:W1:Y:S02]  /*124c0*/  SYNCS.PHASECHK.TRANS64.TRYWAIT P1, [R5+URZ+0x38800], R0 ;  /* 0x03880000050075a7 */ /* 0x001064000802017f */
[----:B-1----:R-:W-:Y:S05]  /*124d0*/  @!P1 NANOSLEEP.SYNCS 0x989680 ;  /* 0x009896800000995d */ /* 0x002fea0003900000 */
[----:B------:R-:W1:Y:S02]  /*124e0*/  @!P1 SYNCS.PHASECHK.TRANS64 P1, [R5+URZ+0x38800], R0 ;  /* 0x03880000050095a7 */ /* 0x000e64000802007f */
[----:B-1----:R-:W-:Y:S05]  /*124f0*/  @!P1 BRA `(.L_x_263) ;  /* 0xfffffffc00f09947 */ /* 0x002fea000383ffff */
[----:B------:R-:W-:Y:S05]  /*12500*/  BRA `(.L_x_388) ;  /* 0xfffffef000f07947 */ /* 0x000fea000383ffff */
.L_x_267:
[----:B-1----:R1:W2:Y:S02]  /*12510*/  SYNCS.PHASECHK.TRANS64.TRYWAIT P2, [R0+URZ+0x38830], R3 ;  /* 0x03883003000075a7 */ /* 0x0022a4000804017f */
[----:B--2---:R-:W-:Y:S05]  /*12520*/  @!P2 NANOSLEEP.SYNCS 0x989680 ;  /* 0x009896800000a95d */ /* 0x004fea0003900000 */
[----:B------:R-:W2:Y:S02]  /*12530*/  @!P2 SYNCS.PHASECHK.TRANS64 P2, [R0+URZ+0x38830], R3 ;  /* 0x038830030000a5a7 */ /* 0x000ea4000804007f */
[----:B--2---:R-:W-:Y:S05]  /*12540*/  @!P2 BRA `(.L_x_267) ;  /* 0xfffffffc00f0a947 */ /* 0x004fea000383ffff */
[----:B------:R-:W-:Y:S05]  /*12550*/  BRA `(.L_x_266) ;  /* 0xfffffef400147947 */ /* 0x000fea000383ffff */
.L_x_272:
[----:B-1----:R-:W-:-:S04]  /*12560*/  IMAD.U32 R4, RZ, RZ, UR61 ;  /* 0x0000003dff047e24 */ /* 0x002fc8000f8e00ff */
[----:B------:R1:W2:Y:S03]  /*12570*/  SYNCS.PHASECHK.TRANS64.TRYWAIT P2, [R4+URZ+0x38830], R3 ;  /* 0x03883003040075a7 */ /* 0x0002a6000804017f */
[----:B--2---:R-:W-:Y:S05]  /*12580*/  @!P2 NANOSLEEP.SYNCS 0x989680 ;  /* 0x009896800000a95d */ /* 0x004fea0003900000 */
[----:B------:R-:W2:Y:S02]  /*12590*/  @!P2 SYNCS.PHASECHK.TRANS64 P2, [R4+URZ+0x38830], R3 ;  /* 0x038830030400a5a7 */ /* 0x000ea4000804007f */
[----:B--2---:R-:W-:Y:S05]  /*125a0*/  @!P2 BRA `(.L_x_272) ;  /* 0xfffffffc00eca947 */ /* 0x004fea000383ffff */
[----:B------:R-:W-:Y:S05]  /*125b0*/  BRA `(.L_x_271) ;  /* 0xffffff30008c7947 */ /* 0x000fea000383ffff */
.L_x_276:
[----:B01----:R-:W-:-:S04]  /*125c0*/  IMAD.U32 R3, RZ, RZ, UR4 ;  /* 0x00000004ff037e24 */ /* 0x003fc8000f8e00ff */
[----:B------:R0:W1:Y:S03]  /*125d0*/  SYNCS.PHASECHK.TRANS64.TRYWAIT P2, [R3+URZ+0x38850], R0 ;  /* 0x03885000030075a7 */ /* 0x000066000804017f */
[----:B-1----:R-:W-:Y:S05]  /*125e0*/  @!P2 NANOSLEEP.SYNCS 0x989680 ;  /* 0x009896800000a95d */ /* 0x002fea0003900000 */
[----:B------:R-:W1:Y:S02]  /*125f0*/  @!P2 SYNCS.PHASECHK.TRANS64 P2, [R3+URZ+0x38850], R0 ;  /* 0x038850000300a5a7 */ /* 0x000e64000804007f */
[----:B-1----:R-:W-:Y:S05]  /*12600*/  @!P2 BRA `(.L_x_276) ;  /* 0xfffffffc00eca947 */ /* 0x002fea000383ffff */
[----:B------:R-:W-:Y:S05]  /*12610*/  BRA `(.L_x_275) ;  /* 0xffffff5800ac7947 */ /* 0x000fea000383ffff */
.L_x_281:
[----:B-1----:R1:W2:Y:S02]  /*12620*/  SYNCS.PHASECHK.TRANS64.TRYWAIT P0, [R11+URZ+0x38850], R0 ;  /* 0x038850000b0075a7 */ /* 0x0022a4000800017f */
[----:B--2---:R-:W-:Y:S05]  /*12630*/  @!P0 NANOSLEEP.SYNCS 0x989680 ;  /* 0x009896800000895d */ /* 0x004fea0003900000 */
[----:B------:R-:W2:Y:S02]  /*12640*/  @!P0 SYNCS.PHASECHK.TRANS64 P0, [R11+URZ+0x38850], R0 ;  /* 0x038850000b0085a7 */ /* 0x000ea4000800007f */
[----:B--2---:R-:W-:Y:S05]  /*12650*/  @!P0 BRA `(.L_x_281) ;  /* 0xfffffffc00f08947 */ /* 0x004fea000383ffff */
[----:B------:R-:W-:Y:S05]  /*12660*/  BRA `(.L_x_280) ;  /* 0xffffff7000a47947 */ /* 0x000fea000383ffff */
.L_x_321:
[----:B------:R-:W0:Y:S01]  /*12670*/  S2R R7, SR_TID.X ;  /* 0x0000000000077919 */ /* 0x000e220000002100 */
[----:B------:R-:W-:Y:S01]  /*12680*/  BSSY B0, `(.L_x_389) ;  /* 0x000000a000007945 */ /* 0x000fe20003800000 */
[----:B------:R-:W-:Y:S01]  /*12690*/  IMAD.MOV.U32 R12, RZ, RZ, RZ ;  /* 0x000000ffff0c7224 */ /* 0x000fe200078e00ff */
[----:B------:R-:W-:Y:S01]  /*126a0*/  MOV R15, 0xffffffff ;  /* 0xffffffff000f7802 */ /* 0x000fe20000000f00 */
[----:B------:R-:W-:Y:S01]  /*126b0*/  IMAD.MOV.U32 R11, RZ, RZ, 0x1f ;  /* 0x0000001fff0b7424 */ /* 0x000fe200078e00ff */
[----:B0-----:R-:W-:-:S04]  /*126c0*/  SHF.R.U32.HI R7, RZ, 0x5, R7 ;  /* 0x00000005ff077819 */ /* 0x001fc80000011607 */
[----:B------:R-:W-:-:S05]  /*126d0*/  LOP3.LUT R7, R7, 0x3, RZ, 0xc0, !PT ;  /* 0x0000000307077812 */ /* 0x000fca00078ec0ff */
[----:B------:R-:W-:-:S07]  /*126e0*/  IMAD.MOV.U32 R13, RZ, RZ, R7 ;  /* 0x000000ffff0d7224 */ /* 0x000fce00078e0007 */
[----:B------:R-:W-:Y:S05]  /*126f0*/  WARPSYNC.COLLECTIVE R15, `(.L_x_390) ;  /* 0x000000000f087348 */ /* 0x000fea0003c00000 */
[----:B------:R0:W1:Y:S02]  /*12700*/  SHFL.IDX P6, R14, R13, R12, R11 ;  /* 0x0000000c0d0e7389 */ /* 0x00006400000c000b */
[----:B01----:R-:W-:Y:S01]  /*12710*/  ENDCOLLECTIVE ;  /* 0x000000000000791b */ /* 0x003fe20003800000 */
.L_x_390:
[----:B------:R-:W-:Y:S05]  /*12720*/  BSYNC B0 ;  /* 0x0000000000007941 */ /* 0x000fea0003800000 */
.L_x_389:
[----:B------:R-:W-:Y:S05]  /*12730*/  BRA `(.L_x_391) ;  /* 0xffffffc4001c7947 */ /* 0x000fea000383ffff */
.L_x_322:
[----:B------:R-:W-:Y:S01]  /*12740*/  BSSY B0, `(.L_x_392) ;  /* 0x0000006000007945 */ /* 0x000fe20003800000 */
[----:B------:R-:W-:-:S07]  /*12750*/  IMAD.MOV.U32 R15, RZ, RZ, -0x1 ;  /* 0xffffffffff0f7424 */ /* 0x000fce00078e00ff */
[----:B------:R-:W-:Y:S05]  /*12760*/  WARPSYNC.COLLECTIVE R15, `(.L_x_393) ;  /* 0x000000000f0c7348 */ /* 0x000fea0003c00000 */
[----:B------:R-:W-:Y:S02]  /*12770*/  ELECT P6, UR62, PT ;  /* 0x00000000003e782f */ /* 0x000fe400038c0000 */
[----:B------:R-:W-:Y:S01]  /*12780*/  MOV R14, UR62 ;  /* 0x0000003e000e7c02 */ /* 0x000fe20008000f00 */
[----:B------:R-:W-:Y:S10]  /*12790*/  ENDCOLLECTIVE ;  /* 0x000000000000791b */ /* 0x000ff40003800000 */
.L_x_393:
[----:B------:R-:W-:Y:S05]  /*127a0*/  BSYNC B0 ;  /* 0x0000000000007941 */ /* 0x000fea0003800000 */
.L_x_392:
[----:B------:R-:W-:Y:S05]  /*127b0*/  BRA `(.L_x_394) ;  /* 0xffffffc400147947 */ /* 0x000fea000383ffff */
.L_x_325:
[----:B0-----:R0:W1:Y:S02]  /*127c0*/  SYNCS.PHASECHK.TRANS64.TRYWAIT P0, [R8+URZ+0x38840], R9 ;  /* 0x03884009080075a7 */ /* 0x001064000800017f */
[----:B-1----:R-:W-:Y:S05]  /*127d0*/  @!P0 NANOSLEEP.SYNCS 0x989680 ;  /* 0x009896800000895d */ /* 0x002fea0003900000 */
[----:B------:R-:W1:Y:S02]  /*127e0*/  @!P0 SYNCS.PHASECHK.TRANS64 P0, [R8+URZ+0x38840], R9 ;  /* 0x03884009080085a7 */ /* 0x000e64000800007f */
[----:B-1----:R-:W-:Y:S05]  /*127f0*/  @!P0 BRA `(.L_x_325) ;  /* 0xfffffffc00f08947 */ /* 0x002fea000383ffff */
[----:B------:R-:W-:Y:S05]  /*12800*/  BRA `(.L_x_395) ;  /* 0xffffffc400887947 */ /* 0x000fea000383ffff */
.L_x_328:
[----:B0-----:R-:W0:Y:S01]  /*12810*/  S2R R9, SR_CgaCtaId ;  /* 0x0000000000097919 */ /* 0x001e220000008800 */
[----:B------:R-:W-:-:S04]  /*12820*/  MOV R8, 0x400 ;  /* 0x0000040000087802 */ /* 0x000fc80000000f00 */
[----:B0-----:R-:W-:-:S04]  /*12830*/  LEA R8, R9, R8, 0x18 ;  /* 0x0000000809087211 */ /* 0x001fc800078ec0ff */
[----:B------:R0:W1:Y:S03]  /*12840*/  SYNCS.PHASECHK.TRANS64.TRYWAIT P0, [R8+URZ+0x38820], R6 ;  /* 0x03882006080075a7 */ /* 0x000066000800017f */
[----:B-1----:R-:W-:Y:S05]  /*12850*/  @!P0 NANOSLEEP.SYNCS 0x989680 ;  /* 0x009896800000895d */ /* 0x002fea0003900000 */
[----:B------:R-:W1:Y:S02]  /*12860*/  @!P0 SYNCS.PHASECHK.TRANS64 P0, [R8+URZ+0x38820], R6 ;  /* 0x03882006080085a7 */ /* 0x000e64000800007f */
[----:B-1----:R-:W-:Y:S05]  /*12870*/  @!P0 BRA `(.L_x_328) ;  /* 0xfffffffc00e48947 */ /* 0x002fea000383ffff */
[----:B------:R-:W-:Y:S05]  /*12880*/  BRA `(.L_x_396) ;  /* 0xffffffcc00087947 */ /* 0x000fea000383ffff */
.L_x_336:
[----:B0-----:R0:W1:Y:S02]  /*12890*/  SYNCS.PHASECHK.TRANS64.TRYWAIT P0, [R2+URZ+0x38840], R3 ;  /* 0x03884003020075a7 */ /* 0x001064000800017f */
[----:B-1----:R-:W-:Y:S05]  /*128a0*/  @!P0 NANOSLEEP.SYNCS 0x989680 ;  /* 0x009896800000895d */ /* 0x002fea0003900000 */
[----:B------:R-:W1:Y:S02]  /*128b0*/  @!P0 SYNCS.PHASECHK.TRANS64 P0, [R2+URZ+0x38840], R3 ;  /* 0x03884003020085a7 */ /* 0x000e64000800007f */
[----:B-1----:R-:W-:Y:S05]  /*128c0*/  @!P0 BRA `(.L_x_336) ;  /* 0xfffffffc00f08947 */ /* 0x002fea000383ffff */
[----:B------:R-:W-:Y:S05]  /*128d0*/  BRA `(.L_x_397) ;  /* 0xffffffcc00c87947 */ /* 0x000fea000383ffff */
.L_x_338:
[----:B0-----:R0:W1:Y:S02]  /*128e0*/  SYNCS.PHASECHK.TRANS64.TRYWAIT P0, [R3+URZ+0x60], R2 ;  /* 0x00006002030075a7 */ /* 0x001064000800017f */
[----:B-1----:R-:W-:Y:S05]  /*128f0*/  @!P0 NANOSLEEP.SYNCS 0x989680 ;  /* 0x009896800000895d */ /* 0x002fea0003900000 */
[----:B------:R-:W1:Y:S02]  /*12900*/  @!P0 SYNCS.PHASECHK.TRANS64 P0, [R3+URZ+0x60], R2 ;  /* 0x00006002030085a7 */ /* 0x000e64000800007f */
[----:B-1----:R-:W-:Y:S05]  /*12910*/  @!P0 BRA `(.L_x_338) ;  /* 0xfffffffc00f08947 */ /* 0x002fea000383ffff */
[----:B------:R-:W-:Y:S05]  /*12920*/  BRA `(.L_x_398) ;  /* 0xffffffd000887947 */ /* 0x000fea000383ffff */
.L_x_343:
[----:B-1----:R1:W2:Y:S02]  /*12930*/  SYNCS.PHASECHK.TRANS64.TRYWAIT P0, [R2+URZ+0x38840], R3 ;  /* 0x03884003020075a7 */ /* 0x0022a4000800017f */
[----:B--2---:R-:W-:Y:S05]  /*12940*/  @!P0 NANOSLEEP.SYNCS 0x989680 ;  /* 0x009896800000895d */ /* 0x004fea0003900000 */
[----:B------:R-:W2:Y:S02]  /*12950*/  @!P0 SYNCS.PHASECHK.TRANS64 P0, [R2+URZ+0x38840], R3 ;  /* 0x03884003020085a7 */ /* 0x000ea4000800007f */
[----:B--2---:R-:W-:Y:S05]  /*12960*/  @!P0 BRA `(.L_x_343) ;  /* 0xfffffffc00f08947 */ /* 0x004fea000383ffff */
[----:B------:R-:W-:Y:S05]  /*12970*/  BRA `(.L_x_399) ;  /* 0xffffffd800147947 */ /* 0x000fea000383ffff */
.L_x_345:
[----:B0-----:R0:W1:Y:S02]  /*12980*/  SYNCS.PHASECHK.TRANS64.TRYWAIT P1, [R2+URZ+0x60], R3 ;  /* 0x00006003020075a7 */ /* 0x001064000802017f */
[----:B-1----:R-:W-:Y:S05]  /*12990*/  @!P1 NANOSLEEP.SYNCS 0x989680 ;  /* 0x009896800000995d */ /* 0x002fea0003900000 */
[----:B------:R-:W1:Y:S02]  /*129a0*/  @!P1 SYNCS.PHASECHK.TRANS64 P1, [R2+URZ+0x60], R3 ;  /* 0x00006003020095a7 */ /* 0x000e64000802007f */
[----:B-1----:R-:W-:Y:S05]  /*129b0*/  @!P1 BRA `(.L_x_345) ;  /* 0xfffffffc00f09947 */ /* 0x002fea000383ffff */
[----:B------:R-:W-:Y:S05]  /*129c0*/  BRA `(.L_x_400) ;  /* 0xffffffd800d47947 */ /* 0x000fea000383ffff */
.L_x_350:
[----:B--2---:R2:W3:Y:S02]  /*129d0*/  SYNCS.PHASECHK.TRANS64.TRYWAIT P0, [R2+URZ+0x38840], R3 ;  /* 0x03884003020075a7 */ /* 0x0044e4000800017f */
[----:B---3--:R-:W-:Y:S05]  /*129e0*/  @!P0 NANOSLEEP.SYNCS 0x989680 ;  /* 0x009896800000895d */ /* 0x008fea0003900000 */
[----:B------:R-:W3:Y:S02]  /*129f0*/  @!P0 SYNCS.PHASECHK.TRANS64 P0, [R2+URZ+0x38840], R3 ;  /* 0x03884003020085a7 */ /* 0x000ee4000800007f */
[----:B---3--:R-:W-:Y:S05]  /*12a00*/  @!P0 BRA `(.L_x_350) ;  /* 0xfffffffc00f08947 */ /* 0x008fea000383ffff */
[----:B------:R-:W-:Y:S05]  /*12a10*/  BRA `(.L_x_401) ;  /* 0xffffffe000207947 */ /* 0x000fea000383ffff */
.L_x_352:
[----:B0-----:R0:W1:Y:S02]  /*12a20*/  SYNCS.PHASECHK.TRANS64.TRYWAIT P1, [R2+URZ+0x60], R8 ;  /* 0x00006008020075a7 */ /* 0x001064000802017f */
[----:B-1----:R-:W-:Y:S05]  /*12a30*/  @!P1 NANOSLEEP.SYNCS 0x989680 ;  /* 0x009896800000995d */ /* 0x002fea0003900000 */
[----:B------:R-:W1:Y:S02]  /*12a40*/  @!P1 SYNCS.PHASECHK.TRANS64 P1, [R2+URZ+0x60], R8 ;  /* 0x00006008020095a7 */ /* 0x000e64000802007f */
[----:B-1----:R-:W-:Y:S05]  /*12a50*/  @!P1 BRA `(.L_x_352) ;  /* 0xfffffffc00f09947 */ /* 0x002fea000383ffff */
[----:B------:R-:W-:Y:S05]  /*12a60*/  BRA `(.L_x_402) ;  /* 0xffffffe000e07947 */ /* 0x000fea000383ffff */
.L_x_359:
[----:B-1----:R1:W2:Y:S02]  /*12a70*/  SYNCS.PHASECHK.TRANS64.TRYWAIT P0, [R3+URZ+0x38860], R0 ;  /* 0x03886000030075a7 */ /* 0x0022a4000800017f */
[----:B--2---:R-:W-:Y:S05]  /*12a80*/  @!P0 NANOSLEEP.SYNCS 0x989680 ;  /* 0x009896800000895d */ /* 0x004fea0003900000 */
[----:B------:R-:W2:Y:S02]  /*12a90*/  @!P0 SYNCS.PHASECHK.TRANS64 P0, [R3+URZ+0x38860], R0 ;  /* 0x03886000030085a7 */ /* 0x000ea4000800007f */
[----:B--2---:R-:W-:Y:S05]  /*12aa0*/  @!P0 BRA `(.L_x_359) ;  /* 0xfffffffc00f08947 */ /* 0x004fea000383ffff */
[----:B------:R-:W-:Y:S05]  /*12ab0*/  BRA `(.L_x_403) ;  /* 0xffffffe800187947 */ /* 0x000fea000383ffff */
.L_x_361:
[----:B------:R-:W-:Y:S01]  /*12ac0*/  BSSY B0, `(.L_x_404) ;  /* 0x0000008000007945 */ /* 0x000fe20003800000 */
[----:B0-----:R-:W-:Y:S02]  /*12ad0*/  IMAD.MOV.U32 R13, RZ, RZ, R16 ;  /* 0x000000ffff0d7224 */ /* 0x001fe400078e0010 */
[----:B------:R-:W-:Y:S02]  /*12ae0*/  IMAD.MOV.U32 R12, RZ, RZ, RZ ;  /* 0x000000ffff0c7224 */ /* 0x000fe400078e00ff */
[----:B------:R-:W-:Y:S02]  /*12af0*/  IMAD.MOV.U32 R11, RZ, RZ, 0x1f ;  /* 0x0000001fff0b7424 */ /* 0x000fe400078e00ff */
[----:B------:R-:W-:-:S07]  /*12b00*/  IMAD.MOV.U32 R15, RZ, RZ, -0x1 ;  /* 0xffffffffff0f7424 */ /* 0x000fce00078e00ff */
[----:B-1----:R-:W-:Y:S05]  /*12b10*/  WARPSYNC.COLLECTIVE R15, `(.L_x_405) ;  /* 0x000000000f087348 */ /* 0x002fea0003c00000 */
[----:B------:R0:W2:Y:S02]  /*12b20*/  SHFL.IDX P6, R14, R13, R12, R11 ;  /* 0x0000000c0d0e7389 */ /* 0x0000a400000c000b */
[----:B012---:R-:W-:Y:S01]  /*12b30*/  ENDCOLLECTIVE ;  /* 0x000000000000791b */ /* 0x007fe20003800000 */
.L_x_405:
[----:B------:R-:W-:Y:S05]  /*12b40*/  BSYNC B0 ;  /* 0x0000000000007941 */ /* 0x000fea0003800000 */
.L_x_404:
[----:B------:R-:W-:Y:S01]  /*12b50*/  IMAD.MOV.U32 R13, RZ, RZ, R16 ;  /* 0x000000ffff0d7224 */ /* 0x000fe200078e0010 */
[----:B------:R-:W-:Y:S01]  /*12b60*/  MOV R15, 0xffffffff ;  /* 0xffffffff000f7802 */ /* 0x000fe20000000f00 */
[----:B------:R-:W-:Y:S02]  /*12b70*/  IMAD.MOV.U32 R12, RZ, RZ, 0x1 ;  /* 0x00000001ff0c7424 */ /* 0x000fe400078e00ff */
[----:B------:R-:W-:Y:S02]  /*12b80*/  IMAD.MOV.U32 R11, RZ, RZ, 0x1f ;  /* 0x0000001fff0b7424 */ /* 0x000fe400078e00ff */
[----:B------:R-:W-:-:S07]  /*12b90*/  IMAD.MOV.U32 R4, RZ, RZ, R14 ;  /* 0x000000ffff047224 */ /* 0x000fce00078e000e */
[----:B------:R-:W-:Y:S05]  /*12ba0*/  WARPSYNC.COLLECTIVE R15, `(.L_x_406) ;  /* 0x000000000f087348 */ /* 0x000fea0003c00000 */
[----:B------:R0:W1:Y:S02]  /*12bb0*/  SHFL.IDX P6, R14, R13, R12, R11 ;  /* 0x0000000c0d0e7389 */ /* 0x00006400000c000b */
[----:B01----:R-:W-:Y:S01]  /*12bc0*/  ENDCOLLECTIVE ;  /* 0x000000000000791b */ /* 0x003fe20003800000 */
.L_x_406:
[----:B------:R-:W-:Y:S01]  /*12bd0*/  IMAD.MOV.U32 R5, RZ, RZ, R14 ;  /* 0x000000ffff057224 */ /* 0x000fe200078e000e */
[----:B------:R-:W-:Y:S06]  /*12be0*/  BRA `(.L_x_407) ;  /* 0xffffffe800cc7947 */ /* 0x000fec000383ffff */
.L_x_364:
[----:B------:R-:W-:Y:S01]  /*12bf0*/  BSSY B0, `(.L_x_408) ;  /* 0x0000008000007945 */ /* 0x000fe20003800000 */
[----:B-----5:R-:W-:Y:S02]  /*12c00*/  IMAD.MOV.U32 R13, RZ, RZ, R3 ;  /* 0x000000ffff0d7224 */ /* 0x020fe400078e0003 */
[----:B------:R-:W-:Y:S02]  /*12c10*/  IMAD.MOV.U32 R12, RZ, RZ, 0x1 ;  /* 0x00000001ff0c7424 */ /* 0x000fe400078e00ff */
[----:B------:R-:W-:Y:S02]  /*12c20*/  IMAD.MOV.U32 R11, RZ, RZ, RZ ;  /* 0x000000ffff0b7224 */ /* 0x000fe400078e00ff */
[----:B------:R-:W-:-:S07]  /*12c30*/  IMAD.MOV.U32 R15, RZ, RZ, -0x1 ;  /* 0xffffffffff0f7424 */ /* 0x000fce00078e00ff */
[----:B0-234-:R-:W-:Y:S05]  /*12c40*/  WARPSYNC.COLLECTIVE R15, `(.L_x_409) ;  /* 0x000000000f087348 */ /* 0x01dfea0003c00000 */
[----:B------:R1:W0:Y:S02]  /*12c50*/  SHFL.UP P6, R14, R13, R12, R11 ;  /* 0x0400000c0d0e7389 */ /* 0x00022400000c000b */
[----:B01234-:R-:W-:Y:S01]  /*12c60*/  ENDCOLLECTIVE ;  /* 0x000000000000791b */ /* 0x01ffe20003800000 */
.L_x_409:
[----:B------:R-:W-:Y:S05]  /*12c70*/  BSYNC B0 ;  /* 0x0000000000007941 */ /* 0x000fea0003800000 */
.L_x_408:
[C---:B------:R-:W-:Y:S01]  /*12c80*/  ISETP.NE.AND P0, PT, R9.reuse, RZ, PT ;  /* 0x000000ff0900720c */ /* 0x040fe20003f05270 */
[----:B------:R-:W-:Y:S02]  /*12c90*/  IMAD.MOV.U32 R12, RZ, RZ, 0x2 ;  /* 0x00000002ff0c7424 */ /* 0x000fe400078e00ff */
[----:B------:R-:W-:Y:S01]  /*12ca0*/  IMAD.MOV.U32 R11, RZ, RZ, RZ ;  /* 0x000000ffff0b7224 */ /* 0x000fe200078e00ff */
[----:B------:R-:W-:Y:S01]  /*12cb0*/  SEL R14, R14, RZ, P0 ;  /* 0x000000ff0e0e7207 */ /* 0x000fe20000000000 */
[----:B------:R-:W-:Y:S01]  /*12cc0*/  IMAD.MOV.U32 R15, RZ, RZ, -0x1 ;  /* 0xffffffffff0f7424 */ /* 0x000fe200078e00ff */
[----:B------:R-:W-:-:S03]  /*12cd0*/  ISETP.GE.U32.AND P0, PT, R9, 0x2, PT ;  /* 0x000000020900780c */ /* 0x000fc60003f06070 */
[----:B------:R-:W-:-:S10]  /*12ce0*/  IMAD.IADD R13, R3, 0x1, R14 ;  /* 0x00000001030d7824 */ /* 0x000fd400078e020e */
[----:B------:R-:W-:Y:S05]  /*12cf0*/  WARPSYNC.COLLECTIVE R15, `(.L_x_410) ;  /* 0x000000000f087348 */ /* 0x000fea0003c00000 */
[----:B------:R0:W1:Y:S02]  /*12d00*/  SHFL.UP P6, R14, R13, R12, R11 ;  /* 0x0400000c0d0e7389 */ /* 0x00006400000c000b */
[----:B01----:R-:W-:Y:S01]  /*12d10*/  ENDCOLLECTIVE ;  /* 0x000000000000791b */ /* 0x003fe20003800000 */
.L_x_410:
[----:B------:R-:W-:Y:S01]  /*12d20*/  IMAD.MOV.U32 R12, RZ, RZ, 0x4 ;  /* 0x00000004ff0c7424 */ /* 0x000fe200078e00ff */
[----:B------:R-:W-:Y:S02]  /*12d30*/  SEL R6, R14, RZ, P0 ;  /* 0x000000ff0e067207 */ /* 0x000fe40000000000 */
[----:B------:R-:W-:Y:S02]  /*12d40*/  ISETP.GE.U32.AND P0, PT, R9, 0x4, PT ;  /* 0x000000040900780c */ /* 0x000fe40003f06070 */
[----:B------:R-:W-:-:S05]  /*12d50*/  IADD3 R6, R13, R6, RZ ;  /* 0x000000060d067210 */ /* 0x000fca0007ffe0ff */
[----:B------:R-:W-:-:S07]  /*12d60*/  IMAD.MOV.U32 R13, RZ, RZ, R6 ;  /* 0x000000ffff0d7224 */ /* 0x000fce00078e0006 */
[----:B------:R-:W-:Y:S05]  /*12d70*/  WARPSYNC.COLLECTIVE R15, `(.L_x_411) ;  /* 0x000000000f087348 */ /* 0x000fea0003c00000 */
[----:B------:R0:W1:Y:S02]  /*12d80*/  SHFL.UP P6, R14, R13, R12, R11 ;  /* 0x0400000c0d0e7389 */ /* 0x00006400000c000b */
[----:B01----:R-:W-:Y:S01]  /*12d90*/  ENDCOLLECTIVE ;  /* 0x000000000000791b */ /* 0x003fe20003800000 */
.L_x_411:
[----:B------:R-:W-:Y:S01]  /*12da0*/  IMAD.MOV.U32 R12, RZ, RZ, 0x8 ;  /* 0x00000008ff0c7424 */ /* 0x000fe200078e00ff */
[----:B------:R-:W-:Y:S02]  /*12db0*/  SEL R7, R14, RZ, P0 ;  /* 0x000000ff0e077207 */ /* 0x000fe40000000000 */
[----:B------:R-:W-:-:S03]  /*12dc0*/  ISETP.GE.U32.AND P0, PT, R9, 0x8, PT ;  /* 0x000000080900780c */ /* 0x000fc60003f06070 */
[----:B------:R-:W-:-:S04]  /*12dd0*/  IMAD.IADD R7, R6, 0x1, R7 ;  /* 0x0000000106077824 */ /* 0x000fc800078e0207 */
[----:B------:R-:W-:-:S07]  /*12de0*/  IMAD.MOV.U32 R13, RZ, RZ, R7 ;  /* 0x000000ffff0d7224 */ /* 0x000fce00078e0007 */
[----:B------:R-:W-:Y:S05]  /*12df0*/  WARPSYNC.COLLECTIVE R15, `(.L_x_412) ;  /* 0x000000000f087348 */ /* 0x000fea0003c00000 */
[----:B------:R0:W1:Y:S02]  /*12e00*/  SHFL.UP P6, R14, R13, R12, R11 ;  /* 0x0400000c0d0e7389 */ /* 0x00006400000c000b */
[----:B01----:R-:W-:Y:S01]  /*12e10*/  ENDCOLLECTIVE ;  /* 0x000000000000791b */ /* 0x003fe20003800000 */
.L_x_412:
        /* <DEDUP_REMOVED lines=8> */
.L_x_413:
[----:B------:R-:W-:Y:S02]  /*12ea0*/  IMAD.MOV.U32 R12, RZ, RZ, 0x1f ;  /* 0x0000001fff0c7424 */ /* 0x000fe400078e00ff */
[----:B------:R-:W-:Y:S01]  /*12eb0*/  IMAD.MOV.U32 R11, RZ, RZ, 0x1f ;  /* 0x0000001fff0b7424 */ /* 0x000fe200078e00ff */
[----:B------:R-:W-:-:S05]  /*12ec0*/  SEL R7, R14, RZ, P0 ;  /* 0x000000ff0e077207 */ /* 0x000fca0000000000 */
[----:B------:R-:W-:-:S05]  /*12ed0*/  IMAD.IADD R2, R8, 0x1, R7 ;  /* 0x0000000108027824 */ /* 0x000fca00078e0207 */
[----:B------:R-:W-:-:S07]  /*12ee0*/  MOV R13, R2 ;  /* 0x00000002000d7202 */ /* 0x000fce0000000f00 */
[----:B------:R-:W-:Y:S05]  /*12ef0*/  WARPSYNC.COLLECTIVE R15, `(.L_x_414) ;  /* 0x000000000f087348 */ /* 0x000fea0003c00000 */
[----:B------:R0:W1:Y:S02]  /*12f00*/  SHFL.IDX P6, R14, R13, R12, R11 ;  /* 0x0000000c0d0e7389 */ /* 0x00006400000c000b */
[----:B01----:R-:W-:Y:S01]  /*12f10*/  ENDCOLLECTIVE ;  /* 0x000000000000791b */ /* 0x003fe20003800000 */
.L_x_414:
[----:B------:R-:W-:Y:S05]  /*12f20*/  BRA `(.L_x_415) ;  /* 0xffffffe800947947 */ /* 0x000fea000383ffff */
.L_x_369:
[----:B------:R-:W-:Y:S01]  /*12f30*/  BSSY B0, `(.L_x_416) ;  /* 0x0000008000007945 */ /* 0x000fe20003800000 */
[----:B-----5:R-:W-:Y:S02]  /*12f40*/  IMAD.MOV.U32 R13, RZ, RZ, R3 ;  /* 0x000000ffff0d7224 */ /* 0x020fe400078e0003 */
[----:B------:R-:W-:Y:S02]  /*12f50*/  IMAD.MOV.U32 R12, RZ, RZ, 0x1 ;  /* 0x00000001ff0c7424 */ /* 0x000fe400078e00ff */
[----:B------:R-:W-:Y:S02]  /*12f60*/  IMAD.MOV.U32 R11, RZ, RZ, RZ ;  /* 0x000000ffff0b7224 */ /* 0x000fe400078e00ff */
[----:B------:R-:W-:-:S07]  /*12f70*/  IMAD.MOV.U32 R15, RZ, RZ, -0x1 ;  /* 0xffffffffff0f7424 */ /* 0x000fce00078e00ff */
[----:B0-----:R-:W-:Y:S05]  /*12f80*/  WARPSYNC.COLLECTIVE R15, `(.L_x_417) ;  /* 0x000000000f087348 */ /* 0x001fea0003c00000 */
[----:B------:R1:W2:Y:S02]  /*12f90*/  SHFL.UP P6, R14, R13, R12, R11 ;  /* 0x0400000c0d0e7389 */ /* 0x0002a400000c000b */
[----:B012---:R-:W-:Y:S01]  /*12fa0*/  ENDCOLLECTIVE ;  /* 0x000000000000791b */ /* 0x007fe20003800000 */
.L_x_417:
[----:B------:R-:W-:Y:S05]  /*12fb0*/  BSYNC B0 ;  /* 0x0000000000007941 */ /* 0x000fea0003800000 */
.L_x_416:
[----:B------:R-:W-:Y:S01]  /*12fc0*/  ISETP.NE.AND P0, PT, R8, RZ, PT ;  /* 0x000000ff0800720c */ /* 0x000fe20003f05270 */
[----:B------:R-:W-:Y:S01]  /*12fd0*/  IMAD.MOV.U32 R12, RZ, RZ, 0x2 ;  /* 0x00000002ff0c7424 */ /* 0x000fe200078e00ff */
[----:B------:R-:W-:Y:S01]  /*12fe0*/  MOV R15, 0xffffffff ;  /* 0xffffffff000f7802 */ /* 0x000fe20000000f00 */
[----:B------:R-:W-:Y:S01]  /*12ff0*/  IMAD.MOV.U32 R11, RZ, RZ, RZ ;  /* 0x000000ffff0b7224 */ /* 0x000fe200078e00ff */
[----:B------:R-:W-:Y:S02]  /*13000*/  SEL R14, R14, RZ, P0 ;  /* 0x000000ff0e0e7207 */ /* 0x000fe40000000000 */
[----:B------:R-:W-:-:S03]  /*13010*/  ISETP.GE.U32.AND P0, PT, R8, 0x2, PT ;  /* 0x000000020800780c */ /* 0x000fc60003f06070 */
[----:B------:R-:W-:-:S10]  /*13020*/  IMAD.IADD R13, R3, 0x1, R14 ;  /* 0x00000001030d7824 */ /* 0x000fd400078e020e */
[----:B------:R-:W-:Y:S05]  /*13030*/  WARPSYNC.COLLECTIVE R15, `(.L_x_418) ;  /* 0x000000000f087348 */ /* 0x000fea0003c00000 */
[----:B------:R0:W1:Y:S02]  /*13040*/  SHFL.UP P6, R14, R13, R12, R11 ;  /* 0x0400000c0d0e7389 */ /* 0x00006400000c000b */
[----:B01----:R-:W-:Y:S01]  /*13050*/  ENDCOLLECTIVE ;  /* 0x000000000000791b */ /* 0x003fe20003800000 */
.L_x_418:
        /* <DEDUP_REMOVED lines=8> */
.L_x_419:
        /* <DEDUP_REMOVED lines=8> */
.L_x_420:
        /* <DEDUP_REMOVED lines=8> */
.L_x_421:
[----:B------:R-:W-:Y:S02]  /*131e0*/  IMAD.MOV.U32 R12, RZ, RZ, 0x1f ;  /* 0x0000001fff0c7424 */ /* 0x000fe400078e00ff */
[----:B------:R-:W-:Y:S01]  /*131f0*/  IMAD.MOV.U32 R11, RZ, RZ, 0x1f ;  /* 0x0000001fff0b7424 */ /* 0x000fe200078e00ff */
[----:B------:R-:W-:-:S04]  /*13200*/  SEL R2, R14, RZ, P0 ;  /* 0x000000ff0e027207 */ /* 0x000fc80000000000 */
[----:B------:R-:W-:-:S05]  /*13210*/  IADD3 R2, R7, R2, RZ ;  /* 0x0000000207027210 */ /* 0x000fca0007ffe0ff */
[----:B------:R-:W-:-:S07]  /*13220*/  IMAD.MOV.U32 R13, RZ, RZ, R2 ;  /* 0x000000ffff0d7224 */ /* 0x000fce00078e0002 */
[----:B------:R-:W-:Y:S05]  /*13230*/  WARPSYNC.COLLECTIVE R15, `(.L_x_422) ;  /* 0x000000000f087348 */ /* 0x000fea0003c00000 */
[----:B------:R0:W1:Y:S02]  /*13240*/  SHFL.IDX P6, R14, R13, R12, R11 ;  /* 0x0000000c0d0e7389 */ /* 0x00006400000c000b */
[----:B01----:R-:W-:Y:S01]  /*13250*/  ENDCOLLECTIVE ;  /* 0x000000000000791b */ /* 0x003fe20003800000 */
.L_x_422:
[----:B------:R-:W-:Y:S05]  /*13260*/  BRA `(.L_x_423) ;  /* 0xffffffe8007c7947 */ /* 0x000fea000383ffff */
.L_x_371:
[----:B------:R-:W-:Y:S01]  /*13270*/  BSSY B0, `(.L_x_424) ;  /* 0x0000006000007945 */ /* 0x000fe20003800000 */
[----:B------:R-:W-:Y:S01]  /*13280*/  PLOP3.LUT P6, PT, P6, PT, PT, 0x8, 0x0 ;  /* 0x000000000000781c */ /* 0x000fe200037ce170 */
[----:B------:R-:W-:-:S12]  /*13290*/  IMAD.MOV.U32 R15, RZ, RZ, -0x1 ;  /* 0xffffffffff0f7424 */ /* 0x000fd800078e00ff */
[----:B0-----:R-:W-:Y:S05]  /*132a0*/  WARPSYNC.COLLECTIVE R15, `(.L_x_425) ;  /* 0x000000000f087348 */ /* 0x001fea0003c00000 */
[----:B------:R-:W-:Y:S01]  /*132b0*/  VOTE.ANY R14, PT, P6 ;  /* 0x00000000000e7806 */ /* 0x000fe200030e0100 */
[----:B0-----:R-:W-:Y:S06]  /*132c0*/  ENDCOLLECTIVE ;  /* 0x000000000000791b */ /* 0x001fec0003800000 */
.L_x_425:
[----:B------:R-:W-:Y:S05]  /*132d0*/  BSYNC B0 ;  /* 0x0000000000007941 */ /* 0x000fea0003800000 */
.L_x_424:
[----:B------:R-:W-:Y:S02]  /*132e0*/  IMAD.MOV.U32 R7, RZ, RZ, R14 ;  /* 0x000000ffff077224 */ /* 0x000fe400078e000e */
[----:B------:R-:W-:Y:S02]  /*132f0*/  IMAD.MOV.U32 R13, RZ, RZ, R3 ;  /* 0x000000ffff0d7224 */ /* 0x000fe400078e0003 */
[----:B------:R-:W0:Y:S01]  /*13300*/  POPC R5, R7 ;  /* 0x0000000700057309 */ /* 0x000e220000000000 */
[----:B------:R-:W-:Y:S02]  /*13310*/  IMAD.MOV.U32 R11, RZ, RZ, 0x1f ;  /* 0x0000001fff0b7424 */ /* 0x000fe400078e00ff */
[----:B------:R-:W-:Y:S02]  /*13320*/  IMAD.MOV.U32 R15, RZ, RZ, -0x1 ;  /* 0xffffffffff0f7424 */ /* 0x000fe400078e00ff */
[----:B0-----:R-:W-:-:S07]  /*13330*/  IMAD.MOV.U32 R12, RZ, RZ, R5 ;  /* 0x000000ffff0c7224 */ /* 0x001fce00078e0005 */
[----:B------:R-:W-:Y:S05]  /*13340*/  WARPSYNC.COLLECTIVE R15, `(.L_x_426) ;  /* 0x000000000f087348 */ /* 0x000fea0003c00000 */
[----:B------:R0:W1:Y:S02]  /*13350*/  SHFL.IDX P6, R14, R13, R12, R11 ;  /* 0x0000000c0d0e7389 */ /* 0x00006400000c000b */
[----:B01----:R-:W-:Y:S01]  /*13360*/  ENDCOLLECTIVE ;  /* 0x000000000000791b */ /* 0x003fe20003800000 */
.L_x_426:
[----:B------:R-:W-:Y:S01]  /*13370*/  MOV R17, R14 ;  /* 0x0000000e00117202 */ /* 0x000fe20000000f00 */
[----:B------:R-:W-:Y:S06]  /*13380*/  BRA `(.L_x_427) ;  /* 0xffffffe8006c7947 */ /* 0x000fec000383ffff */
.L_x_373:
[----:B------:R-:W-:Y:S01]  /*13390*/  BSSY B0, `(.L_x_428) ;  /* 0x0000007000007945 */ /* 0x000fe20003800000 */
[----:B------:R-:W-:Y:S02]  /*133a0*/  IMAD.MOV.U32 R13, RZ, RZ, R2 ;  /* 0x000000ffff0d7224 */ /* 0x000fe400078e0002 */
[----:B------:R-:W-:Y:S02]  /*133b0*/  IMAD.MOV.U32 R11, RZ, RZ, 0x1f ;  /* 0x0000001fff0b7424 */ /* 0x000fe400078e00ff */
[----:B------:R-:W-:-:S07]  /*133c0*/  IMAD.MOV.U32 R15, RZ, RZ, -0x1 ;  /* 0xffffffffff0f7424 */ /* 0x000fce00078e00ff */
[----:B012---:R-:W-:Y:S05]  /*133d0*/  WARPSYNC.COLLECTIVE R15, `(.L_x_429) ;  /* 0x000000000f087348 */ /* 0x007fea0003c00000 */
[----:B------:R3:W4:Y:S02]  /*133e0*/  SHFL.IDX P6, R14, R13, R12, R11 ;  /* 0x0000000c0d0e7389 */ /* 0x00072400000c000b */
[----:B01234-:R-:W-:Y:S01]  /*133f0*/  ENDCOLLECTIVE ;  /* 0x000000000000791b */ /* 0x01ffe20003800000 */
.L_x_429:
[----:B------:R-:W-:Y:S05]  /*13400*/  BSYNC B0 ;  /* 0x0000000000007941 */ /* 0x000fea0003800000 */
.L_x_428:
[----:B------:R-:W-:Y:S05]  /*13410*/  BRA `(.L_x_372) ;  /* 0xffffffe800647947 */ /* 0x000fea000383ffff */
.L_x_377:
[----:B0-----:R0:W1:Y:S02]  /*13420*/  SYNCS.PHASECHK.TRANS64.TRYWAIT P0, [R0+URZ+0x38820], R3 ;  /* 0x03882003000075a7 */ /* 0x001064000800017f */
[----:B-1----:R-:W-:Y:S05]  /*13430*/  @!P0 NANOSLEEP.SYNCS 0x989680 ;  /* 0x009896800000895d */ /* 0x002fea0003900000 */
[----:B------:R-:W1:Y:S02]  /*13440*/  @!P0 SYNCS.PHASECHK.TRANS64 P0, [R0+URZ+0x38820], R3 ;  /* 0x03882003000085a7 */ /* 0x000e64000800007f */
[----:B-1----:R-:W-:Y:S05]  /*13450*/  @!P0 BRA `(.L_x_377) ;  /* 0xfffffffc00f08947 */ /* 0x002fea000383ffff */
[----:B------:R-:W-:Y:S05]  /*13460*/  BRA `(.L_x_430) ;  /* 0xffffffec00487947 */ /* 0x000fea000383ffff */
.L_x_378:
[----:B------:R-:W1:Y:S01]  /*13470*/  S2R R2, SR_TID.X ;  /* 0x0000000000027919 */ /* 0x000e620000002100 */
[----:B------:R-:W-:Y:S01]  /*13480*/  BSSY B0, `(.L_x_431) ;  /* 0x000000a000007945 */ /* 0x000fe20003800000 */
[----:B------:R-:W-:Y:S02]  /*13490*/  IMAD.MOV.U32 R12, RZ, RZ, RZ ;  /* 0x000000ffff0c7224 */ /* 0x000fe400078e00ff */
[----:B------:R-:W-:Y:S02]  /*134a0*/  IMAD.MOV.U32 R11, RZ, RZ, 0x1f ;  /* 0x0000001fff0b7424 */ /* 0x000fe400078e00ff */
[----:B------:R-:W-:Y:S01]  /*134b0*/  IMAD.MOV.U32 R15, RZ, RZ, -0x1 ;  /* 0xffffffffff0f7424 */ /* 0x000fe200078e00ff */
[----:B-1----:R-:W-:-:S04]  /*134c0*/  SHF.R.U32.HI R2, RZ, 0x5, R2 ;  /* 0x00000005ff027819 */ /* 0x002fc80000011602 */
[----:B------:R-:W-:-:S05]  /*134d0*/  LOP3.LUT R2, R2, 0x3, RZ, 0xc0, !PT ;  /* 0x0000000302027812 */ /* 0x000fca00078ec0ff */
[----:B------:R-:W-:-:S07]  /*134e0*/  IMAD.MOV.U32 R13, RZ, RZ, R2 ;  /* 0x000000ffff0d7224 */ /* 0x000fce00078e0002 */
[----:B0-----:R-:W-:Y:S05]  /*134f0*/  WARPSYNC.COLLECTIVE R15, `(.L_x_432) ;  /* 0x000000000f087348 */ /* 0x001fea0003c00000 */
[----:B------:R1:W2:Y:S02]  /*13500*/  SHFL.IDX P6, R14, R13, R12, R11 ;  /* 0x0000000c0d0e7389 */ /* 0x0002a400000c000b */
[----:B012---:R-:W-:Y:S01]  /*13510*/  ENDCOLLECTIVE ;  /* 0x000000000000791b */ /* 0x007fe20003800000 */
.L_x_432:
[----:B------:R-:W-:Y:S05]  /*13520*/  BSYNC B0 ;  /* 0x0000000000007941 */ /* 0x000fea0003800000 */
.L_x_431:
[----:B------:R-:W-:Y:S05]  /*13530*/  BRA `(.L_x_433) ;  /* 0xffffffec00307947 */ /* 0x000fea000383ffff */
.L_x_381:
[----:B------:R-:W-:Y:S01]  /*13540*/  BSSY B1, `(.L_x_434) ;  /* 0x0000006000017945 */ /* 0x000fe20003800000 */
[----:B------:R-:W-:-:S07]  /*13550*/  IMAD.MOV.U32 R15, RZ, RZ, -0x1 ;  /* 0xffffffffff0f7424 */ /* 0x000fce00078e00ff */
[----:B01----:R-:W-:Y:S05]  /*13560*/  WARPSYNC.COLLECTIVE R15, `(.L_x_435) ;  /* 0x000000000f0c7348 */ /* 0x003fea0003c00000 */
[----:B------:R-:W-:Y:S02]  /*13570*/  ELECT P6, UR62, PT ;  /* 0x00000000003e782f */ /* 0x000fe400038c0000 */
[----:B------:R-:W-:Y:S01]  /*13580*/  MOV R14, UR62 ;  /* 0x0000003e000e7c02 */ /* 0x000fe20008000f00 */
[----:B01----:R-:W-:Y:S10]  /*13590*/  ENDCOLLECTIVE ;  /* 0x000000000000791b */ /* 0x003ff40003800000 */
.L_x_435:
[----:B------:R-:W-:Y:S05]  /*135a0*/  BSYNC B1 ;  /* 0x0000000000017941 */ /* 0x000fea0003800000 */
.L_x_434:
[----:B------:R-:W-:Y:S05]  /*135b0*/  BRA `(.L_x_436) ;  /* 0xffffffec00287947 */ /* 0x000fea000383ffff */
.L_x_383:
[----:B0-----:R0:W1:Y:S02]  /*135c0*/  SYNCS.PHASECHK.TRANS64.TRYWAIT P0, [R6+URZ], R5 ;  /* 0x00000005060075a7 */ /* 0x001064000800017f */
[----:B-1----:R-:W-:Y:S05]  /*135d0*/  @!P0 NANOSLEEP.SYNCS 0x989680 ;  /* 0x009896800000895d */ /* 0x002fea0003900000 */
[----:B------:R-:W1:Y:S02]  /*135e0*/  @!P0 SYNCS.PHASECHK.TRANS64 P0, [R6+URZ], R5 ;  /* 0x00000005060085a7 */ /* 0x000e64000800007f */
[----:B-1----:R-:W-:Y:S05]  /*135f0*/  @!P0 BRA `(.L_x_383) ;  /* 0xfffffffc00f08947 */ /* 0x002fea000383ffff */
[----:B------:R-:W-:Y:S05]  /*13600*/  BRA `(.L_x_437) ;  /* 0xffffffec006c7947 */ /* 0x000fea000383ffff */
.L_x_384:
[----:B-1----:R1:W2:Y:S02]  /*13610*/  SYNCS.PHASECHK.TRANS64.TRYWAIT P0, [R7+URZ], R2 ;  /* 0x00000002070075a7 */ /* 0x0022a4000800017f */
[----:B--2---:R-:W-:Y:S05]  /*13620*/  @!P0 NANOSLEEP.SYNCS 0x989680 ;  /* 0x009896800000895d */ /* 0x004fea0003900000 */
[----:B------:R-:W2:Y:S02]  /*13630*/  @!P0 SYNCS.PHASECHK.TRANS64 P0, [R7+URZ], R2 ;  /* 0x00000002070085a7 */ /* 0x000ea4000800007f */
[----:B--2---:R-:W-:Y:S05]  /*13640*/  @!P0 BRA `(.L_x_384) ;  /* 0xfffffffc00f08947 */ /* 0x004fea000383ffff */
[----:B------:R-:W-:Y:S05]  /*13650*/  BRA `(.L_x_438) ;  /* 0xffffffec00607947 */ /* 0x000fea000383ffff */
.L_x_386:
[----:B--2---:R2:W3:Y:S02]  /*13660*/  SYNCS.PHASECHK.TRANS64.TRYWAIT P0, [R4+URZ], R5 ;  /* 0x00000005040075a7 */ /* 0x0044e4000800017f */
[----:B---3--:R-:W-:Y:S05]  /*13670*/  @!P0 NANOSLEEP.SYNCS 0x989680 ;  /* 0x009896800000895d */ /* 0x008fea0003900000 */
[----:B------:R-:W3:Y:S02]  /*13680*/  @!P0 SYNCS.PHASECHK.TRANS64 P0, [R4+URZ], R5 ;  /* 0x00000005040085a7 */ /* 0x000ee4000800007f */
[----:B---3--:R-:W-:Y:S05]  /*13690*/  @!P0 BRA `(.L_x_386) ;  /* 0xfffffffc00f08947 */ /* 0x008fea000383ffff */
[----:B------:R-:W-:Y:S05]  /*136a0*/  BRA `(.L_x_439) ;  /* 0xffffffec00687947 */ /* 0x000fea000383ffff */
.L_x_440:
        /* <DEDUP_REMOVED lines=13> */
.L_x_2839:


//--------------------- .text._ZN7cutlass13device_kernelIN5flash11enable_sm90INS1_16FlashAttnFwdSm90INS1_25CollectiveMainloopFwdSm90ILi2EN4cute5tupleIJNS5_1CILi1EEES8_S8_EEENS6_IJNS7_ILi128EEENS7_ILi80EEENS7_ILi256EEEEEELi256ENS_6half_tEfNS_4arch4Sm90ELb0ELb0ELb0ELb1ELb0ELb1ELb0ELb1ELb1ELb0ELb0ELb0EEENS1_21CollectiveEpilogueFwdINS6_IJSA_SC_SB_EEES9_SE_SG_Li256ELb1ELb0ELb0ELb0EEENS1_36VarlenDynamicPersistentTileSchedulerILi128ELi80ELi256ELi32ELb0ELb0ELb1ELb0ELb1ELb1EEEEEEEEEvNT_6ParamsE --------------------------
	.section	.text._ZN7cutlass13device_kernelIN5flash11enable_sm90INS1_16FlashAttnFwdSm90INS1_25CollectiveMainloopFwdSm90ILi2EN4cute5tupleIJNS5_1CILi1EEES8_S8_EEENS6_IJNS7_ILi128EEENS7_ILi80EEENS7_ILi256EEEEEELi256ENS_6half_tEfNS_4arch4Sm90ELb0ELb0ELb0ELb1ELb0ELb1ELb0ELb1ELb1ELb0ELb0ELb0EEENS1_21CollectiveEpilogueFwdINS6_IJSA_SC_SB_EEES9_SE_SG_Li256ELb1ELb0ELb0ELb0EEENS1_36VarlenDynamicPersistentTileSchedulerILi128ELi80ELi256ELi32ELb0ELb0ELb1ELb0ELb1ELb1EEEEEEEEEvNT_6ParamsE,"ax",@progbits
	.align	128
.text._ZN7cutlass13device_kernelIN5flash11enable_sm90INS1_16FlashAttnFwdSm90INS1_25CollectiveMainloopFwdSm90ILi2EN4cute5tupleIJNS5_1CILi1EEES8_S8_EEENS6_IJNS7_ILi128EEENS7_ILi80EEENS7_ILi256EEEEEELi256ENS_6half_tEfNS_4arch4Sm90ELb0ELb0ELb0ELb1ELb0ELb1ELb0ELb1ELb1ELb0ELb0ELb0EEENS1_21CollectiveEpilogueFwdINS6_IJSA_SC_SB_EEES9_SE_SG_Li256ELb1ELb0ELb0ELb0EEENS1_36VarlenDynamicPersistentTileSchedulerILi128ELi80ELi256ELi32ELb0ELb0ELb1ELb0ELb1ELb1EEEEEEEEEvNT_6ParamsE:
        .type           _ZN7cutlass13device_kernelIN5flash11enable_sm90INS1_16FlashAttnFwdSm90INS1_25CollectiveMainloopFwdSm90ILi2EN4cute5tupleIJNS5_1CILi1EEES8_S8_EEENS6_IJNS7_ILi128EEENS7_ILi80EEENS7_ILi256EEEEEELi256ENS_6half_tEfNS_4arch4Sm90ELb0ELb0ELb0ELb1ELb0ELb1ELb0ELb1ELb1ELb0ELb0ELb0EEENS1_21CollectiveEpilogueFwdINS6_IJSA_SC_SB_EEES9_SE_SG_Li256ELb1ELb0ELb0ELb0EEENS1_36VarlenDynamicPersistentTileSchedulerILi128ELi80ELi256ELi32ELb0ELb0ELb1ELb0ELb1ELb1EEEEEEEEEvNT_6ParamsE,@function
        .size           _ZN7cutlass13device_kernelIN5flash11enable_sm90INS1_16FlashAttnFwdSm90INS1_25CollectiveMainloopFwdSm90ILi2EN4cute5tupleIJNS5_1CILi1EEES8_S8_EEENS6_IJNS7_ILi128EEENS7_ILi80EEENS7_ILi256EEEEEELi256ENS_6half_tEfNS_4arch4Sm90ELb0ELb0ELb0ELb1ELb0ELb1ELb0ELb1ELb1ELb0ELb0ELb0EEENS1_21CollectiveEpilogueFwdINS6_IJSA_SC_SB_EEES9_SE_SG_Li256ELb1ELb0ELb0ELb0EEENS1_36VarlenDynamicPersistentTileSchedulerILi128ELi80ELi256ELi32ELb0ELb0ELb1ELb0ELb1ELb1EEEEEEEEEvNT_6ParamsE,(.L_x_2840 - _ZN7cutlass13device_kernelIN5flash11enable_sm90INS1_16FlashAttnFwdSm90INS1_25CollectiveMainloopFwdSm90ILi2EN4cute5tupleIJNS5_1CILi1EEES8_S8_EEENS6_IJNS7_ILi128EEENS7_ILi80EEENS7_ILi256EEEEEELi256ENS_6half_tEfNS_4arch4Sm90ELb0ELb0ELb0ELb1ELb0ELb1ELb0ELb1ELb1ELb0ELb0ELb0EEENS1_21CollectiveEpilogueFwdINS6_IJSA_SC_SB_EEES9_SE_SG_Li256ELb1ELb0ELb0ELb0EEENS1_36VarlenDynamicPersistentTileSchedulerILi128ELi80ELi256ELi32ELb0ELb0ELb1ELb0ELb1ELb1EEEEEEEEEvNT_6ParamsE)
        .other          _ZN7cutlass13device_kernelIN5flash11enable_sm90INS1_16FlashAttnFwdSm90INS1_25CollectiveMainloopFwdSm90ILi2EN4cute5tupleIJNS5_1CILi1EEES8_S8_EEENS6_IJNS7_ILi128EEENS7_ILi80EEENS7_ILi256EEEEEELi256ENS_6half_tEfNS_4arch4Sm90ELb0ELb0ELb0ELb1ELb0ELb1ELb0ELb1ELb1ELb0ELb0ELb0EEENS1_21CollectiveEpilogueFwdINS6_IJSA_SC_SB_EEES9_SE_SG_Li256ELb1ELb0ELb0ELb0EEENS1_36VarlenDynamicPersistentTileSchedulerILi128ELi80ELi256ELi32ELb0ELb0ELb1ELb0ELb1ELb1EEEEEEEEEvNT_6ParamsE,@"STO_CUDA_ENTRY STV_DEFAULT"
_ZN7cutlass13device_kernelIN5flash11enable_sm90INS1_16FlashAttnFwdSm90INS1_25CollectiveMainloopFwdSm90ILi2EN4cute5tupleIJNS5_1CILi1EEES8_S8_EEENS6_IJNS7_ILi128EEENS7_ILi80EEENS7_ILi256EEEEEELi256ENS_6half_tEfNS_4arch4Sm90ELb0ELb0ELb0ELb1ELb0ELb1ELb0ELb1ELb1ELb0ELb0ELb0EEENS1_21CollectiveEpilogueFwdINS6_IJSA_SC_SB_EEES9_SE_SG_Li256ELb1ELb0ELb0ELb0EEENS1_36VarlenDynamicPersistentTileSchedulerILi128ELi80ELi256ELi32ELb0ELb0ELb1ELb0ELb1ELb1EEEEEEEEEvNT_6ParamsE:
[----:B------:R-:W0:Y:S02]  /*0000*/  LDC R1, c[0x0][0x28] ;  /* 0x00000a00ff017b82 */ /* 0x000e240000000800 */
[----:B0-----:R-:W-:Y:S01]  /*0010*/  VIADD R1, R1, 0xffffff60 ;  /* 0xffffff6001017836 */ /* 0x001fe20000000000 */
[----:B------:R-:W0:Y:S01]  /*0020*/  S2R R3, SR_TID.X ;  /* 0x0000000000037919 */ /* 0x000e220000002100 */
[----:B------:R-:W-:Y:S01]  /*0030*/  ELECT P0, URZ, PT ;  /* 0x00000000003f782f */ /* 0x000fe20003800000 */
[----:B------:R-:W-:Y:S01]  /*0040*/  BSSY B0, `(.L_x_441) ;  /* 0x0000016000007945 */ /* 0x000fe20003800000 */
[----:B0-----:R-:W-:-:S05]  /*0050*/  SHF.R.U32.HI R0, RZ, 0x5, R3 ;  /* 0x00000005ff007819 */ /* 0x001fca0000011603 */
[----:B------:R-:W0:Y:S02]  /*0060*/  SHFL.IDX PT, R2, R0, RZ, 0x1f ;  /* 0x00001fff00027589 */ /* 0x000e2400000e0000 */
[----:B0-----:R-:W-:-:S13]  /*0070*/  ISETP.EQ.AND P0, PT, R2, RZ, P0 ;  /* 0x000000ff0200720c */ /* 0x001fda0000702270 */
[----:B------:R-:W-:Y:S05]  /*0080*/  @!P0 BRA `(.L_x_442) ;  /* 0x0000000000448947 */ /* 0x000fea0003800000 */
[----:B------:R-:W-:Y:S02]  /*0090*/  ULDC.64 UR4, c[0x0][0x198] ;  /* 0x0000660000047ab9 */ /* 0x000fe40000000a00 */
[----:B------:R-:W-:Y:S02]  /*00a0*/  UIADD3 UR6, UP0, UR4, 0x270, URZ ;  /* 0x0000027004067890 */ /* 0x000fe4000ff1e03f */
[----:B------:R-:W-:Y:S02]  /*00b0*/  UIADD3 UR8, UP1, UR4, 0x370, URZ ;  /* 0x0000037004087890 */ /* 0x000fe4000ff3e03f */
[----:B------:R-:W-:Y:S02]  /*00c0*/  UIADD3 UR10, UP2, UR4, 0x470, URZ ;  /* 0x00000470040a7890 */ /* 0x000fe4000ff5e03f */
[----:B------:R-:W-:Y:S02]  /*00d0*/  UIADD3 UR12, UP3, UR4, 0x570, URZ ;  /* 0x00000570040c7890 */ /* 0x000fe4000ff7e03f */
[----:B------:R-:W-:-:S02]  /*00e0*/  UIADD3 UR4, UP4, UR4, 0x670, URZ ;  /* 0x0000067004047890 */ /* 0x000fc4000ff9e03f */
[----:B------:R-:W-:Y:S02]  /*00f0*/  UIADD3.X UR7, URZ, UR5, URZ, UP0, !UPT ;  /* 0x000000053f077290 */ /* 0x000fe400087fe43f */
[----:B------:R-:W-:Y:S02]  /*0100*/  UIADD3.X UR9, URZ, UR5, URZ, UP1, !UPT ;  /* 0x000000053f097290 */ /* 0x000fe40008ffe43f */
[----:B------:R-:W-:Y:S02]  /*0110*/  UIADD3.X UR11, URZ, UR5, URZ, UP2, !UPT ;  /* 0x000000053f0b7290 */ /* 0x000fe400097fe43f */
[----:B------:R-:W-:Y:S02]  /*0120*/  UIADD3.X UR13, URZ, UR5, URZ, UP3, !UPT ;  /* 0x000000053f0d7290 */ /* 0x000fe40009ffe43f */
[----:B------:R-:W-:Y:S01]  /*0130*/  UIADD3.X UR5, URZ, UR5, URZ, UP4, !UPT ;  /* 0x000000053f057290 */ /* 0x000fe2000a7fe43f */
[----:B------:R0:W-:Y:S02]  /*0140*/  UTMACCTL.PF [UR6] ;  /* 0x00000000060079b9 */ /* 0x0001e40008040000 */
[----:B------:R0:W-:Y:S02]  /*0150*/  UTMACCTL.PF [UR8] ;  /* 0x00000000080079b9 */ /* 0x0001e40008040000 */
[----:B------:R0:W-:Y:S02]  /*0160*/  UTMACCTL.PF [UR10] ;  /* 0x000000000a0079b9 */ /* 0x0001e40008040000 */
[----:B------:R0:W-:Y:S02]  /*0170*/  UTMACCTL.PF [UR12] ;  /* 0x000000000c0079b9 */ /* 0x0001e40008040000 */
[----:B------:R0:W-:Y:S02]  /*0180*/  UTMACCTL.PF [UR4] ;  /* 0x00000000040079b9 */ /* 0x0001e40008040000 */
[----:B0-----:R-:W-:Y:S01]  /*0190*/  NOP ;  /* 0x0000000000007918 */ /* 0x001fe20000000000 */
.L_x_442:
[----:B------:R-:W-:Y:S05]  /*01a0*/  BSYNC B0 ;  /* 0x0000000000007941 */ /* 0x000fea0003800000 */
.L_x_441:
[----:B------:R-:W-:Y:S01]  /*01b0*/  VOTEU.ANY UP0, P0 ;  /* 0x00000000003f7886 */ /* 0x000fe20000000100 */
[----:B------:R-:W0:Y:S01]  /*01c0*/  SHFL.IDX PT, R2, R0, RZ, 0x1f ;  /* 0x00001fff00027589 */ /* 0x000e2200000e0000 */
[----:B------:R-:W-:Y:S01]  /*01d0*/  UMOV UR4, 0x1 ;  /* 0x0000000100047882 */ /* 0x000fe20000000000 */
[----:B------:R-:W-:Y:S01]  /*01e0*/  UMOV UR7, 0x100 ;  /* 0x0000010000077882 */ /* 0x000fe20000000000 */
[----:B------:R-:W-:Y:S01]  /*01f0*/  VOTEU.ANY UP1, P0 ;  /* 0x00000000003f7886 */ /* 0x000fe20000020100 */
[----:B------:R-:W1:Y:S01]  /*0200*/  @UP0 S2UR UR8, SR_CgaCtaId ;  /* 0x00000000000809c3 */ /* 0x000e620000008800 */
[----:B------:R-:W-:Y:S01]  /*0210*/  @UP0 UMOV UR6, 0x400 ;  /* 0x0000040000060882 */ /* 0x000fe20000000000 */
[----:B------:R-:W-:-:S04]  /*0220*/  @UP0 UIADD3 UR4, -UR4, 0x100000, URZ ;  /* 0x0010000004040890 */ /* 0x000fc8000fffe13f */
[----:B------:R-:W-:Y:S02]  /*0230*/  @UP0 USHF.L.U32 UR5, UR4, 0xb, URZ ;  /* 0x0000000b04050899 */ /* 0x000fe4000800063f */
[----:B------:R-:W-:Y:S01]  /*0240*/  @UP0 USHF.L.U32 UR4, UR4, 0x1, URZ ;  /* 0x0000000104040899 */ /* 0x000fe2000800063f */
[----:B0-----:R-:W-:Y:S02]  /*0250*/  ISETP.NE.AND P1, PT, R2, RZ, PT ;  /* 0x000000ff0200720c */ /* 0x001fe40003f25270 */
[----:B------:R-:W-:Y:S01]  /*0260*/  SHF.R.U32.HI R2, RZ, 0x7, R3 ;  /* 0x00000007ff027819 */ /* 0x000fe20000011603 */
[----:B-1----:R-:W-:Y:S02]  /*0270*/  @UP0 ULEA UR8, UR8, UR6, 0x18 ;  /* 0x0000000608080291 */ /* 0x002fe4000f8ec03f */
[----:B------:R-:W-:-:S04]  /*0280*/  @UP0 UIADD3 UR6, -UR7, 0x100000, URZ ;  /* 0x0010000007060890 */ /* 0x000fc8000fffe13f */
[----:B------:R-:W-:Y:S02]  /*0290*/  @UP0 USHF.L.U32 UR7, UR6, 0xb, URZ ;  /* 0x0000000b06070899 */ /* 0x000fe4000800063f */
[----:B------:R-:W-:Y:S01]  /*02a0*/  @UP0 USHF.L.U32 UR6, UR6, 0x1, URZ ;  /* 0x0000000106060899 */ /* 0x000fe2000800063f */
[----:B------:R-:W-:Y:S01]  /*02b0*/  VOTEU.ANY UP0, P0 ;  /* 0x00000000003f7886 */ /* 0x000fe20000000100 */
[----:B------:R-:W0:Y:S04]  /*02c0*/  SHFL.IDX PT, R2, R2, RZ, 0x1f ;  /* 0x00001fff02027589 */ /* 0x000e2800000e0000 */
[----:B------:R-:W1:Y:S02]  /*02d0*/  FENCE.VIEW.ASYNC.S ;  /* 0x00000000000073c6 */ /* 0x000e640000000000 */
[----:B-1----:R1:W2:Y:S04]  /*02e0*/  @UP0 SYNCS.EXCH.64 URZ, [UR8+0x38800], UR4 ;  /* 0x03880004083f05b2 */ /* 0x0022a80008000100 */
        /* <DEDUP_REMOVED lines=16> */
[----:B------:R4:W0:Y:S01]  /*03f0*/  SYNCS.EXCH.64 URZ, [UR8+0x38840], UR4 ;  /* 0x03884004083f75b2 */ /* 0x0008220008000100 */
[----:B------:R4:W0:Y:S01]  /*0400*/  SYNCS.EXCH.64 URZ, [UR8+0x38838], UR6 ;  /* 0x03883806083f75b2 */ /* 0x0008220008000100 */
[----:B------:R4:W0:Y:S02]  /*0410*/  SYNCS.EXCH.64 URZ, [UR8+0x38848], UR4 ;  /* 0x03884804083f75b2 */ /* 0x0008240008000100 */
[----:B----4-:R-:W-:Y:S01]  /*0420*/  NOP ;  /* 0x0000000000007918 */ /* 0x010fe20000000000 */
.L_x_443:
[----:B------:R-:W4:Y:S01]  /*0430*/  SHFL.IDX PT, R4, R0, RZ, 0x1f ;  /* 0x00001fff00047589 */ /* 0x000f2200000e0000 */
[----:B------:R-:W-:Y:S01]  /*0440*/  NOP ;  /* 0x0000000000007918 */ /* 0x000fe20000000000 */
[----:B----4-:R-:W-:-:S13]  /*0450*/  ISETP.NE.AND P0, PT, R4, RZ, PT ;  /* 0x000000ff0400720c */ /* 0x010fda0003f05270 */
        /* <DEDUP_REMOVED lines=19> */
.L_x_444:
[----:B------:R-:W4:Y:S01]  /*0590*/  SHFL.IDX PT, R4, R0, RZ, 0x1f ;  /* 0x00001fff00047589 */ /* 0x000f2200000e0000 */
[----:B------:R-:W-:Y:S01]  /*05a0*/  NOP ;  /* 0x0000000000007918 */ /* 0x000fe20000000000 */
[----:B----4-:R-:W-:-:S13]  /*05b0*/  ISETP.NE.AND P0, PT, R4, RZ, PT ;  /* 0x000000ff0400720c */ /* 0x010fda0003f05270 */
[----:B------:R-:W-:Y:S05]  /*05c0*/  @P0 BRA `(.L_x_445) ;  /* 0x0000000000380947 */ /* 0x000fea0003800000 */
[----:B-1----:R-:W1:Y:S01]  /*05d0*/  S2UR UR5, SR_CgaCtaId ;  /* 0x00000000000579c3 */ /* 0x002e620000008800 */
[----:B------:R-:W-:Y:S01]  /*05e0*/  UMOV UR4, 0x400 ;  /* 0x0000040000047882 */ /* 0x000fe20000000000 */
[----:B------:R-:W-:Y:S01]  /*05f0*/  UMOV UR7, 0x1 ;  /* 0x0000000100077882 */ /* 0x000fe20000000000 */
[----:B------:R-:W-:Y:S01]  /*0600*/  ELECT P0, URZ, PT ;  /* 0x00000000003f782f */ /* 0x000fe20003800000 */
[----:B-1----:R-:W-:Y:S02]  /*0610*/  ULEA UR6, UR5, UR4, 0x18 ;  /* 0x0000000405067291 */ /* 0x002fe4000f8ec03f */
[----:B------:R-:W-:-:S04]  /*0620*/  UIADD3 UR4, -UR7, 0x100000, URZ ;  /* 0x0010000007047890 */ /* 0x000fc8000fffe13f */
[----:B------:R-:W-:Y:S02]  /*0630*/  USHF.L.U32 UR5, UR4, 0xb, URZ ;  /* 0x0000000b04057899 */ /* 0x000fe4000800063f */
[----:B------:R-:W-:Y:S01]  /*0640*/  USHF.L.U32 UR4, UR4, 0x1, URZ ;  /* 0x0000000104047899 */ /* 0x000fe2000800063f */
[----:B------:R-:W1:Y:S11]  /*0650*/  FENCE.VIEW.ASYNC.S ;  /* 0x00000000000073c6 */ /* 0x000e760000000000 */
[----:B-1----:R4:W1:Y:S01]  /*0660*/  SYNCS.EXCH.64 URZ, [UR6+0x38870], UR4 ;  /* 0x03887004063f75b2 */ /* 0x0028620008000100 */
[----:B------:R4:W0:Y:S01]  /*0670*/  SYNCS.EXCH.64 URZ, [UR6+0x38880], UR4 ;  /* 0x03888004063f75b2 */ /* 0x0008220008000100 */
[----:B------:R4:W0:Y:S01]  /*0680*/  SYNCS.EXCH.64 URZ, [UR6+0x38878], UR4 ;  /* 0x03887804063f75b2 */ /* 0x0008220008000100 */
[----:B------:R4:W0:Y:S02]  /*0690*/  SYNCS.EXCH.64 URZ, [UR6+0x38888], UR4 ;  /* 0x03888804063f75b2 */ /* 0x0008240008000100 */
[----:B----4-:R-:W-:Y:S01]  /*06a0*/  NOP ;  /* 0x0000000000007918 */ /* 0x010fe20000000000 */
.L_x_445:
        /* <DEDUP_REMOVED lines=22> */
.L_x_446:
        /* <DEDUP_REMOVED lines=22> */
.L_x_447:
[----:B0-----:R-:W-:Y:S01]  /*0970*/  ISETP.NE.AND P0, PT, R2, RZ, PT ;  /* 0x000000ff0200720c */ /* 0x001fe20003f05270 */
[----:B------:R-:W-:Y:S01]  /*0980*/  IMAD.MOV.U32 R2, RZ, RZ, 0x1 ;  /* 0x00000001ff027424 */ /* 0x000fe200078e00ff */
[----:B------:R-:W-:Y:S01]  /*0990*/  NOP ;  /* 0x0000000000007918 */ /* 0x000fe20000000000 */
[----:B------:R-:W-:Y:S03]  /*09a0*/  BSSY B7, `(.L_x_448) ;  /* 0x0002451000077945 */ /* 0x000fe60003800000 */
[----:B------:R-:W-:-:S05]  /*09b0*/  SEL R2, R2, 0x2, !P0 ;  /* 0x0000000202027807 */ /* 0x000fca0004000000 */
[----:B------:R0:W-:Y:S01]  /*09c0*/  STL [R1+0x3c], R2 ;  /* 0x00003c0201007387 */ /* 0x0001e20000100800 */
[----:B-123--:R-:W-:Y:S06]  /*09d0*/  BAR.SYNC.DEFER_BLOCKING 0x0 ;  /* 0x0000000000007b1d */ /* 0x00efec0000010000 */
[----:B------:R-:W-:Y:S05]  /*09e0*/  @!P0 BRA `(.L_x_449) ;  /* 0x000001e000648947 */ /* 0x000fea0003800000 */
.L_x_450:
        /* <DEDUP_REMOVED lines=8> */
[----:B-1----:R-:W-:-:S06]  /*0a70*/  ULEA UR4, UR5, UR4, 0x18 ;  /* 0x0000000405047291 */ /* 0x002fcc000f8ec03f */
[----:B------:R-:W-:Y:S01]  /*0a80*/  MOV R16, UR4 ;  /* 0x0000000400107c02 */ /* 0x000fe20008000f00 */
[----:B------:R-:W-:-:S04]  /*0a90*/  ULDC UR4, c[0x0][0xc14] ;  /* 0x0003050000047ab9 */ /* 0x000fc80000000800 */
[----:B------:R-:W1:Y:S01]  /*0aa0*/  LDS.128 R148, [R16+0x388d0] ;  /* 0x0388d00010947984 */ /* 0x000e620000000c00 */
[----:B------:R-:W-:Y:S06]  /*0ab0*/  BAR.ARV 0x4, 0x120 ;  /* 0x0104800000007b1d */ /* 0x000fec0000002000 */
[----:B-1----:R-:W-:-:S13]  /*0ac0*/  ISETP.GE.AND P0, PT, R151, UR4, PT ;  /* 0x0000000497007c0c */ /* 0x002fda000bf06270 */
[----:B------:R-:W-:Y:S05]  /*0ad0*/  @P0 BRA `(.L_x_451) ;  /* 0x0000024000f40947 */ /* 0x000fea0003800000 */
[----:B------:R-:W-:-:S05]  /*0ae0*/  VIADD R0, R3, 0xffffff80 ;  /* 0xffffff8003007836 */ /* 0x000fca0000000000 */
[----:B------:R-:W-:-:S04]  /*0af0*/  SHF.R.S32.HI R3, RZ, 0x1f, R0 ;  /* 0x0000001fff037819 */ /* 0x000fc80000011400 */
[CC--:B0-----:R-:W-:Y:S02]  /*0b00*/  LEA.HI R2, R3.reuse, R0.reuse, RZ, 0x7 ;  /* 0x0000000003027211 */ /* 0x0c1fe400078f38ff */
[CC--:B------:R-:W-:Y:S02]  /*0b10*/  LEA.HI R18, R3.reuse, R0.reuse, RZ, 0x3 ;  /* 0x0000000003127211 */ /* 0x0c0fe400078f18ff */
[----:B------:R-:W-:Y:S02]  /*0b20*/  LOP3.LUT R5, R2, 0xffffff80, RZ, 0xc0, !PT ;  /* 0xffffff8002057812 */ /* 0x000fe400078ec0ff */
[----:B------:R-:W-:-:S03]  /*0b30*/  LEA.HI R4, R3, R0, RZ, 0x4 ;  /* 0x0000000003047211 */ /* 0x000fc600078f20ff */
[----:B------:R-:W-:Y:S01]  /*0b40*/  IMAD.IADD R12, R0, 0x1, -R5 ;  /* 0x00000001000c7824 */ /* 0x000fe200078e0a05 */
[----:B------:R-:W-:Y:S02]  /*0b50*/  LEA.HI R5, R3, R0, RZ, 0x5 ;  /* 0x0000000003057211 */ /* 0x000fe400078f28ff */
[----:B------:R-:W-:Y:S02]  /*0b60*/  SHF.R.S32.HI R7, RZ, 0x4, R4 ;  /* 0x00000004ff077819 */ /* 0x000fe40000011404 */
[----:B------:R-:W-:Y:S01]  /*0b70*/  SHF.R.S32.HI R8, RZ, 0x1f, R12 ;  /* 0x0000001fff087819 */ /* 0x000fe2000001140c */
[----:B------:R0:W-:Y:S01]  /*0b80*/  STL [R1+0x78], R12 ;  /* 0x0000780c01007387 */ /* 0x0001e20000100800 */
[----:B------:R-:W-:Y:S02]  /*0b90*/  SHF.L.U32 R6, R5, 0x5, RZ ;  /* 0x0000000505067819 */ /* 0x000fe400000006ff */
[----:B------:R-:W-:Y:S02]  /*0ba0*/  LEA.HI R9, R8, R12, RZ, 0x2 ;  /* 0x0000000c08097211 */ /* 0x000fe400078f10ff */
[----:B------:R-:W-:-:S02]  /*0bb0*/  LOP3.LUT R5, R4, 0x3fffff0, RZ, 0xc0, !PT ;  /* 0x03fffff004057812 */ /* 0x000fc400078ec0ff */
[--C-:B------:R-:W-:Y:S02]  /*0bc0*/  SHF.R.S32.HI R10, RZ, 0x2, R9.reuse ;  /* 0x00000002ff0a7819 */ /* 0x100fe40000011409 */
[----:B------:R-:W-:Y:S01]  /*0bd0*/  SHF.R.S32.HI R11, RZ, 0x1f, R9 ;  /* 0x0000001fff0b7819 */ /* 0x000fe20000011409 */
[----:B------:R-:W-:Y:S01]  /*0be0*/  IMAD.IADD R5, R0, 0x1, -R5 ;  /* 0x0000000100057824 */ /* 0x000fe200078e0a05 */
[----:B------:R-:W-:Y:S02]  /*0bf0*/  LOP3.LUT R9, R18, 0xfffffff8, RZ, 0xc0, !PT ;  /* 0xfffffff812097812 */ /* 0x000fe400078ec0ff */
[----:B------:R-:W-:Y:S02]  /*0c00*/  LEA.HI R11, R11, R10, RZ, 0x3 ;  /* 0x0000000a0b0b7211 */ /* 0x000fe400078f18ff */
[----:B------:R-:W-:Y:S02]  /*0c10*/  IADD3 R220, R0, -R9, RZ ;  /* 0x8000000900dc7210 */ /* 0x000fe40007ffe0ff */
[----:B------:R-:W2:Y:S01]  /*0c20*/  LDL.LU R9, [R1+0x3c] ;  /* 0x00003c0001097983 */ /* 0x000ea20000300800 */
[----:B------:R-:W-:-:S02]  /*0c30*/  SHF.R.S32.HI R18, RZ, 0x3, R18 ;  /* 0x00000003ff127819 */ /* 0x000fc40000011412 */
[----:B------:R-:W-:Y:S01]  /*0c40*/  LOP3.LUT R11, R11, 0xfffffff8, RZ, 0xc0, !PT ;  /* 0xfffffff80b0b7812 */ /* 0x000fe200078ec0ff */
[----:B------:R-:W-:Y:S01]  /*0c50*/  IMAD.SHL.U32 R22, R220, 0x4, RZ ;  /* 0x00000004dc167824 */ /* 0x000fe200078e00ff */
[----:B------:R-:W-:Y:S02]  /*0c60*/  LEA.HI R8, R8, R12, RZ, 0x5 ;  /* 0x0000000c08087211 */ /* 0x000fe400078f28ff */
[----:B------:R-:W-:Y:S01]  /*0c70*/  LEA.HI R4, R4, R7, RZ, 0x1 ;  /* 0x0000000704047211 */ /* 0x000fe200078f08ff */
[----:B------:R-:W-:Y:S01]  /*0c80*/  VIADD R214, R22, 0x40 ;  /* 0x0000004016d67836 */ /* 0x000fe20000000000 */
[----:B------:R-:W-:Y:S01]  /*0c90*/  IADD3 R11, R10, -R11, RZ ;  /* 0x8000000b0a0b7210 */ /* 0x000fe20007ffe0ff */
[----:B------:R-:W-:Y:S01]  /*0ca0*/  VIADD R13, R18, 0x60 ;  /* 0x00000060120d7836 */ /* 0x000fe20000000000 */
[----:B------:R-:W-:Y:S02]  /*0cb0*/  SHF.R.S32.HI R8, RZ, 0x5, R8 ;  /* 0x00000005ff087819 */ /* 0x000fe40000011408 */
[----:B------:R-:W-:-:S02]  /*0cc0*/  LOP3.LUT R4, R4, 0x1ffffffe, RZ, 0xc0, !PT ;  /* 0x1ffffffe04047812 */ /* 0x000fc400078ec0ff */
[----:B0-----:R-:W-:Y:S01]  /*0cd0*/  SHF.R.S32.HI R12, RZ, 0x7, R2 ;  /* 0x00000007ff0c7819 */ /* 0x001fe20000011402 */
[----:B------:R-:W-:Y:S01]  /*0ce0*/  IMAD.IADD R213, R22, 0x1, R214 ;  /* 0x0000000116d57824 */ /* 0x000fe200078e02d6 */
[----:B------:R-:W-:Y:S01]  /*0cf0*/  LOP3.LUT R6, R6, 0xfffffc00, RZ, 0xc0, !PT ;  /* 0xfffffc0006067812 */ /* 0x000fe200078ec0ff */
[----:B------:R-:W-:Y:S01]  /*0d00*/  IMAD.IADD R4, R7, 0x1, -R4 ;  /* 0x0000000107047824 */ /* 0x000fe200078e0a04 */
[----:B------:R-:W-:Y:S02]  /*0d10*/  LEA R11, R8, R11, 0x4 ;  /* 0x0000000b080b7211 */ /* 0x000fe400078e20ff */
[----:B------:R-:W-:Y:S01]  /*0d20*/  SHF.R.S32.HI R8, RZ, 0x1f, R13 ;  /* 0x0000001fff087819 */ /* 0x000fe2000001140d */
[----:B------:R-:W-:Y:S01]  /*0d30*/  IMAD.SHL.U32 R7, R13, 0x40, RZ ;  /* 0x000000400d077824 */ /* 0x000fe200078e00ff */
[----:B------:R-:W-:Y:S01]  /*0d40*/  LEA.HI R2, R2, R12, RZ, 0x1 ;  /* 0x0000000c02027211 */ /* 0x000fe200078f08ff */
[----:B------:R-:W-:Y:S01]  /*0d50*/  IMAD R5, R5, 0x40, R6 ;  /* 0x0000004005057824 */ /* 0x000fe200078e0206 */
[----:B------:R-:W-:Y:S01]  /*0d60*/  SHF.R.S32.HI R6, RZ, 0x1f, R213 ;  /* 0x0000001fff067819 */ /* 0x000fe200000114d5 */
[----:B------:R-:W-:Y:S01]  /*0d70*/  STL [R1+0x90], R12 ;  /* 0x0000900c01007387 */ /* 0x000fe20000100800 */
[----:B------:R-:W-:-:S02]  /*0d80*/  LEA.HI R8, R8, R13, RZ, 0x3 ;  /* 0x0000000d08087211 */ /* 0x000fc400078f18ff */
[----:B------:R-:W-:Y:S01]  /*0d90*/  LOP3.LUT R2, R2, 0x3fffffe, RZ, 0xc0, !PT ;  /* 0x03fffffe02027812 */ /* 0x000fe200078ec0ff */
[----:B------:R0:W-:Y:S01]  /*0da0*/  STL [R1+0x7c], R13 ;  /* 0x00007c0d01007387 */ /* 0x0001e20000100800 */
[----:B------:R-:W-:Y:S02]  /*0db0*/  LEA.HI R0, R3, R0, RZ, 0x6 ;  /* 0x0000000003007211 */ /* 0x000fe400078f30ff */
[----:B------:R-:W-:Y:S01]  /*0dc0*/  SHF.L.U32 R8, R8, 0x6, RZ ;  /* 0x0000000608087819 */ /* 0x000fe200000006ff */
[----:B------:R-:W-:Y:S02]  /*0dd0*/  IMAD.IADD R2, R12, 0x1, -R2 ;  /* 0x000000010c027824 */ /* 0x000fe400078e0a02 */
[----:B------:R-:W-:Y:S01]  /*0de0*/  IMAD.SHL.U32 R0, R0, 0x8, RZ ;  /* 0x0000000800007824 */ /* 0x000fe200078e00ff */
[----:B0-----:R-:W-:Y:S02]  /*0df0*/  LOP3.LUT R13, R7, 0x1c0, RZ, 0xc0, !PT ;  /* 0x000001c0070d7812 */ /* 0x001fe400078ec0ff */
[-C--:B------:R-:W-:Y:S01]  /*0e00*/  LEA.HI R7, R6, R213.reuse, RZ, 0x6 ;  /* 0x000000d506077211 */ /* 0x080fe200078f30ff */
[----:B------:R-:W-:Y:S01]  /*0e10*/  VIADD R217, R18, 0x20 ;  /* 0x0000002012d97836 */ /* 0x000fe20000000000 */
[----:B------:R-:W-:-:S02]  /*0e20*/  LEA.HI R6, R6, R213, RZ, 0x3 ;  /* 0x000000d506067211 */ /* 0x000fc400078f18ff */
[----:B------:R-:W-:Y:S01]  /*0e30*/  SHF.R.U32.HI R10, RZ, 0x3, R13 ;  /* 0x00000003ff0a7819 */ /* 0x000fe2000001160d */
[----:B------:R-:W-:Y:S01]  /*0e40*/  IMAD.SHL.U32 R7, R7, 0x80, RZ ;  /* 0x0000008007077824 */ /* 0x000fe200078e00ff */
[----:B------:R-:W-:Y:S01]  /*0e50*/  LOP3.LUT R8, R8, 0xfffffe00, RZ, 0xc0, !PT ;  /* 0xfffffe0008087812 */ /* 0x000fe200078ec0ff */
[----:B------:R-:W-:Y:S01]  /*0e60*/  IMAD R2, R2, 0x40, R11 ;  /* 0x0000004002027824 */ /* 0x000fe200078e020b */
[----:B------:R-:W-:Y:S02]  /*0e70*/  LEA R3, R4, R5, 0x3 ;  /* 0x0000000504037211 */ /* 0x000fe400078e18ff */
[----:B------:R-:W-:Y:S01]  /*0e80*/  SHF.L.U32 R235, R18, 0x6, RZ ;  /* 0x0000000612eb7819 */ /* 0x000fe200000006ff */
[----:B------:R-:W-:Y:S01]  /*0e90*/  STL [R1+0x80], R13 ;  /* 0x0000800d01007387 */ /* 0x000fe20000100800 */
[----:B------:R-:W-:Y:S02]  /*0ea0*/  LOP3.LUT R6, R13, 0x38, R6, 0xf8, !PT ;  /* 0x000000380d067812 */ /* 0x000fe400078ef806 */
[----:B------:R-:W-:Y:S01]  /*0eb0*/  LOP3.LUT R237, R0, 0xfffffe00, RZ, 0xc0, !PT ;  /* 0xfffffe0000ed7812 */ /* 0x000fe200078ec0ff */
[----:B------:R-:W-:Y:S01]  /*0ec0*/  STL [R1+0x84], R10 ;  /* 0x0000840a01007387 */ /* 0x000fe20000100800 */
[----:B------:R-:W-:-:S02]  /*0ed0*/  SHF.R.S32.HI R0, RZ, 0x1f, R217 ;  /* 0x0000001fff007819 */ /* 0x000fc400000114d9 */
[----:B------:R-:W-:Y:S01]  /*0ee0*/  LOP3.LUT R235, R235, 0x1c0, RZ, 0xc0, !PT ;  /* 0x000001c0ebeb7812 */ /* 0x000fe200078ec0ff */
[----:B------:R-:W-:Y:S01]  /*0ef0*/  STL [R1+0x88], R8 ;  /* 0x0000880801007387 */ /* 0x000fe20000100800 */
[----:B------:R-:W-:Y:S01]  /*0f00*/  SHF.L.U32 R212, R220, 0x3, RZ ;  /* 0x00000003dcd47819 */ /* 0x000fe200000006ff */
[----:B------:R-:W-:Y:S01]  /*0f10*/  VIADD R218, R18, 0x40 ;  /* 0x0000004012da7836 */ /* 0x000fe20000000000 */
[----:B------:R-:W-:Y:S01]  /*0f20*/  LOP3.LUT R7, R7, 0xffffe000, RZ, 0xc0, !PT ;  /* 0xffffe00007077812 */ /* 0x000fe200078ec0ff */
[----:B------:R-:W-:Y:S01]  /*0f30*/  STL [R1+0x98], R3 ;  /* 0x0000980301007387 */ /* 0x000fe20000100800 */
[----:B------:R-:W-:-:S03]  /*0f40*/  LOP3.LUT R6, R6, R10, RZ, 0x3c, !PT ;  /* 0x0000000a06067212 */ /* 0x000fc600078e3cff */
[----:B------:R0:W-:Y:S01]  /*0f50*/  STL [R1+0x94], R2 ;  /* 0x0000940201007387 */ /* 0x0001e20000100800 */
[----:B------:R-:W-:Y:S01]  /*0f60*/  SHF.R.U32.HI R236, RZ, 0x3, R235 ;  /* 0x00000003ffec7819 */ /* 0x000fe200000116eb */
[----:B------:R-:W-:Y:S01]  /*0f70*/  VIADD R4, R16, 0x14400 ;  /* 0x0001440010047836 */ /* 0x000fe20000000000 */
[----:B------:R-:W-:Y:S02]  /*0f80*/  IADD3 R6, R6, R7, R8 ;  /* 0x0000000706067210 */ /* 0x000fe40007ffe008 */
[----:B------:R-:W-:Y:S02]  /*0f90*/  SHF.R.S32.HI R7, RZ, 0x1f, R217 ;  /* 0x0000001fff077819 */ /* 0x000fe400000114d9 */
[----:B0-----:R-:W-:Y:S02]  /*0fa0*/  LEA.HI R2, R0, R217, RZ, 0x3 ;  /* 0x000000d900027211 */ /* 0x001fe400078f18ff */
[----:B------:R-:W-:Y:S02]  /*0fb0*/  LOP3.LUT R0, R235, 0x38, R212, 0xf8, !PT ;  /* 0x00000038eb007812 */ /* 0x000fe400078ef8d4 */
[----:B------:R-:W-:Y:S01]  /*0fc0*/  SHF.R.S32.HI R5, RZ, 0x1f, R218 ;  /* 0x0000001fff057819 */ /* 0x000fe200000114da */
[----:B------:R-:W-:Y:S01]  /*0fd0*/  STL [R1+0x70], RZ ;  /* 0x000070ff01007387 */ /* 0x000fe20000100800 */
[----:B------:R-:W-:-:S03]  /*0fe0*/  LOP3.LUT R0, R237, R0, R236, 0xf6, !PT ;  /* 0x00000000ed007212 */ /* 0x000fc600078ef6ec */
[----:B------:R-:W-:Y:S04]  /*0ff0*/  STL [R1+0x6c], R4 ;  /* 0x00006c0401007387 */ /* 0x000fe80000100800 */
[----:B------:R-:W-:Y:S04]  /*1000*/  STL [R1+0x60], R7 ;  /* 0x0000600701007387 */ /* 0x000fe80000100800 */
[----:B------:R-:W-:Y:S04]  /*1010*/  STL [R1+0x5c], R5 ;  /* 0x00005c0501007387 */ /* 0x000fe80000100800 */
[----:B------:R0:W-:Y:S02]  /*1020*/  STL [R1+0x58], R0 ;  /* 0x0000580001007387 */ /* 0x0001e40000100800 */
[----:B0-----:R-:W-:-:S05]  /*1030*/  LEA R0, R6, R4, 0x1 ;  /* 0x0000000406007211 */ /* 0x001fca00078e08ff */
[----:B------:R0:W-:Y:S01]  /*1040*/  STL [R1+0x8c], R0 ;  /* 0x00008c0001007387 */ /* 0x0001e20000100800 */
[----:B------:R-:W-:Y:S01]  /*1050*/  SHF.R.S32.HI R3, RZ, 0x1f, R218 ;  /* 0x0000001fff037819 */ /* 0x000fe200000114da */
[----:B------:R-:W-:Y:S02]  /*1060*/  IMAD.SHL.U32 R229, R217, 0x40, RZ ;  /* 0x00000040d9e57824 */ /* 0x000fe400078e00ff */
[----:B------:R-:W-:Y:S01]  /*1070*/  IMAD.SHL.U32 R228, R218, 0x40, RZ ;  /* 0x00000040dae47824 */ /* 0x000fe200078e00ff */
[----:B------:R-:W-:Y:S01]  /*1080*/  LEA.HI R3, R3, R218, RZ, 0x3 ;  /* 0x000000da03037211 */ /* 0x000fe200078f18ff */
[----:B------:R-:W-:Y:S01]  /*1090*/  IMAD.SHL.U32 R2, R2, 0x40, RZ ;  /* 0x0000004002027824 */ /* 0x000fe200078e00ff */
[----:B------:R-:W-:Y:S02]  /*10a0*/  LOP3.LUT R229, R229, 0x1c0, RZ, 0xc0, !PT ;  /* 0x000001c0e5e57812 */ /* 0x000fe400078ec0ff */
[----:B------:R-:W-:Y:S01]  /*10b0*/  LOP3.LUT R228, R228, 0x1c0, RZ, 0xc0, !PT ;  /* 0x000001c0e4e47812 */ /* 0x000fe200078ec0ff */
[----:B------:R-:W-:Y:S01]  /*10c0*/  IMAD.SHL.U32 R3, R3, 0x40, RZ ;  /* 0x0000004003037824 */ /* 0x000fe200078e00ff */
[----:B------:R-:W-:Y:S01]  /*10d0*/  MOV R219, RZ ;  /* 0x000000ff00db7202 */ /* 0x000fe20000000f00 */
[----:B------:R-:W-:Y:S01]  /*10e0*/  IMAD.MOV.U32 R17, RZ, RZ, RZ ;  /* 0x000000ffff117224 */ /* 0x000fe200078e00ff */
[----:B------:R-:W-:-:S02]  /*10f0*/  CS2R R224, SRZ ;  /* 0x0000000000e07805 */ /* 0x000fc4000001ff00 */
[C---:B------:R-:W-:Y:S01]  /*1100*/  IADD3 R215, R22.reuse, 0x20, RZ ;  /* 0x0000002016d77810 */ /* 0x040fe20007ffe0ff */
[----:B------:R-:W-:Y:S01]  /*1110*/  VIADD R216, R22, 0x60 ;  /* 0x0000006016d87836 */ /* 0x000fe20000000000 */
[C---:B------:R-:W-:Y:S01]  /*1120*/  IADD3 R226, R212.reuse, 0xc0, RZ ;  /* 0x000000c0d4e27810 */ /* 0x040fe20007ffe0ff */
[----:B------:R-:W-:Y:S01]  /*1130*/  VIADD R227, R212, 0x80 ;  /* 0x00000080d4e37836 */ /* 0x000fe20000000000 */
[----:B------:R-:W-:Y:S02]  /*1140*/  SHF.R.U32.HI R232, RZ, 0x3, R229 ;  /* 0x00000003ffe87819 */ /* 0x000fe400000116e5 */
[----:B------:R-:W-:Y:S02]  /*1150*/  SHF.R.U32.HI R230, RZ, 0x3, R228 ;  /* 0x00000003ffe67819 */ /* 0x000fe400000116e4 */
[----:B------:R-:W-:Y:S02]  /*1160*/  LOP3.LUT R233, R2, 0xfffffe00, RZ, 0xc0, !PT ;  /* 0xfffffe0002e97812 */ /* 0x000fe400078ec0ff */
[----:B------:R-:W-:-:S02]  /*1170*/  LOP3.LUT R231, R3, 0xfffffe00, RZ, 0xc0, !PT ;  /* 0xfffffe0003e77812 */ /* 0x000fc400078ec0ff */
[----:B0-2---:R-:W-:-:S07]  /*1180*/  LOP3.LUT R221, R9, 0x1, RZ, 0xfc, !PT ;  /* 0x0000000109dd7812 */ /* 0x005fce00078efcff */
.L_x_682:
[----:B0-----:R-:W0:Y:S01]  /*1190*/  LDC.64 R2, c[0x0][0xc60] ;  /* 0x00031800ff027b82 */ /* 0x001e220000000a00 */
[----:B------:R-:W-:Y:S01]  /*11a0*/  ULDC.64 UR10, c[0x0][0x208] ;  /* 0x00008200000a7ab9 */ /* 0x000fe20000000a00 */
[----:B------:R-:W-:Y:S01]  /*11b0*/  ULDC.64 UR4, c[0x0][0xa28] ;  /* 0x00028a0000047ab9 */ /* 0x000fe20000000a00 */
[----:B------:R-:W-:Y:S01]  /*11c0*/  ULDC.64 UR8, c[0x0][0xa18] ;  /* 0x0002860000087ab9 */ /* 0x000fe20000000a00 */
[----:B------:R-:W-:Y:S01]  /*11d0*/  ULDC.64 UR6, c[0x0][0xa08] ;  /* 0x0002820000067ab9 */ /* 0x000fe20000000a00 */
[----:B0-----:R-:W-:-:S05]  /*11e0*/  IMAD.WIDE R2, R151, 0x4, R2 ;  /* 0x0000000497027825 */ /* 0x001fca00078e0202 */
[----:B--2345:R-:W2:Y:S01]  /*11f0*/  LDG.E R8, desc[UR10][R2.64] ;  /* 0x0000000a02087981 */ /* 0x03cea2000c1e1900 */
[----:B------:R-:W-:Y:S02]  /*1200*/  ISETP.NE.U32.AND P2, PT, RZ, UR4, PT ;  /* 0x00000004ff007c0c */ /* 0x000fe4000bf45070 */
[----:B------:R-:W-:Y:S02]  /*1210*/  ISETP.NE.U32.AND P1, PT, RZ, UR8, PT ;  /* 0x00000008ff007c0c */ /* 0x000fe4000bf25070 */
[----:B------:R-:W-:Y:S02]  /*1220*/  ISETP.NE.AND.EX P2, PT, RZ, UR5, PT, P2 ;  /* 0x00000005ff007c0c */ /* 0x000fe4000bf45320 */
[----:B------:R-:W-:Y:S02]  /*1230*/  ISETP.NE.AND.EX P1, PT, RZ, UR9, PT, P1 ;  /* 0x00000009ff007c0c */ /* 0x000fe4000bf25310 */
[----:B------:R-:W-:Y:S02]  /*1240*/  ISETP.NE.U32.AND P0, PT, RZ, UR6, PT ;  /* 0x00000006ff007c0c */ /* 0x000fe4000bf05070 */
[----:B------:R-:W-:-:S02]  /*1250*/  MOV R26, RZ ;  /* 0x000000ff001a7202 */ /* 0x000fc40000000f00 */
[----:B------:R-:W-:Y:S02]  /*1260*/  ISETP.NE.AND.EX P0, PT, RZ, UR7, PT, P0 ;  /* 0x00000007ff007c0c */ /* 0x000fe4000bf05300 */
[----:B--2---:R-:W-:Y:S01]  /*1270*/  SHF.R.S32.HI R0, RZ, 0x1f, R8 ;  /* 0x0000001fff007819 */ /* 0x004fe20000011408 */
[----:B------:R0:W-:Y:S02]  /*1280*/  STL [R1+0x64], R8 ;  /* 0x0000640801007387 */ /* 0x0001e40000100800 */
[C---:B------:R-:W-:Y:S01]  /*1290*/  @P2 LEA R2, P3, R8.reuse, UR4, 0x2 ;  /* 0x0000000408022c11 */ /* 0x040fe2000f8610ff */
[----:B------:R-:W-:Y:S01]  /*12a0*/  ULDC UR4, c[0x0][0x288] ;  /* 0x0000a20000047ab9 */ /* 0x000fe20000000800 */
[C-C-:B------:R-:W-:Y:S01]  /*12b0*/  SHF.L.U64.HI R29, R8.reuse, 0x2, R0.reuse ;  /* 0x00000002081d7819 */ /* 0x140fe20000010200 */
[----:B------:R0:W-:Y:S01]  /*12c0*/  STL [R1+0x74], R149 ;  /* 0x0000749501007387 */ /* 0x0001e20000100800 */
[----:B------:R-:W-:Y:S01]  /*12d0*/  @P2 LEA.HI.X R3, R8, UR5, R0, 0x2, P3 ;  /* 0x0000000508032c11 */ /* 0x000fe200098f1400 */
[----:B------:R-:W-:-:S02]  /*12e0*/  IMAD.MOV.U32 R0, RZ, RZ, RZ ;  /* 0x000000ffff007224 */ /* 0x000fc400078e00ff */
[----:B------:R0:W-:Y:S01]  /*12f0*/  STL [R1+0x68], R150 ;  /* 0x0000689601007387 */ /* 0x0001e20000100800 */
[----:B------:R-:W-:Y:S02]  /*1300*/  IMAD.SHL.U32 R28, R8, 0x4, RZ ;  /* 0x00000004081c7824 */ /* 0x000fe400078e00ff */
[----:B------:R-:W-:Y:S01]  /*1310*/  IMAD.U32 R151, RZ, RZ, UR4 ;  /* 0x00000004ff977e24 */ /* 0x000fe2000f8e00ff */
[----:B------:R-:W-:Y:S01]  /*1320*/  ULDC.64 UR4, c[0x0][0x3f8] ;  /* 0x0000fe0000047ab9 */ /* 0x000fe20000000a00 */
[----:B------:R0:W5:Y:S01]  /*1330*/  @P2 LDG.E R0, desc[UR10][R2.64] ;  /* 0x0000000a02002981 */ /* 0x000162000c1e1900 */
[----:B------:R-:W-:Y:S01]  /*1340*/  UISETP.NE.U32.AND UP0, UPT, UR4, URZ, UPT ;  /* 0x0000003f0400728c */ /* 0x000fe2000bf05070 */
[C---:B------:R-:W-:Y:S02]  /*1350*/  @P1 IADD3 R4, P2, R28.reuse, UR8, RZ ;  /* 0x000000081c041c10 */ /* 0x040fe4000ff5e0ff */
[----:B------:R-:W-:Y:S01]  /*1360*/  IADD3 R6, P4, R28, UR6, RZ ;  /* 0x000000061c067c10 */ /* 0x000fe2000ff9e0ff */
[----:B------:R-:W-:Y:S01]  /*1370*/  UISETP.NE.AND.EX UP0, UPT, UR5, URZ, UPT, UP0 ;  /* 0x0000003f0500728c */ /* 0x000fe2000bf05300 */
[C---:B------:R-:W-:Y:S01]  /*1380*/  @P1 IADD3.X R5, R29.reuse, UR9, RZ, P2, !PT ;  /* 0x000000091d051c10 */ /* 0x040fe200097fe4ff */
[----:B------:R-:W-:Y:S01]  /*1390*/  ULDC UR4, c[0x0][0x404] ;  /* 0x0001010000047ab9 */ /* 0x000fe20000000800 */
[----:B------:R-:W-:Y:S01]  /*13a0*/  ULDC.64 UR8, c[0x0][0xa20] ;  /* 0x0002880000087ab9 */ /* 0x000fe20000000a00 */
[----:B------:R-:W-:Y:S01]  /*13b0*/  IADD3.X R7, R29, UR7, RZ, P4, !PT ;  /* 0x000000071d077c10 */ /* 0x000fe2000a7fe4ff */
[----:B------:R-:W-:Y:S01]  /*13c0*/  USEL UR4, UR4, 0x1, UP0 ;  /* 0x0000000104047887 */ /* 0x000fe20008000000 */
[----:B------:R-:W-:Y:S01]  /*13d0*/  ISETP.NE.U32.AND P2, PT, RZ, UR8, PT ;  /* 0x00000008ff007c0c */ /* 0x000fe2000bf45070 */
[----:B------:R-:W-:Y:S01]  /*13e0*/  ULDC UR5, c[0x0][0x2e0] ;  /* 0x0000b80000057ab9 */ /* 0x000fe20000000800 */
[----:B------:R0:W5:Y:S01]  /*13f0*/  @P1 LDG.E R151, desc[UR10][R4.64] ;  /* 0x0000000a04971981 */ /* 0x000162000c1e1900 */
[----:B------:R-:W-:Y:S01]  /*1400*/  UIMAD UR4, UR4, UR5, URZ ;  /* 0x00000005040472a4 */ /* 0x000fe2000f8e023f */
[----:B------:R-:W-:-:S02]  /*1410*/  ISETP.NE.AND.EX P2, PT, RZ, UR9, PT, P2 ;  /* 0x00000009ff007c0c */ /* 0x000fc4000bf45320 */
[----:B------:R0:W5:Y:S01]  /*1420*/  @P0 LDG.E R26, desc[UR10][R6.64] ;  /* 0x0000000a061a0981 */ /* 0x000162000c1e1900 */
[----:B------:R-:W-:Y:S01]  /*1430*/  ULDC UR5, c[0x0][0x338] ;  /* 0x0000ce0000057ab9 */ /* 0x000fe20000000800 */
[----:B------:R-:W-:Y:S01]  /*1440*/  IMAD.MOV.U32 R25, RZ, RZ, R8 ;  /* 0x000000ffff197224 */ /* 0x000fe200078e0008 */
[----:B------:R-:W-:Y:S08]  /*1450*/  @P1 BRA `(.L_x_452) ;  /* 0x0000000000281947 */ /* 0x000ff00003800000 */
[----:B------:R-:W-:Y:S02]  /*1460*/  ULDC.64 UR6, c[0x0][0xa00] ;  /* 0x0002800000067ab9 */ /* 0x000fe40000000a00 */
[----:B------:R-:W-:-:S04]  /*1470*/  ISETP.NE.U32.AND P1, PT, RZ, UR6, PT ;  /* 0x00000006ff007c0c */ /* 0x000fc8000bf25070 */
[----:B------:R-:W-:-:S13]  /*1480*/  ISETP.NE.AND.EX P1, PT, RZ, UR7, PT, P1 ;  /* 0x00000007ff007c0c */ /* 0x000fda000bf25310 */
[----:B------:R-:W-:Y:S05]  /*1490*/  @!P1 BRA `(.L_x_452) ;  /* 0x0000000000189947 */ /* 0x000fea0003800000 */
[----:B0-----:R-:W0:Y:S01]  /*14a0*/  LDC.64 R2, c[0x0][0xa00] ;  /* 0x00028000ff027b82 */ /* 0x001e220000000a00 */
[----:B------:R-:W-:Y:S01]  /*14b0*/  ULDC.64 UR6, c[0x0][0x208] ;  /* 0x0000820000067ab9 */ /* 0x000fe20000000a00 */
[----:B0-----:R-:W-:-:S05]  /*14c0*/  IMAD.WIDE R2, R25, 0x4, R2 ;  /* 0x0000000419027825 */ /* 0x001fca00078e0202 */
[----:B-----5:R-:W2:Y:S04]  /*14d0*/  LDG.E R151, desc[UR6][R2.64] ;  /* 0x0000000602977981 */ /* 0x020ea8000c1e1900 */
[----:B------:R-:W2:Y:S02]  /*14e0*/  LDG.E R4, desc[UR6][R2.64+0x4] ;  /* 0x0000040602047981 */ /* 0x000ea4000c1e1900 */
[----:B--2---:R-:W-:-:S07]  /*14f0*/  IADD3 R151, -R151, R4, RZ ;  /* 0x0000000497977210 */ /* 0x004fce0007ffe1ff */
.L_x_452:
[----:B0-----:R-:W-:Y:S02]  /*1500*/  IMAD.U32 R2, RZ, RZ, UR5 ;  /* 0x00000005ff027e24 */ /* 0x001fe4000f8e00ff */
[----:B------:R-:W-:Y:S01]  /*1510*/  IMAD.U32 R27, RZ, RZ, UR4 ;  /* 0x00000004ff1b7e24 */ /* 0x000fe2000f8e00ff */
[----:B------:R-:W-:Y:S06]  /*1520*/  @!P2 BRA `(.L_x_453) ;  /* 0x000000000014a947 */ /* 0x000fec0003800000 */
[----:B------:R-:W-:Y:S01]  /*1530*/  IADD3 R4, P0, R28, UR8, RZ ;  /* 0x000000081c047c10 */ /* 0x000fe2000ff1e0ff */
[----:B------:R-:W-:-:S03]  /*1540*/  ULDC.64 UR4, c[0x0][0x208] ;  /* 0x0000820000047ab9 */ /* 0x000fc60000000a00 */
[----:B------:R-:W-:-:S05]  /*1550*/  IADD3.X R5, R29, UR9, RZ, P0, !PT ;  /* 0x000000091d057c10 */ /* 0x000fca00087fe4ff */
[----:B------:R0:W5:Y:S01]  /*1560*/  LDG.E R27, desc[UR4][R4.64] ;  /* 0x00000004041b7981 */ /* 0x000162000c1e1900 */
[----:B------:R-:W-:Y:S05]  /*1570*/  BRA `(.L_x_454) ;  /* 0x0000000000147947 */ /* 0x000fea0003800000 */
.L_x_453:
[----:B------:R-:W-:Y:S05]  /*1580*/  @!P0 BRA `(.L_x_454) ;  /* 0x0000000000108947 */ /* 0x000fea0003800000 */
[----:B------:R-:W-:Y:S02]  /*1590*/  ULDC.64 UR4, c[0x0][0x208] ;  /* 0x0000820000047ab9 */ /* 0x000fe40000000a00 */
[----:B------:R-:W2:Y:S04]  /*15a0*/  LDG.E R4, desc[UR4][R6.64] ;  /* 0x0000000406047981 */ /* 0x000ea8000c1e1900 */
[----:B------:R-:W2:Y:S02]  /*15b0*/  LDG.E R27, desc[UR4][R6.64+0x4] ;  /* 0x00000404061b7981 */ /* 0x000ea4000c1e1900 */
[----:B--2---:R-:W-:-:S07]  /*15c0*/  IADD3 R27, -R4, R27, RZ ;  /* 0x0000001b041b7210 */ /* 0x004fce0007ffe1ff */
.L_x_454:
[----:B------:R-:W-:Y:S01]  /*15d0*/  ULDC.64 UR4, c[0x0][0xa10] ;  /* 0x0002840000047ab9 */ /* 0x000fe20000000a00 */
[----:B------:R-:W-:Y:S01]  /*15e0*/  ULDC.64 UR6, c[0x0][0x208] ;  /* 0x0000820000067ab9 */ /* 0x000fe20000000a00 */
[----:B------:R-:W-:-:S04]  /*15f0*/  ISETP.NE.U32.AND P0, PT, RZ, UR4, PT ;  /* 0x00000004ff007c0c */ /* 0x000fc8000bf05070 */
[----:B------:R-:W-:Y:S01]  /*1600*/  ISETP.NE.AND.EX P0, PT, RZ, UR5, PT, P0 ;  /* 0x00000005ff007c0c */ /* 0x000fe2000bf05300 */
[----:B-----5:R-:W-:Y:S01]  /*1610*/  IMAD.IADD R9, R27, 0x1, -R0 ;  /* 0x000000011b097824 */ /* 0x020fe200078e0a00 */
[----:B------:R-:W-:-:S11]  /*1620*/  ULDC.64 UR4, c[0x0][0xa30] ;  /* 0x00028c0000047ab9 */ /* 0x000fd60000000a00 */
[----:B0-----:R-:W0:Y:S02]  /*1630*/  @P0 LDC.64 R4, c[0x0][0xa10] ;  /* 0x00028400ff040b82 */ /* 0x001e240000000a00 */
[----:B0-----:R-:W-:-:S05]  /*1640*/  @P0 IMAD.WIDE R4, R25, 0x4, R4 ;  /* 0x0000000419040825 */ /* 0x001fca00078e0204 */
[----:B------:R-:W2:Y:S04]  /*1650*/  @P0 LDG.E R3, desc[UR6][R4.64] ;  /* 0x0000000604030981 */ /* 0x000ea8000c1e1900 */
[----:B------:R0:W2:Y:S01]  /*1660*/  @P0 LDG.E R8, desc[UR6][R4.64+0x4] ;  /* 0x0000040604080981 */ /* 0x0000a2000c1e1900 */
[----:B------:R-:W-:Y:S01]  /*1670*/  ISETP.NE.U32.AND P1, PT, RZ, UR4, PT ;  /* 0x00000004ff007c0c */ /* 0x000fe2000bf25070 */
[----:B------:R-:W-:-:S03]  /*1680*/  IMAD.MOV.U32 R147, RZ, RZ, R27 ;  /* 0x000000ffff937224 */ /* 0x000fc600078e001b */
[----:B------:R-:W-:Y:S02]  /*1690*/  ISETP.NE.AND.EX P1, PT, RZ, UR5, PT, P1 ;  /* 0x00000005ff007c0c */ /* 0x000fe4000bf25310 */
[----:B0-----:R-:W-:-:S04]  /*16a0*/  IADD3 R4, -R9, RZ, RZ ;  /* 0x000000ff09047210 */ /* 0x001fc80007ffe1ff */
[----:B------:R-:W-:-:S07]  /*16b0*/  VIMNMX R4, RZ, R4, !PT ;  /* 0x00000004ff047248 */ /* 0x000fce0007fe0100 */
[----:B------:R-:W-:-:S04]  /*16c0*/  @P1 IADD3 R6, P2, R28, UR4, RZ ;  /* 0x000000041c061c10 */ /* 0x000fc8000ff5e0ff */
[----:B------:R-:W-:Y:S02]  /*16d0*/  @P1 IADD3.X R7, R29, UR5, RZ, P2, !PT ;  /* 0x000000051d071c10 */ /* 0x000fe400097fe4ff */
[----:B------:R-:W-:-:S03]  /*16e0*/  PLOP3.LUT P2, PT, PT, PT, PT, 0x80, 0x0 ;  /* 0x000000000000781c */ /* 0x000fc60003f4f070 */
[----:B------:R0:W5:Y:S01]  /*16f0*/  @P1 LDG.E R147, desc[UR6][R6.64] ;  /* 0x0000000606931981 */ /* 0x000162000c1e1900 */
[----:B--2---:R-:W-:-:S05]  /*1700*/  @P0 IADD3 R2, -R3, R8, RZ ;  /* 0x0000000803020210 */ /* 0x004fca0007ffe1ff */
[----:B------:R-:W-:-:S04]  /*1710*/  IMAD.IADD R148, R9, 0x1, R2 ;  /* 0x0000000109947824 */ /* 0x000fc800078e0202 */
[----:B------:R-:W-:-:S04]  /*1720*/  VIADD R0, R148, 0x4f ;  /* 0x0000004f94007836 */ /* 0x000fc80000000000 */
[----:B------:R-:W-:-:S05]  /*1730*/  IMAD.HI R0, R0, 0x66666667, RZ ;  /* 0x6666666700007827 */ /* 0x000fca00078e02ff */
[----:B------:R-:W-:-:S04]  /*1740*/  SHF.R.U32.HI R3, RZ, 0x1f, R0 ;  /* 0x0000001fff037819 */ /* 0x000fc80000011600 */
[----:B------:R-:W-:-:S05]  /*1750*/  LEA.HI.SX32 R180, R0, R3, 0x1b ;  /* 0x0000000300b47211 */ /* 0x000fca00078fdaff */
[----:B------:R-:W-:-:S05]  /*1760*/  IMAD R3, R180, 0x50, -R9 ;  /* 0x00000050b4037824 */ /* 0x000fca00078e0a09 */
[----:B------:R-:W-:-:S04]  /*1770*/  VIMNMX R3, R3, R2, PT ;  /* 0x0000000203037248 */ /* 0x000fc80003fe0100 */
[----:B------:R-:W-:Y:S01]  /*1780*/  ISETP.GT.AND P0, PT, R3, R4, PT ;  /* 0x000000040300720c */ /* 0x000fe20003f04270 */
[----:B------:R-:W-:-:S05]  /*1790*/  IMAD.WIDE.U32 R4, R4, -0x33333333, RZ ;  /* 0xcccccccd04047825 */ /* 0x000fca00078e00ff */
[----:B------:R-:W-:-:S05]  /*17a0*/  SHF.R.U32.HI R121, RZ, 0x6, R5 ;  /* 0x00000006ff797819 */ /* 0x000fca0000011605 */
[----:B------:R-:W-:Y:S02]  /*17b0*/  IMAD.MOV.U32 R24, RZ, RZ, R121 ;  /* 0x000000ffff187224 */ /* 0x000fe400078e0079 */
[----:B------:R-:W-:-:S04]  /*17c0*/  @P0 VIADD R0, R3, 0x4f ;  /* 0x0000004f03000836 */ /* 0x000fc80000000000 */
[----:B------:R-:W-:-:S05]  /*17d0*/  @P0 IMAD.HI R0, R0, 0x66666667, RZ ;  /* 0x6666666700000827 */ /* 0x000fca00078e02ff */
[----:B------:R-:W-:-:S04]  /*17e0*/  @P0 SHF.R.U32.HI R3, RZ, 0x1f, R0 ;  /* 0x0000001fff030819 */ /* 0x000fc80000011600 */
[----:B------:R-:W-:-:S04]  /*17f0*/  @P0 LEA.HI.SX32 R24, R0, R3, 0x1b ;  /* 0x0000000300180211 */ /* 0x000fc800078fdaff */
[----:B------:R-:W-:-:S13]  /*1800*/  ISETP.GT.AND P0, PT, R24, R121, PT ;  /* 0x000000791800720c */ /* 0x000fda0003f04270 */
[----:B0-----:R-:W-:Y:S05]  /*1810*/  @!P0 BRA `(.L_x_455) ;  /* 0x0000008800fc8947 */ /* 0x001fea0003800000 */
[----:B------:R-:W-:Y:S01]  /*1820*/  IADD3 R0, R16, 0x24400, RZ ;  /* 0x0002440010007810 */ /* 0x000fe20007ffe0ff */
[----:B------:R-:W-:Y:S03]  /*1830*/  BSSY B6, `(.L_x_456) ;  /* 0x0000013000067945 */ /* 0x000fe60003800000 */
[----:B------:R-:W-:-:S13]  /*1840*/  LOP3.LUT P0, RZ, R0, 0x3ff, RZ, 0xc0, !PT ;  /* 0x000003ff00ff7812 */ /* 0x000fda000780c0ff */
[----:B------:R-:W-:Y:S05]  /*1850*/  @!P0 BRA `(.L_x_457) ;  /* 0x0000000000408947 */ /* 0x000fea0003800000 */
[----:B------:R-:W-:Y:S01]  /*1860*/  MOV R0, 0x0 ;  /* 0x0000000000007802 */ /* 0x000fe20000000f00 */
[----:B------:R-:W-:Y:S01]  /*1870*/  ULDC.64 UR4, c[0x4][0xa8] ;  /* 0x01002a0000047ab9 */ /* 0x000fe20000000a00 */
[----:B------:R-:W-:Y:S01]  /*1880*/  ULDC.64 UR6, c[0x4][0x18] ;  /* 0x0100060000067ab9 */ /* 0x000fe20000000a00 */
[----:B------:R-:W-:Y:S01]  /*1890*/  IMAD.U32 R4, RZ, RZ, UR4 ;  /* 0x00000004ff047e24 */ /* 0x000fe2000f8e00ff */
[----:B------:R0:W1:Y:S01]  /*18a0*/  LDC.64 R14, c[0x4][R0] ;  /* 0x01000000000e7b82 */ /* 0x0000620000000a00 */
[----:B------:R-:W-:Y:S01]  /*18b0*/  IMAD.U32 R5, RZ, RZ, UR5 ;  /* 0x00000005ff057e24 */ /* 0x000fe2000f8e00ff */
[----:B------:R-:W-:Y:S01]  /*18c0*/  ULDC.64 UR4, c[0x4][0xb0] ;  /* 0x01002c0000047ab9 */ /* 0x000fe20000000a00 */
[----:B------:R-:W-:Y:S01]  /*18d0*/  IMAD.U32 R10, RZ, RZ, UR6 ;  /* 0x00000006ff0a7e24 */ /* 0x000fe2000f8e00ff */
[----:B------:R-:W-:Y:S01]  /*18e0*/  MOV R6, UR4 ;  /* 0x0000000400067c02 */ /* 0x000fe20008000f00 */
[----:B------:R-:W-:Y:S01]  /*18f0*/  IMAD.U32 R7, RZ, RZ, UR5 ;  /* 0x00000005ff077e24 */ /* 0x000fe2000f8e00ff */
[----:B------:R-:W-:Y:S01]  /*1900*/  MOV R11, UR7 ;  /* 0x00000007000b7c02 */ /* 0x000fe20008000f00 */
[----:B------:R-:W-:Y:S01]  /*1910*/  IMAD.MOV.U32 R8, RZ, RZ, 0x70 ;  /* 0x00000070ff087424 */ /* 0x000fe200078e00ff */
[----:B------:R-:W-:Y:S01]  /*1920*/  MOV R13, RZ ;  /* 0x000000ff000d7202 */ /* 0x000fe20000000f00 */
[----:B0-----:R-:W-:-:S07]  /*1930*/  IMAD.MOV.U32 R12, RZ, RZ, 0x1 ;  /* 0x00000001ff0c7424 */ /* 0x001fce00078e00ff */
[----:B------:R-:W-:-:S07]  /*1940*/  LEPC R20, `(.L_x_457) ;  /* 0x000000001014794e */ /* 0x000fce0000000000 */
[----:B-1---5:R-:W-:Y:S05]  /*1950*/  CALL.ABS.NOINC R14 ;  /* 0x000000000e007343 */ /* 0x022fea0003c00000 */
.L_x_457:
[----:B------:R-:W-:Y:S05]  /*1960*/  BSYNC B6 ;  /* 0x0000000000067941 */ /* 0x000fea0003800000 */
.L_x_456:
[----:B------:R-:W-:Y:S01]  /*1970*/  VIADD R0, R16, 0x400 ;  /* 0x0000040010007836 */ /* 0x000fe20000000000 */
[----:B------:R-:W-:Y:S04]  /*1980*/  BSSY B6, `(.L_x_458) ;  /* 0x0000013000067945 */ /* 0x000fe80003800000 */
[----:B------:R-:W-:-:S13]  /*1990*/  LOP3.LUT P0, RZ, R0, 0x3ff, RZ, 0xc0, !PT ;  /* 0x000003ff00ff7812 */ /* 0x000fda000780c0ff */
[----:B------:R-:W-:Y:S05]  /*19a0*/  @!P0 BRA `(.L_x_459) ;  /* 0x0000000000408947 */ /* 0x000fea0003800000 */
[----:B------:R-:W-:Y:S01]  /*19b0*/  MOV R0, 0x0 ;  /* 0x0000000000007802 */ /* 0x000fe20000000f00 */
[----:B------:R-:W-:Y:S01]  /*19c0*/  ULDC.64 UR4, c[0x4][0xa8] ;  /* 0x01002a0000047ab9 */ /* 0x000fe20000000a00 */
[----:B------:R-:W-:Y:S01]  /*19d0*/  ULDC.64 UR6, c[0x4][0x18] ;  /* 0x0100060000067ab9 */ /* 0x000fe20000000a00 */
[----:B------:R-:W-:Y:S01]  /*19e0*/  IMAD.U32 R4, RZ, RZ, UR4 ;  /* 0x00000004ff047e24 */ /* 0x000fe2000f8e00ff */
[----:B------:R0:W1:Y:S01]  /*19f0*/  LDC.64 R14, c[0x4][R0] ;  /* 0x01000000000e7b82 */ /* 0x0000620000000a00 */
[----:B------:R-:W-:Y:S01]  /*1a00*/  MOV R5, UR5 ;  /* 0x0000000500057c02 */ /* 0x000fe20008000f00 */
[----:B------:R-:W-:Y:S01]  /*1a10*/  ULDC.64 UR4, c[0x4][0xb0] ;  /* 0x01002c0000047ab9 */ /* 0x000fe20000000a00 */
[----:B------:R-:W-:Y:S01]  /*1a20*/  MOV R10, UR6 ;  /* 0x00000006000a7c02 */ /* 0x000fe20008000f00 */
[----:B------:R-:W-:Y:S01]  /*1a30*/  IMAD.U32 R6, RZ, RZ, UR4 ;  /* 0x00000004ff067e24 */ /* 0x000fe2000f8e00ff */
[----:B------:R-:W-:Y:S01]  /*1a40*/  MOV R12, 0x1 ;  /* 0x00000001000c7802 */ /* 0x000fe20000000f00 */
[----:B------:R-:W-:-:S02]  /*1a50*/  IMAD.U32 R7, RZ, RZ, UR5 ;  /* 0x00000005ff077e24 */ /* 0x000fc4000f8e00ff */
[----:B------:R-:W-:Y:S02]  /*1a60*/  IMAD.U32 R11, RZ, RZ, UR7 ;  /* 0x00000007ff0b7e24 */ /* 0x000fe4000f8e00ff */
[----:B------:R-:W-:Y:S02]  /*1a70*/  IMAD.MOV.U32 R8, RZ, RZ, 0x70 ;  /* 0x00000070ff087424 */ /* 0x000fe400078e00ff */
[----:B0-----:R-:W-:-:S07]  /*1a80*/  IMAD.MOV.U32 R13, RZ, RZ, RZ ;  /* 0x000000ffff0d7224 */ /* 0x001fce00078e00ff */
[----:B------:R-:W-:-:S07]  /*1a90*/  LEPC R20, `(.L_x_459) ;  /* 0x000000001014794e */ /* 0x000fce0000000000 */
[----:B-1---5:R-:W-:Y:S05]  /*1aa0*/  CALL.ABS.NOINC R14 ;  /* 0x000000000e007343 */ /* 0x022fea0003c00000 */
.L_x_459:
[----:B------:R-:W-:Y:S05]  /*1ab0*/  BSYNC B6 ;  /* 0x0000000000067941 */ /* 0x000fea0003800000 */
.L_x_458:
[----:B------:R-:W-:Y:S01]  /*1ac0*/  ULDC.64 UR4, c[0x0][0x9f8] ;  /* 0x00027e0000047ab9 */ /* 0x000fe20000000a00 */
[----:B------:R-:W-:Y:S01]  /*1ad0*/  ULDC.64 UR6, c[0x0][0x208] ;  /* 0x0000820000067ab9 */ /* 0x000fe20000000a00 */
[----:B------:R-:W-:Y:S01]  /*1ae0*/  ISETP.NE.U32.AND P0, PT, RZ, UR4, PT ;  /* 0x00000004ff007c0c */ /* 0x000fe2000bf05070 */
[----:B------:R-:W0:Y:S08]  /*1af0*/  LDC R0, c[0x0][0x428] ;  /* 0x00010a00ff007b82 */ /* 0x000e300000000800 */
[----:B------:R-:W1:Y:S01]  /*1b00*/  LDC.64 R98, c[0x0][0x2f0] ;  /* 0x0000bc00ff627b82 */ /* 0x000e620000000a00 */
[----:B------:R-:W-:Y:S01]  /*1b10*/  ISETP.NE.AND.EX P0, PT, RZ, UR5, PT, P0 ;  /* 0x00000005ff007c0c */ /* 0x000fe2000bf05300 */
[----:B------:R-:W-:Y:S01]  /*1b20*/  IMAD.IADD R113, R26, 0x1, R27 ;  /* 0x000000011a717824 */ /* 0x000fe200078e021b */
[----:B------:R-:W-:-:S05]  /*1b30*/  ULDC.64 UR8, c[0x0][0x320] ;  /* 0x0000c80000087ab9 */ /* 0x000fca0000000a00 */
[----:B------:R-:W2:Y:S06]  /*1b40*/  LDC.64 R104, c[0x0][0x3e8] ;  /* 0x0000fa00ff687b82 */ /* 0x000eac0000000a00 */
[----:B------:R-:W-:Y:S02]  /*1b50*/  @P0 IADD3 R4, P1, R28, UR4, RZ ;  /* 0x000000041c040c10 */ /* 0x000fe4000ff3e0ff */
[----:B------:R-:W3:Y:S02]  /*1b60*/  LDC R120, c[0x0][0x3d4] ;  /* 0x0000f500ff787b82 */ /* 0x000ee40000000800 */
[----:B------:R-:W-:Y:S01]  /*1b70*/  @P0 IADD3.X R5, R29, UR5, RZ, P1, !PT ;  /* 0x000000051d050c10 */ /* 0x000fe20008ffe4ff */
[----:B------:R-:W-:-:S04]  /*1b80*/  ULDC.64 UR4, c[0x0][0x2f8] ;  /* 0x0000be0000047ab9 */ /* 0x000fc80000000a00 */
[----:B------:R4:W3:Y:S01]  /*1b90*/  @P0 LDG.E R25, desc[UR6][R4.64] ;  /* 0x0000000604190981 */ /* 0x0008e2000c1e1900 */
[----:B0-----:R-:W-:Y:S01]  /*1ba0*/  ISETP.NE.AND P0, PT, R0, 0x1, PT ;  /* 0x000000010000780c */ /* 0x001fe20003f05270 */
[----:B------:R-:W-:Y:S01]  /*1bb0*/  ULDC UR6, c[0x0][0x2e4] ;  /* 0x0000b90000067ab9 */ /* 0x000fe20000000800 */
[----:B------:R-:W-:Y:S01]  /*1bc0*/  SHF.R.S32.HI R11, RZ, 0x1f, R113 ;  /* 0x0000001fff0b7819 */ /* 0x000fe20000011471 */
[----:B------:R-:W0:Y:S01]  /*1bd0*/  LDC.64 R110, c[0x0][0x3d8] ;  /* 0x0000f600ff6e7b82 */ /* 0x000e220000000a00 */
[----:B------:R-:W-:Y:S01]  /*1be0*/  ISETP.GE.AND P1, PT, R213, UR6, PT ;  /* 0x00000006d5007c0c */ /* 0x000fe2000bf26270 */
[----:B-1----:R-:W-:Y:S01]  /*1bf0*/  IMAD.SHL.U32 R130, R98, 0x20, RZ ;  /* 0x0000002062827824 */ /* 0x002fe200078e00ff */
[----:B------:R-:W-:Y:S01]  /*1c00*/  SHF.R.S32.HI R117, RZ, 0x1f, R18 ;  /* 0x0000001fff757819 */ /* 0x000fe20000011412 */
[-C--:B------:R-:W-:Y:S01]  /*1c10*/  IMAD R6, R11, R98.reuse, RZ ;  /* 0x000000620b067224 */ /* 0x080fe200078e02ff */
[----:B------:R-:W-:Y:S01]  /*1c20*/  SHF.R.S32.HI R23, RZ, 0x1f, R22 ;  /* 0x0000001fff177819 */ /* 0x000fe20000011416 */
[----:B----4-:R-:W-:Y:S01]  /*1c30*/  IMAD.WIDE.U32 R4, R113, R98, RZ ;  /* 0x0000006271047225 */ /* 0x010fe200078e00ff */
[----:B------:R-:W-:-:S02]  /*1c40*/  ISETP.GE.AND P2, PT, R226, UR6, PT ;  /* 0x00000006e2007c0c */ /* 0x000fc4000bf46270 */
[C---:B------:R-:W-:Y:S01]  /*1c50*/  IADD3 R112, P3, R18.reuse, R113, RZ ;  /* 0x0000007112707210 */ /* 0x040fe20007f7e0ff */
[----:B------:R-:W1:Y:S01]  /*1c60*/  @P0 LDC R3, c[0x0][0x42c] ;  /* 0x00010b00ff030b82 */ /* 0x000e620000000800 */
[----:B--2---:R-:W-:Y:S01]  /*1c70*/  IMAD.WIDE.U32 R100, R18, R104, R22 ;  /* 0x0000006812647225 */ /* 0x004fe200078e0016 */
[C-C-:B------:R-:W-:Y:S02]  /*1c80*/  SHF.L.U64.HI R129, R98.reuse, 0x5, R99.reuse ;  /* 0x0000000562817819 */ /* 0x140fe40000010263 */
[C---:B------:R-:W-:Y:S01]  /*1c90*/  SHF.L.U64.HI R131, R98.reuse, 0x6, R99 ;  /* 0x0000000662837819 */ /* 0x040fe20000010263 */
[----:B------:R-:W-:Y:S01]  /*1ca0*/  IMAD.SHL.U32 R132, R98, 0x40, RZ ;  /* 0x0000004062847824 */ /* 0x000fe200078e00ff */
[C-C-:B------:R-:W-:Y:S01]  /*1cb0*/  SHF.L.U64.HI R34, R104.reuse, 0x5, R105.reuse ;  /* 0x0000000568227819 */ /* 0x140fe20000010269 */
[C---:B------:R-:W-:Y:S01]  /*1cc0*/  IMAD.SHL.U32 R31, R104.reuse, 0x40, RZ ;  /* 0x00000040681f7824 */ /* 0x040fe200078e00ff */
[----:B------:R-:W2:Y:S01]  /*1cd0*/  @P0 LDC R7, c[0x0][0x430] ;  /* 0x00010c00ff070b82 */ /* 0x000ea20000000800 */
[----:B------:R-:W-:-:S02]  /*1ce0*/  SHF.L.U64.HI R33, R104, 0x6, R105 ;  /* 0x0000000668217819 */ /* 0x000fc40000010269 */
[----:B------:R-:W-:Y:S01]  /*1cf0*/  SHF.L.U32 R32, R104, 0x5, RZ ;  /* 0x0000000568207819 */ /* 0x000fe200000006ff */
[----:B0-----:R-:W-:Y:S01]  /*1d00*/  IMAD.WIDE.U32 R106, R18, R110, R22 ;  /* 0x0000006e126a7225 */ /* 0x001fe200078e0016 */
[C-C-:B------:R-:W-:Y:S02]  /*1d10*/  SHF.L.U64.HI R30, R110.reuse, 0x5, R111.reuse ;  /* 0x000000056e1e7819 */ /* 0x140fe4000001026f */
[C---:B------:R-:W-:Y:S01]  /*1d20*/  SHF.L.U64.HI R29, R110.reuse, 0x6, R111 ;  /* 0x000000066e1d7819 */ /* 0x040fe2000001026f */
[----:B------:R-:W-:Y:S01]  /*1d30*/  IMAD R127, R111, 0x50, RZ ;  /* 0x000000506f7f7824 */ /* 0x000fe200078e02ff */
[C---:B------:R-:W-:Y:S01]  /*1d40*/  SHF.L.U32 R27, R110.reuse, 0x6, RZ ;  /* 0x000000066e1b7819 */ /* 0x040fe200000006ff */
[----:B------:R-:W-:Y:S02]  /*1d50*/  IMAD.SHL.U32 R28, R110, 0x20, RZ ;  /* 0x000000206e1c7824 */ /* 0x000fe400078e00ff */
[----:B-1----:R-:W-:-:S04]  /*1d60*/  @P0 IMAD.HI.U32 R0, R150, R3, RZ ;  /* 0x0000000396000227 */ /* 0x002fc800078e00ff */
[----:B------:R-:W-:Y:S02]  /*1d70*/  IMAD R3, R113, R99, R6 ;  /* 0x0000006371037224 */ /* 0x000fe400078e0206 */
[----:B------:R-:W-:Y:S01]  /*1d80*/  IMAD.X R113, R11, 0x1, R117, P3 ;  /* 0x000000010b717824 */ /* 0x000fe200018e0675 */
[----:B--2---:R-:W-:Y:S02]  /*1d90*/  @P0 SHF.R.U32.HI R150, RZ, R7, R0 ;  /* 0x00000007ff960219 */ /* 0x004fe40000011600 */
[----:B------:R-:W-:Y:S02]  /*1da0*/  IADD3 R5, R5, R3, RZ ;  /* 0x0000000305057210 */ /* 0x000fe40007ffe0ff */
[----:B------:R-:W-:Y:S02]  /*1db0*/  SHF.R.S32.HI R6, RZ, 0x1f, R150 ;  /* 0x0000001fff067819 */ /* 0x000fe40000011496 */
[----:B------:R-:W-:Y:S01]  /*1dc0*/  SEL R3, RZ, 0xffffffff, P1 ;  /* 0xffffffffff037807 */ /* 0x000fe20000800000 */
[----:B------:R-:W-:Y:S01]  /*1dd0*/  IMAD.WIDE.U32 R4, R150, UR4, R4 ;  /* 0x0000000496047c25 */ /* 0x000fe2000f8e0004 */
[----:B------:R-:W-:-:S02]  /*1de0*/  ISETP.GE.AND P0, PT, R212, UR6, PT ;  /* 0x00000006d4007c0c */ /* 0x000fc4000bf06270 */
[----:B---3--:R-:W-:Y:S01]  /*1df0*/  ISETP.GE.AND P1, PT, R213, R120, PT ;  /* 0x00000078d500720c */ /* 0x008fe20003f26270 */
[----:B------:R-:W-:Y:S01]  /*1e00*/  IMAD R7, R6, UR4, RZ ;  /* 0x0000000406077c24 */ /* 0x000fe2000f8e02ff */
[----:B------:R-:W-:Y:S01]  /*1e10*/  SEL R0, RZ, 0x1, P0 ;  /* 0x00000001ff007807 */ /* 0x000fe20000000000 */
[----:B------:R-:W-:Y:S01]  /*1e20*/  IMAD.SHL.U32 R3, R3, 0x2, RZ ;  /* 0x0000000203037824 */ /* 0x000fe200078e00ff */
[----:B------:R-:W-:Y:S01]  /*1e30*/  ISETP.GE.AND P0, PT, R227, UR6, PT ;  /* 0x00000006e3007c0c */ /* 0x000fe2000bf06270 */
[----:B------:R-:W-:Y:S01]  /*1e40*/  IMAD R7, R150, UR5, R7 ;  /* 0x0000000596077c24 */ /* 0x000fe2000f8e0207 */
[----:B------:R-:W-:Y:S01]  /*1e50*/  ULDC.64 UR4, c[0x0][0xa08] ;  /* 0x0002820000047ab9 */ /* 0x000fe20000000a00 */
[----:B------:R-:W-:Y:S01]  /*1e60*/  MOV R38, R4 ;  /* 0x0000000400267202 */ /* 0x000fe20000000f00 */
[----:B------:R-:W-:Y:S01]  /*1e70*/  IMAD.MOV.U32 R4, RZ, RZ, R212 ;  /* 0x000000ffff047224 */ /* 0x000fe200078e00d4 */
[----:B------:R-:W-:Y:S01]  /*1e80*/  LOP3.LUT R0, R3, 0x2, R0, 0xe2, !PT ;  /* 0x0000000203007812 */ /* 0x000fe200078ee200 */
[----:B------:R-:W-:Y:S01]  /*1e90*/  IMAD.IADD R39, R5, 0x1, R7 ;  /* 0x0000000105277824 */ /* 0x000fe200078e0207 */
[----:B------:R-:W-:Y:S01]  /*1ea0*/  SEL R3, RZ, 0x4, P0 ;  /* 0x00000004ff037807 */ /* 0x000fe20000000000 */
[----:B------:R-:W-:Y:S01]  /*1eb0*/  IMAD R7, R6, UR8, RZ ;  /* 0x0000000806077c24 */ /* 0x000fe2000f8e02ff */
[----:B------:R-:W-:Y:S01]  /*1ec0*/  ISETP.NE.U32.AND P0, PT, RZ, UR4, PT ;  /* 0x00000004ff007c0c */ /* 0x000fe2000bf05070 */
[C---:B------:R-:W-:Y:S01]  /*1ed0*/  IMAD R6, R117.reuse, R104, RZ ;  /* 0x0000006875067224 */ /* 0x040fe200078e02ff */
[----:B------:R-:W-:Y:S01]  /*1ee0*/  LOP3.LUT R3, R0, R3, RZ, 0xfc, !PT ;  /* 0x0000000300037212 */ /* 0x000fe200078efcff */
[----:B------:R-:W-:Y:S01]  /*1ef0*/  IMAD R21, R150, UR9, R7 ;  /* 0x0000000996157c24 */ /* 0x000fe2000f8e0207 */
[----:B------:R-:W-:Y:S01]  /*1f00*/  ISETP.NE.AND.EX P0, PT, RZ, UR5, PT, P0 ;  /* 0x00000005ff007c0c */ /* 0x000fe2000bf05300 */
[----:B------:R-:W-:Y:S01]  /*1f10*/  ULDC.64 UR4, c[0x0][0x300] ;  /* 0x0000c00000047ab9 */ /* 0x000fe20000000a00 */
[----:B------:R-:W-:Y:S01]  /*1f20*/  SHF.R.S32.HI R5, RZ, 0x1f, R212 ;  /* 0x0000001fff057819 */ /* 0x000fe200000114d4 */
[----:B------:R-:W-:Y:S01]  /*1f30*/  IMAD R7, R117, R98, RZ ;  /* 0x0000006275077224 */ /* 0x000fe200078e02ff */
[----:B------:R-:W-:Y:S01]  /*1f40*/  LOP3.LUT R26, R3, 0x1, RZ, 0xc0, !PT ;  /* 0x00000001031a7812 */ /* 0x000fe200078ec0ff */
[----:B------:R-:W-:-:S02]  /*1f50*/  IMAD R15, R18, R105, R6 ;  /* 0x00000069120f7224 */ /* 0x000fc400078e0206 */
[C---:B------:R-:W-:Y:S02]  /*1f60*/  IMAD R35, R18.reuse, R99, R7 ;  /* 0x0000006312237224 */ /* 0x040fe400078e0207 */
[----:B------:R-:W-:Y:S01]  /*1f70*/  IMAD.WIDE.U32 R6, R18, R98, R4 ;  /* 0x0000006212067225 */ /* 0x000fe200078e0004 */
[----:B------:R-:W-:-:S03]  /*1f80*/  IADD3 R101, R101, R15, RZ ;  /* 0x0000000f65657210 */ /* 0x000fc60007ffe0ff */
[----:B------:R-:W-:Y:S02]  /*1f90*/  IMAD.WIDE.U32 R8, R150, UR8, R4 ;  /* 0x0000000896087c25 */ /* 0x000fe4000f8e0004 */
[----:B------:R-:W0:Y:S02]  /*1fa0*/  S2R R150, SR_TID.X ;  /* 0x0000000000967919 */ /* 0x000e240000002100 */
[----:B------:R-:W-:Y:S02]  /*1fb0*/  IMAD.IADD R9, R9, 0x1, R21 ;  /* 0x0000000109097824 */ /* 0x000fe400078e0215 */
[----:B------:R-:W-:-:S04]  /*1fc0*/  IMAD.WIDE.U32 R102, R18, R104, R4 ;  /* 0x0000006812667225 */ /* 0x000fc800078e0004 */
[----:B------:R-:W-:Y:S01]  /*1fd0*/  IMAD.WIDE.U32 R108, R18, R110, R4 ;  /* 0x0000006e126c7225 */ /* 0x000fe200078e0004 */
[----:B------:R-:W-:-:S03]  /*1fe0*/  SEL R4, R120, RZ, P1 ;  /* 0x000000ff78047207 */ /* 0x000fc60000800000 */
[----:B------:R-:W-:Y:S02]  /*1ff0*/  IMAD.IADD R103, R15, 0x1, R103 ;  /* 0x000000010f677824 */ /* 0x000fe400078e0267 */
[----:B-----5:R-:W-:-:S04]  /*2000*/  IMAD.WIDE.U32 R100, R147, R104, R100 ;  /* 0x0000006893647225 */ /* 0x020fc800078e0064 */
[----:B------:R-:W-:Y:S01]  /*2010*/  IMAD.WIDE.U32 R102, R147, R104, R102 ;  /* 0x0000006893667225 */ /* 0x000fe200078e0066 */
[----:B0-----:R-:W-:Y:S02]  /*2020*/  LEA.HI R150, R150, 0x8, RZ, 0x19 ;  /* 0x0000000896967811 */ /* 0x001fe400078fc8ff */
[----:B------:R-:W-:Y:S02]  /*2030*/  SHF.R.S32.HI R0, RZ, 0x1f, R25 ;  /* 0x0000001fff007819 */ /* 0x000fe40000011419 */
[----:B------:R-:W-:Y:S02]  /*2040*/  SEL R13, R25, RZ, !P0 ;  /* 0x000000ff190d7207 */ /* 0x000fe40004000000 */
[----:B------:R-:W-:-:S03]  /*2050*/  SEL R0, R0, RZ, !P0 ;  /* 0x000000ff00007207 */ /* 0x000fc60004000000 */
[----:B------:R-:W-:-:S04]  /*2060*/  IMAD.WIDE.U32 R38, R13, UR4, R38 ;  /* 0x000000040d267c25 */ /* 0x000fc8000f8e0026 */
[----:B------:R-:W-:Y:S01]  /*2070*/  IMAD R10, R0, UR4, RZ ;  /* 0x00000004000a7c24 */ /* 0x000fe2000f8e02ff */
[----:B------:R-:W-:Y:S01]  /*2080*/  IADD3 R36, P0, R38, R6, RZ ;  /* 0x0000000626247210 */ /* 0x000fe20007f1e0ff */
[----:B------:R-:W-:Y:S02]  /*2090*/  IMAD.IADD R6, R213, 0x1, R4 ;  /* 0x00000001d5067824 */ /* 0x000fe400078e0204 */
[----:B------:R-:W-:Y:S01]  /*20a0*/  IMAD R37, R13, UR5, R10 ;  /* 0x000000050d257c24 */ /* 0x000fe2000f8e020a */
[----:B------:R-:W-:Y:S02]  /*20b0*/  ULDC.64 UR4, c[0x0][0x328] ;  /* 0x0000ca0000047ab9 */ /* 0x000fe40000000a00 */
[----:B------:R-:W-:Y:S02]  /*20c0*/  IMAD R0, R0, UR4, RZ ;  /* 0x0000000400007c24 */ /* 0x000fe4000f8e02ff */
[----:B------:R-:W-:Y:S02]  /*20d0*/  IMAD.IADD R37, R39, 0x1, R37 ;  /* 0x0000000127257824 */ /* 0x000fe400078e0225 */
[----:B------:R-:W-:-:S02]  /*20e0*/  IMAD R41, R13, UR5, R0 ;  /* 0x000000050d297c24 */ /* 0x000fc4000f8e0200 */
[----:B------:R-:W-:Y:S01]  /*20f0*/  IMAD R0, R117, R110, RZ ;  /* 0x0000006e75007224 */ /* 0x000fe200078e02ff */
[----:B------:R-:W-:Y:S01]  /*2100*/  IADD3.X R35, R37, R7, R35, P0, !PT ;  /* 0x0000000725237210 */ /* 0x000fe200007fe423 */
[----:B------:R-:W-:Y:S01]  /*2110*/  IMAD.WIDE.U32 R96, R13, UR4, R8 ;  /* 0x000000040d607c25 */ /* 0x000fe2000f8e0008 */
[----:B------:R-:W-:-:S03]  /*2120*/  ISETP.GE.AND P0, PT, R212, R120, PT ;  /* 0x00000078d400720c */ /* 0x000fc60003f06270 */
[----:B------:R-:W-:Y:S01]  /*2130*/  IMAD R9, R18, R111, R0 ;  /* 0x0000006f12097224 */ /* 0x000fe200078e0200 */
[C---:B------:R-:W-:Y:S01]  /*2140*/  SEL R7, R120.reuse, RZ, P0 ;  /* 0x000000ff78077207 */ /* 0x040fe20000000000 */
[----:B------:R-:W-:Y:S02]  /*2150*/  IMAD.SHL.U32 R120, R120, 0x2, RZ ;  /* 0x0000000278787824 */ /* 0x000fe400078e00ff */
[----:B------:R-:W-:Y:S01]  /*2160*/  IMAD.IADD R107, R107, 0x1, R9 ;  /* 0x000000016b6b7824 */ /* 0x000fe200078e0209 */
[----:B------:R-:W-:Y:S02]  /*2170*/  IADD3 R7, R212, R7, RZ ;  /* 0x00000007d4077210 */ /* 0x000fe40007ffe0ff */
[----:B------:R-:W-:Y:S01]  /*2180*/  IADD3 R109, R9, R109, RZ ;  /* 0x0000006d096d7210 */ /* 0x000fe20007ffe0ff */
[CC--:B------:R-:W-:Y:S01]  /*2190*/  IMAD.WIDE.U32 R106, R147.reuse, R110.reuse, R106 ;  /* 0x0000006e936a7225 */ /* 0x0c0fe200078e006a */
[----:B------:R-:W-:Y:S02]  /*21a0*/  SHF.R.S32.HI R0, RZ, 0x1f, R7 ;  /* 0x0000001fff007819 */ /* 0x000fe40000011407 */
[----:B------:R-:W-:Y:S01]  /*21b0*/  SHF.R.S32.HI R9, RZ, 0x1f, R6 ;  /* 0x0000001fff097819 */ /* 0x000fe20000011406 */
[----:B------:R-:W-:Y:S01]  /*21c0*/  IMAD.WIDE.U32 R108, R147, R110, R108 ;  /* 0x0000006e936c7225 */ /* 0x000fe200078e006c */
[----:B------:R-:W-:-:S02]  /*21d0*/  LEA.HI R5, R0, R7, RZ, 0x6 ;  /* 0x0000000700057211 */ /* 0x000fc400078f30ff */
[----:B------:R-:W-:Y:S02]  /*21e0*/  LEA.HI R4, R0, R7, RZ, 0x3 ;  /* 0x0000000700047211 */ /* 0x000fe400078f18ff */
[----:B------:R-:W-:Y:S02]  /*21f0*/  SHF.R.S32.HI R0, RZ, 0x6, R5 ;  /* 0x00000006ff007819 */ /* 0x000fe40000011405 */
[--C-:B------:R-:W-:Y:S02]  /*2200*/  LOP3.LUT R5, R235, 0x38, R4.reuse, 0xf8, !PT ;  /* 0x00000038eb057812 */ /* 0x100fe400078ef804 */
[----:B------:R-:W-:Y:S01]  /*2210*/  LEA.HI R8, R9, R6, RZ, 0x3 ;  /* 0x0000000609087211 */ /* 0x000fe200078f18ff */
[C---:B------:R-:W-:Y:S01]  /*2220*/  IMAD R144, R0.reuse, 0x1400, R237 ;  /* 0x0000140000907824 */ /* 0x040fe200078e02ed */
[----:B------:R-:W-:Y:S01]  /*2230*/  LOP3.LUT R5, R5, R236, RZ, 0x3c, !PT ;  /* 0x000000ec05057212 */ /* 0x000fe200078e3cff */
[C---:B------:R-:W-:Y:S01]  /*2240*/  IMAD R142, R0.reuse, 0x1400, R233 ;  /* 0x00001400008e7824 */ /* 0x040fe200078e02e9 */
[----:B------:R-:W-:Y:S01]  /*2250*/  LEA.HI R6, R9, R6, RZ, 0x6 ;  /* 0x0000000609067211 */ /* 0x000fe200078f30ff */
[----:B------:R-:W-:Y:S01]  /*2260*/  IMAD R140, R0, 0x1400, R231 ;  /* 0x00001400008c7824 */ /* 0x000fe200078e02e7 */
[----:B------:R-:W-:Y:S01]  /*2270*/  LOP3.LUT R7, R229, 0x38, R4, 0xf8, !PT ;  /* 0x00000038e5077812 */ /* 0x000fe200078ef804 */
[----:B------:R-:W-:Y:S01]  /*2280*/  IMAD.IADD R144, R144, 0x1, R5 ;  /* 0x0000000190907824 */ /* 0x000fe200078e0205 */
[----:B------:R-:W-:-:S02]  /*2290*/  SHF.R.S32.HI R6, RZ, 0x6, R6 ;  /* 0x00000006ff067819 */ /* 0x000fc40000011406 */
[----:B------:R-:W-:Y:S02]  /*22a0*/  LOP3.LUT R5, R235, 0x38, R8, 0xf8, !PT ;  /* 0x00000038eb057812 */ /* 0x000fe400078ef808 */
[----:B------:R-:W-:Y:S01]  /*22b0*/  LOP3.LUT R9, R228, 0x38, R4, 0xf8, !PT ;  /* 0x00000038e4097812 */ /* 0x000fe200078ef804 */
[C---:B------:R-:W-:Y:S01]  /*22c0*/  IMAD R143, R6.reuse, 0x1400, R237 ;  /* 0x00001400068f7824 */ /* 0x040fe200078e02ed */
[----:B------:R-:W-:Y:S01]  /*22d0*/  LOP3.LUT R0, R5, R236, RZ, 0x3c, !PT ;  /* 0x000000ec05007212 */ /* 0x000fe200078e3cff */
[C---:B------:R-:W-:Y:S01]  /*22e0*/  IMAD R141, R6.reuse, 0x1400, R233 ;  /* 0x00001400068d7824 */ /* 0x040fe200078e02e9 */
[----:B------:R-:W-:Y:S01]  /*22f0*/  SHF.R.S32.HI R5, RZ, 0x1f, R147 ;  /* 0x0000001fff057819 */ /* 0x000fe20000011493 */
[----:B------:R-:W-:Y:S01]  /*2300*/  IMAD R133, R6, 0x1400, R231 ;  /* 0x0000140006857824 */ /* 0x000fe200078e02e7 */
[----:B------:R-:W-:Y:S01]  /*2310*/  LOP3.LUT R7, R7, R232, RZ, 0x3c, !PT ;  /* 0x000000e807077212 */ /* 0x000fe200078e3cff */
[----:B------:R-:W-:Y:S01]  /*2320*/  IMAD.IADD R143, R143, 0x1, R0 ;  /* 0x000000018f8f7824 */ /* 0x000fe200078e0200 */
[----:B------:R-:W-:Y:S01]  /*2330*/  LOP3.LUT R9, R9, R230, RZ, 0x3c, !PT ;  /* 0x000000e609097212 */ /* 0x000fe200078e3cff */
[----:B------:R-:W-:Y:S01]  /*2340*/  IMAD R0, R5, R104, RZ ;  /* 0x0000006805007224 */ /* 0x000fe200078e02ff */
[----:B------:R-:W-:Y:S01]  /*2350*/  LOP3.LUT R13, R4, 0xfffffff8, RZ, 0xc0, !PT ;  /* 0xfffffff8040d7812 */ /* 0x000fe200078ec0ff */
[----:B------:R-:W-:Y:S01]  /*2360*/  IMAD.IADD R142, R142, 0x1, R7 ;  /* 0x000000018e8e7824 */ /* 0x000fe200078e0207 */
[----:B------:R-:W-:Y:S01]  /*2370*/  IADD3 R140, R140, R9, RZ ;  /* 0x000000098c8c7210 */ /* 0x000fe20007ffe0ff */
[----:B------:R-:W-:Y:S01]  /*2380*/  IMAD R21, R147, R105, R0 ;  /* 0x0000006993157224 */ /* 0x000fe200078e0200 */
[--C-:B------:R-:W-:Y:S01]  /*2390*/  LOP3.LUT R7, R229, 0x38, R8.reuse, 0xf8, !PT ;  /* 0x00000038e5077812 */ /* 0x100fe200078ef808 */
[----:B------:R-:W-:Y:S01]  /*23a0*/  IMAD R0, R5, R110, RZ ;  /* 0x0000006e05007224 */ /* 0x000fe200078e02ff */
[----:B------:R-:W-:Y:S01]  /*23b0*/  LOP3.LUT R9, R228, 0x38, R8, 0xf8, !PT ;  /* 0x00000038e4097812 */ /* 0x000fe200078ef808 */
[----:B------:R-:W-:Y:S01]  /*23c0*/  IMAD.IADD R5, R97, 0x1, R41 ;  /* 0x0000000161057824 */ /* 0x000fe200078e0229 */
[----:B------:R-:W-:Y:S01]  /*23d0*/  LOP3.LUT R6, R7, R232, RZ, 0x3c, !PT ;  /* 0x000000e807067212 */ /* 0x000fe200078e3cff */
[----:B------:R-:W-:Y:S01]  /*23e0*/  IMAD R15, R147, R111, R0 ;  /* 0x0000006f930f7224 */ /* 0x000fe200078e0200 */
[----:B------:R-:W-:Y:S01]  /*23f0*/  SEL R0, RZ, 0x8, P2 ;  /* 0x00000008ff007807 */ /* 0x000fe20001000000 */
[----:B------:R-:W-:Y:S01]  /*2400*/  IMAD R7, R99, 0x50, RZ ;  /* 0x0000005063077824 */ /* 0x000fe200078e02ff */
[----:B------:R-:W-:Y:S01]  /*2410*/  LOP3.LUT R10, R9, R230, RZ, 0x3c, !PT ;  /* 0x000000e6090a7212 */ /* 0x000fe200078e3cff */
[----:B------:R-:W-:Y:S01]  /*2420*/  IMAD.WIDE.U32 R98, R98, 0x50, RZ ;  /* 0x0000005062627825 */ /* 0x000fe200078e00ff */
[----:B------:R-:W-:-:S02]  /*2430*/  LOP3.LUT R0, R3, R0, RZ, 0xfc, !PT ;  /* 0x0000000003007212 */ /* 0x000fc400078efcff */
[----:B------:R-:W-:Y:S01]  /*2440*/  LOP3.LUT R11, R8, 0xfffffff8, RZ, 0xc0, !PT ;  /* 0xfffffff8080b7812 */ /* 0x000fe200078ec0ff */
[----:B------:R-:W-:Y:S01]  /*2450*/  IMAD R9, R105, 0x50, RZ ;  /* 0x0000005069097824 */ /* 0x000fe200078e02ff */
[----:B------:R-:W-:Y:S01]  /*2460*/  IADD3 R133, R133, R10, RZ ;  /* 0x0000000a85857210 */ /* 0x000fe20007ffe0ff */
[----:B------:R-:W-:Y:S01]  /*2470*/  IMAD.WIDE.U32 R104, R104, 0x50, RZ ;  /* 0x0000005068687825 */ /* 0x000fe200078e00ff */
[----:B------:R-:W-:Y:S02]  /*2480*/  IADD3 R126, R99, R7, RZ ;  /* 0x00000007637e7210 */ /* 0x000fe40007ffe0ff */
[----:B------:R-:W-:Y:S01]  /*2490*/  IADD3 R25, R101, R21, RZ ;  /* 0x0000001565197210 */ /* 0x000fe20007ffe0ff */
[----:B------:R-:W-:Y:S01]  /*24a0*/  IMAD.WIDE.U32 R110, R110, 0x50, RZ ;  /* 0x000000506e6e7825 */ /* 0x000fe200078e00ff */
[----:B------:R-:W-:Y:S02]  /*24b0*/  SHF.R.S32.HI R12, RZ, 0x3, R8 ;  /* 0x00000003ff0c7819 */ /* 0x000fe40000011408 */
[----:B------:R-:W-:Y:S01]  /*24c0*/  SHF.R.S32.HI R14, RZ, 0x3, R4 ;  /* 0x00000003ff0e7819 */ /* 0x000fe20000011404 */
[----:B------:R-:W-:Y:S01]  /*24d0*/  IMAD.IADD R141, R141, 0x1, R6 ;  /* 0x000000018d8d7824 */ /* 0x000fe200078e0206 */
[C---:B------:R-:W-:Y:S01]  /*24e0*/  LOP3.LUT R10, R0.reuse, 0x2, RZ, 0xc0, !PT ;  /* 0x00000002000a7812 */ /* 0x040fe200078ec0ff */
[----:B------:R-:W-:Y:S01]  /*24f0*/  IMAD.IADD R128, R105, 0x1, R9 ;  /* 0x0000000169807824 */ /* 0x000fe200078e0209 */
[C---:B------:R-:W-:Y:S01]  /*2500*/  LOP3.LUT R9, R0.reuse, 0x4, RZ, 0xc0, !PT ;  /* 0x0000000400097812 */ /* 0x040fe200078ec0ff */
[----:B------:R-:W-:Y:S01]  /*2510*/  IMAD.IADD R20, R107, 0x1, R15 ;  /* 0x000000016b147824 */ /* 0x000fe200078e020f */
[----:B------:R-:W-:Y:S01]  /*2520*/  IADD3 R15, R15, R109, RZ ;  /* 0x0000006d0f0f7210 */ /* 0x000fe20007ffe0ff */
[----:B------:R-:W-:Y:S01]  /*2530*/  IMAD.IADD R127, R111, 0x1, R127 ;  /* 0x000000016f7f7824 */ /* 0x000fe200078e027f */
[----:B------:R-:W-:Y:S01]  /*2540*/  LOP3.LUT R8, R0, 0x8, RZ, 0xc0, !PT ;  /* 0x0000000800087812 */ /* 0x000fe200078ec0ff */
[----:B------:R-:W-:Y:S01]  /*2550*/  IMAD.IADD R21, R21, 0x1, R103 ;  /* 0x0000000115157824 */ /* 0x000fe200078e0267 */
[----:B------:R-:W-:-:S02]  /*2560*/  SHF.R.S32.HI R7, RZ, 0x1f, R13 ;  /* 0x0000001fff077819 */ /* 0x000fc4000001140d */
[----:B------:R-:W-:-:S07]  /*2570*/  SHF.R.S32.HI R6, RZ, 0x1f, R11 ;  /* 0x0000001fff067819 */ /* 0x000fce000001140b */
.L_x_567:
[----:B---3--:R-:W2:Y:S01]  /*2580*/  LDL R43, [R1+0x58] ;  /* 0x00005800012b7983 */ /* 0x008ea20000100800 */
[----:B------:R-:W0:Y:S01]  /*2590*/  LDC.64 R118, c[0x0][0x2d8] ;  /* 0x0000b600ff767b82 */ /* 0x000e220000000a00 */
[----:B------:R-:W-:Y:S01]  /*25a0*/  VIADD R45, R24, 0xffffffff ;  /* 0xffffffff182d7836 */ /* 0x000fe20000000000 */
[----:B------:R-:W-:Y:S05]  /*25b0*/  YIELD ;  /* 0x0000000000007946 */ /* 0x000fea0003800000 */
[----:B------:R-:W-:Y:S01]  /*25c0*/  SHF.R.S32.HI R42, RZ, 0x1f, R45 ;  /* 0x0000001fff2a7819 */ /* 0x000fe2000001142d */
[----:B-1----:R-:W1:Y:S01]  /*25d0*/  LDC R116, c[0x0][0x3d4] ;  /* 0x0000f500ff747b82 */ /* 0x002e620000000800 */
[-C--:B------:R-:W-:Y:S01]  /*25e0*/  IMAD R3, R126, R45.reuse, RZ ;  /* 0x0000002d7e037224 */ /* 0x080fe200078e02ff */
[----:B------:R-:W-:Y:S01]  /*25f0*/  BSSY B0, `(.L_x_460) ;  /* 0x0000766000007945 */ /* 0x000fe20003800000 */
[----:B------:R-:W-:-:S04]  /*2600*/  IMAD.WIDE.U32 R124, R98, R45, RZ ;  /* 0x0000002d627c7225 */ /* 0x000fc800078e00ff */
[----:B------:R-:W-:Y:S01]  /*2610*/  IMAD R3, R42, R98, R3 ;  /* 0x000000622a037224 */ /* 0x000fe200078e0203 */
[CC--:B------:R-:W-:Y:S02]  /*2620*/  IADD3 R40, P2, R36.reuse, R124.reuse, RZ ;  /* 0x0000007c24287210 */ /* 0x0c0fe40007f5e0ff */
[CC--:B------:R-:W-:Y:S02]  /*2630*/  IADD3 R0, P3, P4, R36.reuse, R124.reuse, R132 ;  /* 0x0000007c24007210 */ /* 0x0c0fe40007c7e084 */
[----:B------:R-:W-:Y:S02]  /*2640*/  IADD3 R92, R125, R3, RZ ;  /* 0x000000037d5c7210 */ /* 0x000fe40007ffe0ff */
[----:B------:R-:W-:Y:S02]  /*2650*/  IADD3 R4, P5, P6, R36, R124, R130 ;  /* 0x0000007c24047210 */ /* 0x000fe40007ebe082 */
[----:B------:R-:W-:Y:S01]  /*2660*/  IADD3.X R3, R35, R92, R131, P3, P4 ;  /* 0x0000005c23037210 */ /* 0x000fe20001fe8483 */
[----:B------:R-:W-:Y:S01]  /*2670*/  IMAD.X R41, R92, 0x1, R35, P2 ;  /* 0x000000015c297824 */ /* 0x000fe200010e0623 */
[----:B0-----:R-:W-:-:S02]  /*2680*/  LEA R52, P2, R0, R118, 0x1 ;  /* 0x0000007600347211 */ /* 0x001fc400078408ff */
[----:B------:R-:W-:Y:S02]  /*2690*/  IADD3.X R24, R35, R92, R129, P5, P6 ;  /* 0x0000005c23187210 */ /* 0x000fe40002fec481 */
[----:B------:R-:W-:Y:S02]  /*26a0*/  LEA.HI.X R53, R0, R119, R3, 0x1, P2 ;  /* 0x0000007700357211 */ /* 0x000fe400010f0c03 */
[----:B-1----:R-:W-:Y:S02]  /*26b0*/  ISETP.GE.AND P2, PT, R116, 0x1, PT ;  /* 0x000000017400780c */ /* 0x002fe40003f46270 */
[-C--:B------:R-:W-:Y:S02]  /*26c0*/  LEA R54, P5, R4, R118.reuse, 0x1 ;  /* 0x0000007604367211 */ /* 0x080fe400078a08ff */
[----:B------:R-:W-:Y:S02]  /*26d0*/  LEA R60, P6, R40, R118, 0x1 ;  /* 0x00000076283c7211 */ /* 0x000fe400078c08ff */
[----:B------:R-:W-:-:S02]  /*26e0*/  ISETP.GT.AND P3, PT, R45, R121, PT ;  /* 0x000000792d00720c */ /* 0x000fc40003f64270 */
[-C--:B------:R-:W-:Y:S02]  /*26f0*/  LEA.HI.X R55, R4, R119.reuse, R24, 0x1, P5 ;  /* 0x0000007704377211 */ /* 0x080fe400028f0c18 */
[----:B------:R-:W-:Y:S02]  /*2700*/  LEA.HI.X R61, R40, R119, R41, 0x1, P6 ;  /* 0x00000077283d7211 */ /* 0x000fe400030f0c29 */
[----:B------:R-:W-:Y:S02]  /*2710*/  P2R R114, PR, RZ, 0x8 ;  /* 0x00000008ff727803 */ /* 0x000fe40000000000 */
[----:B------:R-:W-:Y:S01]  /*2720*/  MOV R24, R45 ;  /* 0x0000002d00187202 */ /* 0x000fe20000000f00 */
[----:B--2---:R-:W-:-:S04]  /*2730*/  IMAD R3, R17, 0x5000, R43 ;  /* 0x0000500011037824 */ /* 0x004fc800078e022b */
[----:B------:R-:W-:Y:S01]  /*2740*/  IMAD R4, R3, 0x2, R16 ;  /* 0x0000000203047824 */ /* 0x000fe200078e0210 */
[----:B------:R-:W-:Y:S06]  /*2750*/  @!P2 BRA `(.L_x_461) ;  /* 0x00000070004ca947 */ /* 0x000fec0003800000 */
[----:B------:R-:W-:Y:S01]  /*2760*/  ULDC.U8 UR4, c[0x0][0x3f0] ;  /* 0x0000fc0000047ab9 */ /* 0x000fe20000000000 */
[-C--:B------:R-:W-:Y:S01]  /*2770*/  IMAD R3, R127, R45.reuse, RZ ;  /* 0x0000002d7f037224 */ /* 0x080fe200078e02ff */
[----:B------:R-:W-:Y:S01]  /*2780*/  ISETP.NE.AND P2, PT, RZ, UR4, PT ;  /* 0x00000004ff007c0c */ /* 0x000fe2000bf45270 */
[-C--:B------:R-:W-:Y:S02]  /*2790*/  IMAD R43, R128, R45.reuse, RZ ;  /* 0x0000002d802b7224 */ /* 0x080fe400078e02ff */
[----:B------:R-:W-:Y:S02]  /*27a0*/  IMAD R41, R42, R110, R3 ;  /* 0x0000006e2a297224 */ /* 0x000fe400078e0203 */
[----:B------:R-:W-:Y:S02]  /*27b0*/  IMAD R3, R24, -0x50, R2 ;  /* 0xffffffb018037824 */ /* 0x000fe400078e0202 */
[----:B------:R-:W-:Y:S02]  /*27c0*/  IMAD R43, R42, R104, R43 ;  /* 0x000000682a2b7224 */ /* 0x000fe400078e022b */
[----:B------:R-:W-:Y:S01]  /*27d0*/  IMAD.WIDE.U32 R90, R110, R45, RZ ;  /* 0x0000002d6e5a7225 */ /* 0x000fe200078e00ff */
[----:B------:R-:W-:-:S03]  /*27e0*/  VIMNMX R3, R3, 0x50, PT ;  /* 0x0000005003037848 */ /* 0x000fc60003fe0100 */
[----:B------:R-:W-:-:S04]  /*27f0*/  IMAD.WIDE.U32 R88, R104, R45, RZ ;  /* 0x0000002d68587225 */ /* 0x000fc800078e00ff */
[----:B------:R-:W-:Y:S02]  /*2800*/  IMAD.IADD R0, R91, 0x1, R41 ;  /* 0x000000015b007824 */ /* 0x000fe400078e0229 */
[----:B------:R-:W-:Y:S01]  /*2810*/  IMAD.IADD R115, R89, 0x1, R43 ;  /* 0x0000000159737824 */ /* 0x000fe200078e022b */
[----:B------:R-:W-:Y:S06]  /*2820*/  @!P2 BRA `(.L_x_462) ;  /* 0x000000340020a947 */ /* 0x000fec0003800000 */
[----:B------:R-:W-:Y:S01]  /*2830*/  ISETP.GE.AND P3, PT, R18, R3, PT ;  /* 0x000000031200720c */ /* 0x000fe20003f66270 */
[----:B------:R-:W-:Y:S01]  /*2840*/  BSSY B1, `(.L_x_463) ;  /* 0x000002a000017945 */ /* 0x000fe20003800000 */
        /* <DEDUP_REMOVED lines=8> */
[----:B------:R-:W-:Y:S01]  /*28d0*/  CS2R R124, SRZ ;  /* 0x00000000007c7805 */ /* 0x000fe2000001ff00 */
[----:B------:R-:W-:Y:S06]  /*28e0*/  @P3 BRA `(.L_x_464) ;  /* 0x00000000007c3947 */ /* 0x000fec0003800000 */
[----:B------:R-:W-:Y:S01]  /*28f0*/  IADD3 R41, P2, R106, R90, RZ ;  /* 0x0000005a6a297210 */ /* 0x000fe20007f5e0ff */
[----:B------:R-:W-:Y:S01]  /*2900*/  ULDC.64 UR4, c[0x0][0x3c8] ;  /* 0x0000f20000047ab9 */ /* 0x000fe20000000a00 */
[----:B------:R-:W-:Y:S02]  /*2910*/  IADD3 R43, P4, R100, R88, RZ ;  /* 0x00000058642b7210 */ /* 0x000fe40007f9e0ff */
[----:B------:R-:W-:Y:S02]  /*2920*/  CS2R R122, SRZ ;  /* 0x00000000007a7805 */ /* 0x000fe4000001ff00 */
[----:B------:R-:W-:Y:S02]  /*2930*/  IADD3.X R42, R0, R20, RZ, P2, !PT ;  /* 0x00000014002a7210 */ /* 0x000fe400017fe4ff */
[----:B------:R-:W-:Y:S02]  /*2940*/  CS2R R124, SRZ ;  /* 0x00000000007c7805 */ /* 0x000fe4000001ff00 */
[----:B------:R-:W-:Y:S01]  /*2950*/  LEA R40, P2, R41, UR4, 0x1 ;  /* 0x0000000429287c11 */ /* 0x000fe2000f8408ff */
[----:B------:R-:W-:Y:S01]  /*2960*/  IMAD.X R44, R115, 0x1, R25, P4 ;  /* 0x00000001732c7824 */ /* 0x000fe200020e0619 */
[-C--:B------:R-:W-:Y:S01]  /*2970*/  ISETP.GE.AND P5, PT, R22, R116.reuse, PT ;  /* 0x000000741600720c */ /* 0x080fe20003fa6270 */
[----:B------:R-:W-:Y:S01]  /*2980*/  ULDC.64 UR6, c[0x0][0x208] ;  /* 0x0000820000067ab9 */ /* 0x000fe20000000a00 */
[----:B------:R-:W-:Y:S01]  /*2990*/  LEA.HI.X R41, R41, UR5, R42, 0x1, P2 ;  /* 0x0000000529297c11 */ /* 0x000fe200090f0c2a */
[----:B------:R-:W-:Y:S01]  /*29a0*/  ULDC.64 UR4, c[0x0][0x3e0] ;  /* 0x0000f80000047ab9 */ /* 0x000fe20000000a00 */
[----:B------:R-:W-:-:S02]  /*29b0*/  ISETP.GE.AND P4, PT, R215, R116, PT ;  /* 0x00000074d700720c */ /* 0x000fc40003f86270 */
[----:B------:R-:W-:-:S04]  /*29c0*/  LEA R42, P2, R43, UR4, 0x1 ;  /* 0x000000042b2a7c11 */ /* 0x000fc8000f8408ff */
[----:B------:R-:W-:Y:S02]  /*29d0*/  LEA.HI.X R43, R43, UR5, R44, 0x1, P2 ;  /* 0x000000052b2b7c11 */ /* 0x000fe400090f0c2c */
[-C--:B------:R-:W-:Y:S01]  /*29e0*/  ISETP.GE.AND P2, PT, R214, R116.reuse, PT ;  /* 0x00000074d600720c */ /* 0x080fe20003f46270 */
[----:B------:R0:W5:Y:S04]  /*29f0*/  @!P5 LDG.E.64 R122, desc[UR6][R40.64] ;  /* 0x00000006287ad981 */ /* 0x000168000c1e1b00 */
[----:B------:R0:W5:Y:S01]  /*2a00*/  @!P5 LDG.E.64 R124, desc[UR6][R42.64] ;  /* 0x000000062a7cd981 */ /* 0x000162000c1e1b00 */
[----:B------:R-:W-:Y:S02]  /*2a10*/  ISETP.GE.AND P5, PT, R216, R116, PT ;  /* 0x00000074d800720c */ /* 0x000fe40003fa6270 */
[----:B------:R-:W-:-:S02]  /*2a20*/  CS2R R94, SRZ ;  /* 0x00000000005e7805 */ /* 0x000fc4000001ff00 */
[----:B------:R-:W-:Y:S02]  /*2a30*/  CS2R R86, SRZ ;  /* 0x0000000000567805 */ /* 0x000fe4000001ff00 */
[----:B------:R-:W-:Y:S02]  /*2a40*/  CS2R R82, SRZ ;  /* 0x0000000000527805 */ /* 0x000fe4000001ff00 */
[----:B------:R-:W-:Y:S02]  /*2a50*/  CS2R R118, SRZ ;  /* 0x0000000000767805 */ /* 0x000fe4000001ff00 */
[----:B------:R-:W-:Y:S02]  /*2a60*/  CS2R R92, SRZ ;  /* 0x00000000005c7805 */ /* 0x000fe4000001ff00 */
[----:B------:R-:W-:Y:S01]  /*2a70*/  CS2R R84, SRZ ;  /* 0x0000000000547805 */ /* 0x000fe2000001ff00 */
[----:B------:R0:W5:Y:S04]  /*2a80*/  @!P4 LDG.E.64 R94, desc[UR6][R40.64+0x40] ;  /* 0x00004006285ec981 */ /* 0x000168000c1e1b00 */
[----:B------:R0:W5:Y:S04]  /*2a90*/  @!P2 LDG.E.64 R86, desc[UR6][R40.64+0x80] ;  /* 0x000080062856a981 */ /* 0x000168000c1e1b00 */
[----:B------:R0:W5:Y:S04]  /*2aa0*/  @!P5 LDG.E.64 R82, desc[UR6][R40.64+0xc0] ;  /* 0x0000c0062852d981 */ /* 0x000168000c1e1b00 */
[----:B------:R0:W5:Y:S04]  /*2ab0*/  @!P4 LDG.E.64 R118, desc[UR6][R42.64+0x40] ;  /* 0x000040062a76c981 */ /* 0x000168000c1e1b00 */
[----:B------:R0:W5:Y:S04]  /*2ac0*/  @!P2 LDG.E.64 R92, desc[UR6][R42.64+0x80] ;  /* 0x000080062a5ca981 */ /* 0x000168000c1e1b00 */
[----:B------:R0:W5:Y:S02]  /*2ad0*/  @!P5 LDG.E.64 R84, desc[UR6][R42.64+0xc0] ;  /* 0x0000c0062a54d981 */ /* 0x000164000c1e1b00 */
.L_x_464:
[----:B------:R-:W-:Y:S05]  /*2ae0*/  BSYNC B1 ;  /* 0x0000000000017941 */ /* 0x000fea0003800000 */
.L_x_463:
[----:B0----5:R-:W-:Y:S01]  /*2af0*/  IMAD.MOV.U32 R40, RZ, RZ, R82 ;  /* 0x000000ffff287224 */ /* 0x021fe200078e0052 */
[----:B------:R-:W-:Y:S01]  /*2b00*/  MOV R41, R83 ;  /* 0x0000005300297202 */ /* 0x000fe20000000f00 */
[----:B------:R-:W-:Y:S01]  /*2b10*/  IMAD.MOV.U32 R42, RZ, RZ, R86 ;  /* 0x000000ffff2a7224 */ /* 0x000fe200078e0056 */
[----:B------:R-:W-:Y:S01]  /*2b20*/  ISETP.GE.AND P4, PT, R217, R3, PT ;  /* 0x00000003d900720c */ /* 0x000fe20003f86270 */
[----:B------:R-:W-:Y:S01]  /*2b30*/  BSSY B1, `(.L_x_465) ;  /* 0x000003f000017945 */ /* 0x000fe20003800000 */
[----:B------:R-:W-:Y:S01]  /*2b40*/  PRMT R162, R41, 0x5410, R40 ;  /* 0x0000541029a27816 */ /* 0x000fe20000000028 */
[----:B------:R-:W-:Y:S01]  /*2b50*/  IMAD.MOV.U32 R40, RZ, RZ, R87 ;  /* 0x000000ffff287224 */ /* 0x000fe200078e0057 */
[----:B------:R-:W-:Y:S02]  /*2b60*/  MOV R41, R94 ;  /* 0x0000005e00297202 */ /* 0x000fe40000000f00 */
[----:B------:R-:W-:Y:S02]  /*2b70*/  CS2R R70, SRZ ;  /* 0x0000000000467805 */ /* 0x000fe4000001ff00 */
[----:B------:R-:W-:-:S02]  /*2b80*/  CS2R R74, SRZ ;  /* 0x00000000004a7805 */ /* 0x000fc4000001ff00 */
[----:B------:R-:W-:Y:S02]  /*2b90*/  CS2R R78, SRZ ;  /* 0x00000000004e7805 */ /* 0x000fe4000001ff00 */
[----:B------:R-:W-:Y:S01]  /*2ba0*/  PRMT R164, R42, 0x5410, R40 ;  /* 0x000054102aa47816 */ /* 0x000fe20000000028 */
[----:B------:R-:W-:Y:S01]  /*2bb0*/  IMAD.MOV.U32 R40, RZ, RZ, R95 ;  /* 0x000000ffff287224 */ /* 0x000fe200078e005f */
[----:B------:R-:W-:Y:S01]  /*2bc0*/  CS2R R68, SRZ ;  /* 0x0000000000447805 */ /* 0x000fe2000001ff00 */
[----:B------:R-:W-:Y:S01]  /*2bd0*/  IMAD.MOV.U32 R42, RZ, RZ, R122 ;  /* 0x000000ffff2a7224 */ /* 0x000fe200078e007a */
[----:B------:R-:W-:Y:S02]  /*2be0*/  CS2R R72, SRZ ;  /* 0x0000000000487805 */ /* 0x000fe4000001ff00 */
[----:B------:R-:W-:Y:S02]  /*2bf0*/  CS2R R76, SRZ ;  /* 0x00000000004c7805 */ /* 0x000fe4000001ff00 */
[----:B------:R-:W-:Y:S01]  /*2c00*/  PRMT R165, R41, 0x5410, R40 ;  /* 0x0000541029a57816 */ /* 0x000fe20000000028 */
[----:B------:R-:W-:Y:S01]  /*2c10*/  IMAD.MOV.U32 R40, RZ, RZ, R84 ;  /* 0x000000ffff287224 */ /* 0x000fe200078e0054 */
[----:B------:R-:W-:-:S02]  /*2c20*/  MOV R41, R123 ;  /* 0x0000007b00297202 */ /* 0x000fc40000000f00 */
[----:B------:R-:W-:Y:S02]  /*2c30*/  CS2R R80, SRZ ;  /* 0x0000000000507805 */ /* 0x000fe4000001ff00 */
[----:B------:R-:W-:Y:S02]  /*2c40*/  PRMT R157, R42, 0x7610, R157 ;  /* 0x000076102a9d7816 */ /* 0x000fe4000000009d */
[----:B------:R-:W-:Y:S01]  /*2c50*/  PRMT R159, R41, 0x7610, R159 ;  /* 0x00007610299f7816 */ /* 0x000fe2000000009f */
[----:B------:R-:W-:Y:S01]  /*2c60*/  IMAD.MOV.U32 R41, RZ, RZ, R85 ;  /* 0x000000ffff297224 */ /* 0x000fe200078e0055 */
[----:B------:R-:W-:-:S04]  /*2c70*/  MOV R42, R92 ;  /* 0x0000005c002a7202 */ /* 0x000fc80000000f00 */
[----:B------:R-:W-:Y:S01]  /*2c80*/  PRMT R163, R40, 0x5410, R41 ;  /* 0x0000541028a37816 */ /* 0x000fe20000000029 */
[----:B------:R-:W-:Y:S02]  /*2c90*/  IMAD.MOV.U32 R40, RZ, RZ, R93 ;  /* 0x000000ffff287224 */ /* 0x000fe400078e005d */
[----:B------:R-:W-:-:S03]  /*2ca0*/  IMAD.MOV.U32 R41, RZ, RZ, R118 ;  /* 0x000000ffff297224 */ /* 0x000fc600078e0076 */
[----:B------:R-:W-:Y:S01]  /*2cb0*/  PRMT R166, R42, 0x5410, R40 ;  /* 0x000054102aa67816 */ /* 0x000fe20000000028 */
[----:B------:R-:W-:Y:S01]  /*2cc0*/  IMAD.MOV.U32 R42, RZ, RZ, R124 ;  /* 0x000000ffff2a7224 */ /* 0x000fe200078e007c */
[----:B------:R-:W-:-:S04]  /*2cd0*/  MOV R40, R119 ;  /* 0x0000007700287202 */ /* 0x000fc80000000f00 */
[----:B------:R-:W-:Y:S01]  /*2ce0*/  PRMT R167, R41, 0x5410, R40 ;  /* 0x0000541029a77816 */ /* 0x000fe20000000028 */
[----:B------:R-:W-:Y:S01]  /*2cf0*/  IMAD.MOV.U32 R41, RZ, RZ, R125 ;  /* 0x000000ffff297224 */ /* 0x000fe200078e007d */
[----:B------:R-:W-:-:S04]  /*2d00*/  PRMT R157, R157, 0x5410, R42 ;  /* 0x000054109d9d7816 */ /* 0x000fc8000000002a */
[----:B------:R-:W-:Y:S01]  /*2d10*/  PRMT R159, R159, 0x5410, R41 ;  /* 0x000054109f9f7816 */ /* 0x000fe20000000029 */
[----:B------:R-:W-:Y:S06]  /*2d20*/  @P4 BRA `(.L_x_466) ;  /* 0x00000000007c4947 */ /* 0x000fec0003800000 */
[----:B------:R-:W-:Y:S01]  /*2d30*/  IADD3 R41, P2, P5, R106, R90, R28 ;  /* 0x0000005a6a297210 */ /* 0x000fe20007d5e01c */
[----:B------:R-:W-:Y:S01]  /*2d40*/  ULDC.64 UR4, c[0x0][0x3c8] ;  /* 0x0000f20000047ab9 */ /* 0x000fe20000000a00 */
[----:B------:R-:W-:Y:S01]  /*2d50*/  ULDC.64 UR6, c[0x0][0x3e0] ;  /* 0x0000f80000067ab9 */ /* 0x000fe20000000a00 */
[----:B------:R-:W-:Y:S02]  /*2d60*/  CS2R R78, SRZ ;  /* 0x00000000004e7805 */ /* 0x000fe4000001ff00 */
[----:B------:R-:W-:Y:S02]  /*2d70*/  IADD3.X R46, R20, R0, R30, P2, P5 ;  /* 0x00000000142e7210 */ /* 0x000fe400017ea41e */
[----:B------:R-:W-:Y:S02]  /*2d80*/  CS2R R74, SRZ ;  /* 0x00000000004a7805 */ /* 0x000fe4000001ff00 */
[----:B------:R-:W-:Y:S02]  /*2d90*/  IADD3 R43, P2, P5, R100, R88, R32 ;  /* 0x00000058642b7210 */ /* 0x000fe40007d5e020 */
[----:B------:R-:W-:-:S02]  /*2da0*/  CS2R R80, SRZ ;  /* 0x0000000000507805 */ /* 0x000fc4000001ff00 */
[----:B------:R-:W-:Y:S01]  /*2db0*/  CS2R R76, SRZ ;  /* 0x00000000004c7805 */ /* 0x000fe2000001ff00 */
[----:B------:R-:W-:Y:S01]  /*2dc0*/  ULDC.64 UR8, c[0x0][0x208] ;  /* 0x0000820000087ab9 */ /* 0x000fe20000000a00 */
[----:B------:R-:W-:Y:S02]  /*2dd0*/  IADD3.X R44, R25, R115, R34, P2, P5 ;  /* 0x00000073192c7210 */ /* 0x000fe400017ea422 */
[----:B------:R-:W-:Y:S02]  /*2de0*/  LEA R40, P2, R41, UR4, 0x1 ;  /* 0x0000000429287c11 */ /* 0x000fe4000f8408ff */
[----:B------:R-:W-:Y:S02]  /*2df0*/  LEA R42, P5, R43, UR6, 0x1 ;  /* 0x000000062b2a7c11 */ /* 0x000fe4000f8a08ff */
[----:B------:R-:W-:Y:S02]  /*2e00*/  LEA.HI.X R41, R41, UR5, R46, 0x1, P2 ;  /* 0x0000000529297c11 */ /* 0x000fe400090f0c2e */
[----:B------:R-:W-:-:S02]  /*2e10*/  LEA.HI.X R43, R43, UR7, R44, 0x1, P5 ;  /* 0x000000072b2b7c11 */ /* 0x000fc4000a8f0c2c */
[-C--:B------:R-:W-:Y:S02]  /*2e20*/  ISETP.GE.AND P2, PT, R22, R116.reuse, PT ;  /* 0x000000741600720c */ /* 0x080fe40003f46270 */
[----:B------:R-:W-:Y:S02]  /*2e30*/  ISETP.GE.AND P5, PT, R215, R116, PT ;  /* 0x00000074d700720c */ /* 0x000fe40003fa6270 */
[----:B------:R-:W-:Y:S02]  /*2e40*/  CS2R R70, SRZ ;  /* 0x0000000000467805 */ /* 0x000fe4000001ff00 */
[----:B------:R-:W-:Y:S02]  /*2e50*/  CS2R R66, SRZ ;  /* 0x0000000000427805 */ /* 0x000fe4000001ff00 */
[----:B------:R-:W-:-:S05]  /*2e60*/  CS2R R72, SRZ ;  /* 0x0000000000487805 */ /* 0x000fca000001ff00 */
[----:B------:R0:W5:Y:S04]  /*2e70*/  @!P2 LDG.E.64 R78, desc[UR8][R40.64] ;  /* 0x00000008284ea981 */ /* 0x000168000c1e1b00 */
[----:B------:R0:W5:Y:S01]  /*2e80*/  @!P2 LDG.E.64 R80, desc[UR8][R42.64] ;  /* 0x000000082a50a981 */ /* 0x000162000c1e1b00 */
[----:B------:R-:W-:-:S03]  /*2e90*/  ISETP.GE.AND P2, PT, R214, R116, PT ;  /* 0x00000074d600720c */ /* 0x000fc60003f46270 */
[----:B------:R0:W5:Y:S04]  /*2ea0*/  @!P5 LDG.E.64 R74, desc[UR8][R40.64+0x40] ;  /* 0x00004008284ad981 */ /* 0x000168000c1e1b00 */
[----:B------:R0:W5:Y:S01]  /*2eb0*/  @!P5 LDG.E.64 R76, desc[UR8][R42.64+0x40] ;  /* 0x000040082a4cd981 */ /* 0x000162000c1e1b00 */
[----:B------:R-:W-:Y:S02]  /*2ec0*/  ISETP.GE.AND P5, PT, R216, R116, PT ;  /* 0x00000074d800720c */ /* 0x000fe40003fa6270 */
[----:B------:R-:W-:-:S03]  /*2ed0*/  CS2R R68, SRZ ;  /* 0x0000000000447805 */ /* 0x000fc6000001ff00 */
[----:B------:R0:W5:Y:S04]  /*2ee0*/  @!P2 LDG.E.64 R70, desc[UR8][R40.64+0x80] ;  /* 0x000080082846a981 */ /* 0x000168000c1e1b00 */
[----:B------:R0:W5:Y:S04]  /*2ef0*/  @!P2 LDG.E.64 R72, desc[UR8][R42.64+0x80] ;  /* 0x000080082a48a981 */ /* 0x000168000c1e1b00 */
[----:B------:R0:W5:Y:S04]  /*2f00*/  @!P5 LDG.E.64 R66, desc[UR8][R40.64+0xc0] ;  /* 0x0000c0082842d981 */ /* 0x000168000c1e1b00 */
[----:B------:R0:W5:Y:S02]  /*2f10*/  @!P5 LDG.E.64 R68, desc[UR8][R42.64+0xc0] ;  /* 0x0000c0082a44d981 */ /* 0x000164000c1e1b00 */
.L_x_466:
[----:B------:R-:W-:Y:S05]  /*2f20*/  BSYNC B1 ;  /* 0x0000000000017941 */ /* 0x000fea0003800000 */
.L_x_465:
        /* <DEDUP_REMOVED lines=9> */
[----:B------:R-:W-:Y:S01]  /*2fc0*/  CS2R R64, SRZ ;  /* 0x0000000000407805 */ /* 0x000fe2000001ff00 */
[----:B------:R-:W-:Y:S06]  /*2fd0*/  @P5 BRA `(.L_x_468) ;  /* 0x00000000007c5947 */ /* 0x000fec0003800000 */
[----:B------:R-:W-:Y:S01]  /*2fe0*/  IADD3 R90, P2, P6, R106, R27, R90 ;  /* 0x0000001b6a5a7210 */ /* 0x000fe20007e5e05a */
[----:B------:R-:W-:Y:S01]  /*2ff0*/  ULDC.64 UR4, c[0x0][0x3c8] ;  /* 0x0000f20000047ab9 */ /* 0x000fe20000000a00 */
[----:B------:R-:W-:Y:S01]  /*3000*/  ULDC.64 UR6, c[0x0][0x3e0] ;  /* 0x0000f80000067ab9 */ /* 0x000fe20000000a00 */
[----:B------:R-:W-:Y:S02]  /*3010*/  CS2R R62, SRZ ;  /* 0x00000000003e7805 */ /* 0x000fe4000001ff00 */
[----:B0-----:R-:W-:Y:S02]  /*3020*/  IADD3.X R41, R20, R29, R0, P2, P6 ;  /* 0x0000001d14297210 */ /* 0x001fe400017ec400 */
[----:B------:R-:W-:Y:S02]  /*3030*/  CS2R R64, SRZ ;  /* 0x0000000000407805 */ /* 0x000fe4000001ff00 */
[----:B------:R-:W-:Y:S01]  /*3040*/  IADD3 R88, P2, P6, R100, R31, R88 ;  /* 0x0000001f64587210 */ /* 0x000fe20007e5e058 */
[----:B------:R-:W-:-:S03]  /*3050*/  ULDC.64 UR8, c[0x0][0x208] ;  /* 0x0000820000087ab9 */ /* 0x000fc60000000a00 */
[----:B------:R-:W-:Y:S02]  /*3060*/  IADD3.X R115, R25, R33, R115, P2, P6 ;  /* 0x0000002119737210 */ /* 0x000fe400017ec473 */
[----:B------:R-:W-:-:S04]  /*3070*/  LEA R40, P2, R90, UR4, 0x1 ;  /* 0x000000045a287c11 */ /* 0x000fc8000f8408ff */
[----:B------:R-:W-:Y:S02]  /*3080*/  LEA.HI.X R41, R90, UR5, R41, 0x1, P2 ;  /* 0x000000055a297c11 */ /* 0x000fe400090f0c29 */
[----:B------:R-:W-:-:S04]  /*3090*/  LEA R42, P2, R88, UR6, 0x1 ;  /* 0x00000006582a7c11 */ /* 0x000fc8000f8408ff */
[----:B------:R-:W-:Y:S02]  /*30a0*/  LEA.HI.X R43, R88, UR7, R115, 0x1, P2 ;  /* 0x00000007582b7c11 */ /* 0x000fe400090f0c73 */
[----:B------:R-:W-:Y:S02]  /*30b0*/  ISETP.GE.AND P2, PT, R22, R116, PT ;  /* 0x000000741600720c */ /* 0x000fe40003f46270 */
[----:B------:R-:W-:Y:S02]  /*30c0*/  CS2R R56, SRZ ;  /* 0x0000000000387805 */ /* 0x000fe4000001ff00 */
[----:B------:R-:W-:-:S09]  /*30d0*/  CS2R R58, SRZ ;  /* 0x00000000003a7805 */ /* 0x000fd2000001ff00 */
[----:B------:R1:W5:Y:S04]  /*30e0*/  @!P2 LDG.E.64 R62, desc[UR8][R40.64] ;  /* 0x00000008283ea981 */ /* 0x000368000c1e1b00 */
[----:B------:R1:W5:Y:S01]  /*30f0*/  @!P2 LDG.E.64 R64, desc[UR8][R42.64] ;  /* 0x000000082a40a981 */ /* 0x000362000c1e1b00 */
        /* <DEDUP_REMOVED lines=10> */
[----:B------:R-:W-:-:S13]  /*31a0*/  ISETP.GE.AND P2, PT, R216, R116, PT ;  /* 0x00000074d800720c */ /* 0x000fda0003f46270 */
[----:B------:R1:W5:Y:S04]  /*31b0*/  @!P2 LDG.E.64 R44, desc[UR8][R40.64+0xc0] ;  /* 0x0000c008282ca981 */ /* 0x000368000c1e1b00 */
[----:B------:R1:W5:Y:S02]  /*31c0*/  @!P2 LDG.E.64 R46, desc[UR8][R42.64+0xc0] ;  /* 0x0000c0082a2ea981 */ /* 0x000364000c1e1b00 */
.L_x_468:
[----:B------:R-:W-:Y:S05]  /*31d0*/  BSYNC B1 ;  /* 0x0000000000017941 */ /* 0x000fea0003800000 */
.L_x_467:
[----:B01---5:R-:W-:Y:S01]  /*31e0*/  IMAD.MOV.U32 R40, RZ, RZ, R67 ;  /* 0x000000ffff287224 */ /* 0x023fe200078e0043 */
[----:B------:R-:W-:Y:S01]  /*31f0*/  MOV R0, R66 ;  /* 0x0000004200007202 */ /* 0x000fe20000000f00 */
[----:B------:R-:W-:Y:S01]  /*3200*/  IMAD.MOV.U32 R41, RZ, RZ, R70 ;  /* 0x000000ffff297224 */ /* 0x000fe200078e0046 */
[----:B------:R-:W-:Y:S02]  /*3210*/  MOV R42, R71 ;  /* 0x00000047002a7202 */ /* 0x000fe40000000f00 */
[----:B------:R-:W-:Y:S01]  /*3220*/  PRMT R138, R0, 0x5410, R40 ;  /* 0x00005410008a7816 */ /* 0x000fe20000000028 */
[----:B------:R-:W-:Y:S01]  /*3230*/  IMAD.MOV.U32 R0, RZ, RZ, R74 ;  /* 0x000000ffff007224 */ /* 0x000fe200078e004a */
[----:B------:R-:W-:Y:S01]  /*3240*/  PRMT R145, R41, 0x5410, R42 ;  /* 0x0000541029917816 */ /* 0x000fe2000000002a */
[----:B------:R-:W-:Y:S01]  /*3250*/  IMAD.MOV.U32 R40, RZ, RZ, R75 ;  /* 0x000000ffff287224 */ /* 0x000fe200078e004b */
[----:B------:R-:W-:Y:S01]  /*3260*/  MOV R41, R78 ;  /* 0x0000004e00297202 */ /* 0x000fe20000000f00 */
[----:B------:R-:W-:Y:S01]  /*3270*/  IMAD.MOV.U32 R42, RZ, RZ, R79 ;  /* 0x000000ffff2a7224 */ /* 0x000fe200078e004f */
[----:B------:R-:W-:-:S02]  /*3280*/  ISETP.NE.AND P2, PT, R221, 0x3, PT ;  /* 0x00000003dd00780c */ /* 0x000fc40003f45270 */
[----:B------:R-:W-:Y:S01]  /*3290*/  PRMT R152, R0, 0x5410, R40 ;  /* 0x0000541000987816 */ /* 0x000fe20000000028 */
[----:B------:R-:W-:Y:S01]  /*32a0*/  IMAD.MOV.U32 R0, RZ, RZ, R68 ;  /* 0x000000ffff007224 */ /* 0x000fe200078e0044 */
[----:B------:R-:W-:Y:S01]  /*32b0*/  PRMT R161, R161, 0x5410, R41 ;  /* 0x00005410a1a17816 */ /* 0x000fe20000000029 */
[----:B------:R-:W-:Y:S01]  /*32c0*/  IMAD.MOV.U32 R41, RZ, RZ, R72 ;  /* 0x000000ffff297224 */ /* 0x000fe200078e0048 */
[----:B------:R-:W-:Y:S01]  /*32d0*/  PRMT R160, R42, 0x7610, R160 ;  /* 0x000076102aa07816 */ /* 0x000fe200000000a0 */
[----:B------:R-:W-:Y:S01]  /*32e0*/  IMAD.MOV.U32 R42, RZ, RZ, R73 ;  /* 0x000000ffff2a7224 */ /* 0x000fe200078e0049 */
[----:B------:R-:W-:-:S04]  /*32f0*/  MOV R40, R69 ;  /* 0x0000004500287202 */ /* 0x000fc80000000f00 */
[----:B------:R-:W-:Y:S01]  /*3300*/  PRMT R139, R0, 0x5410, R40 ;  /* 0x00005410008b7816 */ /* 0x000fe20000000028 */
[----:B------:R-:W-:Y:S01]  /*3310*/  IMAD.MOV.U32 R40, RZ, RZ, R77 ;  /* 0x000000ffff287224 */ /* 0x000fe200078e004d */
[----:B------:R-:W-:Y:S01]  /*3320*/  PRMT R146, R41, 0x5410, R42 ;  /* 0x0000541029927816 */ /* 0x000fe2000000002a */
[----:B------:R-:W-:Y:S01]  /*3330*/  IMAD.MOV.U32 R41, RZ, RZ, R80 ;  /* 0x000000ffff297224 */ /* 0x000fe200078e0050 */
[----:B------:R-:W-:Y:S02]  /*3340*/  MOV R0, R76 ;  /* 0x0000004c00007202 */ /* 0x000fe40000000f00 */
[----:B------:R-:W-:Y:S02]  /*3350*/  MOV R42, R81 ;  /* 0x00000051002a7202 */ /* 0x000fe40000000f00 */
[----:B------:R-:W-:Y:S01]  /*3360*/  PRMT R153, R0, 0x5410, R40 ;  /* 0x0000541000997816 */ /* 0x000fe20000000028 */
[----:B------:R-:W-:Y:S01]  /*3370*/  IMAD.MOV.U32 R0, RZ, RZ, R44 ;  /* 0x000000ffff007224 */ /* 0x000fe200078e002c */
[----:B------:R-:W-:Y:S01]  /*3380*/  PRMT R160, R160, 0x5410, R42 ;  /* 0x00005410a0a07816 */ /* 0x000fe2000000002a */
[----:B------:R-:W-:Y:S01]  /*3390*/  IMAD.MOV.U32 R40, RZ, RZ, R45 ;  /* 0x000000ffff287224 */ /* 0x000fe200078e002d */
[----:B------:R-:W-:Y:S01]  /*33a0*/  PRMT R161, R41, 0x7610, R161 ;  /* 0x0000761029a17816 */ /* 0x000fe200000000a1 */
[----:B------:R-:W-:Y:S01]  /*33b0*/  IMAD.MOV.U32 R42, RZ, RZ, R51 ;  /* 0x000000ffff2a7224 */ /* 0x000fe200078e0033 */
[----:B------:R-:W-:-:S02]  /*33c0*/  MOV R41, R50 ;  /* 0x0000003200297202 */ /* 0x000fc40000000f00 */
[----:B------:R-:W-:Y:S01]  /*33d0*/  PRMT R88, R0, 0x5410, R40 ;  /* 0x0000541000587816 */ /* 0x000fe20000000028 */
[----:B------:R-:W-:Y:S01]  /*33e0*/  IMAD.MOV.U32 R40, RZ, RZ, R62 ;  /* 0x000000ffff287224 */ /* 0x000fe200078e003e */
[----:B------:R-:W-:Y:S01]  /*33f0*/  PRMT R90, R41, 0x5410, R42 ;  /* 0x00005410295a7816 */ /* 0x000fe2000000002a */
[----:B------:R-:W-:Y:S01]  /*3400*/  IMAD.MOV.U32 R42, RZ, RZ, R56 ;  /* 0x000000ffff2a7224 */ /* 0x000fe200078e0038 */
[----:B------:R-:W-:Y:S01]  /*3410*/  MOV R41, R57 ;  /* 0x0000003900297202 */ /* 0x000fe20000000f00 */
[----:B------:R-:W-:-:S03]  /*3420*/  IMAD.MOV.U32 R0, RZ, RZ, R63 ;  /* 0x000000ffff007224 */ /* 0x000fc600078e003f */
        /* <DEDUP_REMOVED lines=10> */
[----:B------:R-:W-:Y:S01]  /*34d0*/  MOV R40, R64 ;  /* 0x0000004000287202 */ /* 0x000fe20000000f00 */
[----:B------:R-:W-:-:S03]  /*34e0*/  IMAD.MOV.U32 R0, RZ, RZ, R65 ;  /* 0x000000ffff007224 */ /* 0x000fc600078e0041 */
[----:B------:R-:W-:Y:S02]  /*34f0*/  PRMT R135, R42, 0x5410, R41 ;  /* 0x000054102a877816 */ /* 0x000fe40000000029 */
[----:B------:R-:W-:Y:S01]  /*3500*/  PRMT R137, R40, 0x5410, R0 ;  /* 0x0000541028897816 */ /* 0x000fe20000000000 */
[----:B------:R-:W-:Y:S06]  /*3510*/  @!P2 BRA `(.L_x_469) ;  /* 0x000000000004a947 */ /* 0x000fec0003800000 */
[----:B------:R-:W-:Y:S01]  /*3520*/  BPT.TRAP 0x1 ;  /* 0x000000040000795c */ /* 0x000fe20000300000 */
.L_x_469:
[----:B------:R-:W-:Y:S01]  /*3530*/  IMAD R0, R17, 0x8, R16 ;  /* 0x0000000811007824 */ /* 0x000fe200078e0210 */
[----:B------:R-:W-:Y:S01]  /*3540*/  SHF.L.U32 R115, R219, 0x1f, RZ ;  /* 0x0000001fdb737819 */ /* 0x000fe200000006ff */
[----:B------:R-:W-:Y:S03]  /*3550*/  BSSY B1, `(.L_x_470) ;  /* 0x0000003000017945 */ /* 0x000fe60003800000 */
[----:B------:R-:W0:Y:S02]  /*3560*/  SYNCS.PHASECHK.TRANS64.TRYWAIT P6, [R0+URZ+0x38890], R115 ;  /* 0x03889073000075a7 */ /* 0x000e2400080c017f */
[----:B0-----:R-:W-:Y:S05]  /*3570*/  @!P6 BRA `(.L_x_471) ;  /* 0x000002180054e947 */ /* 0x001fea0003800000 */
.L_x_786:
[----:B------:R-:W-:Y:S05]  /*3580*/  BSYNC B1 ;  /* 0x0000000000017941 */ /* 0x000fea0003800000 */
.L_x_470:
[----:B------:R-:W-:Y:S04]  /*3590*/  BSSY B1, `(.L_x_472) ;  /* 0x00000cf000017945 */ /* 0x000fe80003800000 */
[----:B------:R-:W-:Y:S05]  /*35a0*/  @P3 BRA `(.L_x_473) ;  /* 0x0000000c00343947 */ /* 0x000fea0003800000 */
[----:B------:R-:W-:Y:S01]  /*35b0*/  ISETP.NE.AND P3, PT, R26, RZ, PT ;  /* 0x000000ff1a00720c */ /* 0x000fe20003f65270 */
[----:B------:R-:W-:-:S12]  /*35c0*/  BSSY B2, `(.L_x_474) ;  /* 0x0000032000027945 */ /* 0x000fd80003800000 */
[----:B------:R-:W-:Y:S05]  /*35d0*/  @!P3 BRA `(.L_x_475) ;  /* 0x0000000000c0b947 */ /* 0x000fea0003800000 */
[----:B------:R1:W2:Y:S01]  /*35e0*/  LDS.128 R40, [R4+0x24400] ;  /* 0x0244000004287984 */ /* 0x0002a20000000c00 */
[----:B------:R-:W-:Y:S01]  /*35f0*/  ISETP.GE.AND P3, PT, R22, R116, PT ;  /* 0x000000741600720c */ /* 0x000fe20003f66270 */
[----:B------:R-:W-:-:S12]  /*3600*/  BSSY B3, `(.L_x_476) ;  /* 0x000002b000037945 */ /* 0x000fd80003800000 */
[----:B-1----:R-:W-:Y:S05]  /*3610*/  @P3 BRA `(.L_x_477) ;  /* 0x0000000000a43947 */ /* 0x002fea0003800000 */
[--C-:B------:R-:W-:Y:S01]  /*3620*/  SHF.R.U64 R154, R122, 0x10, R123.reuse ;  /* 0x000000107a9a7819 */ /* 0x100fe2000000127b */
[--C-:B--2---:R-:W-:Y:S01]  /*3630*/  HADD2.F32 R156, -RZ, R43.reuse.H0_H0 ;  /* 0x2000002bff9c7230 */ /* 0x104fe20000004100 */
[----:B------:R-:W-:Y:S02]  /*3640*/  SHF.R.U32.HI R122, RZ, 0x10, R123 ;  /* 0x00000010ff7a7819 */ /* 0x000fe4000001167b */
[--C-:B------:R-:W-:Y:S01]  /*3650*/  SHF.R.U32.HI R155, RZ, 0x10, R125.reuse ;  /* 0x00000010ff9b7819 */ /* 0x100fe2000001167d */
[----:B------:R-:W-:Y:S01]  /*3660*/  HADD2.F32 R154, -RZ, R154.H0_H0 ;  /* 0x2000009aff9a7230 */ /* 0x000fe20000004100 */
[----:B------:R-:W-:Y:S01]  /*3670*/  SHF.R.U64 R123, R124, 0x10, R125 ;  /* 0x000000107c7b7819 */ /* 0x000fe2000000127d */
[----:B------:R-:W-:Y:S02]  /*3680*/  HADD2.F32 R124, -RZ, R43.H1_H1 ;  /* 0x3000002bff7c7230 */ /* 0x000fe40000004100 */
[----:B------:R-:W-:Y:S02]  /*3690*/  HADD2.F32 R155, -RZ, R155.H0_H0 ;  /* 0x2000009bff9b7230 */ /* 0x000fe40000004100 */
[----:B------:R-:W-:-:S02]  /*36a0*/  HADD2.F32 R158, -RZ, R123.H0_H0 ;  /* 0x2000007bff9e7230 */ /* 0x000fc40000004100 */
[--C-:B------:R-:W-:Y:S02]  /*36b0*/  HADD2.F32 R123, -RZ, R41.reuse.H1_H1 ;  /* 0x30000029ff7b7230 */ /* 0x100fe40000004100 */
[-C--:B------:R-:W-:Y:S01]  /*36c0*/  FMUL.FTZ R43, R124, R155.reuse ;  /* 0x0000009b7c2b7220 */ /* 0x080fe20000410000 */
[----:B------:R-:W-:Y:S02]  /*36d0*/  HADD2.F32 R41, -RZ, R41.H0_H0 ;  /* 0x20000029ff297230 */ /* 0x000fe40000004100 */
[C---:B------:R-:W-:Y:S01]  /*36e0*/  FMUL.FTZ R155, R156.reuse, R155 ;  /* 0x0000009b9c9b7220 */ /* 0x040fe20000410000 */
[----:B------:R-:W-:Y:S02]  /*36f0*/  HADD2.F32 R125, -RZ, R122.H0_H0 ;  /* 0x2000007aff7d7230 */ /* 0x000fe40000004100 */
[-C--:B------:R-:W-:Y:S01]  /*3700*/  FMUL.FTZ R122, R123, R158.reuse ;  /* 0x0000009e7b7a7220 */ /* 0x080fe20000410000 */
[C---:B------:R-:W-:Y:S02]  /*3710*/  FMUL.FTZ R158, R41.reuse, R158 ;  /* 0x0000009e299e7220 */ /* 0x040fe40000410000 */
[-C--:B------:R-:W-:Y:S01]  /*3720*/  FFMA.FTZ R43, R156, R125.reuse, -R43 ;  /* 0x0000007d9c2b7223 */ /* 0x080fe2000001082b */
[----:B------:R-:W-:Y:S01]  /*3730*/  FFMA.FTZ R124, R124, R125, R155 ;  /* 0x0000007d7c7c7223 */ /* 0x000fe2000001009b */
[----:B------:R-:W-:Y:S01]  /*3740*/  FFMA.FTZ R41, R41, R154, -R122 ;  /* 0x0000009a29297223 */ /* 0x000fe2000001087a */
[----:B------:R-:W-:-:S02]  /*3750*/  HADD2.F32 R125, -RZ, R157.H1_H1 ;  /* 0x3000009dff7d7230 */ /* 0x000fc40000004100 */
[----:B------:R-:W-:Y:S01]  /*3760*/  FFMA.FTZ R122, R123, R154, R158 ;  /* 0x0000009a7b7a7223 */ /* 0x000fe2000001009e */
[--C-:B------:R-:W-:Y:S01]  /*3770*/  HADD2.F32 R155, -RZ, R40.reuse.H1_H1 ;  /* 0x30000028ff9b7230 */ /* 0x100fe20000004100 */
[----:B------:R-:W-:Y:S01]  /*3780*/  F2FP.F16.F32.PACK_AB R43, R124, R43 ;  /* 0x0000002b7c2b723e */ /* 0x000fe200000000ff */
[----:B------:R-:W-:Y:S02]  /*3790*/  HADD2.F32 R156, -RZ, R40.H0_H0 ;  /* 0x20000028ff9c7230 */ /* 0x000fe40000004100 */
[----:B------:R-:W-:Y:S01]  /*37a0*/  HADD2.F32 R123, -RZ, R159.H1_H1 ;  /* 0x3000009fff7b7230 */ /* 0x000fe20000004100 */
[----:B------:R-:W-:Y:S01]  /*37b0*/  F2FP.F16.F32.PACK_AB R41, R122, R41 ;  /* 0x000000297a29723e */ /* 0x000fe200000000ff */
[--C-:B------:R-:W-:Y:S02]  /*37c0*/  HADD2.F32 R40, -RZ, R42.reuse.H1_H1 ;  /* 0x3000002aff287230 */ /* 0x100fe40000004100 */
[----:B------:R-:W-:Y:S01]  /*37d0*/  FMUL.FTZ R158, R156, R125 ;  /* 0x0000007d9c9e7220 */ /* 0x000fe20000410000 */
[----:B------:R-:W-:-:S02]  /*37e0*/  HADD2.F32 R42, -RZ, R42.H0_H0 ;  /* 0x2000002aff2a7230 */ /* 0x000fc40000004100 */
[----:B------:R-:W-:Y:S02]  /*37f0*/  HADD2.F32 R154, -RZ, R157.H0_H0 ;  /* 0x2000009dff9a7230 */ /* 0x000fe40000004100 */
[C---:B------:R-:W-:Y:S01]  /*3800*/  FMUL.FTZ R157, R155.reuse, R125 ;  /* 0x0000007d9b9d7220 */ /* 0x040fe20000410000 */
[----:B------:R-:W-:Y:S02]  /*3810*/  HADD2.F32 R159, -RZ, R159.H0_H0 ;  /* 0x2000009fff9f7230 */ /* 0x000fe40000004100 */
[-C--:B------:R-:W-:Y:S01]  /*3820*/  FMUL.FTZ R125, R40, R123.reuse ;  /* 0x0000007b287d7220 */ /* 0x080fe20000410000 */
[----:B------:R-:W-:Y:S01]  /*3830*/  FMUL.FTZ R123, R42, R123 ;  /* 0x0000007b2a7b7220 */ /* 0x000fe20000410000 */
[-C--:B------:R-:W-:Y:S01]  /*3840*/  FFMA.FTZ R157, R156, R154.reuse, -R157 ;  /* 0x0000009a9c9d7223 */ /* 0x080fe2000001089d */
[----:B------:R-:W-:Y:S01]  /*3850*/  FFMA.FTZ R158, R155, R154, R158 ;  /* 0x0000009a9b9e7223 */ /* 0x000fe2000001009e */
[-C--:B------:R-:W-:Y:S01]  /*3860*/  FFMA.FTZ R125, R42, R159.reuse, -R125 ;  /* 0x0000009f2a7d7223 */ /* 0x080fe2000001087d */
[----:B------:R-:W-:-:S03]  /*3870*/  FFMA.FTZ R40, R40, R159, R123 ;  /* 0x0000009f28287223 */ /* 0x000fc6000001007b */
[----:B------:R-:W-:Y:S02]  /*3880*/  F2FP.F16.F32.PACK_AB R158, R158, R157 ;  /* 0x0000009d9e9e723e */ /* 0x000fe400000000ff */
[----:B------:R-:W-:Y:S02]  /*3890*/  F2FP.F16.F32.PACK_AB R42, R40, R125 ;  /* 0x0000007d282a723e */ /* 0x000fe400000000ff */
[----:B------:R-:W-:-:S07]  /*38a0*/  MOV R40, R158 ;  /* 0x0000009e00287202 */ /* 0x000fce0000000f00 */
.L_x_477:
[----:B------:R-:W-:Y:S05]  /*38b0*/  BSYNC B3 ;  /* 0x0000000000037941 */ /* 0x000fea0003800000 */
.L_x_476:
[----:B------:R-:W-:Y:S02]  /*38c0*/  ULDC.64 UR4, c[0x0][0x208] ;  /* 0x0000820000047ab9 */ /* 0x000fe40000000a00 */
[----:B--2---:R1:W-:Y:S03]  /*38d0*/  STG.E.128 desc[UR4][R60.64], R40 ;  /* 0x000000283c007986 */ /* 0x0043e6000c101d04 */
.L_x_475:
[----:B------:R-:W-:Y:S05]  /*38e0*/  BSYNC B2 ;  /* 0x0000000000027941 */ /* 0x000fea0003800000 */
.L_x_474:
[----:B------:R-:W-:Y:S01]  /*38f0*/  ISETP.NE.AND P3, PT, R10, RZ, PT ;  /* 0x000000ff0a00720c */ /* 0x000fe20003f65270 */
[----:B------:R-:W-:-:S12]  /*3900*/  BSSY B2, `(.L_x_478) ;  /* 0x0000032000027945 */ /* 0x000fd80003800000 */
[----:B------:R-:W-:Y:S05]  /*3910*/  @!P3 BRA `(.L_x_479) ;  /* 0x0000000000c0b947 */ /* 0x000fea0003800000 */
[----:B-1----:R1:W2:Y:S01]  /*3920*/  LDS.128 R40, [R4+0x26c00] ;  /* 0x026c000004287984 */ /* 0x0022a20000000c00 */
[----:B------:R-:W-:Y:S01]  /*3930*/  ISETP.GE.AND P3, PT, R215, R116, PT ;  /* 0x00000074d700720c */ /* 0x000fe20003f66270 */
[----:B------:R-:W-:-:S12]  /*3940*/  BSSY B3, `(.L_x_480) ;  /* 0x000002b000037945 */ /* 0x000fd80003800000 */
[----:B-1----:R-:W-:Y:S05]  /*3950*/  @P3 BRA `(.L_x_481) ;  /* 0x0000000000a43947 */ /* 0x002fea0003800000 */
[----:B------:R-:W-:Y:S01]  /*3960*/  SHF.R.U64 R122, R94, 0x10, R95 ;  /* 0x000000105e7a7819 */ /* 0x000fe2000000125f */
[----:B--2---:R-:W-:Y:S01]  /*3970*/  HADD2.F32 R124, -RZ, R43.H0_H0 ;  /* 0x2000002bff7c7230 */ /* 0x004fe20000004100 */
[----:B------:R-:W-:Y:S01]  /*3980*/  SHF.R.U32.HI R123, RZ, 0x10, R119 ;  /* 0x00000010ff7b7819 */ /* 0x000fe20000011677 */
[----:B------:R-:W-:Y:S01]  /*3990*/  HADD2.F32 R155, -RZ, R165.H1_H1 ;  /* 0x300000a5ff9b7230 */ /* 0x000fe20000004100 */
[----:B------:R-:W-:Y:S01]  /*39a0*/  SHF.R.U32.HI R94, RZ, 0x10, R95 ;  /* 0x00000010ff5e7819 */ /* 0x000fe2000001165f */
[----:B------:R-:W-:Y:S01]  /*39b0*/  HADD2.F32 R122, -RZ, R122.H0_H0 ;  /* 0x2000007aff7a7230 */ /* 0x000fe20000004100 */
[----:B------:R-:W-:Y:S01]  /*39c0*/  SHF.R.U64 R95, R118, 0x10, R119 ;  /* 0x00000010765f7819 */ /* 0x000fe20000001277 */
[----:B------:R-:W-:Y:S02]  /*39d0*/  HADD2.F32 R123, -RZ, R123.H0_H0 ;  /* 0x2000007bff7b7230 */ /* 0x000fe40000004100 */
[----:B------:R-:W-:Y:S02]  /*39e0*/  HADD2.F32 R118, -RZ, R43.H1_H1 ;  /* 0x3000002bff767230 */ /* 0x000fe40000004100 */
[----:B------:R-:W-:-:S02]  /*39f0*/  HADD2.F32 R154, -RZ, R95.H0_H0 ;  /* 0x2000005fff9a7230 */ /* 0x000fc40000004100 */
[--C-:B------:R-:W-:Y:S02]  /*3a00*/  HADD2.F32 R95, -RZ, R41.reuse.H1_H1 ;  /* 0x30000029ff5f7230 */ /* 0x100fe40000004100 */
[-C--:B------:R-:W-:Y:S01]  /*3a10*/  FMUL.FTZ R43, R118, R123.reuse ;  /* 0x0000007b762b7220 */ /* 0x080fe20000410000 */
[----:B------:R-:W-:Y:S02]  /*3a20*/  HADD2.F32 R41, -RZ, R41.H0_H0 ;  /* 0x20000029ff297230 */ /* 0x000fe40000004100 */
[C---:B------:R-:W-:Y:S01]  /*3a30*/  FMUL.FTZ R123, R124.reuse, R123 ;  /* 0x0000007b7c7b7220 */ /* 0x040fe20000410000 */
[----:B------:R-:W-:Y:S02]  /*3a40*/  HADD2.F32 R119, -RZ, R94.H0_H0 ;  /* 0x2000005eff777230 */ /* 0x000fe40000004100 */
[-C--:B------:R-:W-:Y:S01]  /*3a50*/  FMUL.FTZ R94, R95, R154.reuse ;  /* 0x0000009a5f5e7220 */ /* 0x080fe20000410000 */
[----:B------:R-:W-:Y:S02]  /*3a60*/  FMUL.FTZ R154, R41, R154 ;  /* 0x0000009a299a7220 */ /* 0x000fe40000410000 */
[-C--:B------:R-:W-:Y:S01]  /*3a70*/  FFMA.FTZ R43, R124, R119.reuse, -R43 ;  /* 0x000000777c2b7223 */ /* 0x080fe2000001082b */
[----:B------:R-:W-:Y:S01]  /*3a80*/  FFMA.FTZ R118, R118, R119, R123 ;  /* 0x0000007776767223 */ /* 0x000fe2000001007b */
[----:B------:R-:W-:-:S02]  /*3a90*/  HADD2.F32 R119, -RZ, R167.H0_H0 ;  /* 0x200000a7ff777230 */ /* 0x000fc40000004100 */
[-C--:B------:R-:W-:Y:S01]  /*3aa0*/  FFMA.FTZ R41, R41, R122.reuse, -R94 ;  /* 0x0000007a29297223 */ /* 0x080fe2000001085e */
[--C-:B------:R-:W-:Y:S02]  /*3ab0*/  HADD2.F32 R123, -RZ, R40.reuse.H1_H1 ;  /* 0x30000028ff7b7230 */ /* 0x100fe40000004100 */
[----:B------:R-:W-:Y:S01]  /*3ac0*/  FFMA.FTZ R94, R95, R122, R154 ;  /* 0x0000007a5f5e7223 */ /* 0x000fe2000001009a */
[----:B------:R-:W-:Y:S01]  /*3ad0*/  HADD2.F32 R124, -RZ, R40.H0_H0 ;  /* 0x20000028ff7c7230 */ /* 0x000fe20000004100 */
[----:B------:R-:W-:Y:S01]  /*3ae0*/  F2FP.F16.F32.PACK_AB R43, R118, R43 ;  /* 0x0000002b762b723e */ /* 0x000fe200000000ff */
[----:B------:R-:W-:Y:S02]  /*3af0*/  HADD2.F32 R95, -RZ, R167.H1_H1 ;  /* 0x300000a7ff5f7230 */ /* 0x000fe40000004100 */
[-C--:B------:R-:W-:Y:S01]  /*3b00*/  FMUL.FTZ R125, R123, R119.reuse ;  /* 0x000000777b7d7220 */ /* 0x080fe20000410000 */
[--C-:B------:R-:W-:Y:S02]  /*3b10*/  HADD2.F32 R40, -RZ, R42.reuse.H1_H1 ;  /* 0x3000002aff287230 */ /* 0x100fe40000004100 */
[----:B------:R-:W-:Y:S01]  /*3b20*/  FMUL.FTZ R154, R124, R119 ;  /* 0x000000777c9a7220 */ /* 0x000fe20000410000 */
[----:B------:R-:W-:Y:S01]  /*3b30*/  HADD2.F32 R122, -RZ, R165.H0_H0 ;  /* 0x200000a5ff7a7230 */ /* 0x000fe20000004100 */
[----:B------:R-:W-:Y:S01]  /*3b40*/  F2FP.F16.F32.PACK_AB R41, R94, R41 ;  /* 0x000000295e29723e */ /* 0x000fe200000000ff */
[----:B------:R-:W-:-:S02]  /*3b50*/  HADD2.F32 R42, -RZ, R42.H0_H0 ;  /* 0x2000002aff2a7230 */ /* 0x000fc40000004100 */
[-C--:B------:R-:W-:Y:S01]  /*3b60*/  FMUL.FTZ R119, R40, R95.reuse ;  /* 0x0000005f28777220 */ /* 0x080fe20000410000 */
[-C--:B------:R-:W-:Y:S01]  /*3b70*/  FFMA.FTZ R125, R124, R122.reuse, -R125 ;  /* 0x0000007a7c7d7223 */ /* 0x080fe2000001087d */
[----:B------:R-:W-:Y:S01]  /*3b80*/  FFMA.FTZ R154, R123, R122, R154 ;  /* 0x0000007a7b9a7223 */ /* 0x000fe2000001009a */
[C---:B------:R-:W-:Y:S01]  /*3b90*/  FMUL.FTZ R95, R42.reuse, R95 ;  /* 0x0000005f2a5f7220 */ /* 0x040fe20000410000 */
[----:B------:R-:W-:-:S03]  /*3ba0*/  FFMA.FTZ R119, R42, R155, -R119 ;  /* 0x0000009b2a777223 */ /* 0x000fc60000010877 */
[----:B------:R-:W-:Y:S01]  /*3bb0*/  FFMA.FTZ R40, R40, R155, R95 ;  /* 0x0000009b28287223 */ /* 0x000fe2000001005f */
[----:B------:R-:W-:-:S04]  /*3bc0*/  F2FP.F16.F32.PACK_AB R154, R154, R125 ;  /* 0x0000007d9a9a723e */ /* 0x000fc800000000ff */
[----:B------:R-:W-:Y:S01]  /*3bd0*/  F2FP.F16.F32.PACK_AB R42, R40, R119 ;  /* 0x00000077282a723e */ /* 0x000fe200000000ff */
[----:B------:R-:W-:-:S07]  /*3be0*/  IMAD.MOV.U32 R40, RZ, RZ, R154 ;  /* 0x000000ffff287224 */ /* 0x000fce00078e009a */
.L_x_481:
[----:B------:R-:W-:Y:S05]  /*3bf0*/  BSYNC B3 ;  /* 0x0000000000037941 */ /* 0x000fea0003800000 */
.L_x_480:
[----:B------:R-:W-:Y:S02]  /*3c00*/  ULDC.64 UR4, c[0x0][0x208] ;  /* 0x0000820000047ab9 */ /* 0x000fe40000000a00 */
[----:B--2---:R2:W-:Y:S03]  /*3c10*/  STG.E.128 desc[UR4][R60.64+0x80], R40 ;  /* 0x000080283c007986 */ /* 0x0045e6000c101d04 */
.L_x_479:
[----:B------:R-:W-:Y:S05]  /*3c20*/  BSYNC B2 ;  /* 0x0000000000027941 */ /* 0x000fea0003800000 */
.L_x_478:
[----:B------:R-:W-:Y:S01]  /*3c30*/  ISETP.NE.AND P3, PT, R9, RZ, PT ;  /* 0x000000ff0900720c */ /* 0x000fe20003f65270 */
[----:B------:R-:W-:-:S12]  /*3c40*/  BSSY B2, `(.L_x_482) ;  /* 0x0000031000027945 */ /* 0x000fd80003800000 */
[----:B------:R-:W-:Y:S05]  /*3c50*/  @!P3 BRA `(.L_x_483) ;  /* 0x0000000000bcb947 */ /* 0x000fea0003800000 */
[----:B-12---:R1:W2:Y:S01]  /*3c60*/  LDS.128 R40, [R4+0x29400] ;  /* 0x0294000004287984 */ /* 0x0062a20000000c00 */
[----:B------:R-:W-:Y:S01]  /*3c70*/  ISETP.GE.AND P3, PT, R214, R116, PT ;  /* 0x00000074d600720c */ /* 0x000fe20003f66270 */
[----:B------:R-:W-:-:S12]  /*3c80*/  BSSY B3, `(.L_x_484) ;  /* 0x000002a000037945 */ /* 0x000fd80003800000 */
[----:B-1----:R-:W-:Y:S05]  /*3c90*/  @P3 BRA `(.L_x_485) ;  /* 0x0000000000a03947 */ /* 0x002fea0003800000 */
[--C-:B------:R-:W-:Y:S01]  /*3ca0*/  SHF.R.U64 R92, R92, 0x10, R93.reuse ;  /* 0x000000105c5c7819 */ /* 0x100fe2000000125d */
[--C-:B--2---:R-:W-:Y:S01]  /*3cb0*/  HADD2.F32 R95, -RZ, R41.reuse.H1_H1 ;  /* 0x30000029ff5f7230 */ /* 0x104fe20000004100 */
[----:B------:R-:W-:Y:S01]  /*3cc0*/  SHF.R.U32.HI R93, RZ, 0x10, R93 ;  /* 0x00000010ff5d7819 */ /* 0x000fe2000001165d */
[----:B------:R-:W-:Y:S01]  /*3cd0*/  HADD2.F32 R41, -RZ, R41.H0_H0 ;  /* 0x20000029ff297230 */ /* 0x000fe20000004100 */
[--C-:B------:R-:W-:Y:S01]  /*3ce0*/  SHF.R.U64 R86, R86, 0x10, R87.reuse ;  /* 0x0000001056567819 */ /* 0x100fe20000001257 */
[----:B------:R-:W-:Y:S01]  /*3cf0*/  HADD2.F32 R92, -RZ, R92.H0_H0 ;  /* 0x2000005cff5c7230 */ /* 0x000fe20000004100 */
[----:B------:R-:W-:Y:S01]  /*3d00*/  SHF.R.U32.HI R87, RZ, 0x10, R87 ;  /* 0x00000010ff577819 */ /* 0x000fe20000011657 */
[----:B------:R-:W-:Y:S02]  /*3d10*/  HADD2.F32 R93, -RZ, R93.H0_H0 ;  /* 0x2000005dff5d7230 */ /* 0x000fe40000004100 */
[--C-:B------:R-:W-:Y:S02]  /*3d20*/  HADD2.F32 R94, -RZ, R43.reuse.H1_H1 ;  /* 0x3000002bff5e7230 */ /* 0x100fe40000004100 */
[----:B------:R-:W-:Y:S01]  /*3d30*/  FMUL.FTZ R122, R95, R92 ;  /* 0x0000005c5f7a7220 */ /* 0x000fe20000410000 */
[----:B------:R-:W-:-:S02]  /*3d40*/  HADD2.F32 R118, -RZ, R43.H0_H0 ;  /* 0x2000002bff767230 */ /* 0x000fc40000004100 */
[C---:B------:R-:W-:Y:S01]  /*3d50*/  FMUL.FTZ R92, R41.reuse, R92 ;  /* 0x0000005c295c7220 */ /* 0x040fe20000410000 */
[----:B------:R-:W-:Y:S02]  /*3d60*/  HADD2.F32 R86, -RZ, R86.H0_H0 ;  /* 0x20000056ff567230 */ /* 0x000fe40000004100 */
[-C--:B------:R-:W-:Y:S01]  /*3d70*/  FMUL.FTZ R43, R94, R93.reuse ;  /* 0x0000005d5e2b7220 */ /* 0x080fe20000410000 */
[----:B------:R-:W-:Y:S02]  /*3d80*/  HADD2.F32 R87, -RZ, R87.H0_H0 ;  /* 0x20000057ff577230 */ /* 0x000fe40000004100 */
[C---:B------:R-:W-:Y:S01]  /*3d90*/  FMUL.FTZ R93, R118.reuse, R93 ;  /* 0x0000005d765d7220 */ /* 0x040fe20000410000 */
[----:B------:R-:W-:Y:S02]  /*3da0*/  HADD2.F32 R119, -RZ, R42.H0_H0 ;  /* 0x2000002aff777230 */ /* 0x000fe40000004100 */
[-C--:B------:R-:W-:Y:S01]  /*3db0*/  FFMA.FTZ R122, R41, R86.reuse, -R122 ;  /* 0x00000056297a7223 */ /* 0x080fe2000001087a */
[----:B------:R-:W-:Y:S01]  /*3dc0*/  FFMA.FTZ R95, R95, R86, R92 ;  /* 0x000000565f5f7223 */ /* 0x000fe2000001005c */
[-C--:B------:R-:W-:Y:S01]  /*3dd0*/  FFMA.FTZ R43, R118, R87.reuse, -R43 ;  /* 0x00000057762b7223 */ /* 0x080fe2000001082b */
[----:B------:R-:W-:Y:S01]  /*3de0*/  FFMA.FTZ R94, R94, R87, R93 ;  /* 0x000000575e5e7223 */ /* 0x000fe2000001005d */
[----:B------:R-:W-:-:S02]  /*3df0*/  HADD2.F32 R86, -RZ, R166.H0_H0 ;  /* 0x200000a6ff567230 */ /* 0x000fc40000004100 */
[----:B------:R-:W-:Y:S02]  /*3e00*/  HADD2.F32 R166, -RZ, R166.H1_H1 ;  /* 0x300000a6ffa67230 */ /* 0x000fe40000004100 */
[----:B------:R-:W-:Y:S01]  /*3e10*/  HADD2.F32 R87, -RZ, R40.H1_H1 ;  /* 0x30000028ff577230 */ /* 0x000fe20000004100 */
[----:B------:R-:W-:Y:S01]  /*3e20*/  F2FP.F16.F32.PACK_AB R43, R94, R43 ;  /* 0x0000002b5e2b723e */ /* 0x000fe200000000ff */
[----:B------:R-:W-:Y:S02]  /*3e30*/  HADD2.F32 R93, -RZ, R42.H1_H1 ;  /* 0x3000002aff5d7230 */ /* 0x000fe40000004100 */
[----:B------:R-:W-:Y:S02]  /*3e40*/  HADD2.F32 R40, -RZ, R40.H0_H0 ;  /* 0x20000028ff287230 */ /* 0x000fe40000004100 */
[----:B------:R-:W-:Y:S01]  /*3e50*/  FMUL.FTZ R123, R87, R86 ;  /* 0x00000056577b7220 */ /* 0x000fe20000410000 */
[--C-:B------:R-:W-:Y:S02]  /*3e60*/  HADD2.F32 R41, -RZ, R164.reuse.H0_H0 ;  /* 0x200000a4ff297230 */ /* 0x100fe40000004100 */
[----:B------:R-:W-:Y:S01]  /*3e70*/  FMUL.FTZ R42, R93, R166 ;  /* 0x000000a65d2a7220 */ /* 0x000fe20000410000 */
[----:B------:R-:W-:-:S02]  /*3e80*/  HADD2.F32 R164, -RZ, R164.H1_H1 ;  /* 0x300000a4ffa47230 */ /* 0x000fc40000004100 */
[C---:B------:R-:W-:Y:S01]  /*3e90*/  FMUL.FTZ R86, R40.reuse, R86 ;  /* 0x0000005628567220 */ /* 0x040fe20000410000 */
[----:B------:R-:W-:Y:S01]  /*3ea0*/  FMUL.FTZ R166, R119, R166 ;  /* 0x000000a677a67220 */ /* 0x000fe20000410000 */
[-C--:B------:R-:W-:Y:S02]  /*3eb0*/  FFMA.FTZ R123, R40, R41.reuse, -R123 ;  /* 0x00000029287b7223 */ /* 0x080fe4000001087b */
[----:B------:R-:W-:Y:S01]  /*3ec0*/  FFMA.FTZ R86, R87, R41, R86 ;  /* 0x0000002957567223 */ /* 0x000fe20000010056 */
[-C--:B------:R-:W-:Y:S01]  /*3ed0*/  FFMA.FTZ R42, R119, R164.reuse, -R42 ;  /* 0x000000a4772a7223 */ /* 0x080fe2000001082a */
[----:B------:R-:W-:Y:S01]  /*3ee0*/  FFMA.FTZ R93, R93, R164, R166 ;  /* 0x000000a45d5d7223 */ /* 0x000fe200000100a6 */
[----:B------:R-:W-:Y:S02]  /*3ef0*/  F2FP.F16.F32.PACK_AB R41, R95, R122 ;  /* 0x0000007a5f29723e */ /* 0x000fe400000000ff */
[----:B------:R-:W-:Y:S02]  /*3f00*/  F2FP.F16.F32.PACK_AB R40, R86, R123 ;  /* 0x0000007b5628723e */ /* 0x000fe400000000ff */
[----:B------:R-:W-:-:S07]  /*3f10*/  F2FP.F16.F32.PACK_AB R42, R93, R42 ;  /* 0x0000002a5d2a723e */ /* 0x000fce00000000ff */
.L_x_485:
[----:B------:R-:W-:Y:S05]  /*3f20*/  BSYNC B3 ;  /* 0x0000000000037941 */ /* 0x000fea0003800000 */
.L_x_484:
[----:B------:R-:W-:Y:S02]  /*3f30*/  ULDC.64 UR4, c[0x0][0x208] ;  /* 0x0000820000047ab9 */ /* 0x000fe40000000a00 */
[----:B--2---:R3:W-:Y:S03]  /*3f40*/  STG.E.128 desc[UR4][R60.64+0x100], R40 ;  /* 0x000100283c007986 */ /* 0x0047e6000c101d04 */
.L_x_483:
[----:B------:R-:W-:Y:S05]  /*3f50*/  BSYNC B2 ;  /* 0x0000000000027941 */ /* 0x000fea0003800000 */
.L_x_482:
[----:B------:R-:W-:-:S13]  /*3f60*/  ISETP.NE.AND P3, PT, R8, RZ, PT ;  /* 0x000000ff0800720c */ /* 0x000fda0003f65270 */
[----:B------:R-:W-:Y:S05]  /*3f70*/  @!P3 BRA `(.L_x_473) ;  /* 0x0000000000c0b947 */ /* 0x000fea0003800000 */
[----:B-123--:R1:W2:Y:S01]  /*3f80*/  LDS.128 R40, [R4+0x2bc00] ;  /* 0x02bc000004287984 */ /* 0x00e2a20000000c00 */
[----:B------:R-:W-:Y:S01]  /*3f90*/  ISETP.GE.AND P3, PT, R216, R116, PT ;  /* 0x00000074d800720c */ /* 0x000fe20003f66270 */
[----:B------:R-:W-:-:S12]  /*3fa0*/  BSSY B2, `(.L_x_486) ;  /* 0x000002b000027945 */ /* 0x000fd80003800000 */
[----:B-1----:R-:W-:Y:S05]  /*3fb0*/  @P3 BRA `(.L_x_487) ;  /* 0x0000000000a43947 */ /* 0x002fea0003800000 */
[----:B------:R-:W-:Y:S01]  /*3fc0*/  SHF.R.U64 R86, R82, 0x10, R83 ;  /* 0x0000001052567819 */ /* 0x000fe20000001253 */
[----:B--2---:R-:W-:Y:S01]  /*3fd0*/  HADD2.F32 R92, -RZ, R41.H1_H1 ;  /* 0x30000029ff5c7230 */ /* 0x004fe20000004100 */
[----:B------:R-:W-:Y:S02]  /*3fe0*/  SHF.R.U64 R87, R84, 0x10, R85 ;  /* 0x0000001054577819 */ /* 0x000fe40000001255 */
[----:B------:R-:W-:Y:S01]  /*3ff0*/  SHF.R.U32.HI R82, RZ, 0x10, R83 ;  /* 0x00000010ff527819 */ /* 0x000fe20000011653 */
[----:B------:R-:W-:Y:S01]  /*4000*/  IMAD.MOV.U32 R83, RZ, RZ, R43 ;  /* 0x000000ffff537224 */ /* 0x000fe200078e002b */
[----:B------:R-:W-:Y:S01]  /*4010*/  SHF.R.U32.HI R93, RZ, 0x10, R85 ;  /* 0x00000010ff5d7819 */ /* 0x000fe20000011655 */
[----:B------:R-:W-:Y:S02]  /*4020*/  HADD2.F32 R43, -RZ, R86.H0_H0 ;  /* 0x20000056ff2b7230 */ /* 0x000fe40000004100 */
[----:B------:R-:W-:Y:S02]  /*4030*/  HADD2.F32 R87, -RZ, R87.H0_H0 ;  /* 0x20000057ff577230 */ /* 0x000fe40000004100 */
[----:B------:R-:W-:-:S02]  /*4040*/  HADD2.F32 R86, -RZ, R41.H0_H0 ;  /* 0x20000029ff567230 */ /* 0x000fc40000004100 */
[----:B------:R-:W-:Y:S02]  /*4050*/  HADD2.F32 R93, -RZ, R93.H0_H0 ;  /* 0x2000005dff5d7230 */ /* 0x000fe40000004100 */
[-C--:B------:R-:W-:Y:S01]  /*4060*/  FMUL.FTZ R41, R92, R87.reuse ;  /* 0x000000575c297220 */ /* 0x080fe20000410000 */
[--C-:B------:R-:W-:Y:S02]  /*4070*/  HADD2.F32 R84, -RZ, R83.reuse.H1_H1 ;  /* 0x30000053ff547230 */ /* 0x100fe40000004100 */
[C---:B------:R-:W-:Y:S01]  /*4080*/  FMUL.FTZ R87, R86.reuse, R87 ;  /* 0x0000005756577220 */ /* 0x040fe20000410000 */
[----:B------:R-:W-:Y:S02]  /*4090*/  HADD2.F32 R83, -RZ, R83.H0_H0 ;  /* 0x20000053ff537230 */ /* 0x000fe40000004100 */
[----:B------:R-:W-:Y:S01]  /*40a0*/  FFMA.FTZ R41, R86, R43, -R41 ;  /* 0x0000002b56297223 */ /* 0x000fe20000010829 */
[----:B------:R-:W-:Y:S02]  /*40b0*/  HADD2.F32 R85, -RZ, R82.H0_H0 ;  /* 0x20000052ff557230 */ /* 0x000fe40000004100 */
[----:B------:R-:W-:Y:S01]  /*40c0*/  FMUL.FTZ R94, R84, R93 ;  /* 0x0000005d545e7220 */ /* 0x000fe20000410000 */
[----:B------:R-:W-:Y:S01]  /*40d0*/  FFMA.FTZ R82, R92, R43, R87 ;  /* 0x0000002b5c527223 */ /* 0x000fe20000010057 */
[----:B------:R-:W-:Y:S01]  /*40e0*/  FMUL.FTZ R93, R83, R93 ;  /* 0x0000005d535d7220 */ /* 0x000fe20000410000 */
[----:B------:R-:W-:-:S02]  /*40f0*/  HADD2.F32 R87, -RZ, R163.H0_H0 ;  /* 0x200000a3ff577230 */ /* 0x000fc40000004100 */
[-C--:B------:R-:W-:Y:S01]  /*4100*/  FFMA.FTZ R43, R83, R85.reuse, -R94 ;  /* 0x00000055532b7223 */ /* 0x080fe2000001085e */
[--C-:B------:R-:W-:Y:S02]  /*4110*/  HADD2.F32 R83, -RZ, R40.reuse.H1_H1 ;  /* 0x30000028ff537230 */ /* 0x100fe40000004100 */
[----:B------:R-:W-:Y:S01]  /*4120*/  FFMA.FTZ R84, R84, R85, R93 ;  /* 0x0000005554547223 */ /* 0x000fe2000001005d */
[----:B------:R-:W-:Y:S01]  /*4130*/  HADD2.F32 R40, -RZ, R40.H0_H0 ;  /* 0x20000028ff287230 */ /* 0x000fe20000004100 */
[----:B------:R-:W-:Y:S01]  /*4140*/  F2FP.F16.F32.PACK_AB R41, R82, R41 ;  /* 0x000000295229723e */ /* 0x000fe200000000ff */
[--C-:B------:R-:W-:Y:S02]  /*4150*/  HADD2.F32 R85, -RZ, R42.reuse.H1_H1 ;  /* 0x3000002aff557230 */ /* 0x100fe40000004100 */
[-C--:B------:R-:W-:Y:S01]  /*4160*/  FMUL.FTZ R93, R83, R87.reuse ;  /* 0x00000057535d7220 */ /* 0x080fe20000410000 */
[----:B------:R-:W-:Y:S02]  /*4170*/  HADD2.F32 R163, -RZ, R163.H1_H1 ;  /* 0x300000a3ffa37230 */ /* 0x000fe40000004100 */
[----:B------:R-:W-:Y:S01]  /*4180*/  FMUL.FTZ R92, R40, R87 ;  /* 0x00000057285c7220 */ /* 0x000fe20000410000 */
[----:B------:R-:W-:Y:S01]  /*4190*/  HADD2.F32 R42, -RZ, R42.H0_H0 ;  /* 0x2000002aff2a7230 */ /* 0x000fe20000004100 */
[----:B------:R-:W-:Y:S01]  /*41a0*/  F2FP.F16.F32.PACK_AB R43, R84, R43 ;  /* 0x0000002b542b723e */ /* 0x000fe200000000ff */
[----:B------:R-:W-:-:S02]  /*41b0*/  HADD2.F32 R86, -RZ, R162.H1_H1 ;  /* 0x300000a2ff567230 */ /* 0x000fc40000004100 */
[-C--:B------:R-:W-:Y:S01]  /*41c0*/  FMUL.FTZ R87, R85, R163.reuse ;  /* 0x000000a355577220 */ /* 0x080fe20000410000 */
[----:B------:R-:W-:Y:S02]  /*41d0*/  HADD2.F32 R162, -RZ, R162.H0_H0 ;  /* 0x200000a2ffa27230 */ /* 0x000fe40000004100 */
[----:B------:R-:W-:Y:S01]  /*41e0*/  FMUL.FTZ R94, R42, R163 ;  /* 0x000000a32a5e7220 */ /* 0x000fe20000410000 */
[-C--:B------:R-:W-:Y:S01]  /*41f0*/  FFMA.FTZ R93, R40, R86.reuse, -R93 ;  /* 0x00000056285d7223 */ /* 0x080fe2000001085d */
[----:B------:R-:W-:Y:S01]  /*4200*/  FFMA.FTZ R92, R83, R86, R92 ;  /* 0x00000056535c7223 */ /* 0x000fe2000001005c */
[-C--:B------:R-:W-:Y:S01]  /*4210*/  FFMA.FTZ R87, R42, R162.reuse, -R87 ;  /* 0x000000a22a577223 */ /* 0x080fe20000010857 */
[----:B------:R-:W-:-:S03]  /*4220*/  FFMA.FTZ R94, R85, R162, R94 ;  /* 0x000000a2555e7223 */ /* 0x000fc6000001005e */
[----:B------:R-:W-:Y:S02]  /*4230*/  F2FP.F16.F32.PACK_AB R40, R92, R93 ;  /* 0x0000005d5c28723e */ /* 0x000fe400000000ff */
[----:B------:R-:W-:-:S07]  /*4240*/  F2FP.F16.F32.PACK_AB R42, R94, R87 ;  /* 0x000000575e2a723e */ /* 0x000fce00000000ff */
.L_x_487:
[----:B------:R-:W-:Y:S05]  /*4250*/  BSYNC B2 ;  /* 0x0000000000027941 */ /* 0x000fea0003800000 */
.L_x_486:
[----:B------:R-:W-:Y:S02]  /*4260*/  ULDC.64 UR4, c[0x0][0x208] ;  /* 0x0000820000047ab9 */ /* 0x000fe40000000a00 */
[----:B--2---:R4:W-:Y:S03]  /*4270*/  STG.E.128 desc[UR4][R60.64+0x180], R40 ;  /* 0x000180283c007986 */ /* 0x0049e6000c101d04 */
.L_x_473:
[----:B------:R-:W-:Y:S05]  /*4280*/  BSYNC B1 ;  /* 0x0000000000017941 */ /* 0x000fea0003800000 */
.L_x_472:
[----:B------:R-:W-:Y:S04]  /*4290*/  BSSY B1, `(.L_x_488) ;  /* 0x00000d1000017945 */ /* 0x000fe80003800000 */
[----:B------:R-:W-:Y:S05]  /*42a0*/  @P4 BRA `(.L_x_489) ;  /* 0x0000000c003c4947 */ /* 0x000fea0003800000 */
[----:B------:R-:W-:Y:S01]  /*42b0*/  ISETP.NE.AND P3, PT, R26, RZ, PT ;  /* 0x000000ff1a00720c */ /* 0x000fe20003f65270 */
[----:B------:R-:W-:-:S12]  /*42c0*/  BSSY B2, `(.L_x_490) ;  /* 0x0000033000027945 */ /* 0x000fd80003800000 */
[----:B------:R-:W-:Y:S05]  /*42d0*/  @!P3 BRA `(.L_x_491) ;  /* 0x0000000000c4b947 */ /* 0x000fea0003800000 */
[----:B-1234-:R1:W2:Y:S01]  /*42e0*/  LDS.128 R40, [R4+0x25400] ;  /* 0x0254000004287984 */ /* 0x01e2a20000000c00 */
[----:B------:R-:W-:Y:S01]  /*42f0*/  ISETP.GE.AND P3, PT, R22, R116, PT ;  /* 0x000000741600720c */ /* 0x000fe20003f66270 */
[----:B------:R-:W-:-:S12]  /*4300*/  BSSY B3, `(.L_x_492) ;  /* 0x000002c000037945 */ /* 0x000fd80003800000 */
[----:B-1----:R-:W-:Y:S05]  /*4310*/  @P3 BRA `(.L_x_493) ;  /* 0x0000000000a83947 */ /* 0x002fea0003800000 */
[----:B------:R-:W-:Y:S01]  /*4320*/  SHF.R.U64 R78, R78, 0x10, R79 ;  /* 0x000000104e4e7819 */ /* 0x000fe2000000124f */
[----:B--2---:R-:W-:Y:S01]  /*4330*/  IMAD.MOV.U32 R61, RZ, RZ, R43 ;  /* 0x000000ffff3d7224 */ /* 0x004fe200078e002b */
[----:B------:R-:W-:Y:S01]  /*4340*/  SHF.R.U32.HI R83, RZ, 0x10, R79 ;  /* 0x00000010ff537819 */ /* 0x000fe2000001164f */
[----:B------:R-:W-:Y:S01]  /*4350*/  HADD2.F32 R43, -RZ, R41.H1_H1 ;  /* 0x30000029ff2b7230 */ /* 0x000fe20000004100 */
[--C-:B------:R-:W-:Y:S01]  /*4360*/  SHF.R.U64 R79, R80, 0x10, R81.reuse ;  /* 0x00000010504f7819 */ /* 0x100fe20000001251 */
[----:B------:R-:W-:Y:S01]  /*4370*/  HADD2.F32 R78, -RZ, R78.H0_H0 ;  /* 0x2000004eff4e7230 */ /* 0x000fe20000004100 */
[----:B------:R-:W-:Y:S01]  /*4380*/  SHF.R.U32.HI R82, RZ, 0x10, R81 ;  /* 0x00000010ff527819 */ /* 0x000fe20000011651 */
[----:B------:R-:W-:Y:S01]  /*4390*/  HADD2.F32 R80, -RZ, R83.H0_H0 ;  /* 0x20000053ff507230 */ /* 0x000fe20000004100 */
[----:B------:R-:W-:Y:S01]  /*43a0*/  MOV R60, R40 ;  /* 0x00000028003c7202 */ /* 0x000fe20000000f00 */
[----:B------:R-:W-:Y:S02]  /*43b0*/  HADD2.F32 R40, -RZ, R41.H0_H0 ;  /* 0x20000029ff287230 */ /* 0x000fe40000004100 */
[----:B------:R-:W-:-:S02]  /*43c0*/  HADD2.F32 R79, -RZ, R79.H0_H0 ;  /* 0x2000004fff4f7230 */ /* 0x000fc40000004100 */
[----:B------:R-:W-:Y:S02]  /*43d0*/  HADD2.F32 R82, -RZ, R82.H0_H0 ;  /* 0x20000052ff527230 */ /* 0x000fe40000004100 */
[--C-:B------:R-:W-:Y:S02]  /*43e0*/  HADD2.F32 R41, -RZ, R61.reuse.H1_H1 ;  /* 0x3000003dff297230 */ /* 0x100fe40000004100 */
[-C--:B------:R-:W-:Y:S01]  /*43f0*/  FMUL.FTZ R81, R43, R79.reuse ;  /* 0x0000004f2b517220 */ /* 0x080fe20000410000 */
[----:B------:R-:W-:Y:S02]  /*4400*/  HADD2.F32 R61, -RZ, R61.H0_H0 ;  /* 0x2000003dff3d7230 */ /* 0x000fe40000004100 */
[C---:B------:R-:W-:Y:S01]  /*4410*/  FMUL.FTZ R84, R40.reuse, R79 ;  /* 0x0000004f28547220 */ /* 0x040fe20000410000 */
[----:B------:R-:W-:Y:S01]  /*4420*/  FMUL.FTZ R86, R41, R82 ;  /* 0x0000005229567220 */ /* 0x000fe20000410000 */
[----:B------:R-:W-:Y:S01]  /*4430*/  FFMA.FTZ R40, R40, R78, -R81 ;  /* 0x0000004e28287223 */ /* 0x000fe20000010851 */
[----:B------:R-:W-:Y:S01]  /*4440*/  FMUL.FTZ R82, R61, R82 ;  /* 0x000000523d527220 */ /* 0x000fe20000410000 */
[----:B------:R-:W-:Y:S01]  /*4450*/  FFMA.FTZ R81, R43, R78, R84 ;  /* 0x0000004e2b517223 */ /* 0x000fe20000010054 */
[----:B------:R-:W-:Y:S01]  /*4460*/  FFMA.FTZ R86, R61, R80, -R86 ;  /* 0x000000503d567223 */ /* 0x000fe20000010856 */
[----:B------:R-:W-:-:S02]  /*4470*/  HADD2.F32 R61, -RZ, R161.H1_H1 ;  /* 0x300000a1ff3d7230 */ /* 0x000fc40000004100 */
[----:B------:R-:W-:Y:S01]  /*4480*/  FFMA.FTZ R85, R41, R80, R82 ;  /* 0x0000005029557223 */ /* 0x000fe20000010052 */
[----:B------:R-:W-:Y:S02]  /*4490*/  HADD2.F32 R78, -RZ, R160.H1_H1 ;  /* 0x300000a0ff4e7230 */ /* 0x000fe40000004100 */
[----:B------:R-:W-:Y:S02]  /*44a0*/  HADD2.F32 R41, -RZ, R60.H1_H1 ;  /* 0x3000003cff297230 */ /* 0x000fe40000004100 */
[----:B------:R-:W-:Y:S02]  /*44b0*/  HADD2.F32 R43, -RZ, R42.H1_H1 ;  /* 0x3000002aff2b7230 */ /* 0x000fe40000004100 */
[----:B------:R-:W-:Y:S02]  /*44c0*/  HADD2.F32 R161, -RZ, R161.H0_H0 ;  /* 0x200000a1ffa17230 */ /* 0x000fe40000004100 */
[----:B------:R-:W-:Y:S02]  /*44d0*/  HADD2.F32 R60, -RZ, R60.H0_H0 ;  /* 0x2000003cff3c7230 */ /* 0x000fe40000004100 */
[----:B------:R-:W-:Y:S01]  /*44e0*/  FMUL.FTZ R83, R43, R78 ;  /* 0x0000004e2b537220 */ /* 0x000fe20000410000 */
[----:B------:R-:W-:-:S02]  /*44f0*/  HADD2.F32 R42, -RZ, R42.H0_H0 ;  /* 0x2000002aff2a7230 */ /* 0x000fc40000004100 */
[CC--:B------:R-:W-:Y:S01]  /*4500*/  FMUL.FTZ R79, R41.reuse, R161.reuse ;  /* 0x000000a1294f7220 */ /* 0x0c0fe20000410000 */
[----:B------:R-:W-:Y:S02]  /*4510*/  HADD2.F32 R160, -RZ, R160.H0_H0 ;  /* 0x200000a0ffa07230 */ /* 0x000fe40000004100 */
[----:B------:R-:W-:Y:S01]  /*4520*/  FMUL.FTZ R80, R60, R161 ;  /* 0x000000a13c507220 */ /* 0x000fe20000410000 */
[----:B------:R-:W-:Y:S01]  /*4530*/  FMUL.FTZ R78, R42, R78 ;  /* 0x0000004e2a4e7220 */ /* 0x000fe20000410000 */
[-C--:B------:R-:W-:Y:S02]  /*4540*/  FFMA.FTZ R79, R60, R61.reuse, -R79 ;  /* 0x0000003d3c4f7223 */ /* 0x080fe4000001084f */
[----:B------:R-:W-:Y:S01]  /*4550*/  FFMA.FTZ R80, R41, R61, R80 ;  /* 0x0000003d29507223 */ /* 0x000fe20000010050 */
[-C--:B------:R-:W-:Y:S01]  /*4560*/  FFMA.FTZ R83, R42, R160.reuse, -R83 ;  /* 0x000000a02a537223 */ /* 0x080fe20000010853 */
[----:B------:R-:W-:Y:S01]  /*4570*/  FFMA.FTZ R78, R43, R160, R78 ;  /* 0x000000a02b4e7223 */ /* 0x000fe2000001004e */
[----:B------:R-:W-:-:S02]  /*4580*/  F2FP.F16.F32.PACK_AB R41, R81, R40 ;  /* 0x000000285129723e */ /* 0x000fc400000000ff */
[----:B------:R-:W-:Y:S02]  /*4590*/  F2FP.F16.F32.PACK_AB R43, R85, R86 ;  /* 0x00000056552b723e */ /* 0x000fe400000000ff */
[----:B------:R-:W-:Y:S02]  /*45a0*/  F2FP.F16.F32.PACK_AB R40, R80, R79 ;  /* 0x0000004f5028723e */ /* 0x000fe400000000ff */
[----:B------:R-:W-:-:S07]  /*45b0*/  F2FP.F16.F32.PACK_AB R42, R78, R83 ;  /* 0x000000534e2a723e */ /* 0x000fce00000000ff */
.L_x_493:
[----:B------:R-:W-:Y:S05]  /*45c0*/  BSYNC B3 ;  /* 0x0000000000037941 */ /* 0x000fea0003800000 */
.L_x_492:
[----:B------:R-:W-:Y:S02]  /*45d0*/  ULDC.64 UR4, c[0x0][0x208] ;  /* 0x0000820000047ab9 */ /* 0x000fe40000000a00 */
[----:B--2---:R1:W-:Y:S03]  /*45e0*/  STG.E.128 desc[UR4][R54.64], R40 ;  /* 0x0000002836007986 */ /* 0x0043e6000c101d04 */
.L_x_491:
[----:B------:R-:W-:Y:S05]  /*45f0*/  BSYNC B2 ;  /* 0x0000000000027941 */ /* 0x000fea0003800000 */
.L_x_490:
[----:B------:R-:W-:Y:S01]  /*4600*/  ISETP.NE.AND P3, PT, R10, RZ, PT ;  /* 0x000000ff0a00720c */ /* 0x000fe20003f65270 */
[----:B------:R-:W-:-:S12]  /*4610*/  BSSY B2, `(.L_x_494) ;  /* 0x0000032000027945 */ /* 0x000fd80003800000 */
[----:B------:R-:W-:Y:S05]  /*4620*/  @!P3 BRA `(.L_x_495) ;  /* 0x0000000000c0b947 */ /* 0x000fea0003800000 */
[----:B-1234-:R1:W2:Y:S01]  /*4630*/  LDS.128 R40, [R4+0x27c00] ;  /* 0x027c000004287984 */ /* 0x01e2a20000000c00 */
[----:B------:R-:W-:Y:S01]  /*4640*/  ISETP.GE.AND P3, PT, R215, R116, PT ;  /* 0x00000074d700720c */ /* 0x000fe20003f66270 */
[----:B------:R-:W-:-:S12]  /*4650*/  BSSY B3, `(.L_x_496) ;  /* 0x000002b000037945 */ /* 0x000fd80003800000 */
[----:B-1----:R-:W-:Y:S05]  /*4660*/  @P3 BRA `(.L_x_497) ;  /* 0x0000000000a43947 */ /* 0x002fea0003800000 */
[--C-:B------:R-:W-:Y:S01]  /*4670*/  SHF.R.U64 R74, R74, 0x10, R75.reuse ;  /* 0x000000104a4a7819 */ /* 0x100fe2000000124b */
[----:B--2---:R-:W-:Y:S01]  /*4680*/  IMAD.MOV.U32 R60, RZ, RZ, R42 ;  /* 0x000000ffff3c7224 */ /* 0x004fe200078e002a */
[----:B------:R-:W-:Y:S01]  /*4690*/  SHF.R.U32.HI R79, RZ, 0x10, R75 ;  /* 0x00000010ff4f7819 */ /* 0x000fe2000001164b */
[--C-:B------:R-:W-:Y:S01]  /*46a0*/  HADD2.F32 R42, -RZ, R41.reuse.H1_H1 ;  /* 0x30000029ff2a7230 */ /* 0x100fe20000004100 */
[--C-:B------:R-:W-:Y:S01]  /*46b0*/  SHF.R.U64 R75, R76, 0x10, R77.reuse ;  /* 0x000000104c4b7819 */ /* 0x100fe2000000124d */
[----:B------:R-:W-:Y:S01]  /*46c0*/  HADD2.F32 R41, -RZ, R41.H0_H0 ;  /* 0x20000029ff297230 */ /* 0x000fe20000004100 */
[----:B------:R-:W-:Y:S01]  /*46d0*/  SHF.R.U32.HI R78, RZ, 0x10, R77 ;  /* 0x00000010ff4e7819 */ /* 0x000fe2000001164d */
[----:B------:R-:W-:Y:S02]  /*46e0*/  HADD2.F32 R74, -RZ, R74.H0_H0 ;  /* 0x2000004aff4a7230 */ /* 0x000fe40000004100 */
[----:B------:R-:W-:Y:S02]  /*46f0*/  HADD2.F32 R75, -RZ, R75.H0_H0 ;  /* 0x2000004bff4b7230 */ /* 0x000fe40000004100 */
[----:B------:R-:W-:-:S02]  /*4700*/  HADD2.F32 R78, -RZ, R78.H0_H0 ;  /* 0x2000004eff4e7230 */ /* 0x000fc40000004100 */
[--C-:B------:R-:W-:Y:S02]  /*4710*/  HADD2.F32 R61, -RZ, R43.reuse.H1_H1 ;  /* 0x3000002bff3d7230 */ /* 0x100fe40000004100 */
[CC--:B------:R-:W-:Y:S01]  /*4720*/  FMUL.FTZ R80, R42.reuse, R75.reuse ;  /* 0x0000004b2a507220 */ /* 0x0c0fe20000410000 */
[C---:B------:R-:W-:Y:S01]  /*4730*/  FMUL.FTZ R75, R41.reuse, R75 ;  /* 0x0000004b294b7220 */ /* 0x040fe20000410000 */
[----:B------:R-:W-:Y:S02]  /*4740*/  HADD2.F32 R43, -RZ, R43.H0_H0 ;  /* 0x2000002bff2b7230 */ /* 0x000fe40000004100 */
[-C--:B------:R-:W-:Y:S01]  /*4750*/  FFMA.FTZ R80, R41, R74.reuse, -R80 ;  /* 0x0000004a29507223 */ /* 0x080fe20000010850 */
[----:B------:R-:W-:Y:S01]  /*4760*/  FFMA.FTZ R77, R42, R74, R75 ;  /* 0x0000004a2a4d7223 */ /* 0x000fe2000001004b */
[----:B------:R-:W-:Y:S02]  /*4770*/  HADD2.F32 R76, -RZ, R79.H0_H0 ;  /* 0x2000004fff4c7230 */ /* 0x000fe40000004100 */
[----:B------:R-:W-:Y:S01]  /*4780*/  FMUL.FTZ R82, R61, R78 ;  /* 0x0000004e3d527220 */ /* 0x000fe20000410000 */
[----:B------:R-:W-:-:S02]  /*4790*/  HADD2.F32 R74, -RZ, R153.H0_H0 ;  /* 0x20000099ff4a7230 */ /* 0x000fc40000004100 */
[C---:B------:R-:W-:Y:S01]  /*47a0*/  FMUL.FTZ R78, R43.reuse, R78 ;  /* 0x0000004e2b4e7220 */ /* 0x040fe20000410000 */
[----:B------:R-:W-:Y:S02]  /*47b0*/  HADD2.F32 R153, -RZ, R153.H1_H1 ;  /* 0x30000099ff997230 */ /* 0x000fe40000004100 */
[-C--:B------:R-:W-:Y:S01]  /*47c0*/  FFMA.FTZ R82, R43, R76.reuse, -R82 ;  /* 0x0000004c2b527223 */ /* 0x080fe20000010852 */
[----:B------:R-:W-:Y:S02]  /*47d0*/  HADD2.F32 R41, -RZ, R40.H1_H1 ;  /* 0x30000028ff297230 */ /* 0x000fe40000004100 */
[----:B------:R-:W-:Y:S01]  /*47e0*/  FFMA.FTZ R81, R61, R76, R78 ;  /* 0x0000004c3d517223 */ /* 0x000fe2000001004e */
[----:B------:R-:W-:Y:S02]  /*47f0*/  HADD2.F32 R42, -RZ, R60.H1_H1 ;  /* 0x3000003cff2a7230 */ /* 0x000fe40000004100 */
[----:B------:R-:W-:Y:S02]  /*4800*/  HADD2.F32 R40, -RZ, R40.H0_H0 ;  /* 0x20000028ff287230 */ /* 0x000fe40000004100 */
[----:B------:R-:W-:Y:S01]  /*4810*/  FMUL.FTZ R75, R41, R74 ;  /* 0x0000004a294b7220 */ /* 0x000fe20000410000 */
[----:B------:R-:W-:-:S02]  /*4820*/  HADD2.F32 R60, -RZ, R60.H0_H0 ;  /* 0x2000003cff3c7230 */ /* 0x000fc40000004100 */
[-C--:B------:R-:W-:Y:S01]  /*4830*/  FMUL.FTZ R79, R42, R153.reuse ;  /* 0x000000992a4f7220 */ /* 0x080fe20000410000 */
[--C-:B------:R-:W-:Y:S02]  /*4840*/  HADD2.F32 R43, -RZ, R152.reuse.H0_H0 ;  /* 0x20000098ff2b7230 */ /* 0x100fe40000004100 */
[----:B------:R-:W-:Y:S01]  /*4850*/  FMUL.FTZ R74, R40, R74 ;  /* 0x0000004a284a7220 */ /* 0x000fe20000410000 */
[----:B------:R-:W-:Y:S02]  /*4860*/  HADD2.F32 R61, -RZ, R152.H1_H1 ;  /* 0x30000098ff3d7230 */ /* 0x000fe40000004100 */
[----:B------:R-:W-:Y:S01]  /*4870*/  FMUL.FTZ R153, R60, R153 ;  /* 0x000000993c997220 */ /* 0x000fe20000410000 */
[-C--:B------:R-:W-:Y:S01]  /*4880*/  FFMA.FTZ R75, R40, R43.reuse, -R75 ;  /* 0x0000002b284b7223 */ /* 0x080fe2000001084b */
[----:B------:R-:W-:Y:S01]  /*4890*/  FFMA.FTZ R74, R41, R43, R74 ;  /* 0x0000002b294a7223 */ /* 0x000fe2000001004a */
[-C--:B------:R-:W-:Y:S01]  /*48a0*/  FFMA.FTZ R79, R60, R61.reuse, -R79 ;  /* 0x0000003d3c4f7223 */ /* 0x080fe2000001084f */
[----:B------:R-:W-:Y:S01]  /*48b0*/  FFMA.FTZ R42, R42, R61, R153 ;  /* 0x0000003d2a2a7223 */ /* 0x000fe20000010099 */
[----:B------:R-:W-:-:S02]  /*48c0*/  F2FP.F16.F32.PACK_AB R41, R77, R80 ;  /* 0x000000504d29723e */ /* 0x000fc400000000ff */
[----:B------:R-:W-:Y:S02]  /*48d0*/  F2FP.F16.F32.PACK_AB R43, R81, R82 ;  /* 0x00000052512b723e */ /* 0x000fe400000000ff */
[----:B------:R-:W-:Y:S02]  /*48e0*/  F2FP.F16.F32.PACK_AB R40, R74, R75 ;  /* 0x0000004b4a28723e */ /* 0x000fe400000000ff */
[----:B------:R-:W-:-:S07]  /*48f0*/  F2FP.F16.F32.PACK_AB R42, R42, R79 ;  /* 0x0000004f2a2a723e */ /* 0x000fce00000000ff */
.L_x_497:
[----:B------:R-:W-:Y:S05]  /*4900*/  BSYNC B3 ;  /* 0x0000000000037941 */ /* 0x000fea0003800000 */
.L_x_496:
[----:B------:R-:W-:Y:S02]  /*4910*/  ULDC.64 UR4, c[0x0][0x208] ;  /* 0x0000820000047ab9 */ /* 0x000fe40000000a00 */
[----:B--2---:R1:W-:Y:S03]  /*4920*/  STG.E.128 desc[UR4][R54.64+0x80], R40 ;  /* 0x0000802836007986 */ /* 0x0043e6000c101d04 */
.L_x_495:
[----:B------:R-:W-:Y:S05]  /*4930*/  BSYNC B2 ;  /* 0x0000000000027941 */ /* 0x000fea0003800000 */
.L_x_494:
        /* <DEDUP_REMOVED lines=14> */
[----:B------:R-:W-:Y:S01]  /*4a20*/  HADD2.F32 R72, -RZ, R75.H0_H0 ;  /* 0x2000004bff487230 */ /* 0x000fe20000004100 */
[----:B------:R-:W-:Y:S01]  /*4a30*/  MOV R60, R42 ;  /* 0x0000002a003c7202 */ /* 0x000fe20000000f00 */
[----:B------:R-:W-:Y:S02]  /*4a40*/  HADD2.F32 R71, -RZ, R71.H0_H0 ;  /* 0x20000047ff477230 */ /* 0x000fe40000004100 */
[----:B------:R-:W-:-:S02]  /*4a50*/  HADD2.F32 R74, -RZ, R74.H0_H0 ;  /* 0x2000004aff4a7230 */ /* 0x000fc40000004100 */
[--C-:B------:R-:W-:Y:S02]  /*4a60*/  HADD2.F32 R42, -RZ, R41.reuse.H1_H1 ;  /* 0x30000029ff2a7230 */ /* 0x100fe40000004100 */
[----:B------:R-:W-:Y:S02]  /*4a70*/  HADD2.F32 R41, -RZ, R41.H0_H0 ;  /* 0x20000029ff297230 */ /* 0x000fe40000004100 */
[-C--:B------:R-:W-:Y:S01]  /*4a80*/  FMUL.FTZ R78, R61, R74.reuse ;  /* 0x0000004a3d4e7220 */ /* 0x080fe20000410000 */
[----:B------:R-:W-:Y:S01]  /*4a90*/  FMUL.FTZ R74, R43, R74 ;  /* 0x0000004a2b4a7220 */ /* 0x000fe20000410000 */
[-C--:B------:R-:W-:Y:S01]  /*4aa0*/  FMUL.FTZ R76, R42, R71.reuse ;  /* 0x000000472a4c7220 */ /* 0x080fe20000410000 */
[----:B------:R-:W-:Y:S02]  /*4ab0*/  FMUL.FTZ R71, R41, R71 ;  /* 0x0000004729477220 */ /* 0x000fe40000410000 */
[----:B------:R-:W-:Y:S01]  /*4ac0*/  FFMA.FTZ R77, R61, R72, R74 ;  /* 0x000000483d4d7223 */ /* 0x000fe2000001004a */
[----:B------:R-:W-:Y:S01]  /*4ad0*/  FFMA.FTZ R76, R41, R70, -R76 ;  /* 0x00000046294c7223 */ /* 0x000fe2000001084c */
[----:B------:R-:W-:-:S02]  /*4ae0*/  HADD2.F32 R41, -RZ, R40.H1_H1 ;  /* 0x30000028ff297230 */ /* 0x000fc40000004100 */
[----:B------:R-:W-:Y:S01]  /*4af0*/  FFMA.FTZ R75, R42, R70, R71 ;  /* 0x000000462a4b7223 */ /* 0x000fe20000010047 */
[----:B------:R-:W-:Y:S02]  /*4b00*/  HADD2.F32 R61, -RZ, R146.H0_H0 ;  /* 0x20000092ff3d7230 */ /* 0x000fe40000004100 */
[----:B------:R-:W-:Y:S01]  /*4b10*/  FFMA.FTZ R78, R43, R72, -R78 ;  /* 0x000000482b4e7223 */ /* 0x000fe2000001084e */
[----:B------:R-:W-:Y:S02]  /*4b20*/  HADD2.F32 R40, -RZ, R40.H0_H0 ;  /* 0x20000028ff287230 */ /* 0x000fe40000004100 */
[----:B------:R-:W-:Y:S02]  /*4b30*/  HADD2.F32 R71, -RZ, R146.H1_H1 ;  /* 0x30000092ff477230 */ /* 0x000fe40000004100 */
[-C--:B------:R-:W-:Y:S01]  /*4b40*/  FMUL.FTZ R73, R41, R61.reuse ;  /* 0x0000003d29497220 */ /* 0x080fe20000410000 */
[--C-:B------:R-:W-:Y:S02]  /*4b50*/  HADD2.F32 R42, -RZ, R60.reuse.H1_H1 ;  /* 0x3000003cff2a7230 */ /* 0x100fe40000004100 */
[----:B------:R-:W-:Y:S01]  /*4b60*/  FMUL.FTZ R70, R40, R61 ;  /* 0x0000003d28467220 */ /* 0x000fe20000410000 */
[----:B------:R-:W-:-:S02]  /*4b70*/  HADD2.F32 R60, -RZ, R60.H0_H0 ;  /* 0x2000003cff3c7230 */ /* 0x000fc40000004100 */
[--C-:B------:R-:W-:Y:S02]  /*4b80*/  HADD2.F32 R43, -RZ, R145.reuse.H0_H0 ;  /* 0x20000091ff2b7230 */ /* 0x100fe40000004100 */
[-C--:B------:R-:W-:Y:S01]  /*4b90*/  FMUL.FTZ R61, R42, R71.reuse ;  /* 0x000000472a3d7220 */ /* 0x080fe20000410000 */
        /* <DEDUP_REMOVED lines=10> */
.L_x_501:
[----:B------:R-:W-:Y:S05]  /*4c40*/  BSYNC B3 ;  /* 0x0000000000037941 */ /* 0x000fea0003800000 */
.L_x_500:
[----:B------:R-:W-:Y:S02]  /*4c50*/  ULDC.64 UR4, c[0x0][0x208] ;  /* 0x0000820000047ab9 */ /* 0x000fe40000000a00 */
[----:B--2---:R1:W-:Y:S03]  /*4c60*/  STG.E.128 desc[UR4][R54.64+0x100], R40 ;  /* 0x0001002836007986 */ /* 0x0043e6000c101d04 */
.L_x_499:
[----:B------:R-:W-:Y:S05]  /*4c70*/  BSYNC B2 ;  /* 0x0000000000027941 */ /* 0x000fea0003800000 */
.L_x_498:
[----:B------:R-:W-:-:S13]  /*4c80*/  ISETP.NE.AND P3, PT, R8, RZ, PT ;  /* 0x000000ff0800720c */ /* 0x000fda0003f65270 */
        /* <DEDUP_REMOVED lines=46> */
.L_x_503:
[----:B------:R-:W-:Y:S05]  /*4f70*/  BSYNC B2 ;  /* 0x0000000000027941 */ /* 0x000fea0003800000 */
.L_x_502:
[----:B------:R-:W-:Y:S02]  /*4f80*/  ULDC.64 UR4, c[0x0][0x208] ;  /* 0x0000820000047ab9 */ /* 0x000fe40000000a00 */
[----:B--2---:R1:W-:Y:S03]  /*4f90*/  STG.E.128 desc[UR4][R54.64+0x180], R40 ;  /* 0x0001802836007986 */ /* 0x0043e6000c101d04 */
.L_x_489:
[----:B------:R-:W-:Y:S05]  /*4fa0*/  BSYNC B1 ;  /* 0x0000000000017941 */ /* 0x000fea0003800000 */
.L_x_488:
        /* <DEDUP_REMOVED lines=10> */
[----:B------:R-:W-:Y:S01]  /*5050*/  SHF.R.U64 R60, R62, 0x10, R63 ;  /* 0x000000103e3c7819 */ /* 0x000fe2000000123f */
[----:B------:R-:W-:Y:S01]  /*5060*/  HADD2.F32 R42, -RZ, R41.H1_H1 ;  /* 0x30000029ff2a7230 */ /* 0x000fe20000004100 */
[----:B------:R-:W-:Y:S01]  /*5070*/  SHF.R.U32.HI R64, RZ, 0x10, R65 ;  /* 0x00000010ff407819 */ /* 0x000fe20000011641 */
[----:B------:R-:W-:Y:S01]  /*5080*/  HADD2.F32 R61, -RZ, R61.H0_H0 ;  /* 0x2000003dff3d7230 */ /* 0x000fe20000004100 */
[----:B------:R-:W-:Y:S01]  /*5090*/  SHF.R.U32.HI R62, RZ, 0x10, R63 ;  /* 0x00000010ff3e7819 */ /* 0x000fe2000001163f */
[----:B------:R-:W-:Y:S02]  /*50a0*/  HADD2.F32 R41, -RZ, R41.H0_H0 ;  /* 0x20000029ff297230 */ /* 0x000fe40000004100 */
[----:B------:R-:W-:Y:S02]  /*50b0*/  HADD2.F32 R60, -RZ, R60.H0_H0 ;  /* 0x2000003cff3c7230 */ /* 0x000fe40000004100 */
[----:B------:R-:W-:Y:S01]  /*50c0*/  FMUL.FTZ R66, R42, R61 ;  /* 0x0000003d2a427220 */ /* 0x000fe20000410000 */
[----:B------:R-:W-:-:S02]  /*50d0*/  HADD2.F32 R64, -RZ, R64.H0_H0 ;  /* 0x20000040ff407230 */ /* 0x000fc40000004100 */
[C---:B------:R-:W-:Y:S01]  /*50e0*/  FMUL.FTZ R61, R41.reuse, R61 ;  /* 0x0000003d293d7220 */ /* 0x040fe20000410000 */
[--C-:B------:R-:W-:Y:S02]  /*50f0*/  HADD2.F32 R55, -RZ, R43.reuse.H1_H1 ;  /* 0x3000002bff377230 */ /* 0x100fe40000004100 */
[-C--:B------:R-:W-:Y:S01]  /*5100*/  FFMA.FTZ R66, R41, R60.reuse, -R66 ;  /* 0x0000003c29427223 */ /* 0x080fe20000010842 */
[----:B------:R-:W-:Y:S02]  /*5110*/  HADD2.F32 R43, -RZ, R43.H0_H0 ;  /* 0x2000002bff2b7230 */ /* 0x000fe40000004100 */
        /* <DEDUP_REMOVED lines=26> */
.L_x_508:
[----:B------:R-:W-:Y:S05]  /*52c0*/  BSYNC B2 ;  /* 0x0000000000027941 */ /* 0x000fea0003800000 */
.L_x_507:
[----:B------:R-:W-:Y:S02]  /*52d0*/  ULDC.64 UR4, c[0x0][0x208] ;  /* 0x0000820000047ab9 */ /* 0x000fe40000000a00 */
[----:B--2---:R1:W-:Y:S03]  /*52e0*/  STG.E.128 desc[UR4][R52.64], R40 ;  /* 0x0000002834007986 */ /* 0x0043e6000c101d04 */
.L_x_506:
[----:B------:R-:W-:Y:S05]  /*52f0*/  BSYNC B1 ;  /* 0x0000000000017941 */ /* 0x000fea0003800000 */
.L_x_505:
        /* <DEDUP_REMOVED lines=13> */
[----:B------:R-:W-:Y:S01]  /*53d0*/  MOV R54, R42 ;  /* 0x0000002a00367202 */ /* 0x000fe20000000f00 */
[----:B------:R-:W-:Y:S01]  /*53e0*/  HADD2.F32 R42, -RZ, R41.H1_H1 ;  /* 0x30000029ff2a7230 */ /* 0x000fe20000004100 */
[----:B------:R-:W-:Y:S01]  /*53f0*/  SHF.R.U32.HI R60, RZ, 0x10, R59 ;  /* 0x00000010ff3c7819 */ /* 0x000fe2000001163b */
[----:B------:R-:W-:Y:S02]  /*5400*/  HADD2.F32 R57, -RZ, R57.H0_H0 ;  /* 0x20000039ff397230 */ /* 0x000fe40000004100 */
[----:B------:R-:W-:-:S02]  /*5410*/  HADD2.F32 R41, -RZ, R41.H0_H0 ;  /* 0x20000029ff297230 */ /* 0x000fc40000004100 */
[----:B------:R-:W-:Y:S02]  /*5420*/  HADD2.F32 R60, -RZ, R60.H0_H0 ;  /* 0x2000003cff3c7230 */ /* 0x000fe40000004100 */
[CC--:B------:R-:W-:Y:S01]  /*5430*/  FMUL.FTZ R62, R42.reuse, R57.reuse ;  /* 0x000000392a3e7220 */ /* 0x0c0fe20000410000 */
[----:B------:R-:W-:Y:S02]  /*5440*/  HADD2.F32 R58, -RZ, R61.H0_H0 ;  /* 0x2000003dff3a7230 */ /* 0x000fe40000004100 */
[C---:B------:R-:W-:Y:S01]  /*5450*/  FMUL.FTZ R57, R41.reuse, R57 ;  /* 0x0000003929397220 */ /* 0x040fe20000410000 */
[----:B------:R-:W-:Y:S01]  /*5460*/  FFMA.FTZ R62, R41, R56, -R62 ;  /* 0x00000038293e7223 */ /* 0x000fe2000001083e */
[----:B------:R-:W-:Y:S02]  /*5470*/  FMUL.FTZ R64, R55, R60 ;  /* 0x0000003c37407220 */ /* 0x000fe40000410000 */
[----:B------:R-:W-:Y:S01]  /*5480*/  FFMA.FTZ R59, R42, R56, R57 ;  /* 0x000000382a3b7223 */ /* 0x000fe20000010039 */
        /* <DEDUP_REMOVED lines=23> */
.L_x_512:
[----:B------:R-:W-:Y:S05]  /*5600*/  BSYNC B2 ;  /* 0x0000000000027941 */ /* 0x000fea0003800000 */
.L_x_511:
[----:B------:R-:W-:Y:S02]  /*5610*/  ULDC.64 UR4, c[0x0][0x208] ;  /* 0x0000820000047ab9 */ /* 0x000fe40000000a00 */
[----:B--2---:R1:W-:Y:S03]  /*5620*/  STG.E.128 desc[UR4][R52.64+0x80], R40 ;  /* 0x0000802834007986 */ /* 0x0043e6000c101d04 */
.L_x_510:
[----:B------:R-:W-:Y:S05]  /*5630*/  BSYNC B1 ;  /* 0x0000000000017941 */ /* 0x000fea0003800000 */
.L_x_509:
[----:B------:R-:W-:Y:S01]  /*5640*/  ISETP.NE.AND P3, PT, R9, RZ, PT ;  /* 0x000000ff0900720c */ /* 0x000fe20003f65270 */
[----:B------:R-:W-:-:S12]  /*5650*/  BSSY B1, `(.L_x_513) ;  /* 0x0000032000017945 */ /* 0x000fd80003800000 */
[----:B------:R-:W-:Y:S05]  /*5660*/  @!P3 BRA `(.L_x_514) ;  /* 0x0000000000c0b947 */ /* 0x000fea0003800000 */
[----:B-1234-:R1:W2:Y:S01]  /*5670*/  LDS.128 R40, [R4+0x2b400] ;  /* 0x02b4000004287984 */ /* 0x01e2a20000000c00 */
[----:B------:R-:W-:Y:S01]  /*5680*/  ISETP.GE.AND P3, PT, R214, R116, PT ;  /* 0x00000074d600720c */ /* 0x000fe20003f66270 */
[----:B------:R-:W-:-:S12]  /*5690*/  BSSY B2, `(.L_x_515) ;  /* 0x000002b000027945 */ /* 0x000fd80003800000 */
[----:B-1----:R-:W-:Y:S05]  /*56a0*/  @P3 BRA `(.L_x_516) ;  /* 0x0000000000a43947 */ /* 0x002fea0003800000 */
[--C-:B------:R-:W-:Y:S02]  /*56b0*/  SHF.R.U64 R50, R50, 0x10, R51.reuse ;  /* 0x0000001032327819 */ /* 0x100fe40000001233 */
[----:B------:R-:W-:Y:S02]  /*56c0*/  SHF.R.U32.HI R54, RZ, 0x10, R51 ;  /* 0x00000010ff367819 */ /* 0x000fe40000011633 */
[--C-:B------:R-:W-:Y:S01]  /*56d0*/  SHF.R.U64 R51, R48, 0x10, R49.reuse ;  /* 0x0000001030337819 */ /* 0x100fe20000001231 */
[----:B--2---:R-:W-:Y:S01]  /*56e0*/  IMAD.MOV.U32 R48, RZ, RZ, R42 ;  /* 0x000000ffff307224 */ /* 0x004fe200078e002a */
[----:B------:R-:W-:Y:S01]  /*56f0*/  SHF.R.U32.HI R56, RZ, 0x10, R49 ;  /* 0x00000010ff387819 */ /* 0x000fe20000011631 */
[----:B------:R-:W-:Y:S02]  /*5700*/  HADD2.F32 R42, -RZ, R41.H1_H1 ;  /* 0x30000029ff2a7230 */ /* 0x000fe40000004100 */
[----:B------:R-:W-:Y:S02]  /*5710*/  HADD2.F32 R51, -RZ, R51.H0_H0 ;  /* 0x20000033ff337230 */ /* 0x000fe40000004100 */
[----:B------:R-:W-:-:S02]  /*5720*/  HADD2.F32 R41, -RZ, R41.H0_H0 ;  /* 0x20000029ff297230 */ /* 0x000fc40000004100 */
[----:B------:R-:W-:Y:S02]  /*5730*/  HADD2.F32 R50, -RZ, R50.H0_H0 ;  /* 0x20000032ff327230 */ /* 0x000fe40000004100 */
[CC--:B------:R-:W-:Y:S01]  /*5740*/  FMUL.FTZ R58, R42.reuse, R51.reuse ;  /* 0x000000332a3a7220 */ /* 0x0c0fe20000410000 */
[----:B------:R-:W-:Y:S02]  /*5750*/  HADD2.F32 R56, -RZ, R56.H0_H0 ;  /* 0x20000038ff387230 */ /* 0x000fe40000004100 */
[C---:B------:R-:W-:Y:S01]  /*5760*/  FMUL.FTZ R51, R41.reuse, R51 ;  /* 0x0000003329337220 */ /* 0x040fe20000410000 */
[--C-:B------:R-:W-:Y:S02]  /*5770*/  HADD2.F32 R49, -RZ, R43.reuse.H1_H1 ;  /* 0x3000002bff317230 */ /* 0x100fe40000004100 */
[-C--:B------:R-:W-:Y:S01]  /*5780*/  FFMA.FTZ R58, R41, R50.reuse, -R58 ;  /* 0x00000032293a7223 */ /* 0x080fe2000001083a */
[----:B------:R-:W-:Y:S02]  /*5790*/  HADD2.F32 R43, -RZ, R43.H0_H0 ;  /* 0x2000002bff2b7230 */ /* 0x000fe40000004100 */
[----:B------:R-:W-:Y:S01]  /*57a0*/  FFMA.FTZ R55, R42, R50, R51 ;  /* 0x000000322a377223 */ /* 0x000fe20000010033 */
[----:B------:R-:W-:-:S02]  /*57b0*/  HADD2.F32 R54, -RZ, R54.H0_H0 ;  /* 0x20000036ff367230 */ /* 0x000fc40000004100 */
[-C--:B------:R-:W-:Y:S01]  /*57c0*/  FMUL.FTZ R60, R49, R56.reuse ;  /* 0x00000038313c7220 */ /* 0x080fe20000410000 */
[--C-:B------:R-:W-:Y:S02]  /*57d0*/  HADD2.F32 R50, -RZ, R91.reuse.H0_H0 ;  /* 0x2000005bff327230 */ /* 0x100fe40000004100 */
[C---:B------:R-:W-:Y:S01]  /*57e0*/  FMUL.FTZ R56, R43.reuse, R56 ;  /* 0x000000382b387220 */ /* 0x040fe20000410000 */
[----:B------:R-:W-:Y:S02]  /*57f0*/  HADD2.F32 R91, -RZ, R91.H1_H1 ;  /* 0x3000005bff5b7230 */ /* 0x000fe40000004100 */
[-C--:B------:R-:W-:Y:S01]  /*5800*/  FFMA.FTZ R60, R43, R54.reuse, -R60 ;  /* 0x000000362b3c7223 */ /* 0x080fe2000001083c */
[----:B------:R-:W-:Y:S02]  /*5810*/  HADD2.F32 R41, -RZ, R40.H1_H1 ;  /* 0x30000028ff297230 */ /* 0x000fe40000004100 */
[----:B------:R-:W-:Y:S01]  /*5820*/  FFMA.FTZ R59, R49, R54, R56 ;  /* 0x00000036313b7223 */ /* 0x000fe20000010038 */
[----:B------:R-:W-:-:S02]  /*5830*/  HADD2.F32 R42, -RZ, R48.H1_H1 ;  /* 0x30000030ff2a7230 */ /* 0x000fc40000004100 */
[----:B------:R-:W-:Y:S02]  /*5840*/  HADD2.F32 R40, -RZ, R40.H0_H0 ;  /* 0x20000028ff287230 */ /* 0x000fe40000004100 */
[CC--:B------:R-:W-:Y:S01]  /*5850*/  FMUL.FTZ R51, R41.reuse, R50.reuse ;  /* 0x0000003229337220 */ /* 0x0c0fe20000410000 */
[----:B------:R-:W-:Y:S02]  /*5860*/  HADD2.F32 R48, -RZ, R48.H0_H0 ;  /* 0x20000030ff307230 */ /* 0x000fe40000004100 */
        /* <DEDUP_REMOVED lines=13> */
.L_x_516:
[----:B------:R-:W-:Y:S05]  /*5940*/  BSYNC B2 ;  /* 0x0000000000027941 */ /* 0x000fea0003800000 */
.L_x_515:
[----:B------:R-:W-:Y:S02]  /*5950*/  ULDC.64 UR4, c[0x0][0x208] ;  /* 0x0000820000047ab9 */ /* 0x000fe40000000a00 */
[----:B--2---:R1:W-:Y:S03]  /*5960*/  STG.E.128 desc[UR4][R52.64+0x100], R40 ;  /* 0x0001002834007986 */ /* 0x0043e6000c101d04 */
.L_x_514:
[----:B------:R-:W-:Y:S05]  /*5970*/  BSYNC B1 ;  /* 0x0000000000017941 */ /* 0x000fea0003800000 */
.L_x_513:
        /* <DEDUP_REMOVED lines=47> */
.L_x_518:
[----:B------:R-:W-:Y:S05]  /*5c70*/  BSYNC B1 ;  /* 0x0000000000017941 */ /* 0x000fea0003800000 */
.L_x_517:
[----:B------:R-:W-:Y:S02]  /*5c80*/  ULDC.64 UR4, c[0x0][0x208] ;  /* 0x0000820000047ab9 */ /* 0x000fe40000000a00 */
[----:B--2---:R1:W-:Y:S01]  /*5c90*/  STG.E.128 desc[UR4][R52.64+0x180], R40 ;  /* 0x0001802834007986 */ /* 0x0043e2000c101d04 */
[----:B------:R-:W-:Y:S05]  /*5ca0*/  BRA `(.L_x_504) ;  /* 0x0000003c00e87947 */ /* 0x000fea0003800000 */
.L_x_462:
        /* <DEDUP_REMOVED lines=14> */
[----:B------:R-:W-:Y:S01]  /*5d90*/  IADD3 R40, P4, R102, R88, RZ ;  /* 0x0000005866287210 */ /* 0x000fe20007f9e0ff */
[----:B------:R-:W-:Y:S01]  /*5da0*/  ULDC.64 UR6, c[0x0][0x3e0] ;  /* 0x0000f80000067ab9 */ /* 0x000fe20000000a00 */
[----:B------:R-:W-:Y:S02]  /*5db0*/  IADD3.X R43, R0, R15, RZ, P2, !PT ;  /* 0x0000000f002b7210 */ /* 0x000fe400017fe4ff */
[----:B------:R-:W-:Y:S02]  /*5dc0*/  CS2R R46, SRZ ;  /* 0x00000000002e7805 */ /* 0x000fe4000001ff00 */
[----:B------:R-:W-:Y:S01]  /*5dd0*/  LEA R56, P3, R42, UR4, 0x1 ;  /* 0x000000042a387c11 */ /* 0x000fe2000f8608ff */
[----:B------:R-:W-:Y:S01]  /*5de0*/  IMAD.X R41, R115, 0x1, R21, P4 ;  /* 0x0000000173297824 */ /* 0x000fe200020e0615 */
[----:B------:R-:W-:-:S02]  /*5df0*/  ISETP.GE.AND P4, PT, R213, R116, PT ;  /* 0x00000074d500720c */ /* 0x000fc40003f86270 */
[----:B------:R-:W-:Y:S02]  /*5e00*/  CS2R R44, SRZ ;  /* 0x00000000002c7805 */ /* 0x000fe4000001ff00 */
[----:B------:R-:W-:Y:S02]  /*5e10*/  LEA.HI.X R57, R42, UR5, R43, 0x1, P3 ;  /* 0x000000052a397c11 */ /* 0x000fe400098f0c2b */
[----:B------:R-:W-:Y:S02]  /*5e20*/  CS2R R42, SRZ ;  /* 0x00000000002a7805 */ /* 0x000fe4000001ff00 */
[----:B------:R-:W-:Y:S02]  /*5e30*/  ISETP.GE.AND P3, PT, R212, R116, PT ;  /* 0x00000074d400720c */ /* 0x000fe40003f66270 */
[----:B------:R-:W-:Y:S02]  /*5e40*/  CS2R R54, SRZ ;  /* 0x0000000000367805 */ /* 0x000fe4000001ff00 */
[----:B------:R-:W-:-:S02]  /*5e50*/  LEA R60, P2, R40, UR6, 0x1 ;  /* 0x00000006283c7c11 */ /* 0x000fc4000f8408ff */
[----:B------:R-:W-:Y:S02]  /*5e60*/  CS2R R52, SRZ ;  /* 0x0000000000347805 */ /* 0x000fe4000001ff00 */
[----:B------:R-:W-:Y:S02]  /*5e70*/  CS2R R50, SRZ ;  /* 0x0000000000327805 */ /* 0x000fe4000001ff00 */
[----:B------:R-:W-:Y:S02]  /*5e80*/  CS2R R48, SRZ ;  /* 0x0000000000307805 */ /* 0x000fe4000001ff00 */
[----:B------:R-:W-:Y:S02]  /*5e90*/  LEA.HI.X R61, R40, UR7, R41, 0x1, P2 ;  /* 0x00000007283d7c11 */ /* 0x000fe400090f0c29 */
[----:B------:R-:W-:Y:S01]  /*5ea0*/  CS2R R40, SRZ ;  /* 0x0000000000287805 */ /* 0x000fe2000001ff00 */
[----:B------:R-:W-:Y:S02]  /*5eb0*/  ULDC.64 UR8, c[0x0][0x208] ;  /* 0x0000820000087ab9 */ /* 0x000fe40000000a00 */
[----:B------:R0:W5:Y:S04]  /*5ec0*/  @!P4 LDG.E.128 R48, desc[UR8][R60.64+0x80] ;  /* 0x000080083c30c981 */ /* 0x000168000c1e1d00 */
[----:B------:R0:W5:Y:S04]  /*5ed0*/  @!P3 LDG.E.128 R44, desc[UR8][R56.64] ;  /* 0x00000008382cb981 */ /* 0x000168000c1e1d00 */
[----:B------:R0:W5:Y:S04]  /*5ee0*/  @!P4 LDG.E.128 R40, desc[UR8][R56.64+0x80] ;  /* 0x000080083828c981 */ /* 0x000168000c1e1d00 */
[----:B------:R0:W5:Y:S02]  /*5ef0*/  @!P3 LDG.E.128 R52, desc[UR8][R60.64] ;  /* 0x000000083c34b981 */ /* 0x000164000c1e1d00 */
.L_x_520:
[----:B------:R-:W-:Y:S05]  /*5f00*/  BSYNC B1 ;  /* 0x0000000000017941 */ /* 0x000fea0003800000 */
.L_x_519:
[----:B0----5:R-:W-:Y:S01]  /*5f10*/  IMAD.MOV.U32 R56, RZ, RZ, R42 ;  /* 0x000000ffff387224 */ /* 0x021fe200078e002a */
[----:B------:R-:W-:Y:S01]  /*5f20*/  MOV R57, R43 ;  /* 0x0000002b00397202 */ /* 0x000fe20000000f00 */
[----:B------:R-:W-:Y:S01]  /*5f30*/  IMAD.MOV.U32 R60, RZ, RZ, R40 ;  /* 0x000000ffff3c7224 */ /* 0x000fe200078e0028 */
[----:B------:R-:W-:Y:S01]  /*5f40*/  ISETP.GE.AND P3, PT, R217, R3, PT ;  /* 0x00000003d900720c */ /* 0x000fe20003f66270 */
[----:B------:R-:W-:Y:S01]  /*5f50*/  BSSY B1, `(.L_x_521) ;  /* 0x000003e000017945 */ /* 0x000fe20003800000 */
[----:B------:R-:W-:Y:S01]  /*5f60*/  PRMT R178, R178, 0x5410, R56 ;  /* 0x00005410b2b27816 */ /* 0x000fe20000000038 */
[----:B------:R-:W-:Y:S01]  /*5f70*/  IMAD.MOV.U32 R56, RZ, RZ, R41 ;  /* 0x000000ffff387224 */ /* 0x000fe200078e0029 */
[----:B------:R-:W-:Y:S02]  /*5f80*/  PRMT R181, R181, 0x5410, R57 ;  /* 0x00005410b5b57816 */ /* 0x000fe40000000039 */
[----:B------:R-:W-:Y:S02]  /*5f90*/  CS2R R62, SRZ ;  /* 0x00000000003e7805 */ /* 0x000fe4000001ff00 */
[----:B------:R-:W-:-:S02]  /*5fa0*/  MOV R57, R46 ;  /* 0x0000002e00397202 */ /* 0x000fc40000000f00 */
[----:B------:R-:W-:Y:S02]  /*5fb0*/  CS2R R66, SRZ ;  /* 0x0000000000427805 */ /* 0x000fe4000001ff00 */
[----:B------:R-:W-:Y:S01]  /*5fc0*/  PRMT R182, R56, 0x7610, R182 ;  /* 0x0000761038b67816 */ /* 0x000fe200000000b6 */
[----:B------:R-:W-:Y:S01]  /*5fd0*/  IMAD.MOV.U32 R56, RZ, RZ, R47 ;  /* 0x000000ffff387224 */ /* 0x000fe200078e002f */
[----:B------:R-:W-:Y:S01]  /*5fe0*/  PRMT R179, R179, 0x5410, R60 ;  /* 0x00005410b3b37816 */ /* 0x000fe2000000003c */
        /* <DEDUP_REMOVED lines=10> */
[----:B------:R-:W-:Y:S01]  /*6090*/  PRMT R178, R56, 0x7610, R178 ;  /* 0x0000761038b27816 */ /* 0x000fe200000000b2 */
[----:B------:R-:W-:Y:S01]  /*60a0*/  IMAD.MOV.U32 R56, RZ, RZ, R49 ;  /* 0x000000ffff387224 */ /* 0x000fe200078e0031 */
[----:B------:R-:W-:Y:S02]  /*60b0*/  MOV R60, R48 ;  /* 0x00000030003c7202 */ /* 0x000fe40000000f00 */
[----:B------:R-:W-:Y:S01]  /*60c0*/  PRMT R181, R57, 0x7610, R181 ;  /* 0x0000761039b57816 */ /* 0x000fe200000000b5 */
[----:B------:R-:W-:Y:S01]  /*60d0*/  IMAD.MOV.U32 R57, RZ, RZ, R54 ;  /* 0x000000ffff397224 */ /* 0x000fe200078e0036 */
[----:B------:R-:W-:Y:S01]  /*60e0*/  PRMT R179, R60, 0x7610, R179 ;  /* 0x000076103cb37816 */ /* 0x000fe200000000b3 */
[----:B------:R-:W-:Y:S01]  /*60f0*/  IMAD.MOV.U32 R60, RZ, RZ, R52 ;  /* 0x000000ffff3c7224 */ /* 0x000fe200078e0034 */
[----:B------:R-:W-:-:S02]  /*6100*/  PRMT R182, R182, 0x5410, R56 ;  /* 0x00005410b6b67816 */ /* 0x000fc40000000038 */
[----:B------:R-:W-:Y:S01]  /*6110*/  PRMT R183, R183, 0x5410, R57 ;  /* 0x00005410b7b77816 */ /* 0x000fe20000000039 */
[----:B------:R-:W-:Y:S01]  /*6120*/  IMAD.MOV.U32 R57, RZ, RZ, R53 ;  /* 0x000000ffff397224 */ /* 0x000fe200078e0035 */
[----:B------:R-:W-:Y:S02]  /*6130*/  MOV R56, R55 ;  /* 0x0000003700387202 */ /* 0x000fe40000000f00 */
[----:B------:R-:W-:Y:S02]  /*6140*/  PRMT R184, R60, 0x7610, R184 ;  /* 0x000076103cb87816 */ /* 0x000fe400000000b8 */
[----:B------:R-:W-:Y:S02]  /*6150*/  CS2R R60, SRZ ;  /* 0x00000000003c7805 */ /* 0x000fe4000001ff00 */
[----:B------:R-:W-:Y:S02]  /*6160*/  PRMT R168, R56, 0x7610, R168 ;  /* 0x0000761038a87816 */ /* 0x000fe400000000a8 */
[----:B------:R-:W-:-:S02]  /*6170*/  PRMT R162, R57, 0x7610, R162 ;  /* 0x0000761039a27816 */ /* 0x000fc400000000a2 */
[----:B------:R-:W-:Y:S01]  /*6180*/  CS2R R56, SRZ ;  /* 0x0000000000387805 */ /* 0x000fe2000001ff00 */
        /* <DEDUP_REMOVED lines=9> */
[----:B------:R-:W-:Y:S02]  /*6220*/  CS2R R68, SRZ ;  /* 0x0000000000447805 */ /* 0x000fe4000001ff00 */
[----:B------:R-:W-:Y:S02]  /*6230*/  CS2R R66, SRZ ;  /* 0x0000000000427805 */ /* 0x000fe4000001ff00 */
[----:B------:R-:W-:Y:S02]  /*6240*/  IADD3.X R57, R21, R115, R34, P2, P4 ;  /* 0x0000007315397210 */ /* 0x000fe400017e8422 */
[----:B------:R-:W-:Y:S02]  /*6250*/  CS2R R64, SRZ ;  /* 0x0000000000407805 */ /* 0x000fe4000001ff00 */
[----:B------:R-:W-:Y:S01]  /*6260*/  LEA R72, P4, R58, UR4, 0x1 ;  /* 0x000000043a487c11 */ /* 0x000fe2000f8808ff */
[----:B------:R-:W-:Y:S01]  /*6270*/  ULDC.64 UR8, c[0x0][0x208] ;  /* 0x0000820000087ab9 */ /* 0x000fe20000000a00 */
[----:B------:R-:W-:-:S02]  /*6280*/  LEA R74, P2, R56, UR6, 0x1 ;  /* 0x00000006384a7c11 */ /* 0x000fc4000f8408ff */
[----:B------:R-:W-:Y:S02]  /*6290*/  LEA.HI.X R73, R58, UR5, R59, 0x1, P4 ;  /* 0x000000053a497c11 */ /* 0x000fe4000a0f0c3b */
[----:B------:R-:W-:Y:S02]  /*62a0*/  CS2R R58, SRZ ;  /* 0x00000000003a7805 */ /* 0x000fe4000001ff00 */
[----:B------:R-:W-:Y:S02]  /*62b0*/  LEA.HI.X R75, R56, UR7, R57, 0x1, P2 ;  /* 0x00000007384b7c11 */ /* 0x000fe400090f0c39 */
[----:B------:R-:W-:Y:S02]  /*62c0*/  CS2R R56, SRZ ;  /* 0x0000000000387805 */ /* 0x000fe4000001ff00 */
[-C--:B------:R-:W-:Y:S02]  /*62d0*/  ISETP.GE.AND P4, PT, R212, R116.reuse, PT ;  /* 0x00000074d400720c */ /* 0x080fe40003f86270 */
[----:B------:R-:W-:-:S11]  /*62e0*/  ISETP.GE.AND P2, PT, R213, R116, PT ;  /* 0x00000074d500720c */ /* 0x000fd60003f46270 */
[----:B------:R0:W5:Y:S04]  /*62f0*/  @!P4 LDG.E.128 R60, desc[UR8][R72.64] ;  /* 0x00000008483cc981 */ /* 0x000168000c1e1d00 */
[----:B------:R0:W5:Y:S04]  /*6300*/  @!P2 LDG.E.128 R56, desc[UR8][R72.64+0x80] ;  /* 0x000080084838a981 */ /* 0x000168000c1e1d00 */
[----:B------:R0:W5:Y:S04]  /*6310*/  @!P4 LDG.E.128 R68, desc[UR8][R74.64] ;  /* 0x000000084a44c981 */ /* 0x000168000c1e1d00 */
[----:B------:R0:W5:Y:S02]  /*6320*/  @!P2 LDG.E.128 R64, desc[UR8][R74.64+0x80] ;  /* 0x000080084a40a981 */ /* 0x000164000c1e1d00 */
.L_x_522:
[----:B------:R-:W-:Y:S05]  /*6330*/  BSYNC B1 ;  /* 0x0000000000017941 */ /* 0x000fea0003800000 */
.L_x_521:
[----:B------:R-:W-:Y:S01]  /*6340*/  ISETP.GE.AND P4, PT, R218, R3, PT ;  /* 0x00000003da00720c */ /* 0x000fe20003f86270 */
[----:B------:R-:W-:Y:S01]  /*6350*/  BSSY B1, `(.L_x_523) ;  /* 0x000001f000017945 */ /* 0x000fe20003800000 */
[----:B0-----:R-:W-:Y:S02]  /*6360*/  CS2R R74, SRZ ;  /* 0x00000000004a7805 */ /* 0x001fe4000001ff00 */
        /* <DEDUP_REMOVED lines=11> */
[----:B------:R-:W-:Y:S01]  /*6420*/  ULDC.64 UR8, c[0x0][0x208] ;  /* 0x0000820000087ab9 */ /* 0x000fe20000000a00 */
[----:B------:R-:W-:Y:S02]  /*6430*/  IADD3.X R73, R15, R29, R0, P2, P6 ;  /* 0x0000001d0f497210 */ /* 0x000fe400017ec400 */
[----:B------:R-:W-:-:S04]  /*6440*/  IADD3 R0, P2, P6, R102, R31, R88 ;  /* 0x0000001f66007210 */ /* 0x000fc80007e5e058 */
[----:B------:R-:W-:Y:S02]  /*6450*/  IADD3.X R115, R21, R33, R115, P2, P6 ;  /* 0x0000002115737210 */ /* 0x000fe400017ec473 */
[----:B------:R-:W-:-:S04]  /*6460*/  LEA R88, P2, R90, UR4, 0x1 ;  /* 0x000000045a587c11 */ /* 0x000fc8000f8408ff */
[----:B------:R-:W-:Y:S02]  /*6470*/  LEA.HI.X R89, R90, UR5, R73, 0x1, P2 ;  /* 0x000000055a597c11 */ /* 0x000fe400090f0c49 */
[----:B------:R-:W-:-:S04]  /*6480*/  LEA R90, P2, R0, UR6, 0x1 ;  /* 0x00000006005a7c11 */ /* 0x000fc8000f8408ff */
[----:B------:R-:W-:Y:S02]  /*6490*/  LEA.HI.X R91, R0, UR7, R115, 0x1, P2 ;  /* 0x00000007005b7c11 */ /* 0x000fe400090f0c73 */
[----:B------:R-:W-:Y:S02]  /*64a0*/  ISETP.GE.AND P2, PT, R212, R116, PT ;  /* 0x00000074d400720c */ /* 0x000fe40003f46270 */
[----:B------:R-:W-:Y:S02]  /*64b0*/  CS2R R74, SRZ ;  /* 0x00000000004a7805 */ /* 0x000fe4000001ff00 */
[----:B------:R-:W-:Y:S02]  /*64c0*/  CS2R R72, SRZ ;  /* 0x0000000000487805 */ /* 0x000fe4000001ff00 */
[----:B------:R-:W-:Y:S02]  /*64d0*/  CS2R R82, SRZ ;  /* 0x0000000000527805 */ /* 0x000fe4000001ff00 */
[----:B------:R-:W-:-:S05]  /*64e0*/  CS2R R80, SRZ ;  /* 0x0000000000507805 */ /* 0x000fca000001ff00 */
[----:B------:R0:W5:Y:S04]  /*64f0*/  @!P2 LDG.E.128 R76, desc[UR8][R88.64] ;  /* 0x00000008584ca981 */ /* 0x000168000c1e1d00 */
[----:B------:R0:W5:Y:S01]  /*6500*/  @!P2 LDG.E.128 R84, desc[UR8][R90.64] ;  /* 0x000000085a54a981 */ /* 0x000162000c1e1d00 */
[----:B------:R-:W-:-:S13]  /*6510*/  ISETP.GE.AND P2, PT, R213, R116, PT ;  /* 0x00000074d500720c */ /* 0x000fda0003f46270 */
[----:B------:R0:W5:Y:S04]  /*6520*/  @!P2 LDG.E.128 R72, desc[UR8][R88.64+0x80] ;  /* 0x000080085848a981 */ /* 0x000168000c1e1d00 */
[----:B------:R0:W5:Y:S02]  /*6530*/  @!P2 LDG.E.128 R80, desc[UR8][R90.64+0x80] ;  /* 0x000080085a50a981 */ /* 0x000164000c1e1d00 */
.L_x_524:
[----:B------:R-:W-:Y:S05]  /*6540*/  BSYNC B1 ;  /* 0x0000000000017941 */ /* 0x000fea0003800000 */
.L_x_523:
[----:B0----5:R-:W-:Y:S01]  /*6550*/  IMAD.MOV.U32 R88, RZ, RZ, R59 ;  /* 0x000000ffff587224 */ /* 0x021fe200078e003b */
        /* <DEDUP_REMOVED lines=50> */
.L_x_525:
[----:B------:R-:W-:Y:S01]  /*6880*/  IMAD R0, R17, 0x8, R16 ;  /* 0x0000000811007824 */ /* 0x000fe200078e0210 */
[----:B------:R-:W-:Y:S01]  /*6890*/  SHF.L.U32 R115, R219, 0x1f, RZ ;  /* 0x0000001fdb737819 */ /* 0x000fe200000006ff */
[----:B------:R-:W0:Y:S01]  /*68a0*/  LDC R145, c[0x0][0x2e4] ;  /* 0x0000b900ff917b82 */ /* 0x000e220000000800 */
[----:B------:R-:W-:Y:S02]  /*68b0*/  BSSY B1, `(.L_x_526) ;  /* 0x0000004000017945 */ /* 0x000fe40003800000 */
[----:B------:R-:W1:Y:S05]  /*68c0*/  SYNCS.PHASECHK.TRANS64.TRYWAIT P6, [R0+URZ+0x38890], R115 ;  /* 0x03889073000075a7 */ /* 0x000e6a00080c017f */
[----:B------:R-:W2:Y:S01]  /*68d0*/  LDC.64 R122, c[0x0][0x2f0] ;  /* 0x0000bc00ff7a7b82 */ /* 0x000ea20000000a00 */
[----:B-1----:R-:W-:Y:S05]  /*68e0*/  @!P6 BRA `(.L_x_527) ;  /* 0x000001e4008ce947 */ /* 0x002fea0003800000 */
.L_x_787:
[----:B------:R-:W-:Y:S05]  /*68f0*/  BSYNC B1 ;  /* 0x0000000000017941 */ /* 0x000fea0003800000 */
.L_x_526:
[----:B------:R-:W-:Y:S01]  /*6900*/  BSSY B1, `(.L_x_528) ;  /* 0x00000fc000017945 */ /* 0x000fe20003800000 */
[----:B0-----:R-:W-:Y:S01]  /*6910*/  IADD3 R146, -R120, R145, RZ ;  /* 0x0000009178927210 */ /* 0x001fe20007ffe1ff */
[----:B------:R-:W-:Y:S02]  /*6920*/  IMAD.MOV.U32 R125, RZ, RZ, R92 ;  /* 0x000000ffff7d7224 */ /* 0x000fe400078e005c */
[----:B------:R-:W-:Y:S05]  /*6930*/  @P5 BRA `(.L_x_529) ;  /* 0x0000000c00e05947 */ /* 0x000fea0003800000 */
[----:B------:R-:W-:Y:S01]  /*6940*/  ISETP.NE.AND P5, PT, R26, RZ, PT ;  /* 0x000000ff1a00720c */ /* 0x000fe20003fa5270 */
[-C--:B--2---:R-:W-:Y:S01]  /*6950*/  IMAD R88, R117, R122.reuse, RZ ;  /* 0x0000007a75587224 */ /* 0x084fe200078e02ff */
[----:B------:R-:W-:Y:S01]  /*6960*/  BSSY B2, `(.L_x_530) ;  /* 0x000007c000027945 */ /* 0x000fe20003800000 */
[----:B------:R-:W-:-:S04]  /*6970*/  IMAD.WIDE.U32 R134, R18, R122, R124 ;  /* 0x0000007a12867225 */ /* 0x000fc800078e007c */
[----:B------:R-:W-:-:S04]  /*6980*/  IMAD R89, R18, R123, R88 ;  /* 0x0000007b12597224 */ /* 0x000fc800078e0258 */
[----:B------:R-:W-:Y:S02]  /*6990*/  IMAD.IADD R160, R89, 0x1, R135 ;  /* 0x0000000159a07824 */ /* 0x000fe400078e0287 */
[----:B------:R-:W-:Y:S05]  /*69a0*/  @!P5 BRA `(.L_x_531) ;  /* 0x0000000400dcd947 */ /* 0x000fea0003800000 */
[----:B------:R-:W-:Y:S01]  /*69b0*/  SEL R88, R120, R146, !P0 ;  /* 0x0000009278587207 */ /* 0x000fe20004000000 */
[----:B------:R-:W-:Y:S01]  /*69c0*/  BSSY B3, `(.L_x_532) ;  /* 0x0000072000037945 */ /* 0x000fe20003800000 */
[----:B------:R-:W-:Y:S02]  /*69d0*/  IADD3 R92, P5, P6, R38, R134, R13 ;  /* 0x00000086265c7210 */ /* 0x000fe40007ebe00d */
[----:B------:R-:W-:Y:S02]  /*69e0*/  SHF.R.S32.HI R89, RZ, 0x1f, R88 ;  /* 0x0000001fff597819 */ /* 0x000fe40000011458 */
[----:B------:R-:W-:Y:S02]  /*69f0*/  IADD3.X R93, R37, R160, R7, P5, P6 ;  /* 0x000000a0255d7210 */ /* 0x000fe40002fec407 */
[----:B------:R-:W-:Y:S02]  /*6a00*/  LEA.HI R89, R89, R88, RZ, 0x4 ;  /* 0x0000005859597211 */ /* 0x000fe400078f20ff */
[----:B------:R-:W-:-:S02]  /*6a10*/  P2R R94, PR, RZ, 0x2 ;  /* 0x00000002ff5e7803 */ /* 0x000fc40000000000 */
[----:B------:R-:W-:-:S04]  /*6a20*/  LEA.HI.SX32 R88, R89, R14, 0x1c ;  /* 0x0000000e59587211 */ /* 0x000fc800078fe2ff */
[----:B------:R-:W-:-:S04]  /*6a30*/  SHF.L.U32 R89, R88, 0x3, RZ ;  /* 0x0000000358597819 */ /* 0x000fc800000006ff */
[----:B------:R-:W-:-:S13]  /*6a40*/  ISETP.GE.AND P5, PT, R89, R145, PT ;  /* 0x000000915900720c */ /* 0x000fda0003fa6270 */
[--C-:B------:R-:W-:Y:S02]  /*6a50*/  @!P5 SHF.R.S32.HI R91, RZ, 0x1f, R89.reuse ;  /* 0x0000001fff5bd819 */ /* 0x100fe40000011459 */
[--C-:B------:R-:W-:Y:S02]  /*6a60*/  @!P5 IADD3 R90, P1, P6, R38, R134, R89.reuse ;  /* 0x00000086265ad210 */ /* 0x100fe40007e3e059 */
[----:B------:R-:W-:Y:S02]  /*6a70*/  LOP3.LUT R89, R235, 0x38, R89, 0xf8, !PT ;  /* 0x00000038eb597812 */ /* 0x000fe400078ef859 */
[----:B------:R-:W-:Y:S02]  /*6a80*/  @!P5 IADD3.X R91, R37, R160, R91, P1, P6 ;  /* 0x000000a0255bd210 */ /* 0x000fe40000fec45b */
[----:B------:R-:W-:Y:S02]  /*6a90*/  LEA R136, P6, R92, R118, 0x1 ;  /* 0x000000765c887211 */ /* 0x000fe400078c08ff */
[----:B------:R-:W-:-:S02]  /*6aa0*/  LOP3.LUT R89, R89, R236, RZ, 0x3c, !PT ;  /* 0x000000ec59597212 */ /* 0x000fc400078e3cff */
[-C--:B------:R-:W-:Y:S02]  /*6ab0*/  LEA.HI.X R137, R92, R119.reuse, R93, 0x1, P6 ;  /* 0x000000775c897211 */ /* 0x080fe400030f0c5d */
[----:B------:R-:W-:Y:S02]  /*6ac0*/  @!P5 LEA R138, P6, R90, R118, 0x1 ;  /* 0x000000765a8ad211 */ /* 0x000fe400078c08ff */
[----:B------:R-:W-:Y:S02]  /*6ad0*/  ISETP.NE.AND P1, PT, R94, RZ, PT ;  /* 0x000000ff5e00720c */ /* 0x000fe40003f25270 */
[----:B------:R-:W-:Y:S02]  /*6ae0*/  @!P5 LEA.HI.X R139, R90, R119, R91, 0x1, P6 ;  /* 0x000000775a8bd211 */ /* 0x000fe400030f0c5b */
[----:B------:R-:W-:Y:S02]  /*6af0*/  SHF.R.S32.HI R91, RZ, 0x1f, R88 ;  /* 0x0000001fff5b7819 */ /* 0x000fe40000011458 */
[----:B------:R-:W-:-:S02]  /*6b00*/  ISETP.GE.AND P6, PT, R212, R116, PT ;  /* 0x00000074d400720c */ /* 0x000fc40003fc6270 */
[----:B------:R-:W-:Y:S01]  /*6b10*/  LEA.HI R88, R91, R88, RZ, 0x3 ;  /* 0x000000585b587211 */ /* 0x000fe200078f18ff */
[----:B------:R-:W-:-:S03]  /*6b20*/  IMAD R91, R17, 0x5000, R144 ;  /* 0x00005000115b7824 */ /* 0x000fc600078e0290 */
[----:B------:R-:W-:-:S05]  /*6b30*/  SHF.R.S32.HI R88, RZ, 0x3, R88 ;  /* 0x00000003ff587819 */ /* 0x000fca0000011458 */
[----:B------:R-:W-:-:S04]  /*6b40*/  IMAD R88, R88, 0x1400, R237 ;  /* 0x0000140058587824 */ /* 0x000fc800078e02ed */
[----:B------:R-:W-:-:S04]  /*6b50*/  IMAD.IADD R88, R88, 0x1, R89 ;  /* 0x0000000158587824 */ /* 0x000fc800078e0259 */
[----:B------:R-:W-:Y:S02]  /*6b60*/  IMAD R89, R17, 0x5000, R88 ;  /* 0x0000500011597824 */ /* 0x000fe400078e0258 */
[----:B------:R-:W-:-:S03]  /*6b70*/  IMAD R88, R91, 0x2, R16 ;  /* 0x000000025b587824 */ /* 0x000fc600078e0210 */
[----:B------:R-:W-:-:S03]  /*6b80*/  LEA R92, R89, R16, 0x1 ;  /* 0x00000010595c7211 */ /* 0x000fc600078e08ff */
[----:B------:R-:W0:Y:S04]  /*6b90*/  LDS.128 R88, [R88+0x24400] ;  /* 0x0244000058587984 */ /* 0x000e280000000c00 */
[----:B------:R-:W2:Y:S01]  /*6ba0*/  LDS.128 R92, [R92+0x24400] ;  /* 0x024400005c5c7984 */ /* 0x000ea20000000c00 */
[----:B------:R-:W-:Y:S05]  /*6bb0*/  @P6 BRA `(.L_x_533) ;  /* 0x0000000400486947 */ /* 0x000fea0003800000 */
[--C-:B------:R-:W-:Y:S01]  /*6bc0*/  SHF.R.U64 R44, R44, 0x10, R45.reuse ;  /* 0x000000102c2c7819 */ /* 0x100fe2000000122d */
[----:B------:R-:W-:Y:S01]  /*6bd0*/  HADD2.F32 R163, -RZ, R163.H0_H0 ;  /* 0x200000a3ffa37230 */ /* 0x000fe20000004100 */
[----:B------:R-:W-:Y:S01]  /*6be0*/  SHF.R.U32.HI R161, RZ, 0x10, R45 ;  /* 0x00000010ffa17819 */ /* 0x000fe2000001162d */
[----:B0-----:R-:W-:Y:S01]  /*6bf0*/  HADD2.F32 R164, -RZ, R89.H0_H0 ;  /* 0x20000059ffa47230 */ /* 0x001fe20000004100 */
[--C-:B------:R-:W-:Y:S01]  /*6c00*/  SHF.R.U64 R45, R52, 0x10, R53.reuse ;  /* 0x00000010342d7819 */ /* 0x100fe20000001235 */
[----:B--2---:R-:W-:Y:S01]  /*6c10*/  HADD2.F32 R165, -RZ, R93.H1_H1 ;  /* 0x3000005dffa57230 */ /* 0x004fe20000004100 */
[----:B------:R-:W-:Y:S01]  /*6c20*/  SHF.R.U32.HI R52, RZ, 0x10, R53 ;  /* 0x00000010ff347819 */ /* 0x000fe20000011635 */
[----:B------:R-:W-:Y:S01]  /*6c30*/  HADD2.F32 R89, -RZ, R89.H1_H1 ;  /* 0x30000059ff597230 */ /* 0x000fe20000004100 */
[--C-:B------:R-:W-:Y:S01]  /*6c40*/  SHF.R.U64 R53, R54, 0x10, R55.reuse ;  /* 0x0000001036357819 */ /* 0x100fe20000001237 */
[----:B------:R-:W-:Y:S01]  /*6c50*/  HADD2.F32 R45, -RZ, R45.H0_H0 ;  /* 0x2000002dff2d7230 */ /* 0x000fe20000004100 */
[----:B------:R-:W-:Y:S01]  /*6c60*/  SHF.R.U32.HI R54, RZ, 0x10, R55 ;  /* 0x00000010ff367819 */ /* 0x000fe20000011637 */
[----:B------:R-:W-:Y:S01]  /*6c70*/  HADD2.F32 R55, -RZ, R162.H0_H0 ;  /* 0x200000a2ff377230 */ /* 0x000fe20000004100 */
[--C-:B------:R-:W-:Y:S01]  /*6c80*/  SHF.R.U64 R46, R46, 0x10, R47.reuse ;  /* 0x000000102e2e7819 */ /* 0x100fe2000000122f */
[----:B------:R-:W-:Y:S01]  /*6c90*/  HADD2.F32 R162, -RZ, R93.H0_H0 ;  /* 0x2000005dffa27230 */ /* 0x000fe20000004100 */
[----:B------:R-:W-:Y:S01]  /*6ca0*/  SHF.R.U32.HI R47, RZ, 0x10, R47 ;  /* 0x00000010ff2f7819 */ /* 0x000fe2000001162f */
[----:B------:R-:W-:-:S02]  /*6cb0*/  HADD2.F32 R52, -RZ, R52.H0_H0 ;  /* 0x20000034ff347230 */ /* 0x000fc40000004100 */
[----:B------:R-:W-:Y:S02]  /*6cc0*/  HADD2.F32 R54, -RZ, R54.H0_H0 ;  /* 0x20000036ff367230 */ /* 0x000fe40000004100 */
[-C--:B------:R-:W-:Y:S01]  /*6cd0*/  FMUL.FTZ R93, R162, R55.reuse ;  /* 0x00000037a25d7220 */ /* 0x080fe20000410000 */
[C---:B------:R-:W-:Y:S01]  /*6ce0*/  FMUL.FTZ R55, R164.reuse, R55 ;  /* 0x00000037a4377220 */ /* 0x040fe20000410000 */
[-C--:B------:R-:W-:Y:S01]  /*6cf0*/  FMUL.FTZ R166, R165, R52.reuse ;  /* 0x00000034a5a67220 */ /* 0x080fe20000410000 */
[----:B------:R-:W-:Y:S01]  /*6d00*/  FMUL.FTZ R52, R89, R52 ;  /* 0x0000003459347220 */ /* 0x000fe20000410000 */
[-C--:B------:R-:W-:Y:S01]  /*6d10*/  FFMA.FTZ R93, R164, R163.reuse, -R93 ;  /* 0x000000a3a45d7223 */ /* 0x080fe2000001085d */
[----:B------:R-:W-:Y:S02]  /*6d20*/  HADD2.F32 R164, -RZ, R161.H0_H0 ;  /* 0x200000a1ffa47230 */ /* 0x000fe40000004100 */
[----:B------:R-:W-:Y:S01]  /*6d30*/  FFMA.FTZ R55, R162, R163, R55 ;  /* 0x000000a3a2377223 */ /* 0x000fe20000010037 */
[----:B------:R-:W-:-:S02]  /*6d40*/  HADD2.F32 R162, -RZ, R95.H0_H0 ;  /* 0x2000005fffa27230 */ /* 0x000fc40000004100 */
[----:B------:R-:W-:Y:S02]  /*6d50*/  HADD2.F32 R95, -RZ, R95.H1_H1 ;  /* 0x3000005fff5f7230 */ /* 0x000fe40000004100 */
[-C--:B------:R-:W-:Y:S01]  /*6d60*/  FFMA.FTZ R166, R89, R164.reuse, -R166 ;  /* 0x000000a459a67223 */ /* 0x080fe200000108a6 */
[----:B------:R-:W-:Y:S01]  /*6d70*/  FFMA.FTZ R52, R165, R164, R52 ;  /* 0x000000a4a5347223 */ /* 0x000fe20000010034 */
[----:B------:R-:W-:Y:S02]  /*6d80*/  HADD2.F32 R89, -RZ, R168.H0_H0 ;  /* 0x200000a8ff597230 */ /* 0x000fe40000004100 */
[----:B------:R-:W-:Y:S02]  /*6d90*/  HADD2.F32 R164, -RZ, R91.H0_H0 ;  /* 0x2000005bffa47230 */ /* 0x000fe40000004100 */
[----:B------:R-:W-:Y:S01]  /*6da0*/  FMUL.FTZ R170, R95, R54 ;  /* 0x000000365faa7220 */ /* 0x000fe20000410000 */
[----:B------:R-:W-:Y:S02]  /*6db0*/  HADD2.F32 R168, -RZ, R47.H0_H0 ;  /* 0x2000002fffa87230 */ /* 0x000fe40000004100 */
[----:B------:R-:W-:Y:S01]  /*6dc0*/  FMUL.FTZ R47, R162, R89 ;  /* 0x00000059a22f7220 */ /* 0x000fe20000410000 */
[----:B------:R-:W-:-:S02]  /*6dd0*/  HADD2.F32 R161, -RZ, R167.H1_H1 ;  /* 0x300000a7ffa17230 */ /* 0x000fc40000004100 */
[----:B------:R-:W-:Y:S01]  /*6de0*/  FMUL.FTZ R89, R164, R89 ;  /* 0x00000059a4597220 */ /* 0x000fe20000410000 */
[----:B------:R-:W-:Y:S01]  /*6df0*/  HADD2.F32 R91, -RZ, R91.H1_H1 ;  /* 0x3000005bff5b7230 */ /* 0x000fe20000004100 */
[----:B------:R-:W-:Y:S01]  /*6e00*/  F2FP.F16.F32.PACK_AB R93, R166, R93 ;  /* 0x0000005da65d723e */ /* 0x000fe200000000ff */
[----:B------:R-:W-:Y:S02]  /*6e10*/  HADD2.F32 R163, -RZ, R44.H0_H0 ;  /* 0x2000002cffa37230 */ /* 0x000fe40000004100 */
[-C--:B------:R-:W-:Y:S01]  /*6e20*/  FFMA.FTZ R47, R164, R161.reuse, -R47 ;  /* 0x000000a1a42f7223 */ /* 0x080fe2000001082f */
[----:B------:R-:W-:Y:S01]  /*6e30*/  FFMA.FTZ R89, R162, R161, R89 ;  /* 0x000000a1a2597223 */ /* 0x000fe20000010059 */
[C---:B------:R-:W-:Y:S01]  /*6e40*/  FMUL.FTZ R54, R91.reuse, R54 ;  /* 0x000000365b367220 */ /* 0x040fe20000410000 */
[----:B------:R-:W-:Y:S01]  /*6e50*/  FFMA.FTZ R170, R91, R168, -R170 ;  /* 0x000000a85baa7223 */ /* 0x000fe200000108aa */
[----:B------:R-:W-:Y:S01]  /*6e60*/  HADD2.F32 R91, -RZ, R184.H0_H0 ;  /* 0x200000b8ff5b7230 */ /* 0x000fe20000004100 */
[----:B------:R-:W-:Y:S01]  /*6e70*/  F2FP.F16.F32.PACK_AB R52, R52, R55 ;  /* 0x000000373434723e */ /* 0x000fe200000000ff */
[----:B------:R-:W-:-:S02]  /*6e80*/  HADD2.F32 R164, -RZ, R92.H0_H0 ;  /* 0x2000005cffa47230 */ /* 0x000fc40000004100 */
[----:B------:R-:W-:Y:S01]  /*6e90*/  FFMA.FTZ R54, R95, R168, R54 ;  /* 0x000000a85f367223 */ /* 0x000fe20000010036 */
[----:B------:R-:W-:Y:S02]  /*6ea0*/  HADD2.F32 R162, -RZ, R88.H0_H0 ;  /* 0x20000058ffa27230 */ /* 0x000fe40000004100 */
[----:B------:R-:W-:Y:S02]  /*6eb0*/  HADD2.F32 R92, -RZ, R92.H1_H1 ;  /* 0x3000005cff5c7230 */ /* 0x000fe40000004100 */
[-C--:B------:R-:W-:Y:S01]  /*6ec0*/  FMUL.FTZ R161, R164, R91.reuse ;  /* 0x0000005ba4a17220 */ /* 0x080fe20000410000 */
[--C-:B------:R-:W-:Y:S02]  /*6ed0*/  HADD2.F32 R95, -RZ, R183.reuse.H0_H0 ;  /* 0x200000b7ff5f7230 */ /* 0x100fe40000004100 */
[----:B------:R-:W-:Y:S01]  /*6ee0*/  FMUL.FTZ R165, R162, R91 ;  /* 0x0000005ba2a57220 */ /* 0x000fe20000410000 */
[----:B------:R-:W-:Y:S02]  /*6ef0*/  HADD2.F32 R88, -RZ, R88.H1_H1 ;  /* 0x30000058ff587230 */ /* 0x000fe40000004100 */
[----:B------:R-:W-:Y:S01]  /*6f00*/  FMUL.FTZ R91, R92, R45 ;  /* 0x0000002d5c5b7220 */ /* 0x000fe20000410000 */
[----:B------:R-:W-:-:S02]  /*6f10*/  HADD2.F32 R44, -RZ, R183.H1_H1 ;  /* 0x300000b7ff2c7230 */ /* 0x000fc40000004100 */
[-C--:B------:R-:W-:Y:S01]  /*6f20*/  FFMA.FTZ R161, R162, R95.reuse, -R161 ;  /* 0x0000005fa2a17223 */ /* 0x080fe200000108a1 */
[----:B------:R-:W-:Y:S01]  /*6f30*/  FFMA.FTZ R165, R164, R95, R165 ;  /* 0x0000005fa4a57223 */ /* 0x000fe200000100a5 */
[C---:B------:R-:W-:Y:S01]  /*6f40*/  FMUL.FTZ R45, R88.reuse, R45 ;  /* 0x0000002d582d7220 */ /* 0x040fe20000410000 */
[-C--:B------:R-:W-:Y:S01]  /*6f50*/  FFMA.FTZ R88, R88, R163.reuse, -R91 ;  /* 0x000000a358587223 */ /* 0x080fe2000001085b */
[----:B------:R-:W-:Y:S02]  /*6f60*/  HADD2.F32 R95, -RZ, R94.H0_H0 ;  /* 0x2000005eff5f7230 */ /* 0x000fe40000004100 */
[----:B------:R-:W-:Y:S02]  /*6f70*/  HADD2.F32 R53, -RZ, R53.H0_H0 ;  /* 0x20000035ff357230 */ /* 0x000fe40000004100 */
[----:B------:R-:W-:Y:S01]  /*6f80*/  FFMA.FTZ R92, R92, R163, R45 ;  /* 0x000000a35c5c7223 */ /* 0x000fe2000001002d */
[----:B------:R-:W-:Y:S01]  /*6f90*/  HADD2.F32 R91, -RZ, R90.H0_H0 ;  /* 0x2000005aff5b7230 */ /* 0x000fe20000004100 */
[----:B------:R-:W-:Y:S01]  /*6fa0*/  F2FP.F16.F32.PACK_AB R88, R88, R161 ;  /* 0x000000a15858723e */ /* 0x000fe200000000ff */
[----:B------:R-:W-:-:S02]  /*6fb0*/  HADD2.F32 R94, -RZ, R94.H1_H1 ;  /* 0x3000005eff5e7230 */ /* 0x000fc40000004100 */
[----:B------:R-:W-:Y:S01]  /*6fc0*/  HADD2.F32 R90, -RZ, R90.H1_H1 ;  /* 0x3000005aff5a7230 */ /* 0x000fe20000004100 */
[----:B------:R-:W-:Y:S01]  /*6fd0*/  F2FP.F16.F32.PACK_AB R92, R92, R165 ;  /* 0x000000a55c5c723e */ /* 0x000fe200000000ff */
[----:B------:R-:W-:Y:S02]  /*6fe0*/  HADD2.F32 R45, -RZ, R167.H0_H0 ;  /* 0x200000a7ff2d7230 */ /* 0x000fe40000004100 */
[-C--:B------:R-:W-:Y:S01]  /*6ff0*/  FMUL.FTZ R167, R94, R53.reuse ;  /* 0x000000355ea77220 */ /* 0x080fe20000410000 */
[----:B------:R-:W-:Y:S02]  /*7000*/  HADD2.F32 R163, -RZ, R46.H0_H0 ;  /* 0x2000002effa37230 */ /* 0x000fe40000004100 */
[-C--:B------:R-:W-:Y:S01]  /*7010*/  FMUL.FTZ R46, R95, R44.reuse ;  /* 0x0000002c5f2e7220 */ /* 0x080fe20000410000 */
[C---:B------:R-:W-:Y:S01]  /*7020*/  FMUL.FTZ R44, R91.reuse, R44 ;  /* 0x0000002c5b2c7220 */ /* 0x040fe20000410000 */
[C---:B------:R-:W-:Y:S02]  /*7030*/  FMUL.FTZ R53, R90.reuse, R53 ;  /* 0x000000355a357220 */ /* 0x040fe40000410000 */
[-C--:B------:R-:W-:Y:S01]  /*7040*/  FFMA.FTZ R46, R91, R45.reuse, -R46 ;  /* 0x0000002d5b2e7223 */ /* 0x080fe2000001082e */
[----:B------:R-:W-:Y:S01]  /*7050*/  FFMA.FTZ R44, R95, R45, R44 ;  /* 0x0000002d5f2c7223 */ /* 0x000fe2000001002c */
[-C--:B------:R-:W-:Y:S01]  /*7060*/  FFMA.FTZ R167, R90, R163.reuse, -R167 ;  /* 0x000000a35aa77223 */ /* 0x080fe200000108a7 */
[----:B------:R-:W-:Y:S01]  /*7070*/  FFMA.FTZ R53, R94, R163, R53 ;  /* 0x000000a35e357223 */ /* 0x000fe20000010035 */
[----:B------:R-:W-:Y:S01]  /*7080*/  F2FP.F16.F32.PACK_AB R95, R54, R89 ;  /* 0x00000059365f723e */ /* 0x000fe200000000ff */
[----:B------:R-:W-:Y:S01]  /*7090*/  IMAD.MOV.U32 R89, RZ, RZ, R93 ;  /* 0x000000ffff597224 */ /* 0x000fe200078e005d */
[----:B------:R-:W-:Y:S01]  /*70a0*/  F2FP.F16.F32.PACK_AB R91, R170, R47 ;  /* 0x0000002faa5b723e */ /* 0x000fe200000000ff */
[----:B------:R-:W-:Y:S01]  /*70b0*/  IMAD.MOV.U32 R93, RZ, RZ, R52 ;  /* 0x000000ffff5d7224 */ /* 0x000fe200078e0034 */
[----:B------:R-:W-:-:S02]  /*70c0*/  F2FP.F16.F32.PACK_AB R90, R167, R46 ;  /* 0x0000002ea75a723e */ /* 0x000fc400000000ff */
[----:B------:R-:W-:-:S07]  /*70d0*/  F2FP.F16.F32.PACK_AB R94, R53, R44 ;  /* 0x0000002c355e723e */ /* 0x000fce00000000ff */
.L_x_533:
[----:B------:R-:W-:Y:S05]  /*70e0*/  BSYNC B3 ;  /* 0x0000000000037941 */ /* 0x000fea0003800000 */
.L_x_532:
[----:B------:R-:W-:Y:S02]  /*70f0*/  ULDC.64 UR4, c[0x0][0x208] ;  /* 0x0000820000047ab9 */ /* 0x000fe40000000a00 */
[----:B0-----:R0:W-:Y:S04]  /*7100*/  STG.E.128 desc[UR4][R136.64], R88 ;  /* 0x0000005888007986 */ /* 0x0011e8000c101d04 */
[----:B--2---:R0:W-:Y:S02]  /*7110*/  @!P5 STG.E.128 desc[UR4][R138.64], R92 ;  /* 0x0000005c8a00d986 */ /* 0x0041e4000c101d04 */
.L_x_531:
[----:B------:R-:W-:Y:S05]  /*7120*/  BSYNC B2 ;  /* 0x0000000000027941 */ /* 0x000fea0003800000 */
.L_x_530:
[----:B------:R-:W-:-:S13]  /*7130*/  ISETP.NE.AND P5, PT, R10, RZ, PT ;  /* 0x000000ff0a00720c */ /* 0x000fda0003fa5270 */
        /* <DEDUP_REMOVED lines=12> */
[----:B------:R-:W-:-:S04]  /*7200*/  @!P5 IADD3 R134, P0, P6, R38, R134, R44 ;  /* 0x000000862686d210 */ /* 0x000fc80007e1e02c */
[----:B------:R-:W-:Y:S02]  /*7210*/  @!P5 IADD3.X R160, R37, R160, R53, P0, P6 ;  /* 0x000000a025a0d210 */ /* 0x000fe400007ec435 */
[CC--:B0-----:R-:W-:Y:S02]  /*7220*/  LEA R88, P6, R47.reuse, R118.reuse, 0x1 ;  /* 0x000000762f587211 */ /* 0x0c1fe400078c08ff */
[----:B------:R-:W-:Y:S02]  /*7230*/  ISETP.NE.AND P0, PT, R52, RZ, PT ;  /* 0x000000ff3400720c */ /* 0x000fe40003f05270 */
[----:B------:R-:W-:Y:S01]  /*7240*/  LEA.HI.X R89, R47, R119, R46, 0x1, P6 ;  /* 0x000000772f597211 */ /* 0x000fe200030f0c2e */
[----:B------:R-:W-:Y:S01]  /*7250*/  IMAD R47, R17, 0x5000, R143 ;  /* 0x00005000112f7824 */ /* 0x000fe200078e028f */
[----:B------:R-:W-:Y:S02]  /*7260*/  SHF.R.S32.HI R46, RZ, 0x1f, R45 ;  /* 0x0000001fff2e7819 */ /* 0x000fe4000001142d */
[----:B------:R-:W-:-:S02]  /*7270*/  @!P5 LEA R90, P6, R134, R118, 0x1 ;  /* 0x00000076865ad211 */ /* 0x000fc400078c08ff */
[----:B------:R-:W-:Y:S02]  /*7280*/  LEA.HI R46, R46, R45, RZ, 0x3 ;  /* 0x0000002d2e2e7211 */ /* 0x000fe400078f18ff */
[----:B------:R-:W-:Y:S01]  /*7290*/  LOP3.LUT R45, R235, 0x38, R44, 0xf8, !PT ;  /* 0x00000038eb2d7812 */ /* 0x000fe200078ef82c */
[----:B------:R-:W-:Y:S01]  /*72a0*/  IMAD R44, R47, 0x2, R16 ;  /* 0x000000022f2c7824 */ /* 0x000fe200078e0210 */
[----:B------:R-:W-:Y:S02]  /*72b0*/  SHF.R.S32.HI R46, RZ, 0x3, R46 ;  /* 0x00000003ff2e7819 */ /* 0x000fe4000001142e */
[----:B------:R-:W-:Y:S02]  /*72c0*/  LOP3.LUT R45, R45, R236, RZ, 0x3c, !PT ;  /* 0x000000ec2d2d7212 */ /* 0x000fe400078e3cff */
[----:B------:R-:W-:Y:S01]  /*72d0*/  @!P5 LEA.HI.X R91, R134, R119, R160, 0x1, P6 ;  /* 0x00000077865bd211 */ /* 0x000fe200030f0ca0 */
[----:B------:R-:W-:Y:S01]  /*72e0*/  IMAD R46, R46, 0x1400, R237 ;  /* 0x000014002e2e7824 */ /* 0x000fe200078e02ed */
[----:B------:R-:W-:-:S03]  /*72f0*/  ISETP.GE.AND P6, PT, R213, R116, PT ;  /* 0x00000074d500720c */ /* 0x000fc60003fc6270 */
[----:B------:R-:W-:-:S04]  /*7300*/  IMAD.IADD R46, R46, 0x1, R45 ;  /* 0x000000012e2e7824 */ /* 0x000fc800078e022d */
[----:B------:R-:W-:-:S05]  /*7310*/  IMAD R45, R17, 0x5000, R46 ;  /* 0x00005000112d7824 */ /* 0x000fca00078e022e */
[----:B------:R-:W-:Y:S02]  /*7320*/  LEA R52, R45, R16, 0x1 ;  /* 0x000000102d347211 */ /* 0x000fe400078e08ff */
[----:B------:R-:W0:Y:S04]  /*7330*/  LDS.128 R44, [R44+0x24400] ;  /* 0x024400002c2c7984 */ /* 0x000e280000000c00 */
[----:B------:R-:W2:Y:S01]  /*7340*/  LDS.128 R52, [R52+0x24400] ;  /* 0x0244000034347984 */ /* 0x000ea20000000c00 */
[----:B------:R-:W-:Y:S05]  /*7350*/  @P6 BRA `(.L_x_535) ;  /* 0x0000000400486947 */ /* 0x000fea0003800000 */
[--C-:B------:R-:W-:Y:S01]  /*7360*/  SHF.R.U64 R40, R40, 0x10, R41.reuse ;  /* 0x0000001028287819 */ /* 0x100fe20000001229 */
[--C-:B--2---:R-:W-:Y:S01]  /*7370*/  HADD2.F32 R94, -RZ, R53.reuse.H0_H0 ;  /* 0x20000035ff5e7230 */ /* 0x104fe20000004100 */
[----:B------:R-:W-:Y:S01]  /*7380*/  SHF.R.U32.HI R92, RZ, 0x10, R41 ;  /* 0x00000010ff5c7819 */ /* 0x000fe20000011629 */
[----:B------:R-:W-:Y:S01]  /*7390*/  HADD2.F32 R53, -RZ, R53.H1_H1 ;  /* 0x30000035ff357230 */ /* 0x000fe20000004100 */
[--C-:B------:R-:W-:Y:S01]  /*73a0*/  SHF.R.U64 R41, R48, 0x10, R49.reuse ;  /* 0x0000001030297819 */ /* 0x100fe20000001231 */
[--C-:B0-----:R-:W-:Y:S01]  /*73b0*/  HADD2.F32 R134, -RZ, R45.reuse.H0_H0 ;  /* 0x2000002dff867230 */ /* 0x101fe20000004100 */
[----:B------:R-:W-:Y:S01]  /*73c0*/  SHF.R.U32.HI R48, RZ, 0x10, R49 ;  /* 0x00000010ff307819 */ /* 0x000fe20000011631 */
[----:B------:R-:W-:Y:S01]  /*73d0*/  HADD2.F32 R45, -RZ, R45.H1_H1 ;  /* 0x3000002dff2d7230 */ /* 0x000fe20000004100 */
[--C-:B------:R-:W-:Y:S01]  /*73e0*/  SHF.R.U64 R49, R50, 0x10, R51.reuse ;  /* 0x0000001032317819 */ /* 0x100fe20000001233 */
[----:B------:R-:W-:Y:S01]  /*73f0*/  HADD2.F32 R92, -RZ, R92.H0_H0 ;  /* 0x2000005cff5c7230 */ /* 0x000fe20000004100 */
[----:B------:R-:W-:Y:S01]  /*7400*/  SHF.R.U32.HI R50, RZ, 0x10, R51 ;  /* 0x00000010ff327819 */ /* 0x000fe20000011633 */
[----:B------:R-:W-:Y:S01]  /*7410*/  HADD2.F32 R48, -RZ, R48.H0_H0 ;  /* 0x20000030ff307230 */ /* 0x000fe20000004100 */
[--C-:B------:R-:W-:Y:S01]  /*7420*/  SHF.R.U64 R42, R42, 0x10, R43.reuse ;  /* 0x000000102a2a7819 */ /* 0x100fe2000000122b */
[--C-:B------:R-:W-:Y:S01]  /*7430*/  HADD2.F32 R51, -RZ, R182.reuse.H1_H1 ;  /* 0x300000b6ff337230 */ /* 0x100fe20000004100 */
[----:B------:R-:W-:Y:S01]  /*7440*/  SHF.R.U32.HI R43, RZ, 0x10, R43 ;  /* 0x00000010ff2b7819 */ /* 0x000fe2000001162b */
[----:B------:R-:W-:-:S02]  /*7450*/  HADD2.F32 R93, -RZ, R182.H0_H0 ;  /* 0x200000b6ff5d7230 */ /* 0x000fc40000004100 */
[-C--:B------:R-:W-:Y:S01]  /*7460*/  FMUL.FTZ R136, R53, R48.reuse ;  /* 0x0000003035887220 */ /* 0x080fe20000410000 */
[C---:B------:R-:W-:Y:S01]  /*7470*/  FMUL.FTZ R48, R45.reuse, R48 ;  /* 0x000000302d307220 */ /* 0x040fe20000410000 */
[-C--:B------:R-:W-:Y:S01]  /*7480*/  FMUL.FTZ R95, R94, R51.reuse ;  /* 0x000000335e5f7220 */ /* 0x080fe20000410000 */
[----:B------:R-:W-:Y:S01]  /*7490*/  FMUL.FTZ R51, R134, R51 ;  /* 0x0000003386337220 */ /* 0x000fe20000410000 */
[-C--:B------:R-:W-:Y:S01]  /*74a0*/  FFMA.FTZ R136, R45, R92.reuse, -R136 ;  /* 0x0000005c2d887223 */ /* 0x080fe20000010888 */
[----:B------:R-:W-:Y:S01]  /*74b0*/  FFMA.FTZ R48, R53, R92, R48 ;  /* 0x0000005c35307223 */ /* 0x000fe20000010030 */
[----:B------:R-:W-:Y:S02]  /*74c0*/  HADD2.F32 R45, -RZ, R181.H0_H0 ;  /* 0x200000b5ff2d7230 */ /* 0x000fe40000004100 */
[-C--:B------:R-:W-:Y:S01]  /*74d0*/  FFMA.FTZ R51, R94, R93.reuse, R51 ;  /* 0x0000005d5e337223 */ /* 0x080fe20000010033 */
[--C-:B------:R-:W-:Y:S02]  /*74e0*/  HADD2.F32 R92, -RZ, R55.reuse.H0_H0 ;  /* 0x20000037ff5c7230 */ /* 0x100fe40000004100 */
[----:B------:R-:W-:Y:S01]  /*74f0*/  FFMA.FTZ R95, R134, R93, -R95 ;  /* 0x0000005d865f7223 */ /* 0x000fe2000001085f */
[----:B------:R-:W-:-:S02]  /*7500*/  HADD2.F32 R55, -RZ, R55.H1_H1 ;  /* 0x30000037ff377230 */ /* 0x000fc40000004100 */
[----:B------:R-:W-:Y:S02]  /*7510*/  HADD2.F32 R94, -RZ, R47.H0_H0 ;  /* 0x2000002fff5e7230 */ /* 0x000fe40000004100 */
[----:B------:R-:W-:Y:S01]  /*7520*/  HADD2.F32 R50, -RZ, R50.H0_H0 ;  /* 0x20000032ff327230 */ /* 0x000fe20000004100 */
[----:B------:R-:W-:Y:S01]  /*7530*/  F2FP.F16.F32.PACK_AB R95, R136, R95 ;  /* 0x0000005f885f723e */ /* 0x000fe200000000ff */
[----:B------:R-:W-:Y:S02]  /*7540*/  HADD2.F32 R134, -RZ, R43.H0_H0 ;  /* 0x2000002bff867230 */ /* 0x000fe40000004100 */
[-C--:B------:R-:W-:Y:S01]  /*7550*/  FMUL.FTZ R43, R92, R45.reuse ;  /* 0x0000002d5c2b7220 */ /* 0x080fe20000410000 */
[----:B------:R-:W-:Y:S02]  /*7560*/  HADD2.F32 R53, -RZ, R181.H1_H1 ;  /* 0x300000b5ff357230 */ /* 0x000fe40000004100 */
[----:B------:R-:W-:Y:S01]  /*7570*/  FMUL.FTZ R45, R94, R45 ;  /* 0x0000002d5e2d7220 */ /* 0x000fe20000410000 */
[----:B------:R-:W-:-:S02]  /*7580*/  HADD2.F32 R47, -RZ, R47.H1_H1 ;  /* 0x3000002fff2f7230 */ /* 0x000fc40000004100 */
[-C--:B------:R-:W-:Y:S01]  /*7590*/  FMUL.FTZ R138, R55, R50.reuse ;  /* 0x00000032378a7220 */ /* 0x080fe20000410000 */
[----:B------:R-:W-:Y:S02]  /*75a0*/  HADD2.F32 R41, -RZ, R41.H0_H0 ;  /* 0x20000029ff297230 */ /* 0x000fe40000004100 */
[-C--:B------:R-:W-:Y:S01]  /*75b0*/  FFMA.FTZ R43, R94, R53.reuse, -R43 ;  /* 0x000000355e2b7223 */ /* 0x080fe2000001082b */
[----:B------:R-:W-:Y:S01]  /*75c0*/  FFMA.FTZ R45, R92, R53, R45 ;  /* 0x000000355c2d7223 */ /* 0x000fe2000001002d */
[C---:B------:R-:W-:Y:S01]  /*75d0*/  FMUL.FTZ R50, R47.reuse, R50 ;  /* 0x000000322f327220 */ /* 0x040fe20000410000 */
[-C--:B------:R-:W-:Y:S01]  /*75e0*/  FFMA.FTZ R138, R47, R134.reuse, -R138 ;  /* 0x000000862f8a7223 */ /* 0x080fe2000001088a */
[----:B------:R-:W-:Y:S02]  /*75f0*/  HADD2.F32 R47, -RZ, R179.H0_H0 ;  /* 0x200000b3ff2f7230 */ /* 0x000fe40000004100 */
[----:B------:R-:W-:Y:S02]  /*7600*/  HADD2.F32 R94, -RZ, R52.H0_H0 ;  /* 0x20000034ff5e7230 */ /* 0x000fe40000004100 */
[----:B------:R-:W-:Y:S01]  /*7610*/  FFMA.FTZ R50, R55, R134, R50 ;  /* 0x0000008637327223 */ /* 0x000fe20000010032 */
[----:B------:R-:W-:-:S02]  /*7620*/  HADD2.F32 R92, -RZ, R44.H0_H0 ;  /* 0x2000002cff5c7230 */ /* 0x000fc40000004100 */
[----:B------:R-:W-:Y:S02]  /*7630*/  HADD2.F32 R52, -RZ, R52.H1_H1 ;  /* 0x30000034ff347230 */ /* 0x000fe40000004100 */
[-C--:B------:R-:W-:Y:S01]  /*7640*/  FMUL.FTZ R55, R94, R47.reuse ;  /* 0x0000002f5e377220 */ /* 0x080fe20000410000 */
[----:B------:R-:W-:Y:S02]  /*7650*/  HADD2.F32 R53, -RZ, R179.H1_H1 ;  /* 0x300000b3ff357230 */ /* 0x000fe40000004100 */
[----:B------:R-:W-:Y:S01]  /*7660*/  FMUL.FTZ R135, R92, R47 ;  /* 0x0000002f5c877220 */ /* 0x000fe20000410000 */
[----:B------:R-:W-:Y:S02]  /*7670*/  HADD2.F32 R44, -RZ, R44.H1_H1 ;  /* 0x3000002cff2c7230 */ /* 0x000fe40000004100 */
[----:B------:R-:W-:Y:S01]  /*7680*/  FMUL.FTZ R47, R52, R41 ;  /* 0x00000029342f7220 */ /* 0x000fe20000410000 */
[----:B------:R-:W-:Y:S02]  /*7690*/  HADD2.F32 R93, -RZ, R40.H0_H0 ;  /* 0x20000028ff5d7230 */ /* 0x000fe40000004100 */
[-C--:B------:R-:W-:Y:S01]  /*76a0*/  FFMA.FTZ R55, R92, R53.reuse, -R55 ;  /* 0x000000355c377223 */ /* 0x080fe20000010837 */
[----:B------:R-:W-:Y:S01]  /*76b0*/  FFMA.FTZ R135, R94, R53, R135 ;  /* 0x000000355e877223 */ /* 0x000fe20000010087 */
[----:B------:R-:W-:Y:S01]  /*76c0*/  FMUL.FTZ R41, R44, R41 ;  /* 0x000000292c297220 */ /* 0x000fe20000410000 */
[----:B------:R-:W-:-:S02]  /*76d0*/  HADD2.F32 R53, -RZ, R54.H0_H0 ;  /* 0x20000036ff357230 */ /* 0x000fc40000004100 */
[-C--:B------:R-:W-:Y:S01]  /*76e0*/  FFMA.FTZ R44, R44, R93.reuse, -R47 ;  /* 0x0000005d2c2c7223 */ /* 0x080fe2000001082f */
[----:B------:R-:W-:Y:S02]  /*76f0*/  HADD2.F32 R40, -RZ, R178.H0_H0 ;  /* 0x200000b2ff287230 */ /* 0x000fe40000004100 */
[----:B------:R-:W-:Y:S01]  /*7700*/  FFMA.FTZ R52, R52, R93, R41 ;  /* 0x0000005d34347223 */ /* 0x000fe20000010029 */
[----:B------:R-:W-:Y:S01]  /*7710*/  HADD2.F32 R49, -RZ, R49.H0_H0 ;  /* 0x20000031ff317230 */ /* 0x000fe20000004100 */
[----:B------:R-:W-:Y:S01]  /*7720*/  F2FP.F16.F32.PACK_AB R50, R50, R45 ;  /* 0x0000002d3232723e */ /* 0x000fe200000000ff */
[----:B------:R-:W-:Y:S01]  /*7730*/  HADD2.F32 R47, -RZ, R46.H0_H0 ;  /* 0x2000002eff2f7230 */ /* 0x000fe20000004100 */
[----:B------:R-:W-:Y:S01]  /*7740*/  F2FP.F16.F32.PACK_AB R44, R44, R55 ;  /* 0x000000372c2c723e */ /* 0x000fe200000000ff */
[----:B------:R-:W-:Y:S01]  /*7750*/  HADD2.F32 R54, -RZ, R54.H1_H1 ;  /* 0x30000036ff367230 */ /* 0x000fe20000004100 */
[----:B------:R-:W-:Y:S01]  /*7760*/  F2FP.F16.F32.PACK_AB R52, R52, R135 ;  /* 0x000000873434723e */ /* 0x000fe200000000ff */
[----:B------:R-:W-:-:S02]  /*7770*/  HADD2.F32 R46, -RZ, R46.H1_H1 ;  /* 0x3000002eff2e7230 */ /* 0x000fc40000004100 */
[----:B------:R-:W-:Y:S02]  /*7780*/  HADD2.F32 R93, -RZ, R42.H0_H0 ;  /* 0x2000002aff5d7230 */ /* 0x000fe40000004100 */
[-C--:B------:R-:W-:Y:S01]  /*7790*/  FMUL.FTZ R42, R53, R40.reuse ;  /* 0x00000028352a7220 */ /* 0x080fe20000410000 */
[----:B------:R-:W-:Y:S02]  /*77a0*/  HADD2.F32 R41, -RZ, R178.H1_H1 ;  /* 0x300000b2ff297230 */ /* 0x000fe40000004100 */
[-C--:B------:R-:W-:Y:S01]  /*77b0*/  FMUL.FTZ R137, R54, R49.reuse ;  /* 0x0000003136897220 */ /* 0x080fe20000410000 */
[C---:B------:R-:W-:Y:S01]  /*77c0*/  FMUL.FTZ R40, R47.reuse, R40 ;  /* 0x000000282f287220 */ /* 0x040fe20000410000 */
[C---:B------:R-:W-:Y:S01]  /*77d0*/  FMUL.FTZ R49, R46.reuse, R49 ;  /* 0x000000312e317220 */ /* 0x040fe20000410000 */
[----:B------:R-:W-:Y:S02]  /*77e0*/  IMAD.MOV.U32 R45, RZ, RZ, R95 ;  /* 0x000000ffff2d7224 */ /* 0x000fe400078e005f */
[-C--:B------:R-:W-:Y:S01]  /*77f0*/  FFMA.FTZ R42, R47, R41.reuse, -R42 ;  /* 0x000000292f2a7223 */ /* 0x080fe2000001082a */
[----:B------:R-:W-:Y:S01]  /*7800*/  FFMA.FTZ R40, R53, R41, R40 ;  /* 0x0000002935287223 */ /* 0x000fe20000010028 */
[-C--:B------:R-:W-:Y:S01]  /*7810*/  FFMA.FTZ R137, R46, R93.reuse, -R137 ;  /* 0x0000005d2e897223 */ /* 0x080fe20000010889 */
[----:B------:R-:W-:Y:S01]  /*7820*/  FFMA.FTZ R49, R54, R93, R49 ;  /* 0x0000005d36317223 */ /* 0x000fe20000010031 */
[----:B------:R-:W-:Y:S01]  /*7830*/  F2FP.F16.F32.PACK_AB R47, R138, R43 ;  /* 0x0000002b8a2f723e */ /* 0x000fe200000000ff */
[----:B------:R-:W-:Y:S01]  /*7840*/  IMAD.MOV.U32 R55, RZ, RZ, R50 ;  /* 0x000000ffff377224 */ /* 0x000fe200078e0032 */
[----:B------:R-:W-:-:S02]  /*7850*/  F2FP.F16.F32.PACK_AB R53, R48, R51 ;  /* 0x000000333035723e */ /* 0x000fc400000000ff */
[----:B------:R-:W-:Y:S02]  /*7860*/  F2FP.F16.F32.PACK_AB R46, R137, R42 ;  /* 0x0000002a892e723e */ /* 0x000fe400000000ff */
[----:B------:R-:W-:-:S07]  /*7870*/  F2FP.F16.F32.PACK_AB R54, R49, R40 ;  /* 0x000000283136723e */ /* 0x000fce00000000ff */
.L_x_535:
[----:B------:R-:W-:Y:S05]  /*7880*/  BSYNC B2 ;  /* 0x0000000000027941 */ /* 0x000fea0003800000 */
.L_x_534:
[----:B------:R-:W-:Y:S02]  /*7890*/  ULDC.64 UR4, c[0x0][0x208] ;  /* 0x0000820000047ab9 */ /* 0x000fe40000000a00 */
[----:B0-----:R3:W-:Y:S04]  /*78a0*/  STG.E.128 desc[UR4][R88.64], R44 ;  /* 0x0000002c58007986 */ /* 0x0017e8000c101d04 */
[----:B--2---:R3:W-:Y:S02]  /*78b0*/  @!P5 STG.E.128 desc[UR4][R90.64], R52 ;  /* 0x000000345a00d986 */ /* 0x0047e4000c101d04 */
.L_x_529:
[----:B------:R-:W-:Y:S05]  /*78c0*/  BSYNC B1 ;  /* 0x0000000000017941 */ /* 0x000fea0003800000 */
.L_x_528:
[----:B------:R-:W-:Y:S04]  /*78d0*/  BSSY B1, `(.L_x_536) ;  /* 0x00000f9000017945 */ /* 0x000fe80003800000 */
[----:B------:R-:W-:Y:S05]  /*78e0*/  @P3 BRA `(.L_x_537) ;  /* 0x0000000c00dc3947 */ /* 0x000fea0003800000 */
[----:B------:R-:W4:Y:S01]  /*78f0*/  LDL R40, [R1+0x60] ;  /* 0x0000600001287983 */ /* 0x000f220000100800 */
[----:B------:R-:W-:Y:S01]  /*7900*/  ISETP.NE.AND P3, PT, R26, RZ, PT ;  /* 0x000000ff1a00720c */ /* 0x000fe20003f65270 */
[-C--:B--2---:R-:W-:Y:S01]  /*7910*/  IMAD.WIDE.U32 R48, R217, R122.reuse, R124 ;  /* 0x0000007ad9307225 */ /* 0x084fe200078e007c */
[----:B------:R-:W-:Y:S03]  /*7920*/  BSSY B2, `(.L_x_538) ;  /* 0x000007a000027945 */ /* 0x000fe60003800000 */
[----:B----4-:R-:W-:-:S04]  /*7930*/  IMAD R40, R40, R122, RZ ;  /* 0x0000007a28287224 */ /* 0x010fc800078e02ff */
[----:B------:R-:W-:-:S05]  /*7940*/  IMAD R41, R217, R123, R40 ;  /* 0x0000007bd9297224 */ /* 0x000fca00078e0228 */
[----:B---3--:R-:W-:Y:S01]  /*7950*/  IADD3 R54, R49, R41, RZ ;  /* 0x0000002931367210 */ /* 0x008fe20007ffe0ff */
[----:B------:R-:W-:Y:S06]  /*7960*/  @!P3 BRA `(.L_x_539) ;  /* 0x0000000400d4b947 */ /* 0x000fec0003800000 */
[----:B------:R-:W-:Y:S01]  /*7970*/  SEL R40, R120, R146, !P0 ;  /* 0x0000009278287207 */ /* 0x000fe20004000000 */
[----:B------:R-:W-:Y:S01]  /*7980*/  BSSY B3, `(.L_x_540) ;  /* 0x0000070000037945 */ /* 0x000fe20003800000 */
[----:B------:R-:W-:Y:S02]  /*7990*/  IADD3 R42, P3, P5, R38, R48, R13 ;  /* 0x00000030262a7210 */ /* 0x000fe40007d7e00d */
[----:B------:R-:W-:Y:S02]  /*79a0*/  SHF.R.S32.HI R41, RZ, 0x1f, R40 ;  /* 0x0000001fff297819 */ /* 0x000fe40000011428 */
[----:B------:R-:W-:Y:S02]  /*79b0*/  IADD3.X R43, R37, R54, R7, P3, P5 ;  /* 0x00000036252b7210 */ /* 0x000fe40001fea407 */
[----:B------:R-:W-:-:S04]  /*79c0*/  LEA.HI R41, R41, R40, RZ, 0x4 ;  /* 0x0000002829297211 */ /* 0x000fc800078f20ff */
[----:B------:R-:W-:-:S04]  /*79d0*/  LEA.HI.SX32 R44, R41, R14, 0x1c ;  /* 0x0000000e292c7211 */ /* 0x000fc800078fe2ff */
[----:B------:R-:W-:Y:S01]  /*79e0*/  SHF.R.S32.HI R47, RZ, 0x1f, R44 ;  /* 0x0000001fff2f7819 */ /* 0x000fe2000001142c */
[----:B------:R-:W-:-:S03]  /*79f0*/  IMAD.SHL.U32 R45, R44, 0x8, RZ ;  /* 0x000000082c2d7824 */ /* 0x000fc600078e00ff */
[----:B------:R-:W-:Y:S02]  /*7a00*/  LEA.HI R47, R47, R44, RZ, 0x3 ;  /* 0x0000002c2f2f7211 */ /* 0x000fe400078f18ff */
[----:B------:R-:W-:Y:S02]  /*7a10*/  ISETP.GE.AND P3, PT, R45, R145, PT ;  /* 0x000000912d00720c */ /* 0x000fe40003f66270 */
[----:B------:R-:W-:-:S05]  /*7a20*/  SHF.R.S32.HI R44, RZ, 0x3, R47 ;  /* 0x00000003ff2c7819 */ /* 0x000fca000001142f */
[----:B------:R-:W-:-:S06]  /*7a30*/  IMAD R44, R44, 0x1400, R233 ;  /* 0x000014002c2c7824 */ /* 0x000fcc00078e02e9 */
[--C-:B------:R-:W-:Y:S02]  /*7a40*/  @!P3 SHF.R.S32.HI R41, RZ, 0x1f, R45.reuse ;  /* 0x0000001fff29b819 */ /* 0x100fe4000001142d */
[--C-:B------:R-:W-:Y:S02]  /*7a50*/  @!P3 IADD3 R40, P5, P6, R38, R48, R45.reuse ;  /* 0x000000302628b210 */ /* 0x100fe40007ebe02d */
[----:B------:R-:W-:Y:S02]  /*7a60*/  LOP3.LUT R45, R229, 0x38, R45, 0xf8, !PT ;  /* 0x00000038e52d7812 */ /* 0x000fe400078ef82d */
[----:B------:R-:W-:Y:S02]  /*7a70*/  @!P3 IADD3.X R41, R37, R54, R41, P5, P6 ;  /* 0x000000362529b210 */ /* 0x000fe40002fec429 */
[----:B------:R-:W-:Y:S02]  /*7a80*/  LOP3.LUT R45, R45, R232, RZ, 0x3c, !PT ;  /* 0x000000e82d2d7212 */ /* 0x000fe400078e3cff */
[----:B------:R-:W-:-:S03]  /*7a90*/  LEA R50, P5, R42, R118, 0x1 ;  /* 0x000000762a327211 */ /* 0x000fc600078a08ff */
[----:B------:R-:W-:Y:S01]  /*7aa0*/  IMAD.IADD R44, R44, 0x1, R45 ;  /* 0x000000012c2c7824 */ /* 0x000fe200078e022d */
[----:B------:R-:W-:Y:S01]  /*7ab0*/  LEA.HI.X R51, R42, R119, R43, 0x1, P5 ;  /* 0x000000772a337211 */ /* 0x000fe200028f0c2b */
[C---:B------:R-:W-:Y:S01]  /*7ac0*/  IMAD R45, R17.reuse, 0x5000, R142 ;  /* 0x00005000112d7824 */ /* 0x040fe200078e028e */
[----:B------:R-:W-:Y:S01]  /*7ad0*/  @!P3 LEA R52, P5, R40, R118, 0x1 ;  /* 0x000000762834b211 */ /* 0x000fe200078a08ff */
[----:B------:R-:W-:-:S03]  /*7ae0*/  IMAD R47, R17, 0x5000, R44 ;  /* 0x00005000112f7824 */ /* 0x000fc600078e022c */
[----:B------:R-:W-:Y:S01]  /*7af0*/  LEA R42, R45, R16, 0x1 ;  /* 0x000000102d2a7211 */ /* 0x000fe200078e08ff */
[----:B------:R-:W-:Y:S01]  /*7b00*/  IMAD R47, R47, 0x2, R16 ;  /* 0x000000022f2f7824 */ /* 0x000fe200078e0210 */
[----:B------:R-:W-:Y:S02]  /*7b10*/  @!P3 LEA.HI.X R53, R40, R119, R41, 0x1, P5 ;  /* 0x000000772835b211 */ /* 0x000fe400028f0c29 */
[----:B------:R-:W-:Y:S02]  /*7b20*/  ISETP.GE.AND P5, PT, R212, R116, PT ;  /* 0x00000074d400720c */ /* 0x000fe40003fa6270 */
[----:B------:R-:W2:Y:S04]  /*7b30*/  LDS.128 R40, [R42+0x24400] ;  /* 0x024400002a287984 */ /* 0x000ea80000000c00 */
[----:B------:R-:W3:Y:S07]  /*7b40*/  LDS.128 R44, [R47+0x24400] ;  /* 0x024400002f2c7984 */ /* 0x000eee0000000c00 */
[----:B------:R-:W-:Y:S05]  /*7b50*/  @P5 BRA `(.L_x_541) ;  /* 0x0000000400485947 */ /* 0x000fea0003800000 */
[----:B------:R-:W-:Y:S01]  /*7b60*/  SHF.R.U64 R55, R60, 0x10, R61 ;  /* 0x000000103c377819 */ /* 0x000fe2000000123d */
[----:B0-----:R-:W-:Y:S01]  /*7b70*/  HADD2.F32 R88, -RZ, R177.H1_H1 ;  /* 0x300000b1ff587230 */ /* 0x001fe20000004100 */
[--C-:B------:R-:W-:Y:S01]  /*7b80*/  SHF.R.U64 R60, R68, 0x10, R69.reuse ;  /* 0x00000010443c7819 */ /* 0x100fe20000001245 */
[--C-:B---3--:R-:W-:Y:S01]  /*7b90*/  HADD2.F32 R89, -RZ, R45.reuse.H0_H0 ;  /* 0x2000002dff597230 */ /* 0x108fe20000004100 */
[----:B------:R-:W-:Y:S01]  /*7ba0*/  SHF.R.U32.HI R68, RZ, 0x10, R69 ;  /* 0x00000010ff447819 */ /* 0x000fe20000011645 */
[----:B------:R-:W-:Y:S01]  /*7bb0*/  HADD2.F32 R90, -RZ, R45.H1_H1 ;  /* 0x3000002dff5a7230 */ /* 0x000fe20000004100 */
[----:B------:R-:W-:Y:S01]  /*7bc0*/  SHF.R.U32.HI R61, RZ, 0x10, R61 ;  /* 0x00000010ff3d7819 */ /* 0x000fe2000001163d */
[--C-:B--2---:R-:W-:Y:S01]  /*7bd0*/  HADD2.F32 R45, -RZ, R41.reuse.H0_H0 ;  /* 0x20000029ff2d7230 */ /* 0x104fe20000004100 */
[--C-:B------:R-:W-:Y:S01]  /*7be0*/  SHF.R.U64 R69, R70, 0x10, R71.reuse ;  /* 0x0000001046457819 */ /* 0x100fe20000001247 */
[----:B------:R-:W-:Y:S01]  /*7bf0*/  HADD2.F32 R91, -RZ, R68.H0_H0 ;  /* 0x20000044ff5b7230 */ /* 0x000fe20000004100 */
[----:B------:R-:W-:Y:S01]  /*7c00*/  SHF.R.U32.HI R70, RZ, 0x10, R71 ;  /* 0x00000010ff467819 */ /* 0x000fe20000011647 */
[----:B------:R-:W-:-:S02]  /*7c10*/  HADD2.F32 R68, -RZ, R41.H1_H1 ;  /* 0x30000029ff447230 */ /* 0x000fc40000004100 */
[-C--:B------:R-:W-:Y:S01]  /*7c20*/  FMUL.FTZ R92, R89, R88.reuse ;  /* 0x00000058595c7220 */ /* 0x080fe20000410000 */
[----:B------:R-:W-:Y:S02]  /*7c30*/  HADD2.F32 R71, -RZ, R175.H1_H1 ;  /* 0x300000afff477230 */ /* 0x000fe40000004100 */
[C---:B------:R-:W-:Y:S01]  /*7c40*/  FMUL.FTZ R88, R45.reuse, R88 ;  /* 0x000000582d587220 */ /* 0x040fe20000410000 */
[----:B------:R-:W-:Y:S02]  /*7c50*/  HADD2.F32 R61, -RZ, R61.H0_H0 ;  /* 0x2000003dff3d7230 */ /* 0x000fe40000004100 */
[-C--:B------:R-:W-:Y:S01]  /*7c60*/  FMUL.FTZ R41, R90, R91.reuse ;  /* 0x0000005b5a297220 */ /* 0x080fe20000410000 */
[C---:B------:R-:W-:Y:S01]  /*7c70*/  FMUL.FTZ R91, R68.reuse, R91 ;  /* 0x0000005b445b7220 */ /* 0x040fe20000410000 */
[-C--:B------:R-:W-:Y:S01]  /*7c80*/  FFMA.FTZ R92, R45, R71.reuse, -R92 ;  /* 0x000000472d5c7223 */ /* 0x080fe2000001085c */
[----:B------:R-:W-:Y:S01]  /*7c90*/  FFMA.FTZ R88, R89, R71, R88 ;  /* 0x0000004759587223 */ /* 0x000fe20000010058 */
[-C--:B------:R-:W-:Y:S01]  /*7ca0*/  FFMA.FTZ R41, R68, R61.reuse, -R41 ;  /* 0x0000003d44297223 */ /* 0x080fe20000010829 */
[----:B------:R-:W-:Y:S01]  /*7cb0*/  SHF.R.U64 R62, R62, 0x10, R63 ;  /* 0x000000103e3e7819 */ /* 0x000fe2000000123f */
[----:B------:R-:W-:Y:S01]  /*7cc0*/  FFMA.FTZ R91, R90, R61, R91 ;  /* 0x0000003d5a5b7223 */ /* 0x000fe2000001005b */
[----:B------:R-:W-:Y:S01]  /*7cd0*/  HADD2.F32 R71, -RZ, R176.H1_H1 ;  /* 0x300000b0ff477230 */ /* 0x000fe20000004100 */
[----:B------:R-:W-:Y:S01]  /*7ce0*/  SHF.R.U32.HI R63, RZ, 0x10, R63 ;  /* 0x00000010ff3f7819 */ /* 0x000fe2000001163f */
[----:B------:R-:W-:Y:S01]  /*7cf0*/  HADD2.F32 R68, -RZ, R47.H0_H0 ;  /* 0x2000002fff447230 */ /* 0x000fe20000004100 */
[----:B------:R-:W-:Y:S01]  /*7d00*/  F2FP.F16.F32.PACK_AB R41, R41, R92 ;  /* 0x0000005c2929723e */ /* 0x000fe200000000ff */
[----:B------:R-:W-:Y:S01]  /*7d10*/  HADD2.F32 R90, -RZ, R43.H0_H0 ;  /* 0x2000002bff5a7230 */ /* 0x000fe20000004100 */
[----:B------:R-:W-:Y:S01]  /*7d20*/  F2FP.F16.F32.PACK_AB R88, R91, R88 ;  /* 0x000000585b58723e */ /* 0x000fe200000000ff */
[----:B------:R-:W-:-:S02]  /*7d30*/  HADD2.F32 R47, -RZ, R47.H1_H1 ;  /* 0x3000002fff2f7230 */ /* 0x000fc40000004100 */
[----:B------:R-:W-:Y:S02]  /*7d40*/  HADD2.F32 R94, -RZ, R70.H0_H0 ;  /* 0x20000046ff5e7230 */ /* 0x000fe40000004100 */
[----:B------:R-:W-:Y:S02]  /*7d50*/  HADD2.F32 R45, -RZ, R174.H1_H1 ;  /* 0x300000aeff2d7230 */ /* 0x000fe40000004100 */
[----:B------:R-:W-:Y:S02]  /*7d60*/  HADD2.F32 R61, -RZ, R43.H1_H1 ;  /* 0x3000002bff3d7230 */ /* 0x000fe40000004100 */
[-C--:B------:R-:W-:Y:S01]  /*7d70*/  FMUL.FTZ R43, R68, R71.reuse ;  /* 0x00000047442b7220 */ /* 0x080fe20000410000 */
[----:B------:R-:W-:Y:S02]  /*7d80*/  HADD2.F32 R70, -RZ, R63.H0_H0 ;  /* 0x2000003fff467230 */ /* 0x000fe40000004100 */
[C---:B------:R-:W-:Y:S01]  /*7d90*/  FMUL.FTZ R71, R90.reuse, R71 ;  /* 0x000000475a477220 */ /* 0x040fe20000410000 */
[-C--:B------:R-:W-:Y:S01]  /*7da0*/  FMUL.FTZ R134, R47, R94.reuse ;  /* 0x0000005e2f867220 */ /* 0x080fe20000410000 */
[-C--:B------:R-:W-:Y:S01]  /*7db0*/  FFMA.FTZ R43, R90, R45.reuse, -R43 ;  /* 0x0000002d5a2b7223 */ /* 0x080fe2000001082b */
[C---:B------:R-:W-:Y:S01]  /*7dc0*/  FMUL.FTZ R94, R61.reuse, R94 ;  /* 0x0000005e3d5e7220 */ /* 0x040fe20000410000 */
[----:B------:R-:W-:Y:S01]  /*7dd0*/  FFMA.FTZ R45, R68, R45, R71 ;  /* 0x0000002d442d7223 */ /* 0x000fe20000010047 */
[----:B------:R-:W-:Y:S01]  /*7de0*/  FFMA.FTZ R68, R61, R70, -R134 ;  /* 0x000000463d447223 */ /* 0x000fe20000010886 */
[----:B------:R-:W-:-:S02]  /*7df0*/  HADD2.F32 R134, -RZ, R60.H0_H0 ;  /* 0x2000003cff867230 */ /* 0x000fc40000004100 */
[----:B------:R-:W-:Y:S01]  /*7e00*/  FFMA.FTZ R70, R47, R70, R94 ;  /* 0x000000462f467223 */ /* 0x000fe2000001005e */
[----:B------:R-:W-:Y:S02]  /*7e10*/  HADD2.F32 R177, -RZ, R177.H0_H0 ;  /* 0x200000b1ffb17230 */ /* 0x000fe40000004100 */
[----:B------:R-:W-:Y:S01]  /*7e20*/  HADD2.F32 R60, -RZ, R44.H0_H0 ;  /* 0x2000002cff3c7230 */ /* 0x000fe20000004100 */
[----:B------:R-:W-:Y:S01]  /*7e30*/  F2FP.F16.F32.PACK_AB R43, R68, R43 ;  /* 0x0000002b442b723e */ /* 0x000fe200000000ff */
[----:B------:R-:W-:Y:S01]  /*7e40*/  HADD2.F32 R90, -RZ, R40.H0_H0 ;  /* 0x20000028ff5a7230 */ /* 0x000fe20000004100 */
[----:B------:R-:W-:Y:S01]  /*7e50*/  F2FP.F16.F32.PACK_AB R70, R70, R45 ;  /* 0x0000002d4646723e */ /* 0x000fe200000000ff */
[----:B------:R-:W-:Y:S02]  /*7e60*/  HADD2.F32 R47, -RZ, R44.H1_H1 ;  /* 0x3000002cff2f7230 */ /* 0x000fe40000004100 */
[----:B------:R-:W-:Y:S02]  /*7e70*/  HADD2.F32 R94, -RZ, R55.H0_H0 ;  /* 0x20000037ff5e7230 */ /* 0x000fe40000004100 */
[----:B------:R-:W-:Y:S01]  /*7e80*/  FMUL.FTZ R55, R60, R177 ;  /* 0x000000b13c377220 */ /* 0x000fe20000410000 */
[----:B------:R-:W-:-:S02]  /*7e90*/  HADD2.F32 R175, -RZ, R175.H0_H0 ;  /* 0x200000afffaf7230 */ /* 0x000fc40000004100 */
[C---:B------:R-:W-:Y:S01]  /*7ea0*/  FMUL.FTZ R177, R90.reuse, R177 ;  /* 0x000000b15ab17220 */ /* 0x040fe20000410000 */
[----:B------:R-:W-:Y:S02]  /*7eb0*/  HADD2.F32 R61, -RZ, R40.H1_H1 ;  /* 0x30000028ff3d7230 */ /* 0x000fe40000004100 */
[-C--:B------:R-:W-:Y:S01]  /*7ec0*/  FMUL.FTZ R136, R47, R134.reuse ;  /* 0x000000862f887220 */ /* 0x080fe20000410000 */
[----:B------:R-:W-:Y:S02]  /*7ed0*/  HADD2.F32 R176, -RZ, R176.H0_H0 ;  /* 0x200000b0ffb07230 */ /* 0x000fe40000004100 */
[-C--:B------:R-:W-:Y:S01]  /*7ee0*/  FFMA.FTZ R40, R90, R175.reuse, -R55 ;  /* 0x000000af5a287223 */ /* 0x080fe20000010837 */
[----:B------:R-:W-:Y:S01]  /*7ef0*/  FFMA.FTZ R44, R60, R175, R177 ;  /* 0x000000af3c2c7223 */ /* 0x000fe200000100b1 */
[C---:B------:R-:W-:Y:S01]  /*7f00*/  FMUL.FTZ R134, R61.reuse, R134 ;  /* 0x000000863d867220 */ /* 0x040fe20000410000 */
[----:B------:R-:W-:Y:S01]  /*7f10*/  FFMA.FTZ R55, R61, R94, -R136 ;  /* 0x0000005e3d377223 */ /* 0x000fe20000010888 */
[----:B------:R-:W-:-:S02]  /*7f20*/  HADD2.F32 R71, -RZ, R69.H0_H0 ;  /* 0x20000045ff477230 */ /* 0x000fc40000004100 */
[--C-:B------:R-:W-:Y:S02]  /*7f30*/  HADD2.F32 R63, -RZ, R46.reuse.H0_H0 ;  /* 0x2000002eff3f7230 */ /* 0x100fe40000004100 */
[----:B------:R-:W-:Y:S01]  /*7f40*/  FFMA.FTZ R47, R47, R94, R134 ;  /* 0x0000005e2f2f7223 */ /* 0x000fe20000010086 */
[----:B------:R-:W-:Y:S01]  /*7f50*/  HADD2.F32 R60, -RZ, R46.H1_H1 ;  /* 0x3000002eff3c7230 */ /* 0x000fe20000004100 */
[----:B------:R-:W-:Y:S01]  /*7f60*/  F2FP.F16.F32.PACK_AB R40, R55, R40 ;  /* 0x000000283728723e */ /* 0x000fe200000000ff */
[--C-:B------:R-:W-:Y:S02]  /*7f70*/  HADD2.F32 R61, -RZ, R42.reuse.H0_H0 ;  /* 0x2000002aff3d7230 */ /* 0x100fe40000004100 */
[----:B------:R-:W-:Y:S02]  /*7f80*/  HADD2.F32 R46, -RZ, R42.H1_H1 ;  /* 0x3000002aff2e7230 */ /* 0x000fe40000004100 */
[----:B------:R-:W-:Y:S01]  /*7f90*/  FMUL.FTZ R42, R63, R176 ;  /* 0x000000b03f2a7220 */ /* 0x000fe20000410000 */
[----:B------:R-:W-:-:S02]  /*7fa0*/  HADD2.F32 R174, -RZ, R174.H0_H0 ;  /* 0x200000aeffae7230 */ /* 0x000fc40000004100 */
[-C--:B------:R-:W-:Y:S01]  /*7fb0*/  FMUL.FTZ R89, R60, R71.reuse ;  /* 0x000000473c597220 */ /* 0x080fe20000410000 */
[----:B------:R-:W-:Y:S02]  /*7fc0*/  HADD2.F32 R69, -RZ, R62.H0_H0 ;  /* 0x2000003eff457230 */ /* 0x000fe40000004100 */
[C---:B------:R-:W-:Y:S01]  /*7fd0*/  FMUL.FTZ R176, R61.reuse, R176 ;  /* 0x000000b03db07220 */ /* 0x040fe20000410000 */
[C---:B------:R-:W-:Y:S01]  /*7fe0*/  FMUL.FTZ R71, R46.reuse, R71 ;  /* 0x000000472e477220 */ /* 0x040fe20000410000 */
[----:B------:R-:W-:Y:S01]  /*7ff0*/  FFMA.FTZ R42, R61, R174, -R42 ;  /* 0x000000ae3d2a7223 */ /* 0x000fe2000001082a */
[----:B------:R-:W-:Y:S01]  /*8000*/  F2FP.F16.F32.PACK_AB R44, R47, R44 ;  /* 0x0000002c2f2c723e */ /* 0x000fe200000000ff */
[----:B------:R-:W-:Y:S01]  /*8010*/  FFMA.FTZ R176, R63, R174, R176 ;  /* 0x000000ae3fb07223 */ /* 0x000fe200000100b0 */
[-C--:B------:R-:W-:Y:S01]  /*8020*/  FFMA.FTZ R89, R46, R69.reuse, -R89 ;  /* 0x000000452e597223 */ /* 0x080fe20000010859 */
[----:B------:R-:W-:Y:S01]  /*8030*/  FFMA.FTZ R71, R60, R69, R71 ;  /* 0x000000453c477223 */ /* 0x000fe20000010047 */
[----:B------:R-:W-:Y:S01]  /*8040*/  IMAD.MOV.U32 R45, RZ, RZ, R88 ;  /* 0x000000ffff2d7224 */ /* 0x000fe200078e0058 */
[----:B------:R-:W-:-:S02]  /*8050*/  MOV R47, R70 ;  /* 0x00000046002f7202 */ /* 0x000fc40000000f00 */
[----:B------:R-:W-:Y:S02]  /*8060*/  F2FP.F16.F32.PACK_AB R42, R89, R42 ;  /* 0x0000002a592a723e */ /* 0x000fe400000000ff */
[----:B------:R-:W-:-:S07]  /*8070*/  F2FP.F16.F32.PACK_AB R46, R71, R176 ;  /* 0x000000b0472e723e */ /* 0x000fce00000000ff */
.L_x_541:
[----:B------:R-:W-:Y:S05]  /*8080*/  BSYNC B3 ;  /* 0x0000000000037941 */ /* 0x000fea0003800000 */
.L_x_540:
[----:B------:R-:W-:Y:S02]  /*8090*/  ULDC.64 UR4, c[0x0][0x208] ;  /* 0x0000820000047ab9 */ /* 0x000fe40000000a00 */
[----:B--2---:R2:W-:Y:S04]  /*80a0*/  STG.E.128 desc[UR4][R50.64], R40 ;  /* 0x0000002832007986 */ /* 0x0045e8000c101d04 */
[----:B---3--:R2:W-:Y:S02]  /*80b0*/  @!P3 STG.E.128 desc[UR4][R52.64], R44 ;  /* 0x0000002c3400b986 */ /* 0x0085e4000c101d04 */
.L_x_539:
[----:B------:R-:W-:Y:S05]  /*80c0*/  BSYNC B2 ;  /* 0x0000000000027941 */ /* 0x000fea0003800000 */
.L_x_538:
[----:B------:R-:W-:-:S13]  /*80d0*/  ISETP.NE.AND P3, PT, R10, RZ, PT ;  /* 0x000000ff0a00720c */ /* 0x000fda0003f65270 */
[----:B------:R-:W-:Y:S05]  /*80e0*/  @!P3 BRA `(.L_x_537) ;  /* 0x0000000400dcb947 */ /* 0x000fea0003800000 */
[----:B--2---:R-:W-:Y:S01]  /*80f0*/  SEL R40, R120, R146, !P1 ;  /* 0x0000009278287207 */ /* 0x004fe20004800000 */
        /* <DEDUP_REMOVED lines=10> */
[----:B------:R-:W-:Y:S02]  /*81a0*/  SHF.R.S32.HI R46, RZ, 0x3, R46 ;  /* 0x00000003ff2e7819 */ /* 0x000fe4000001142e */
[----:B------:R-:W-:-:S04]  /*81b0*/  LOP3.LUT R41, R229, 0x38, R40, 0xf8, !PT ;  /* 0x00000038e5297812 */ /* 0x000fc800078ef828 */
[----:B------:R-:W-:-:S05]  /*81c0*/  LOP3.LUT R41, R41, R232, RZ, 0x3c, !PT ;  /* 0x000000e829297212 */ /* 0x000fca00078e3cff */
[--C-:B------:R-:W-:Y:S02]  /*81d0*/  @!P3 SHF.R.S32.HI R43, RZ, 0x1f, R40.reuse ;  /* 0x0000001fff2bb819 */ /* 0x100fe40000011428 */
[----:B------:R-:W-:Y:S01]  /*81e0*/  @!P3 IADD3 R42, P5, P6, R38, R48, R40 ;  /* 0x00000030262ab210 */ /* 0x000fe20007ebe028 */
[----:B------:R-:W-:-:S03]  /*81f0*/  IMAD R40, R46, 0x1400, R233 ;  /* 0x000014002e287824 */ /* 0x000fc600078e02e9 */
[----:B------:R-:W-:Y:S01]  /*8200*/  @!P3 IADD3.X R54, R37, R54, R43, P5, P6 ;  /* 0x000000362536b210 */ /* 0x000fe20002fec42b */
[----:B------:R-:W-:Y:S01]  /*8210*/  IMAD.IADD R40, R40, 0x1, R41 ;  /* 0x0000000128287824 */ /* 0x000fe200078e0229 */
[C---:B------:R-:W-:Y:S01]  /*8220*/  LEA R48, P5, R44.reuse, R118, 0x1 ;  /* 0x000000762c307211 */ /* 0x040fe200078a08ff */
[C---:B------:R-:W-:Y:S02]  /*8230*/  IMAD R41, R17.reuse, 0x5000, R141 ;  /* 0x0000500011297824 */ /* 0x040fe400078e028d */
[----:B------:R-:W-:Y:S01]  /*8240*/  IMAD R43, R17, 0x5000, R40 ;  /* 0x00005000112b7824 */ /* 0x000fe200078e0228 */
[----:B------:R-:W-:Y:S02]  /*8250*/  LEA.HI.X R49, R44, R119, R45, 0x1, P5 ;  /* 0x000000772c317211 */ /* 0x000fe400028f0c2d */
[----:B------:R-:W-:Y:S01]  /*8260*/  LEA R41, R41, R16, 0x1 ;  /* 0x0000001029297211 */ /* 0x000fe200078e08ff */
[----:B------:R-:W-:Y:S01]  /*8270*/  IMAD R44, R43, 0x2, R16 ;  /* 0x000000022b2c7824 */ /* 0x000fe200078e0210 */
[----:B------:R-:W-:-:S04]  /*8280*/  @!P3 LEA R50, P5, R42, R118, 0x1 ;  /* 0x000000762a32b211 */ /* 0x000fc800078a08ff */
[----:B------:R-:W-:Y:S01]  /*8290*/  @!P3 LEA.HI.X R51, R42, R119, R54, 0x1, P5 ;  /* 0x000000772a33b211 */ /* 0x000fe200028f0c36 */
[----:B------:R-:W2:Y:S01]  /*82a0*/  LDS.128 R44, [R44+0x24400] ;  /* 0x024400002c2c7984 */ /* 0x000ea20000000c00 */
[----:B------:R-:W-:-:S03]  /*82b0*/  ISETP.GE.AND P5, PT, R213, R116, PT ;  /* 0x00000074d500720c */ /* 0x000fc60003fa6270 */
[----:B------:R-:W3:Y:S10]  /*82c0*/  LDS.128 R40, [R41+0x24400] ;  /* 0x0244000029287984 */ /* 0x000ef40000000c00 */
[----:B------:R-:W-:Y:S05]  /*82d0*/  @P5 BRA `(.L_x_543) ;  /* 0x0000000400505947 */ /* 0x000fea0003800000 */
[----:B------:R-:W-:Y:S01]  /*82e0*/  SHF.R.U64 R52, R56, 0x10, R57 ;  /* 0x0000001038347819 */ /* 0x000fe20000001239 */
[----:B--2---:R-:W-:Y:S01]  /*82f0*/  IMAD.MOV.U32 R56, RZ, RZ, R45 ;  /* 0x000000ffff387224 */ /* 0x004fe200078e002d */
[----:B------:R-:W-:Y:S01]  /*8300*/  SHF.R.U32.HI R61, RZ, 0x10, R65 ;  /* 0x00000010ff3d7819 */ /* 0x000fe20000011641 */
[----:B------:R-:W-:Y:S01]  /*8310*/  HADD2.F32 R62, -RZ, R171.H1_H1 ;  /* 0x300000abff3e7230 */ /* 0x000fe20000004100 */
[----:B------:R-:W-:Y:S01]  /*8320*/  SHF.R.U32.HI R63, RZ, 0x10, R57 ;  /* 0x00000010ff3f7819 */ /* 0x000fe20000011639 */
[----:B------:R-:W-:Y:S01]  /*8330*/  IMAD.MOV.U32 R57, RZ, RZ, R47 ;  /* 0x000000ffff397224 */ /* 0x000fe200078e002f */
[----:B------:R-:W-:Y:S01]  /*8340*/  SHF.R.U64 R54, R64, 0x10, R65 ;  /* 0x0000001040367819 */ /* 0x000fe20000001241 */
[----:B------:R-:W-:Y:S01]  /*8350*/  HADD2.F32 R64, -RZ, R173.H1_H1 ;  /* 0x300000adff407230 */ /* 0x000fe20000004100 */
[----:B---3--:R-:W-:Y:S01]  /*8360*/  MOV R45, R43 ;  /* 0x0000002b002d7202 */ /* 0x008fe20000000f00 */
[--C-:B------:R-:W-:Y:S01]  /*8370*/  HADD2.F32 R47, -RZ, R56.reuse.H0_H0 ;  /* 0x20000038ff2f7230 */ /* 0x100fe20000004100 */
[--C-:B------:R-:W-:Y:S01]  /*8380*/  SHF.R.U64 R53, R58, 0x10, R59.reuse ;  /* 0x000000103a357819 */ /* 0x100fe2000000123b */
[----:B------:R-:W-:Y:S01]  /*8390*/  HADD2.F32 R60, -RZ, R56.H1_H1 ;  /* 0x30000038ff3c7230 */ /* 0x000fe20000004100 */
[----:B------:R-:W-:Y:S01]  /*83a0*/  SHF.R.U32.HI R58, RZ, 0x10, R59 ;  /* 0x00000010ff3a7819 */ /* 0x000fe2000001163b */
[----:B------:R-:W-:-:S02]  /*83b0*/  HADD2.F32 R61, -RZ, R61.H0_H0 ;  /* 0x2000003dff3d7230 */ /* 0x000fc40000004100 */
[-C--:B------:R-:W-:Y:S01]  /*83c0*/  FMUL.FTZ R68, R47, R64.reuse ;  /* 0x000000402f447220 */ /* 0x080fe20000410000 */
[--C-:B------:R-:W-:Y:S01]  /*83d0*/  HADD2.F32 R43, -RZ, R41.reuse.H0_H0 ;  /* 0x20000029ff2b7230 */ /* 0x100fe20000004100 */
[--C-:B------:R-:W-:Y:S01]  /*83e0*/  SHF.R.U64 R55, R66, 0x10, R67.reuse ;  /* 0x0000001042377819 */ /* 0x100fe20000001243 */
[----:B------:R-:W-:Y:S01]  /*83f0*/  HADD2.F32 R56, -RZ, R41.H1_H1 ;  /* 0x30000029ff387230 */ /* 0x000fe20000004100 */
[----:B------:R-:W-:Y:S01]  /*8400*/  SHF.R.U32.HI R66, RZ, 0x10, R67 ;  /* 0x00000010ff427819 */ /* 0x000fe20000011643 */
[----:B------:R-:W-:Y:S02]  /*8410*/  HADD2.F32 R59, -RZ, R63.H0_H0 ;  /* 0x2000003fff3b7230 */ /* 0x000fe40000004100 */
[-C--:B------:R-:W-:Y:S01]  /*8420*/  FMUL.FTZ R63, R60, R61.reuse ;  /* 0x0000003d3c3f7220 */ /* 0x080fe20000410000 */
[C---:B------:R-:W-:Y:S01]  /*8430*/  FMUL.FTZ R64, R43.reuse, R64 ;  /* 0x000000402b407220 */ /* 0x040fe20000410000 */
[C---:B------:R-:W-:Y:S01]  /*8440*/  FMUL.FTZ R61, R56.reuse, R61 ;  /* 0x0000003d383d7220 */ /* 0x040fe20000410000 */
[-C--:B------:R-:W-:Y:S01]  /*8450*/  FFMA.FTZ R41, R43, R62.reuse, -R68 ;  /* 0x0000003e2b297223 */ /* 0x080fe20000010844 */
[-C--:B------:R-:W-:Y:S01]  /*8460*/  FFMA.FTZ R56, R56, R59.reuse, -R63 ;  /* 0x0000003b38387223 */ /* 0x080fe2000001083f */
[----:B------:R-:W-:Y:S01]  /*8470*/  FFMA.FTZ R43, R47, R62, R64 ;  /* 0x0000003e2f2b7223 */ /* 0x000fe20000010040 */
[----:B------:R-:W-:Y:S01]  /*8480*/  FFMA.FTZ R60, R60, R59, R61 ;  /* 0x0000003b3c3c7223 */ /* 0x000fe2000001003d */
[----:B------:R-:W-:-:S02]  /*8490*/  HADD2.F32 R68, -RZ, R172.H1_H1 ;  /* 0x300000acff447230 */ /* 0x000fc40000004100 */
[--C-:B------:R-:W-:Y:S01]  /*84a0*/  HADD2.F32 R59, -RZ, R57.reuse.H0_H0 ;  /* 0x20000039ff3b7230 */ /* 0x100fe20000004100 */
[----:B------:R-:W-:Y:S01]  /*84b0*/  F2FP.F16.F32.PACK_AB R41, R56, R41 ;  /* 0x000000293829723e */ /* 0x000fe200000000ff */
[----:B------:R-:W-:Y:S02]  /*84c0*/  HADD2.F32 R62, -RZ, R57.H1_H1 ;  /* 0x30000039ff3e7230 */ /* 0x000fe40000004100 */
[----:B------:R-:W-:Y:S02]  /*84d0*/  HADD2.F32 R66, -RZ, R66.H0_H0 ;  /* 0x20000042ff427230 */ /* 0x000fe40000004100 */
[----:B------:R-:W-:Y:S02]  /*84e0*/  HADD2.F32 R57, -RZ, R45.H1_H1 ;  /* 0x3000002dff397230 */ /* 0x000fe40000004100 */
[----:B------:R-:W-:Y:S02]  /*84f0*/  HADD2.F32 R64, -RZ, R169.H1_H1 ;  /* 0x300000a9ff407230 */ /* 0x000fe40000004100 */
[----:B------:R-:W-:Y:S01]  /*8500*/  FMUL.FTZ R70, R62, R66 ;  /* 0x000000423e467220 */ /* 0x000fe20000410000 */
[----:B------:R-:W-:-:S02]  /*8510*/  HADD2.F32 R47, -RZ, R45.H0_H0 ;  /* 0x2000002dff2f7230 */ /* 0x000fc40000004100 */
[----:B------:R-:W-:Y:S01]  /*8520*/  FMUL.FTZ R63, R57, R66 ;  /* 0x00000042393f7220 */ /* 0x000fe20000410000 */
[----:B------:R-:W-:Y:S02]  /*8530*/  HADD2.F32 R61, -RZ, R58.H0_H0 ;  /* 0x2000003aff3d7230 */ /* 0x000fe40000004100 */
[-C--:B------:R-:W-:Y:S01]  /*8540*/  FMUL.FTZ R58, R59, R68.reuse ;  /* 0x000000443b3a7220 */ /* 0x080fe20000410000 */
[----:B------:R-:W-:Y:S02]  /*8550*/  HADD2.F32 R173, -RZ, R173.H0_H0 ;  /* 0x200000adffad7230 */ /* 0x000fe40000004100 */
[C---:B------:R-:W-:Y:S01]  /*8560*/  FMUL.FTZ R68, R47.reuse, R68 ;  /* 0x000000442f447220 */ /* 0x040fe20000410000 */
[----:B------:R-:W-:Y:S02]  /*8570*/  HADD2.F32 R171, -RZ, R171.H0_H0 ;  /* 0x200000abffab7230 */ /* 0x000fe40000004100 */
[----:B------:R-:W-:Y:S01]  /*8580*/  FFMA.FTZ R45, R47, R64, -R58 ;  /* 0x000000402f2d7223 */ /* 0x000fe2000001083a */
[-C--:B------:R-:W-:Y:S01]  /*8590*/  FFMA.FTZ R58, R57, R61.reuse, -R70 ;  /* 0x0000003d393a7223 */ /* 0x080fe20000010846 */
[----:B------:R-:W-:Y:S01]  /*85a0*/  FFMA.FTZ R62, R62, R61, R63 ;  /* 0x0000003d3e3e7223 */ /* 0x000fe2000001003f */
[----:B------:R-:W-:-:S02]  /*85b0*/  HADD2.F32 R61, -RZ, R54.H0_H0 ;  /* 0x20000036ff3d7230 */ /* 0x000fc40000004100 */
[----:B------:R-:W-:Y:S01]  /*85c0*/  FFMA.FTZ R47, R59, R64, R68 ;  /* 0x000000403b2f7223 */ /* 0x000fe20000010044 */
[----:B------:R-:W-:Y:S01]  /*85d0*/  HADD2.F32 R57, -RZ, R44.H0_H0 ;  /* 0x2000002cff397230 */ /* 0x000fe20000004100 */
[----:B------:R-:W-:Y:S01]  /*85e0*/  F2FP.F16.F32.PACK_AB R58, R58, R45 ;  /* 0x0000002d3a3a723e */ /* 0x000fe200000000ff */
[----:B------:R-:W-:Y:S01]  /*85f0*/  HADD2.F32 R54, -RZ, R40.H0_H0 ;  /* 0x20000028ff367230 */ /* 0x000fe20000004100 */
[----:B------:R-:W-:Y:S01]  /*8600*/  F2FP.F16.F32.PACK_AB R45, R60, R43 ;  /* 0x0000002b3c2d723e */ /* 0x000fe200000000ff */
[----:B------:R-:W-:Y:S02]  /*8610*/  HADD2.F32 R44, -RZ, R44.H1_H1 ;  /* 0x3000002cff2c7230 */ /* 0x000fe40000004100 */
[----:B------:R-:W-:Y:S01]  /*8620*/  FMUL.FTZ R63, R57, R173 ;  /* 0x000000ad393f7220 */ /* 0x000fe20000410000 */
[----:B------:R-:W-:Y:S01]  /*8630*/  HADD2.F32 R40, -RZ, R40.H1_H1 ;  /* 0x30000028ff287230 */ /* 0x000fe20000004100 */
[----:B------:R-:W-:Y:S01]  /*8640*/  F2FP.F16.F32.PACK_AB R47, R62, R47 ;  /* 0x0000002f3e2f723e */ /* 0x000fe200000000ff */
[----:B------:R-:W-:-:S02]  /*8650*/  HADD2.F32 R59, -RZ, R52.H0_H0 ;  /* 0x20000034ff3b7230 */ /* 0x000fc40000004100 */
[----:B------:R-:W-:Y:S01]  /*8660*/  FMUL.FTZ R65, R44, R61 ;  /* 0x0000003d2c417220 */ /* 0x000fe20000410000 */
[----:B------:R-:W-:Y:S01]  /*8670*/  FMUL.FTZ R52, R54, R173 ;  /* 0x000000ad36347220 */ /* 0x000fe20000410000 */
[----:B------:R-:W-:Y:S01]  /*8680*/  FMUL.FTZ R61, R40, R61 ;  /* 0x0000003d283d7220 */ /* 0x000fe20000410000 */
[----:B------:R-:W-:Y:S01]  /*8690*/  FFMA.FTZ R63, R54, R171, -R63 ;  /* 0x000000ab363f7223 */ /* 0x000fe2000001083f */
[----:B------:R-:W-:Y:S01]  /*86a0*/  FFMA.FTZ R54, R40, R59, -R65 ;  /* 0x0000003b28367223 */ /* 0x000fe20000010841 */
[----:B------:R-:W-:Y:S01]  /*86b0*/  FFMA.FTZ R52, R57, R171, R52 ;  /* 0x000000ab39347223 */ /* 0x000fe20000010034 */
[----:B------:R-:W-:Y:S01]  /*86c0*/  FFMA.FTZ R61, R44, R59, R61 ;  /* 0x0000003b2c3d7223 */ /* 0x000fe2000001003d */
[----:B------:R-:W-:Y:S02]  /*86d0*/  HADD2.F32 R44, -RZ, R46.H0_H0 ;  /* 0x2000002eff2c7230 */ /* 0x000fe40000004100 */
[----:B------:R-:W-:Y:S02]  /*86e0*/  HADD2.F32 R57, -RZ, R172.H0_H0 ;  /* 0x200000acff397230 */ /* 0x000fe40000004100 */
[----:B------:R-:W-:-:S02]  /*86f0*/  HADD2.F32 R55, -RZ, R55.H0_H0 ;  /* 0x20000037ff377230 */ /* 0x000fc40000004100 */
[----:B------:R-:W-:Y:S02]  /*8700*/  HADD2.F32 R40, -RZ, R42.H0_H0 ;  /* 0x2000002aff287230 */ /* 0x000fe40000004100 */
[-C--:B------:R-:W-:Y:S01]  /*8710*/  FMUL.FTZ R59, R44, R57.reuse ;  /* 0x000000392c3b7220 */ /* 0x080fe20000410000 */
[----:B------:R-:W-:Y:S02]  /*8720*/  HADD2.F32 R46, -RZ, R46.H1_H1 ;  /* 0x3000002eff2e7230 */ /* 0x000fe40000004100 */
[----:B------:R-:W-:Y:S02]  /*8730*/  HADD2.F32 R42, -RZ, R42.H1_H1 ;  /* 0x3000002aff2a7230 */ /* 0x000fe40000004100 */
[----:B------:R-:W-:Y:S01]  /*8740*/  FMUL.FTZ R57, R40, R57 ;  /* 0x0000003928397220 */ /* 0x000fe20000410000 */
[----:B------:R-:W-:Y:S02]  /*8750*/  HADD2.F32 R169, -RZ, R169.H0_H0 ;  /* 0x200000a9ffa97230 */ /* 0x000fe40000004100 */
[----:B------:R-:W-:Y:S01]  /*8760*/  FMUL.FTZ R65, R46, R55 ;  /* 0x000000372e417220 */ /* 0x000fe20000410000 */
[----:B------:R-:W-:-:S02]  /*8770*/  HADD2.F32 R53, -RZ, R53.H0_H0 ;  /* 0x20000035ff357230 */ /* 0x000fc40000004100 */
[----:B------:R-:W-:Y:S01]  /*8780*/  FMUL.FTZ R55, R42, R55 ;  /* 0x000000372a377220 */ /* 0x000fe20000410000 */
[----:B------:R-:W-:Y:S02]  /*8790*/  IMAD.MOV.U32 R43, RZ, RZ, R58 ;  /* 0x000000ffff2b7224 */ /* 0x000fe400078e003a */
[-C--:B------:R-:W-:Y:S01]  /*87a0*/  FFMA.FTZ R59, R40, R169.reuse, -R59 ;  /* 0x000000a9283b7223 */ /* 0x080fe2000001083b */
[----:B------:R-:W-:Y:S01]  /*87b0*/  FFMA.FTZ R57, R44, R169, R57 ;  /* 0x000000a92c397223 */ /* 0x000fe20000010039 */
[-C--:B------:R-:W-:Y:S01]  /*87c0*/  FFMA.FTZ R42, R42, R53.reuse, -R65 ;  /* 0x000000352a2a7223 */ /* 0x080fe20000010841 */
[----:B------:R-:W-:Y:S01]  /*87d0*/  FFMA.FTZ R46, R46, R53, R55 ;  /* 0x000000352e2e7223 */ /* 0x000fe20000010037 */
[----:B------:R-:W-:Y:S02]  /*87e0*/  F2FP.F16.F32.PACK_AB R40, R54, R63 ;  /* 0x0000003f3628723e */ /* 0x000fe400000000ff */
[----:B------:R-:W-:Y:S02]  /*87f0*/  F2FP.F16.F32.PACK_AB R44, R61, R52 ;  /* 0x000000343d2c723e */ /* 0x000fe400000000ff */
[----:B------:R-:W-:-:S02]  /*8800*/  F2FP.F16.F32.PACK_AB R42, R42, R59 ;  /* 0x0000003b2a2a723e */ /* 0x000fc400000000ff */
[----:B------:R-:W-:-:S07]  /*8810*/  F2FP.F16.F32.PACK_AB R46, R46, R57 ;  /* 0x000000392e2e723e */ /* 0x000fce00000000ff */
.L_x_543:
[----:B------:R-:W-:Y:S05]  /*8820*/  BSYNC B2 ;  /* 0x0000000000027941 */ /* 0x000fea0003800000 */
.L_x_542:
[----:B------:R-:W-:Y:S02]  /*8830*/  ULDC.64 UR4, c[0x0][0x208] ;  /* 0x0000820000047ab9 */ /* 0x000fe40000000a00 */
[----:B---3--:R4:W-:Y:S04]  /*8840*/  STG.E.128 desc[UR4][R48.64], R40 ;  /* 0x0000002830007986 */ /* 0x0089e8000c101d04 */
[----:B--2---:R4:W-:Y:S02]  /*8850*/  @!P3 STG.E.128 desc[UR4][R50.64], R44 ;  /* 0x0000002c3200b986 */ /* 0x0049e4000c101d04 */
.L_x_537:
[----:B------:R-:W-:Y:S05]  /*8860*/  BSYNC B1 ;  /* 0x0000000000017941 */ /* 0x000fea0003800000 */
.L_x_536:
[----:B--2-4-:R-:W2:Y:S01]  /*8870*/  LDL R40, [R1+0x5c] ;  /* 0x00005c0001287983 */ /* 0x014ea20000100800 */
[----:B------:R-:W-:-:S04]  /*8880*/  IMAD.WIDE.U32 R124, R218, R122, R124 ;  /* 0x0000007ada7c7225 */ /* 0x000fc800078e007c */
[----:B--2---:R-:W-:-:S04]  /*8890*/  IMAD R40, R40, R122, RZ ;  /* 0x0000007a28287224 */ /* 0x004fc800078e02ff */
[----:B------:R-:W-:Y:S01]  /*88a0*/  IMAD R123, R218, R123, R40 ;  /* 0x0000007bda7b7224 */ /* 0x000fe200078e0228 */
[----:B------:R-:W-:Y:S06]  /*88b0*/  @P4 BRA `(.L_x_504) ;  /* 0x0000001000e44947 */ /* 0x000fec0003800000 */
[----:B------:R-:W-:Y:S01]  /*88c0*/  ISETP.NE.AND P3, PT, R26, RZ, PT ;  /* 0x000000ff1a00720c */ /* 0x000fe20003f65270 */
[----:B------:R-:W-:Y:S01]  /*88d0*/  BSSY B1, `(.L_x_544) ;  /* 0x000007d000017945 */ /* 0x000fe20003800000 */
[----:B---3--:R-:W-:-:S11]  /*88e0*/  IADD3 R52, R125, R123, RZ ;  /* 0x0000007b7d347210 */ /* 0x008fd60007ffe0ff */
[----:B------:R-:W-:Y:S05]  /*88f0*/  @!P3 BRA `(.L_x_545) ;  /* 0x0000000400e8b947 */ /* 0x000fea0003800000 */
[----:B------:R-:W-:Y:S01]  /*8900*/  SEL R40, R120, R146, !P0 ;  /* 0x0000009278287207 */ /* 0x000fe20004000000 */
[----:B------:R-:W-:Y:S01]  /*8910*/  BSSY B2, `(.L_x_546) ;  /* 0x0000075000027945 */ /* 0x000fe20003800000 */
[----:B------:R-:W-:Y:S02]  /*8920*/  IADD3 R42, P4, P5, R38, R124, R13 ;  /* 0x0000007c262a7210 */ /* 0x000fe40007d9e00d */
[----:B------:R-:W-:Y:S02]  /*8930*/  SHF.R.S32.HI R41, RZ, 0x1f, R40 ;  /* 0x0000001fff297819 */ /* 0x000fe40000011428 */
[----:B------:R-:W-:Y:S02]  /*8940*/  IADD3.X R43, R37, R52, R7, P4, P5 ;  /* 0x00000034252b7210 */ /* 0x000fe400027ea407 */
[----:B------:R-:W-:Y:S02]  /*8950*/  LEA.HI R41, R41, R40, RZ, 0x4 ;  /* 0x0000002829297211 */ /* 0x000fe400078f20ff */
[----:B------:R-:W-:-:S02]  /*8960*/  LEA R48, P4, R42, R118, 0x1 ;  /* 0x000000762a307211 */ /* 0x000fc400078808ff */
[----:B------:R-:W-:Y:S02]  /*8970*/  LEA.HI.SX32 R41, R41, R14, 0x1c ;  /* 0x0000000e29297211 */ /* 0x000fe400078fe2ff */
[----:B------:R-:W-:Y:S02]  /*8980*/  LEA.HI.X R49, R42, R119, R43, 0x1, P4 ;  /* 0x000000772a317211 */ /* 0x000fe400020f0c2b */
[----:B------:R-:W-:Y:S01]  /*8990*/  SHF.R.S32.HI R40, RZ, 0x1f, R41 ;  /* 0x0000001fff287819 */ /* 0x000fe20000011429 */
[----:B------:R-:W-:-:S03]  /*89a0*/  IMAD.SHL.U32 R51, R41, 0x8, RZ ;  /* 0x0000000829337824 */ /* 0x000fc600078e00ff */
[----:B------:R-:W-:Y:S02]  /*89b0*/  LEA.HI R40, R40, R41, RZ, 0x3 ;  /* 0x0000002928287211 */ /* 0x000fe400078f18ff */
[----:B------:R-:W-:Y:S02]  /*89c0*/  LOP3.LUT R41, R228, 0x38, R51, 0xf8, !PT ;  /* 0x00000038e4297812 */ /* 0x000fe400078ef833 */
[----:B------:R-:W-:Y:S02]  /*89d0*/  SHF.R.S32.HI R40, RZ, 0x3, R40 ;  /* 0x00000003ff287819 */ /* 0x000fe40000011428 */
[----:B------:R-:W-:Y:S02]  /*89e0*/  LOP3.LUT R41, R41, R230, RZ, 0x3c, !PT ;  /* 0x000000e629297212 */ /* 0x000fe400078e3cff */
[----:B------:R-:W-:Y:S01]  /*89f0*/  ISETP.GE.AND P3, PT, R51, R145, PT ;  /* 0x000000913300720c */ /* 0x000fe20003f66270 */
[----:B------:R-:W-:-:S04]  /*8a00*/  IMAD R40, R40, 0x1400, R231 ;  /* 0x0000140028287824 */ /* 0x000fc800078e02e7 */
[----:B------:R-:W-:Y:S02]  /*8a10*/  IMAD.IADD R40, R40, 0x1, R41 ;  /* 0x0000000128287824 */ /* 0x000fe400078e0229 */
[C---:B------:R-:W-:Y:S02]  /*8a20*/  IMAD R41, R17.reuse, 0x5000, R140 ;  /* 0x0000500011297824 */ /* 0x040fe400078e028c */
[----:B------:R-:W-:-:S03]  /*8a30*/  IMAD R43, R17, 0x5000, R40 ;  /* 0x00005000112b7824 */ /* 0x000fc600078e0228 */
[----:B------:R-:W-:Y:S01]  /*8a40*/  LEA R41, R41, R16, 0x1 ;  /* 0x0000001029297211 */ /* 0x000fe200078e08ff */
[----:B------:R-:W-:Y:S01]  /*8a50*/  IMAD R44, R43, 0x2, R16 ;  /* 0x000000022b2c7824 */ /* 0x000fe200078e0210 */
[--C-:B------:R-:W-:Y:S02]  /*8a60*/  @!P3 SHF.R.S32.HI R54, RZ, 0x1f, R51.reuse ;  /* 0x0000001fff36b819 */ /* 0x100fe40000011433 */
[----:B------:R-:W-:Y:S02]  /*8a70*/  @!P3 IADD3 R51, P4, P5, R38, R124, R51 ;  /* 0x0000007c2633b210 */ /* 0x000fe40007d9e033 */
[----:B------:R-:W2:Y:S02]  /*8a80*/  LDS.128 R40, [R41+0x24400] ;  /* 0x0244000029287984 */ /* 0x000ea40000000c00 */
[----:B------:R-:W-:Y:S02]  /*8a90*/  @!P3 IADD3.X R54, R37, R52, R54, P4, P5 ;  /* 0x000000342536b210 */ /* 0x000fe400027ea436 */
[----:B------:R-:W3:Y:S01]  /*8aa0*/  LDS.128 R44, [R44+0x24400] ;  /* 0x024400002c2c7984 */ /* 0x000ee20000000c00 */
[----:B------:R-:W-:-:S02]  /*8ab0*/  ISETP.GE.AND P5, PT, R212, R116, PT ;  /* 0x00000074d400720c */ /* 0x000fc40003fa6270 */
[----:B------:R-:W-:-:S04]  /*8ac0*/  @!P3 LEA R50, P4, R51, R118, 0x1 ;  /* 0x000000763332b211 */ /* 0x000fc800078808ff */
[----:B------:R-:W-:-:S07]  /*8ad0*/  @!P3 LEA.HI.X R51, R51, R119, R54, 0x1, P4 ;  /* 0x000000773333b211 */ /* 0x000fce00020f0c36 */
[----:B------:R-:W-:Y:S05]  /*8ae0*/  @P5 BRA `(.L_x_547) ;  /* 0x00000004005c5947 */ /* 0x000fea0003800000 */
[----:B--2---:R-:W-:Y:S01]  /*8af0*/  IMAD.MOV.U32 R57, RZ, RZ, R40 ;  /* 0x000000ffff397224 */ /* 0x004fe200078e0028 */
[----:B---3--:R-:W-:Y:S01]  /*8b00*/  MOV R40, R45 ;  /* 0x0000002d00287202 */ /* 0x008fe20000000f00 */
[----:B------:R-:W-:Y:S01]  /*8b10*/  IMAD.MOV.U32 R58, RZ, RZ, R44 ;  /* 0x000000ffff3a7224 */ /* 0x000fe200078e002c */
[----:B------:R-:W-:Y:S01]  /*8b20*/  SHF.R.U32.HI R62, RZ, 0x10, R85 ;  /* 0x00000010ff3e7819 */ /* 0x000fe20000011655 */
[----:B------:R-:W-:Y:S01]  /*8b30*/  HADD2.F32 R63, -RZ, R159.H1_H1 ;  /* 0x3000009fff3f7230 */ /* 0x000fe20000004100 */
[----:B------:R-:W-:Y:S01]  /*8b40*/  MOV R59, R47 ;  /* 0x0000002f003b7202 */ /* 0x000fe20000000f00 */
[--C-:B------:R-:W-:Y:S01]  /*8b50*/  HADD2.F32 R44, -RZ, R40.reuse.H0_H0 ;  /* 0x20000028ff2c7230 */ /* 0x100fe20000004100 */
[----:B------:R-:W-:Y:S01]  /*8b60*/  SHF.R.U32.HI R60, RZ, 0x10, R77 ;  /* 0x00000010ff3c7819 */ /* 0x000fe2000001164d */
[----:B------:R-:W-:Y:S01]  /*8b70*/  HADD2.F32 R47, -RZ, R40.H1_H1 ;  /* 0x30000028ff2f7230 */ /* 0x000fe20000004100 */
[----:B------:R-:W-:Y:S01]  /*8b80*/  SHF.R.U64 R54, R86, 0x10, R87 ;  /* 0x0000001056367819 */ /* 0x000fe20000001257 */
[----:B------:R-:W-:Y:S01]  /*8b90*/  IMAD.MOV.U32 R45, RZ, RZ, R43 ;  /* 0x000000ffff2d7224 */ /* 0x000fe200078e002b */
[----:B------:R-:W-:Y:S01]  /*8ba0*/  SHF.R.U32.HI R86, RZ, 0x10, R87 ;  /* 0x00000010ff567819 */ /* 0x000fe20000011657 */
[--C-:B------:R-:W-:Y:S01]  /*8bb0*/  HADD2.F32 R40, -RZ, R41.reuse.H0_H0 ;  /* 0x20000029ff287230 */ /* 0x100fe20000004100 */
        /* <DEDUP_REMOVED lines=13> */
[----:B------:R-:W-:Y:S01]  /*8c90*/  FFMA.FTZ R44, R47, R60, R62 ;  /* 0x0000003c2f2c7223 */ /* 0x000fe2000001003e */
[--C-:B------:R-:W-:Y:S01]  /*8ca0*/  HADD2.F32 R60, -RZ, R59.reuse.H0_H0 ;  /* 0x2000003bff3c7230 */ /* 0x100fe20000004100 */
[----:B------:R-:W-:Y:S01]  /*8cb0*/  SHF.R.U64 R56, R84, 0x10, R85 ;  /* 0x0000001054387819 */ /* 0x000fe20000001255 */
[----:B------:R-:W-:Y:S01]  /*8cc0*/  HADD2.F32 R59, -RZ, R59.H1_H1 ;  /* 0x3000003bff3b7230 */ /* 0x000fe20000004100 */
[----:B------:R-:W-:Y:S01]  /*8cd0*/  SHF.R.U64 R55, R76, 0x10, R77 ;  /* 0x000000104c377819 */ /* 0x000fe2000000124d */
[----:B------:R-:W-:Y:S01]  /*8ce0*/  HADD2.F32 R47, -RZ, R45.H0_H0 ;  /* 0x2000002dff2f7230 */ /* 0x000fe20000004100 */
[----:B------:R-:W-:Y:S01]  /*8cf0*/  F2FP.F16.F32.PACK_AB R43, R43, R40 ;  /* 0x000000282b2b723e */ /* 0x000fe200000000ff */
[----:B------:R-:W-:-:S02]  /*8d00*/  HADD2.F32 R64, -RZ, R86.H0_H0 ;  /* 0x20000056ff407230 */ /* 0x000fc40000004100 */
[----:B------:R-:W-:Y:S02]  /*8d10*/  HADD2.F32 R63, -RZ, R158.H1_H1 ;  /* 0x3000009eff3f7230 */ /* 0x000fe40000004100 */
[----:B------:R-:W-:Y:S02]  /*8d20*/  HADD2.F32 R45, -RZ, R45.H1_H1 ;  /* 0x3000002dff2d7230 */ /* 0x000fe40000004100 */
[-C--:B------:R-:W-:Y:S01]  /*8d30*/  FMUL.FTZ R68, R59, R64.reuse ;  /* 0x000000403b447220 */ /* 0x080fe20000410000 */
[----:B------:R-:W-:Y:S02]  /*8d40*/  HADD2.F32 R61, -RZ, R156.H1_H1 ;  /* 0x3000009cff3d7230 */ /* 0x000fe40000004100 */
[-C--:B------:R-:W-:Y:S01]  /*8d50*/  FMUL.FTZ R66, R60, R63.reuse ;  /* 0x0000003f3c427220 */ /* 0x080fe20000410000 */
[----:B------:R-:W-:Y:S02]  /*8d60*/  HADD2.F32 R62, -RZ, R78.H0_H0 ;  /* 0x2000004eff3e7230 */ /* 0x000fe40000004100 */
[----:B------:R-:W-:Y:S01]  /*8d70*/  FMUL.FTZ R64, R45, R64 ;  /* 0x000000402d407220 */ /* 0x000fe20000410000 */
[C---:B------:R-:W-:Y:S01]  /*8d80*/  FMUL.FTZ R65, R47.reuse, R63 ;  /* 0x0000003f2f417220 */ /* 0x040fe20000410000 */
[----:B------:R-:W-:Y:S01]  /*8d90*/  FFMA.FTZ R63, R47, R61, -R66 ;  /* 0x0000003d2f3f7223 */ /* 0x000fe20000010842 */
[----:B------:R-:W-:-:S02]  /*8da0*/  HADD2.F32 R47, -RZ, R58.H0_H0 ;  /* 0x2000003aff2f7230 */ /* 0x000fc40000004100 */
[-C--:B------:R-:W-:Y:S01]  /*8db0*/  FFMA.FTZ R68, R45, R62.reuse, -R68 ;  /* 0x0000003e2d447223 */ /* 0x080fe20000010844 */
[----:B------:R-:W-:Y:S01]  /*8dc0*/  FFMA.FTZ R70, R59, R62, R64 ;  /* 0x0000003e3b467223 */ /* 0x000fe20000010040 */
[----:B------:R-:W-:Y:S02]  /*8dd0*/  HADD2.F32 R62, -RZ, R159.H0_H0 ;  /* 0x2000009fff3e7230 */ /* 0x000fe40000004100 */
[----:B------:R-:W-:Y:S01]  /*8de0*/  FFMA.FTZ R65, R60, R61, R65 ;  /* 0x0000003d3c417223 */ /* 0x000fe20000010041 */
[----:B------:R-:W-:Y:S01]  /*8df0*/  HADD2.F32 R45, -RZ, R57.H0_H0 ;  /* 0x20000039ff2d7230 */ /* 0x000fe20000004100 */
[----:B------:R-:W-:Y:S01]  /*8e00*/  F2FP.F16.F32.PACK_AB R63, R68, R63 ;  /* 0x0000003f443f723e */ /* 0x000fe200000000ff */
[----:B------:R-:W-:Y:S02]  /*8e10*/  HADD2.F32 R56, -RZ, R56.H0_H0 ;  /* 0x20000038ff387230 */ /* 0x000fe40000004100 */
[----:B------:R-:W-:Y:S01]  /*8e20*/  FMUL.FTZ R64, R47, R62 ;  /* 0x0000003e2f407220 */ /* 0x000fe20000410000 */
[----:B------:R-:W-:-:S02]  /*8e30*/  HADD2.F32 R58, -RZ, R58.H1_H1 ;  /* 0x3000003aff3a7230 */ /* 0x000fc40000004100 */
[----:B------:R-:W-:Y:S01]  /*8e40*/  FMUL.FTZ R62, R45, R62 ;  /* 0x0000003e2d3e7220 */ /* 0x000fe20000410000 */
[----:B------:R-:W-:Y:S02]  /*8e50*/  HADD2.F32 R57, -RZ, R57.H1_H1 ;  /* 0x30000039ff397230 */ /* 0x000fe40000004100 */
[----:B------:R-:W-:Y:S02]  /*8e60*/  HADD2.F32 R60, -RZ, R157.H0_H0 ;  /* 0x2000009dff3c7230 */ /* 0x000fe40000004100 */
[CC--:B------:R-:W-:Y:S01]  /*8e70*/  FMUL.FTZ R66, R58.reuse, R56.reuse ;  /* 0x000000383a427220 */ /* 0x0c0fe20000410000 */
[----:B------:R-:W-:Y:S02]  /*8e80*/  HADD2.F32 R55, -RZ, R55.H0_H0 ;  /* 0x20000037ff377230 */ /* 0x000fe40000004100 */
[----:B------:R-:W-:Y:S01]  /*8e90*/  FMUL.FTZ R59, R57, R56 ;  /* 0x00000038393b7220 */ /* 0x000fe20000410000 */
[----:B------:R-:W-:Y:S02]  /*8ea0*/  HADD2.F32 R158, -RZ, R158.H0_H0 ;  /* 0x2000009eff9e7230 */ /* 0x000fe40000004100 */
[-C--:B------:R-:W-:Y:S01]  /*8eb0*/  FFMA.FTZ R62, R47, R60.reuse, R62 ;  /* 0x0000003c2f3e7223 */ /* 0x080fe2000001003e */
[----:B------:R-:W-:Y:S01]  /*8ec0*/  FFMA.FTZ R64, R45, R60, -R64 ;  /* 0x0000003c2d407223 */ /* 0x000fe20000010840 */
[-C--:B------:R-:W-:Y:S01]  /*8ed0*/  FFMA.FTZ R57, R57, R55.reuse, -R66 ;  /* 0x0000003739397223 */ /* 0x080fe20000010842 */
[----:B------:R-:W-:Y:S01]  /*8ee0*/  FFMA.FTZ R59, R58, R55, R59 ;  /* 0x000000373a3b7223 */ /* 0x000fe2000001003b */
[----:B------:R-:W-:-:S02]  /*8ef0*/  HADD2.F32 R47, -RZ, R46.H0_H0 ;  /* 0x2000002eff2f7230 */ /* 0x000fc40000004100 */
[----:B------:R-:W-:Y:S01]  /*8f00*/  HADD2.F32 R55, -RZ, R54.H0_H0 ;  /* 0x20000036ff377230 */ /* 0x000fe20000004100 */
[----:B------:R-:W-:Y:S01]  /*8f10*/  F2FP.F16.F32.PACK_AB R40, R57, R64 ;  /* 0x000000403928723e */ /* 0x000fe200000000ff */
[----:B------:R-:W-:Y:S02]  /*8f20*/  HADD2.F32 R45, -RZ, R42.H0_H0 ;  /* 0x2000002aff2d7230 */ /* 0x000fe40000004100 */
[-C--:B------:R-:W-:Y:S01]  /*8f30*/  FMUL.FTZ R54, R47, R158.reuse ;  /* 0x0000009e2f367220 */ /* 0x080fe20000410000 */
[----:B------:R-:W-:Y:S02]  /*8f40*/  HADD2.F32 R46, -RZ, R46.H1_H1 ;  /* 0x3000002eff2e7230 */ /* 0x000fe40000004100 */
[----:B------:R-:W-:Y:S02]  /*8f50*/  HADD2.F32 R42, -RZ, R42.H1_H1 ;  /* 0x3000002aff2a7230 */ /* 0x000fe40000004100 */
[----:B------:R-:W-:Y:S01]  /*8f60*/  FMUL.FTZ R158, R45, R158 ;  /* 0x0000009e2d9e7220 */ /* 0x000fe20000410000 */
[----:B------:R-:W-:-:S02]  /*8f70*/  HADD2.F32 R156, -RZ, R156.H0_H0 ;  /* 0x2000009cff9c7230 */ /* 0x000fc40000004100 */
[-C--:B------:R-:W-:Y:S01]  /*8f80*/  FMUL.FTZ R61, R46, R55.reuse ;  /* 0x000000372e3d7220 */ /* 0x080fe20000410000 */
[----:B------:R-:W-:Y:S02]  /*8f90*/  HADD2.F32 R53, -RZ, R53.H0_H0 ;  /* 0x20000035ff357230 */ /* 0x000fe40000004100 */
[C---:B------:R-:W-:Y:S01]  /*8fa0*/  FMUL.FTZ R55, R42.reuse, R55 ;  /* 0x000000372a377220 */ /* 0x040fe20000410000 */
        /* <DEDUP_REMOVED lines=9> */
[----:B------:R-:W-:Y:S02]  /*9040*/  F2FP.F16.F32.PACK_AB R42, R61, R54 ;  /* 0x000000363d2a723e */ /* 0x000fe400000000ff */
[----:B------:R-:W-:-:S07]  /*9050*/  F2FP.F16.F32.PACK_AB R46, R55, R158 ;  /* 0x0000009e372e723e */ /* 0x000fce00000000ff */
.L_x_547:
[----:B------:R-:W-:Y:S05]  /*9060*/  BSYNC B2 ;  /* 0x0000000000027941 */ /* 0x000fea0003800000 */
.L_x_546:
[----:B------:R-:W-:Y:S02]  /*9070*/  ULDC.64 UR4, c[0x0][0x208] ;  /* 0x0000820000047ab9 */ /* 0x000fe40000000a00 */
[----:B--2---:R2:W-:Y:S04]  /*9080*/  STG.E.128 desc[UR4][R48.64], R40 ;  /* 0x0000002830007986 */ /* 0x0045e8000c101d04 */
[----:B---3--:R2:W-:Y:S02]  /*9090*/  @!P3 STG.E.128 desc[UR4][R50.64], R44 ;  /* 0x0000002c3200b986 */ /* 0x0085e4000c101d04 */
.L_x_545:
[----:B------:R-:W-:Y:S05]  /*90a0*/  BSYNC B1 ;  /* 0x0000000000017941 */ /* 0x000fea0003800000 */
.L_x_544:
[----:B------:R-:W-:-:S13]  /*90b0*/  ISETP.NE.AND P3, PT, R10, RZ, PT ;  /* 0x000000ff0a00720c */ /* 0x000fda0003f65270 */
[----:B------:R-:W-:Y:S05]  /*90c0*/  @!P3 BRA `(.L_x_504) ;  /* 0x0000000800e0b947 */ /* 0x000fea0003800000 */
[----:B------:R-:W-:Y:S01]  /*90d0*/  SEL R146, R120, R146, !P1 ;  /* 0x0000009278927207 */ /* 0x000fe20004800000 */
[----:B------:R-:W-:Y:S01]  /*90e0*/  BSSY B1, `(.L_x_548) ;  /* 0x000006e000017945 */ /* 0x000fe20003800000 */
[----:B--2---:R-:W-:Y:S02]  /*90f0*/  IADD3 R49, P3, P4, R38, R124, R11 ;  /* 0x0000007c26317210 */ /* 0x004fe40007c7e00b */
[----:B------:R-:W-:Y:S02]  /*9100*/  SHF.R.S32.HI R41, RZ, 0x1f, R146 ;  /* 0x0000001fff297819 */ /* 0x000fe40000011492 */
[----:B------:R-:W-:Y:S02]  /*9110*/  IADD3.X R50, R37, R52, R6, P3, P4 ;  /* 0x0000003425327210 */ /* 0x000fe40001fe8406 */
[----:B------:R-:W-:Y:S02]  /*9120*/  LEA.HI R41, R41, R146, RZ, 0x4 ;  /* 0x0000009229297211 */ /* 0x000fe400078f20ff */
[----:B------:R-:W-:-:S02]  /*9130*/  ISETP.GE.AND P4, PT, R213, R116, PT ;  /* 0x00000074d500720c */ /* 0x000fc40003f86270 */
[----:B------:R-:W-:Y:S02]  /*9140*/  LEA.HI.SX32 R41, R41, R12, 0x1c ;  /* 0x0000000c29297211 */ /* 0x000fe400078fe2ff */
[----:B------:R-:W-:Y:S02]  /*9150*/  LEA R48, P3, R49, R118, 0x1 ;  /* 0x0000007631307211 */ /* 0x000fe400078608ff */
[----:B------:R-:W-:Y:S02]  /*9160*/  SHF.R.S32.HI R40, RZ, 0x1f, R41 ;  /* 0x0000001fff287819 */ /* 0x000fe40000011429 */
[----:B------:R-:W-:Y:S02]  /*9170*/  SHF.L.U32 R51, R41, 0x3, RZ ;  /* 0x0000000329337819 */ /* 0x000fe400000006ff */
[----:B------:R-:W-:Y:S02]  /*9180*/  LEA.HI R40, R40, R41, RZ, 0x3 ;  /* 0x0000002928287211 */ /* 0x000fe400078f18ff */
[----:B------:R-:W-:-:S02]  /*9190*/  LOP3.LUT R41, R228, 0x38, R51, 0xf8, !PT ;  /* 0x00000038e4297812 */ /* 0x000fc400078ef833 */
[----:B------:R-:W-:Y:S02]  /*91a0*/  SHF.R.S32.HI R40, RZ, 0x3, R40 ;  /* 0x00000003ff287819 */ /* 0x000fe40000011428 */
[----:B------:R-:W-:Y:S02]  /*91b0*/  LOP3.LUT R41, R41, R230, RZ, 0x3c, !PT ;  /* 0x000000e629297212 */ /* 0x000fe400078e3cff */
[----:B------:R-:W-:Y:S01]  /*91c0*/  LEA.HI.X R49, R49, R119, R50, 0x1, P3 ;  /* 0x0000007731317211 */ /* 0x000fe200018f0c32 */
[----:B------:R-:W-:-:S04]  /*91d0*/  IMAD R40, R40, 0x1400, R231 ;  /* 0x0000140028287824 */ /* 0x000fc800078e02e7 */
[----:B------:R-:W-:Y:S02]  /*91e0*/  IMAD.IADD R40, R40, 0x1, R41 ;  /* 0x0000000128287824 */ /* 0x000fe400078e0229 */
[C---:B------:R-:W-:Y:S02]  /*91f0*/  IMAD R41, R17.reuse, 0x5000, R133 ;  /* 0x0000500011297824 */ /* 0x040fe400078e0285 */
[----:B------:R-:W-:Y:S02]  /*9200*/  IMAD R43, R17, 0x5000, R40 ;  /* 0x00005000112b7824 */ /* 0x000fe400078e0228 */
[----:B------:R-:W-:-:S03]  /*9210*/  IMAD R41, R41, 0x2, R16 ;  /* 0x0000000229297824 */ /* 0x000fc600078e0210 */
[----:B------:R-:W-:-:S03]  /*9220*/  LEA R44, R43, R16, 0x1 ;  /* 0x000000102b2c7211 */ /* 0x000fc600078e08ff */
[----:B------:R-:W2:Y:S04]  /*9230*/  LDS.128 R40, [R41+0x24400] ;  /* 0x0244000029287984 */ /* 0x000ea80000000c00 */
[----:B------:R-:W3:Y:S01]  /*9240*/  LDS.128 R44, [R44+0x24400] ;  /* 0x024400002c2c7984 */ /* 0x000ee20000000c00 */
[----:B------:R-:W-:Y:S05]  /*9250*/  @P4 BRA `(.L_x_549) ;  /* 0x0000000400584947 */ /* 0x000fea0003800000 */
[----:B------:R-:W-:Y:S01]  /*9260*/  SHF.R.U32.HI R58, RZ, 0x10, R81 ;  /* 0x00000010ff3a7819 */ /* 0x000fe20000011651 */
[----:B---3--:R-:W-:Y:S01]  /*9270*/  IMAD.MOV.U32 R53, RZ, RZ, R44 ;  /* 0x000000ffff357224 */ /* 0x008fe200078e002c */
[----:B------:R-:W-:Y:S01]  /*9280*/  MOV R54, R46 ;  /* 0x0000002e00367202 */ /* 0x000fe20000000f00 */
[----:B--2---:R-:W-:Y:S01]  /*9290*/  IMAD.MOV.U32 R44, RZ, RZ, R42 ;  /* 0x000000ffff2c7224 */ /* 0x004fe200078e002a */
[----:B------:R-:W-:Y:S01]  /*92a0*/  SHF.R.U32.HI R56, RZ, 0x10, R73 ;  /* 0x00000010ff387819 */ /* 0x000fe20000011649 */
[----:B------:R-:W-:Y:S01]  /*92b0*/  HADD2.F32 R57, -RZ, R155.H1_H1 ;  /* 0x3000009bff397230 */ /* 0x000fe20000004100 */
[--C-:B------:R-:W-:Y:S01]  /*92c0*/  SHF.R.U64 R65, R82, 0x10, R83.reuse ;  /* 0x0000001052417819 */ /* 0x100fe20000001253 */
[----:B------:R-:W-:Y:S01]  /*92d0*/  HADD2.F32 R46, -RZ, R45.H0_H0 ;  /* 0x2000002dff2e7230 */ /* 0x000fe20000004100 */
[----:B------:R-:W-:Y:S01]  /*92e0*/  SHF.R.U32.HI R82, RZ, 0x10, R83 ;  /* 0x00000010ff527819 */ /* 0x000fe20000011653 */
[----:B------:R-:W-:Y:S01]  /*92f0*/  HADD2.F32 R42, -RZ, R41.H0_H0 ;  /* 0x20000029ff2a7230 */ /* 0x000fe20000004100 */
[----:B------:R-:W-:Y:S01]  /*9300*/  SHF.R.U64 R50, R74, 0x10, R75 ;  /* 0x000000104a327819 */ /* 0x000fe2000000124b */
[----:B------:R-:W-:-:S02]  /*9310*/  HADD2.F32 R45, -RZ, R45.H1_H1 ;  /* 0x3000002dff2d7230 */ /* 0x000fc40000004100 */
[-C--:B------:R-:W-:Y:S01]  /*9320*/  FMUL.FTZ R59, R46, R57.reuse ;  /* 0x000000392e3b7220 */ /* 0x080fe20000410000 */
[----:B------:R-:W-:Y:S02]  /*9330*/  HADD2.F32 R58, -RZ, R58.H0_H0 ;  /* 0x2000003aff3a7230 */ /* 0x000fe40000004100 */
[C---:B------:R-:W-:Y:S01]  /*9340*/  FMUL.FTZ R57, R42.reuse, R57 ;  /* 0x000000392a397220 */ /* 0x040fe20000410000 */
[----:B------:R-:W-:Y:S01]  /*9350*/  HADD2.F32 R55, -RZ, R153.H1_H1 ;  /* 0x30000099ff377230 */ /* 0x000fe20000004100 */
[----:B------:R-:W-:Y:S01]  /*9360*/  SHF.R.U32.HI R74, RZ, 0x10, R75 ;  /* 0x00000010ff4a7819 */ /* 0x000fe2000001164b */
[----:B------:R-:W-:Y:S02]  /*9370*/  HADD2.F32 R41, -RZ, R41.H1_H1 ;  /* 0x30000029ff297230 */ /* 0x000fe40000004100 */
[-C--:B------:R-:W-:Y:S01]  /*9380*/  FMUL.FTZ R60, R45, R58.reuse ;  /* 0x0000003a2d3c7220 */ /* 0x080fe20000410000 */
[----:B------:R-:W-:Y:S02]  /*9390*/  HADD2.F32 R56, -RZ, R56.H0_H0 ;  /* 0x20000038ff387230 */ /* 0x000fe40000004100 */
[-C--:B------:R-:W-:Y:S01]  /*93a0*/  FFMA.FTZ R59, R42, R55.reuse, -R59 ;  /* 0x000000372a3b7223 */ /* 0x080fe2000001083b */
[----:B------:R-:W-:Y:S01]  /*93b0*/  FFMA.FTZ R57, R46, R55, R57 ;  /* 0x000000372e397223 */ /* 0x000fe20000010039 */
[----:B------:R-:W-:Y:S01]  /*93c0*/  FMUL.FTZ R58, R41, R58 ;  /* 0x0000003a293a7220 */ /* 0x000fe20000410000 */
[----:B------:R-:W-:-:S02]  /*93d0*/  HADD2.F32 R55, -RZ, R154.H1_H1 ;  /* 0x3000009aff377230 */ /* 0x000fc40000004100 */
[-C--:B------:R-:W-:Y:S01]  /*93e0*/  FFMA.FTZ R60, R41, R56.reuse, -R60 ;  /* 0x00000038293c7223 */ /* 0x080fe2000001083c */
[----:B------:R-:W-:Y:S02]  /*93f0*/  HADD2.F32 R42, -RZ, R47.H0_H0 ;  /* 0x2000002fff2a7230 */ /* 0x000fe40000004100 */
[----:B------:R-:W-:Y:S01]  /*9400*/  FFMA.FTZ R58, R45, R56, R58 ;  /* 0x000000382d3a7223 */ /* 0x000fe2000001003a */
[----:B------:R-:W-:Y:S01]  /*9410*/  HADD2.F32 R41, -RZ, R43.H0_H0 ;  /* 0x2000002bff297230 */ /* 0x000fe20000004100 */
[----:B------:R-:W-:Y:S01]  /*9420*/  SHF.R.U64 R66, R80, 0x10, R81 ;  /* 0x0000001050427819 */ /* 0x000fe20000001251 */
[----:B------:R-:W-:Y:S02]  /*9430*/  HADD2.F32 R45, -RZ, R152.H1_H1 ;  /* 0x30000098ff2d7230 */ /* 0x000fe40000004100 */
[-C--:B------:R-:W-:Y:S01]  /*9440*/  FMUL.FTZ R62, R42, R55.reuse ;  /* 0x000000372a3e7220 */ /* 0x080fe20000410000 */
[----:B------:R-:W-:Y:S02]  /*9450*/  HADD2.F32 R47, -RZ, R47.H1_H1 ;  /* 0x3000002fff2f7230 */ /* 0x000fe40000004100 */
[----:B------:R-:W-:Y:S01]  /*9460*/  FMUL.FTZ R55, R41, R55 ;  /* 0x0000003729377220 */ /* 0x000fe20000410000 */
[----:B------:R-:W-:Y:S01]  /*9470*/  HADD2.F32 R56, -RZ, R82.H0_H0 ;  /* 0x20000052ff387230 */ /* 0x000fe20000004100 */
[----:B------:R-:W-:Y:S01]  /*9480*/  SHF.R.U64 R67, R72, 0x10, R73 ;  /* 0x0000001048437819 */ /* 0x000fe20000001249 */
[----:B------:R-:W-:-:S02]  /*9490*/  HADD2.F32 R43, -RZ, R43.H1_H1 ;  /* 0x3000002bff2b7230 */ /* 0x000fc40000004100 */
[-C--:B------:R-:W-:Y:S01]  /*94a0*/  FFMA.FTZ R61, R42, R45.reuse, R55 ;  /* 0x0000002d2a3d7223 */ /* 0x080fe20000010037 */
[----:B------:R-:W-:Y:S02]  /*94b0*/  HADD2.F32 R46, -RZ, R74.H0_H0 ;  /* 0x2000004aff2e7230 */ /* 0x000fe40000004100 */
[-C--:B------:R-:W-:Y:S01]  /*94c0*/  FMUL.FTZ R64, R47, R56.reuse ;  /* 0x000000382f407220 */ /* 0x080fe20000410000 */
[----:B------:R-:W-:Y:S01]  /*94d0*/  FFMA.FTZ R62, R41, R45, -R62 ;  /* 0x0000002d293e7223 */ /* 0x000fe2000001083e */
[C---:B------:R-:W-:Y:S01]  /*94e0*/  FMUL.FTZ R56, R43.reuse, R56 ;  /* 0x000000382b387220 */ /* 0x040fe20000410000 */
[----:B------:R-:W-:Y:S02]  /*94f0*/  HADD2.F32 R155, -RZ, R155.H0_H0 ;  /* 0x2000009bff9b7230 */ /* 0x000fe40000004100 */
[-C--:B------:R-:W-:Y:S01]  /*9500*/  FFMA.FTZ R63, R43, R46.reuse, -R64 ;  /* 0x0000002e2b3f7223 */ /* 0x080fe20000010840 */
[--C-:B------:R-:W-:Y:S02]  /*9510*/  HADD2.F32 R42, -RZ, R53.reuse.H0_H0 ;  /* 0x20000035ff2a7230 */ /* 0x100fe40000004100 */
[----:B------:R-:W-:Y:S01]  /*9520*/  FFMA.FTZ R64, R47, R46, R56 ;  /* 0x0000002e2f407223 */ /* 0x000fe20000010038 */
[----:B------:R-:W-:Y:S01]  /*9530*/  HADD2.F32 R45, -RZ, R66.H0_H0 ;  /* 0x20000042ff2d7230 */ /* 0x000fe20000004100 */
[----:B------:R-:W-:Y:S01]  /*9540*/  F2FP.F16.F32.PACK_AB R57, R58, R57 ;  /* 0x000000393a39723e */ /* 0x000fe200000000ff */
[----:B------:R-:W-:-:S02]  /*9550*/  HADD2.F32 R53, -RZ, R53.H1_H1 ;  /* 0x30000035ff357230 */ /* 0x000fc40000004100 */
[----:B------:R-:W-:Y:S01]  /*9560*/  FMUL.FTZ R46, R42, R155 ;  /* 0x0000009b2a2e7220 */ /* 0x000fe20000410000 */
[----:B------:R-:W-:Y:S01]  /*9570*/  HADD2.F32 R153, -RZ, R153.H0_H0 ;  /* 0x20000099ff997230 */ /* 0x000fe20000004100 */
[----:B------:R-:W-:Y:S01]  /*9580*/  F2FP.F16.F32.PACK_AB R61, R64, R61 ;  /* 0x0000003d403d723e */ /* 0x000fe200000000ff */
[--C-:B------:R-:W-:Y:S02]  /*9590*/  HADD2.F32 R41, -RZ, R40.reuse.H0_H0 ;  /* 0x20000028ff297230 */ /* 0x100fe40000004100 */
[----:B------:R-:W-:Y:S01]  /*95a0*/  FMUL.FTZ R47, R53, R45 ;  /* 0x0000002d352f7220 */ /* 0x000fe20000410000 */
[----:B------:R-:W-:Y:S02]  /*95b0*/  HADD2.F32 R40, -RZ, R40.H1_H1 ;  /* 0x30000028ff287230 */ /* 0x000fe40000004100 */
[----:B------:R-:W-:Y:S02]  /*95c0*/  HADD2.F32 R43, -RZ, R67.H0_H0 ;  /* 0x20000043ff2b7230 */ /* 0x000fe40000004100 */
[C---:B------:R-:W-:Y:S01]  /*95d0*/  FMUL.FTZ R155, R41.reuse, R155 ;  /* 0x0000009b299b7220 */ /* 0x040fe20000410000 */
[----:B------:R-:W-:Y:S01]  /*95e0*/  FFMA.FTZ R46, R41, R153, -R46 ;  /* 0x00000099292e7223 */ /* 0x000fe2000001082e */
[----:B------:R-:W-:Y:S01]  /*95f0*/  FMUL.FTZ R56, R40, R45 ;  /* 0x0000002d28387220 */ /* 0x000fe20000410000 */
[----:B------:R-:W-:-:S02]  /*9600*/  HADD2.F32 R41, -RZ, R54.H0_H0 ;  /* 0x20000036ff297230 */ /* 0x000fc40000004100 */
[-C--:B------:R-:W-:Y:S01]  /*9610*/  FFMA.FTZ R47, R40, R43.reuse, -R47 ;  /* 0x0000002b282f7223 */ /* 0x080fe2000001082f */
[----:B------:R-:W-:Y:S02]  /*9620*/  HADD2.F32 R154, -RZ, R154.H0_H0 ;  /* 0x2000009aff9a7230 */ /* 0x000fe40000004100 */
[----:B------:R-:W-:Y:S01]  /*9630*/  FFMA.FTZ R56, R53, R43, R56 ;  /* 0x0000002b35387223 */ /* 0x000fe20000010038 */
[----:B------:R-:W-:Y:S02]  /*9640*/  HADD2.F32 R45, -RZ, R65.H0_H0 ;  /* 0x20000041ff2d7230 */ /* 0x000fe40000004100 */
[----:B------:R-:W-:Y:S01]  /*9650*/  FFMA.FTZ R155, R42, R153, R155 ;  /* 0x000000992a9b7223 */ /* 0x000fe2000001009b */
[----:B------:R-:W-:Y:S02]  /*9660*/  HADD2.F32 R40, -RZ, R44.H0_H0 ;  /* 0x2000002cff287230 */ /* 0x000fe40000004100 */
[----:B------:R-:W-:Y:S01]  /*9670*/  FMUL.FTZ R53, R41, R154 ;  /* 0x0000009a29357220 */ /* 0x000fe20000410000 */
[----:B------:R-:W-:-:S02]  /*9680*/  HADD2.F32 R54, -RZ, R54.H1_H1 ;  /* 0x30000036ff367230 */ /* 0x000fc40000004100 */
[----:B------:R-:W-:Y:S02]  /*9690*/  HADD2.F32 R44, -RZ, R44.H1_H1 ;  /* 0x3000002cff2c7230 */ /* 0x000fe40000004100 */
[----:B------:R-:W-:Y:S01]  /*96a0*/  FMUL.FTZ R154, R40, R154 ;  /* 0x0000009a289a7220 */ /* 0x000fe20000410000 */
[----:B------:R-:W-:Y:S02]  /*96b0*/  HADD2.F32 R152, -RZ, R152.H0_H0 ;  /* 0x20000098ff987230 */ /* 0x000fe40000004100 */
[-C--:B------:R-:W-:Y:S01]  /*96c0*/  FMUL.FTZ R55, R54, R45.reuse ;  /* 0x0000002d36377220 */ /* 0x080fe20000410000 */
[----:B------:R-:W-:Y:S02]  /*96d0*/  HADD2.F32 R43, -RZ, R50.H0_H0 ;  /* 0x20000032ff2b7230 */ /* 0x000fe40000004100 */
[----:B------:R-:W-:Y:S01]  /*96e0*/  FMUL.FTZ R45, R44, R45 ;  /* 0x0000002d2c2d7220 */ /* 0x000fe20000410000 */
[----:B------:R-:W-:Y:S01]  /*96f0*/  F2FP.F16.F32.PACK_AB R56, R56, R155 ;  /* 0x0000009b3838723e */ /* 0x000fe200000000ff */
[-C--:B------:R-:W-:Y:S01]  /*9700*/  FFMA.FTZ R53, R40, R152.reuse, -R53 ;  /* 0x0000009828357223 */ /* 0x080fe20000010835 */
[----:B------:R-:W-:Y:S01]  /*9710*/  FFMA.FTZ R154, R41, R152, R154 ;  /* 0x00000098299a7223 */ /* 0x000fe2000001009a */
[-C--:B------:R-:W-:Y:S01]  /*9720*/  FFMA.FTZ R44, R44, R43.reuse, -R55 ;  /* 0x0000002b2c2c7223 */ /* 0x080fe20000010837 */
[----:B------:R-:W-:Y:S01]  /*9730*/  FFMA.FTZ R45, R54, R43, R45 ;  /* 0x0000002b362d7223 */ /* 0x000fe2000001002d */
[----:B------:R-:W-:-:S02]  /*9740*/  F2FP.F16.F32.PACK_AB R40, R47, R46 ;  /* 0x0000002e2f28723e */ /* 0x000fc400000000ff */
[----:B------:R-:W-:Y:S02]  /*9750*/  F2FP.F16.F32.PACK_AB R41, R60, R59 ;  /* 0x0000003b3c29723e */ /* 0x000fe400000000ff */
[----:B------:R-:W-:Y:S01]  /*9760*/  F2FP.F16.F32.PACK_AB R42, R44, R53 ;  /* 0x000000352c2a723e */ /* 0x000fe200000000ff */
[----:B------:R-:W-:Y:S01]  /*9770*/  IMAD.MOV.U32 R44, RZ, RZ, R56 ;  /* 0x000000ffff2c7224 */ /* 0x000fe200078e0038 */
[----:B------:R-:W-:Y:S01]  /*9780*/  F2FP.F16.F32.PACK_AB R46, R45, R154 ;  /* 0x0000009a2d2e723e */ /* 0x000fe200000000ff */
[----:B------:R-:W-:Y:S01]  /*9790*/  IMAD.MOV.U32 R45, RZ, RZ, R57 ;  /* 0x000000ffff2d7224 */ /* 0x000fe200078e0039 */
[----:B------:R-:W-:Y:S02]  /*97a0*/  F2FP.F16.F32.PACK_AB R43, R63, R62 ;  /* 0x0000003e3f2b723e */ /* 0x000fe400000000ff */
[----:B------:R-:W-:-:S07]  /*97b0*/  MOV R47, R61 ;  /* 0x0000003d002f7202 */ /* 0x000fce0000000f00 */
.L_x_549:
[----:B------:R-:W-:Y:S05]  /*97c0*/  BSYNC B1 ;  /* 0x0000000000017941 */ /* 0x000fea0003800000 */
.L_x_548:
[----:B------:R-:W-:Y:S01]  /*97d0*/  ISETP.GE.AND P3, PT, R51, R145, PT ;  /* 0x000000913300720c */ /* 0x000fe20003f66270 */
[----:B------:R-:W-:Y:S02]  /*97e0*/  ULDC.64 UR4, c[0x0][0x208] ;  /* 0x0000820000047ab9 */ /* 0x000fe40000000a00 */
[----:B--2---:R2:W-:Y:S10]  /*97f0*/  STG.E.128 desc[UR4][R48.64], R40 ;  /* 0x0000002830007986 */ /* 0x0045f4000c101d04 */
[----:B------:R-:W-:Y:S05]  /*9800*/  @P3 BRA `(.L_x_504) ;  /* 0x0000000400103947 */ /* 0x000fea0003800000 */
[--C-:B------:R-:W-:Y:S01]  /*9810*/  IADD3 R124, P3, P4, R38, R124, R51.reuse ;  /* 0x0000007c267c7210 */ /* 0x100fe20007c7e033 */
[----:B------:R-:W-:Y:S01]  /*9820*/  ULDC.64 UR4, c[0x0][0x208] ;  /* 0x0000820000047ab9 */ /* 0x000fe20000000a00 */
[----:B------:R-:W-:-:S04]  /*9830*/  SHF.R.S32.HI R51, RZ, 0x1f, R51 ;  /* 0x0000001fff337819 */ /* 0x000fc80000011433 */
[----:B------:R-:W-:Y:S02]  /*9840*/  IADD3.X R52, R37, R52, R51, P3, P4 ;  /* 0x0000003425347210 */ /* 0x000fe40001fe8433 */
[----:B------:R-:W-:-:S04]  /*9850*/  LEA R118, P3, R124, R118, 0x1 ;  /* 0x000000767c767211 */ /* 0x000fc800078608ff */
[----:B------:R-:W-:-:S05]  /*9860*/  LEA.HI.X R119, R124, R119, R52, 0x1, P3 ;  /* 0x000000777c777211 */ /* 0x000fca00018f0c34 */
[----:B---3--:R3:W-:Y:S01]  /*9870*/  STG.E.128 desc[UR4][R118.64], R44 ;  /* 0x0000002c76007986 */ /* 0x0087e2000c101d04 */
[----:B------:R-:W-:Y:S05]  /*9880*/  BRA `(.L_x_504) ;  /* 0x0000000000f07947 */ /* 0x000fea0003800000 */
.L_x_461:
[----:B------:R-:W-:-:S13]  /*9890*/  ISETP.NE.AND P2, PT, R221, 0x3, PT ;  /* 0x00000003dd00780c */ /* 0x000fda0003f45270 */
[----:B------:R-:W-:Y:S05]  /*98a0*/  @!P2 BRA `(.L_x_550) ;  /* 0x000000000004a947 */ /* 0x000fea0003800000 */
[----:B------:R-:W-:Y:S01]  /*98b0*/  BPT.TRAP 0x1 ;  /* 0x000000040000795c */ /* 0x000fe20000300000 */
.L_x_550:
[----:B------:R-:W-:Y:S01]  /*98c0*/  IMAD R0, R17, 0x8, R16 ;  /* 0x0000000811007824 */ /* 0x000fe200078e0210 */
[----:B------:R-:W-:Y:S01]  /*98d0*/  SHF.L.U32 R115, R219, 0x1f, RZ ;  /* 0x0000001fdb737819 */ /* 0x000fe200000006ff */
[----:B------:R-:W-:Y:S01]  /*98e0*/  IMAD R3, R24, -0x50, R2 ;  /* 0xffffffb018037824 */ /* 0x000fe200078e0202 */
[----:B------:R-:W-:Y:S02]  /*98f0*/  BSSY B1, `(.L_x_551) ;  /* 0x0000005000017945 */ /* 0x000fe40003800000 */
[----:B------:R-:W0:Y:S02]  /*9900*/  SYNCS.PHASECHK.TRANS64.TRYWAIT P3, [R0+URZ+0x38890], R115 ;  /* 0x03889073000075a7 */ /* 0x000e24000806017f */
[----:B------:R-:W-:-:S04]  /*9910*/  VIMNMX R3, R3, 0x50, PT ;  /* 0x0000005003037848 */ /* 0x000fc80003fe0100 */
[----:B------:R-:W-:Y:S01]  /*9920*/  ISETP.GE.AND P4, PT, R18, R3, PT ;  /* 0x000000031200720c */ /* 0x000fe20003f86270 */
[----:B0-----:R-:W-:-:S12]  /*9930*/  @!P3 BRA `(.L_x_552) ;  /* 0x000001b4008cb947 */ /* 0x001fd80003800000 */
.L_x_788:
[----:B------:R-:W-:Y:S05]  /*9940*/  BSYNC B1 ;  /* 0x0000000000017941 */ /* 0x000fea0003800000 */
.L_x_551:
[----:B------:R-:W-:Y:S04]  /*9950*/  BSSY B1, `(.L_x_553) ;  /* 0x000000f000017945 */ /* 0x000fe80003800000 */
[----:B------:R-:W-:Y:S05]  /*9960*/  @P4 BRA `(.L_x_554) ;  /* 0x0000000000344947 */ /* 0x000fea0003800000 */
[----:B------:R-:W-:Y:S01]  /*9970*/  ISETP.NE.AND P5, PT, R26, RZ, PT ;  /* 0x000000ff1a00720c */ /* 0x000fe20003fa5270 */
[----:B------:R-:W-:Y:S01]  /*9980*/  ULDC.64 UR4, c[0x0][0x208] ;  /* 0x0000820000047ab9 */ /* 0x000fe20000000a00 */
[----:B------:R-:W-:Y:S02]  /*9990*/  ISETP.NE.AND P4, PT, R10, RZ, PT ;  /* 0x000000ff0a00720c */ /* 0x000fe40003f85270 */
[----:B------:R-:W-:-:S09]  /*99a0*/  ISETP.NE.AND P3, PT, R9, RZ, PT ;  /* 0x000000ff0900720c */ /* 0x000fd20003f65270 */
[----:B------:R-:W1:Y:S04]  /*99b0*/  @P5 LDS.128 R40, [R4+0x24400] ;  /* 0x0244000004285984 */ /* 0x000e680000000c00 */
[----:B------:R-:W2:Y:S04]  /*99c0*/  @P3 LDS.128 R44, [R4+0x29400] ;  /* 0x02940000042c3984 */ /* 0x000ea80000000c00 */
[----:B-1----:R-:W-:Y:S01]  /*99d0*/  @P5 STG.E.128 desc[UR4][R60.64], R40 ;  /* 0x000000283c005986 */ /* 0x002fe2000c101d04 */
[----:B------:R-:W-:-:S03]  /*99e0*/  ISETP.NE.AND P5, PT, R8, RZ, PT ;  /* 0x000000ff0800720c */ /* 0x000fc60003fa5270 */
[----:B------:R-:W1:Y:S04]  /*99f0*/  @P4 LDS.128 R40, [R4+0x26c00] ;  /* 0x026c000004284984 */ /* 0x000e680000000c00 */
[----:B--2---:R-:W-:Y:S06]  /*9a00*/  @P3 STG.E.128 desc[UR4][R60.64+0x100], R44 ;  /* 0x0001002c3c003986 */ /* 0x004fec000c101d04 */
[----:B------:R-:W2:Y:S04]  /*9a10*/  @P5 LDS.128 R48, [R4+0x2bc00] ;  /* 0x02bc000004305984 */ /* 0x000ea80000000c00 */
[----:B-1----:R1:W-:Y:S04]  /*9a20*/  @P4 STG.E.128 desc[UR4][R60.64+0x80], R40 ;  /* 0x000080283c004986 */ /* 0x0023e8000c101d04 */
[----:B--2---:R1:W-:Y:S02]  /*9a30*/  @P5 STG.E.128 desc[UR4][R60.64+0x180], R48 ;  /* 0x000180303c005986 */ /* 0x0043e4000c101d04 */
.L_x_554:
[----:B------:R-:W-:Y:S05]  /*9a40*/  BSYNC B1 ;  /* 0x0000000000017941 */ /* 0x000fea0003800000 */
.L_x_553:
[----:B------:R-:W-:Y:S01]  /*9a50*/  ISETP.GE.AND P3, PT, R217, R3, PT ;  /* 0x00000003d900720c */ /* 0x000fe20003f66270 */
[----:B------:R-:W-:-:S12]  /*9a60*/  BSSY B1, `(.L_x_555) ;  /* 0x000000f000017945 */ /* 0x000fd80003800000 */
[----:B------:R-:W-:Y:S05]  /*9a70*/  @P3 BRA `(.L_x_556) ;  /* 0x0000000000343947 */ /* 0x000fea0003800000 */
[----:B------:R-:W-:Y:S01]  /*9a80*/  ISETP.NE.AND P5, PT, R26, RZ, PT ;  /* 0x000000ff1a00720c */ /* 0x000fe20003fa5270 */
[----:B------:R-:W-:Y:S01]  /*9a90*/  ULDC.64 UR4, c[0x0][0x208] ;  /* 0x0000820000047ab9 */ /* 0x000fe20000000a00 */
[----:B------:R-:W-:Y:S02]  /*9aa0*/  ISETP.NE.AND P4, PT, R10, RZ, PT ;  /* 0x000000ff0a00720c */ /* 0x000fe40003f85270 */
[----:B------:R-:W-:-:S09]  /*9ab0*/  ISETP.NE.AND P3, PT, R9, RZ, PT ;  /* 0x000000ff0900720c */ /* 0x000fd20003f65270 */
[----:B-1----:R-:W1:Y:S04]  /*9ac0*/  @P5 LDS.128 R40, [R4+0x25400] ;  /* 0x0254000004285984 */ /* 0x002e680000000c00 */
        /* <DEDUP_REMOVED lines=8> */
.L_x_556:
[----:B------:R-:W-:Y:S05]  /*9b50*/  BSYNC B1 ;  /* 0x0000000000017941 */ /* 0x000fea0003800000 */
.L_x_555:
[----:B------:R-:W-:-:S13]  /*9b60*/  ISETP.GE.AND P3, PT, R218, R3, PT ;  /* 0x00000003da00720c */ /* 0x000fda0003f66270 */
[----:B------:R-:W-:Y:S05]  /*9b70*/  @P3 BRA `(.L_x_504) ;  /* 0x0000000000343947 */ /* 0x000fea0003800000 */
[----:B------:R-:W-:Y:S01]  /*9b80*/  ISETP.NE.AND P5, PT, R26, RZ, PT ;  /* 0x000000ff1a00720c */ /* 0x000fe20003fa5270 */
[----:B------:R-:W-:Y:S01]  /*9b90*/  ULDC.64 UR4, c[0x0][0x208] ;  /* 0x0000820000047ab9 */ /* 0x000fe20000000a00 */
[----:B------:R-:W-:Y:S02]  /*9ba0*/  ISETP.NE.AND P4, PT, R10, RZ, PT ;  /* 0x000000ff0a00720c */ /* 0x000fe40003f85270 */
[----:B------:R-:W-:-:S09]  /*9bb0*/  ISETP.NE.AND P3, PT, R9, RZ, PT ;  /* 0x000000ff0900720c */ /* 0x000fd20003f65270 */
[----:B-1-3--:R-:W1:Y:S04]  /*9bc0*/  @P5 LDS.128 R40, [R4+0x26400] ;  /* 0x0264000004285984 */ /* 0x00ae680000000c00 */
        /* <DEDUP_REMOVED lines=8> */
.L_x_504:
[----:B------:R-:W-:Y:S05]  /*9c50*/  BSYNC B0 ;  /* 0x0000000000007941 */ /* 0x000fea0003800000 */
.L_x_460:
[----:B-1234-:R-:W1:Y:S01]  /*9c60*/  S2R R40, SR_TID.X ;  /* 0x0000000000287919 */ /* 0x01ee620000002100 */
[----:B------:R-:W-:Y:S01]  /*9c70*/  @!PT LDS RZ, [RZ] ;  /* 0x00000000fffff984 */ /* 0x000fe20000000800 */
[----:B------:R-:W-:Y:S01]  /*9c80*/  @!PT LDS RZ, [RZ] ;  /* 0x00000000fffff984 */ /* 0x000fe20000000800 */
[----:B------:R-:W-:Y:S01]  /*9c90*/  @!PT LDS RZ, [RZ] ;  /* 0x00000000fffff984 */ /* 0x000fe20000000800 */
[----:B------:R-:W-:Y:S01]  /*9ca0*/  @!PT LDS RZ, [RZ] ;  /* 0x00000000fffff984 */ /* 0x000fe20000000800 */
[----:B------:R2:W-:Y:S06]  /*9cb0*/  MEMBAR.ALL.CTA ;  /* 0x0000000000007992 */ /* 0x0005ec0000008000 */
[----:B--2---:R-:W2:Y:S01]  /*9cc0*/  FENCE.VIEW.ASYNC.S ;  /* 0x00000000000073c6 */ /* 0x004ea20000000000 */
[----:B------:R-:W-:Y:S05]  /*9cd0*/  WARPSYNC.ALL ;  /* 0x0000000000007948 */ /* 0x000fea0003800000 */
[----:B------:R-:W-:Y:S01]  /*9ce0*/  BSSY B0, `(.L_x_557) ;  /* 0x0000009000007945 */ /* 0x000fe20003800000 */
[----:B-1----:R-:W-:Y:S01]  /*9cf0*/  LOP3.LUT R40, R40, 0x7f, RZ, 0xc0, !PT ;  /* 0x0000007f28287812 */ /* 0x002fe200078ec0ff */
[----:B--2---:R1:W-:Y:S03]  /*9d00*/  BAR.SYNC.DEFER_BLOCKING R150, 0x80 ;  /* 0x000200960000751d */ /* 0x0043e60000010000 */
[----:B------:R-:W-:-:S13]  /*9d10*/  ISETP.NE.AND P3, PT, R40, RZ, PT ;  /* 0x000000ff2800720c */ /* 0x000fda0003f65270 */
[----:B------:R-:W-:-:S05]  /*9d20*/  @!P3 VIADD R40, R0, 0x388a0 ;  /* 0x000388a00028b836 */ /* 0x000fca0000000000 */
[----:B------:R-:W-:-:S04]  /*9d30*/  @!P3 PRMT R40, RZ, 0x654, R40 ;  /* 0x00000654ff28b816 */ /* 0x000fc80000000028 */
[----:B------:R1:W-:Y:S01]  /*9d40*/  @!P3 SYNCS.ARRIVE.TRANS64.RED.A1T0 RZ, [R40+URZ], RZ ;  /* 0x000000ff28ffb9a7 */ /* 0x0003e2000810043f */
[----:B------:R-:W-:Y:S05]  /*9d50*/  @!P2 BRA `(.L_x_558) ;  /* 0x000000000004a947 */ /* 0x000fea0003800000 */
[----:B------:R-:W-:Y:S01]  /*9d60*/  BPT.TRAP 0x1 ;  /* 0x000000040000795c */ /* 0x000fe20000300000 */
.L_x_558:
[----:B------:R-:W-:Y:S05]  /*9d70*/  BSYNC B0 ;  /* 0x0000000000007941 */ /* 0x000fea0003800000 */
.L_x_557:
[----:B------:R-:W2:Y:S01]  /*9d80*/  SYNCS.PHASECHK.TRANS64.TRYWAIT P2, [R0+URZ+0x388b0], R115 ;  /* 0x0388b073000075a7 */ /* 0x000ea2000804017f */
[----:B------:R-:W-:Y:S01]  /*9d90*/  ULDC UR60, c[0x0][0x2e4] ;  /* 0x0000b900003c7ab9 */ /* 0x000fe20000000800 */
[----:B------:R-:W-:Y:S01]  /*9da0*/  ULDC.64 UR56, c[0x0][0x318] ;  /* 0x0000c60000387ab9 */ /* 0x000fe20000000a00 */
[----:B------:R-:W-:Y:S01]  /*9db0*/  ULDC.64 UR58, c[0x0][0x308] ;  /* 0x0000c200003a7ab9 */ /* 0x000fe20000000a00 */
[----:B------:R-:W-:Y:S01]  /*9dc0*/  BSSY B0, `(.L_x_559) ;  /* 0x0000004000007945 */ /* 0x000fe20003800000 */
[----:B------:R-:W-:Y:S01]  /*9dd0*/  ISETP.GE.AND P4, PT, R18, R3, PT ;  /* 0x000000031200720c */ /* 0x000fe20003f86270 */
[----:B------:R-:W-:Y:S02]  /*9de0*/  IMAD.WIDE R52, R24, 0x50, R112 ;  /* 0x0000005018347825 */ /* 0x000fe400078e0270 */
[----:B--2---:R-:W-:Y:S10]  /*9df0*/  @!P2 BRA `(.L_x_560) ;  /* 0x000001b00070a947 */ /* 0x004ff40003800000 */
.L_x_789:
[----:B------:R-:W-:Y:S05]  /*9e00*/  BSYNC B0 ;  /* 0x0000000000007941 */ /* 0x000fea0003800000 */
.L_x_559:
[----:B------:R-:W-:Y:S04]  /*9e10*/  BSSY B0, `(.L_x_561) ;  /* 0x0000017000007945 */ /* 0x000fe80003800000 */
[----:B------:R-:W-:Y:S05]  /*9e20*/  @P4 BRA `(.L_x_562) ;  /* 0x0000000000544947 */ /* 0x000fea0003800000 */
[----:B------:R-:W-:Y:S01]  /*9e30*/  ISETP.GE.AND P5, PT, R212, UR60, PT ;  /* 0x0000003cd4007c0c */ /* 0x000fe2000bfa6270 */
[----:B------:R-:W-:Y:S01]  /*9e40*/  IMAD R47, R53, UR56, RZ ;  /* 0x00000038352f7c24 */ /* 0x000fe2000f8e02ff */
[----:B------:R-:W-:Y:S01]  /*9e50*/  MOV R44, R96 ;  /* 0x00000060002c7202 */ /* 0x000fe20000000f00 */
[----:B------:R-:W-:Y:S01]  /*9e60*/  IMAD.MOV.U32 R45, RZ, RZ, R5 ;  /* 0x000000ffff2d7224 */ /* 0x000fe200078e0005 */
[----:B------:R-:W-:Y:S01]  /*9e70*/  ULDC.64 UR4, c[0x0][0x208] ;  /* 0x0000820000047ab9 */ /* 0x000fe20000000a00 */
[C---:B------:R-:W-:Y:S01]  /*9e80*/  IMAD R47, R52.reuse, UR57, R47 ;  /* 0x00000039342f7c24 */ /* 0x040fe2000f8e022f */
[----:B------:R-:W-:Y:S01]  /*9e90*/  ISETP.GE.AND P4, PT, R213, UR60, PT ;  /* 0x0000003cd5007c0c */ /* 0x000fe2000bf86270 */
[----:B------:R-:W-:-:S04]  /*9ea0*/  IMAD.WIDE.U32 R44, R52, UR56, R44 ;  /* 0x00000038342c7c25 */ /* 0x000fc8000f8e002c */
[----:B------:R-:W-:Y:S01]  /*9eb0*/  IMAD.IADD R45, R45, 0x1, R47 ;  /* 0x000000012d2d7824 */ /* 0x000fe200078e022f */
[C---:B------:R-:W-:Y:S01]  /*9ec0*/  LEA R54, P2, R44.reuse, UR58, 0x1 ;  /* 0x0000003a2c367c11 */ /* 0x040fe2000f8408ff */
[----:B-1----:R-:W1:Y:S03]  /*9ed0*/  @!P5 LDS.128 R40, [R4+0x400] ;  /* 0x000400000428d984 */ /* 0x002e660000000c00 */
[----:B------:R-:W-:Y:S02]  /*9ee0*/  LEA.HI.X R55, R44, UR59, R45, 0x1, P2 ;  /* 0x0000003b2c377c11 */ /* 0x000fe400090f0c2d */
[----:B------:R-:W-:-:S13]  /*9ef0*/  ISETP.GE.AND P2, PT, R227, UR60, PT ;  /* 0x0000003ce3007c0c */ /* 0x000fda000bf46270 */
[----:B------:R-:W3:Y:S04]  /*9f00*/  @!P2 LDS.128 R44, [R4+0x5400] ;  /* 0x00540000042ca984 */ /* 0x000ee80000000c00 */
[----:B-1----:R-:W-:Y:S01]  /*9f10*/  @!P5 STG.E.128 desc[UR4][R54.64], R40 ;  /* 0x000000283600d986 */ /* 0x002fe2000c101d04 */
[----:B------:R-:W-:-:S03]  /*9f20*/  ISETP.GE.AND P5, PT, R226, UR60, PT ;  /* 0x0000003ce2007c0c */ /* 0x000fc6000bfa6270 */
[----:B------:R-:W1:Y:S10]  /*9f30*/  @!P4 LDS.128 R40, [R4+0x2c00] ;  /* 0x002c00000428c984 */ /* 0x000e740000000c00 */
[----:B------:R-:W4:Y:S04]  /*9f40*/  @!P5 LDS.128 R48, [R4+0x7c00] ;  /* 0x007c00000430d984 */ /* 0x000f280000000c00 */
[----:B---3--:R3:W-:Y:S04]  /*9f50*/  @!P2 STG.E.128 desc[UR4][R54.64+0x100], R44 ;  /* 0x0001002c3600a986 */ /* 0x0087e8000c101d04 */
[----:B-1----:R3:W-:Y:S04]  /*9f60*/  @!P4 STG.E.128 desc[UR4][R54.64+0x80], R40 ;  /* 0x000080283600c986 */ /* 0x0027e8000c101d04 */
[----:B----4-:R3:W-:Y:S02]  /*9f70*/  @!P5 STG.E.128 desc[UR4][R54.64+0x180], R48 ;  /* 0x000180303600d986 */ /* 0x0107e4000c101d04 */
.L_x_562:
[----:B------:R-:W-:Y:S05]  /*9f80*/  BSYNC B0 ;  /* 0x0000000000007941 */ /* 0x000fea0003800000 */
.L_x_561:
[----:B------:R-:W-:Y:S01]  /*9f90*/  ISETP.GE.AND P2, PT, R217, R3, PT ;  /* 0x00000003d900720c */ /* 0x000fe20003f46270 */
[----:B------:R-:W-:-:S12]  /*9fa0*/  BSSY B0, `(.L_x_563) ;  /* 0x0000019000007945 */ /* 0x000fd80003800000 */
[----:B------:R-:W-:Y:S05]  /*9fb0*/  @P2 BRA `(.L_x_564) ;  /* 0x00000000005c2947 */ /* 0x000fea0003800000 */
[----:B------:R-:W-:Y:S01]  /*9fc0*/  ISETP.GE.AND P2, PT, R212, UR60, PT ;  /* 0x0000003cd4007c0c */ /* 0x000fe2000bf46270 */
[----:B---3--:R-:W-:Y:S01]  /*9fd0*/  IMAD.MOV.U32 R45, RZ, RZ, R5 ;  /* 0x000000ffff2d7224 */ /* 0x008fe200078e0005 */
[----:B------:R-:W-:Y:S01]  /*9fe0*/  IADD3 R47, P4, R52, 0x20, RZ ;  /* 0x00000020342f7810 */ /* 0x000fe20007f9e0ff */
[----:B------:R-:W-:Y:S01]  /*9ff0*/  ULDC.64 UR4, c[0x0][0x208] ;  /* 0x0000820000047ab9 */ /* 0x000fe20000000a00 */
[----:B------:R-:W-:Y:S02]  /*a000*/  ISETP.GE.AND P5, PT, R213, UR60, PT ;  /* 0x0000003cd5007c0c */ /* 0x000fe4000bfa6270 */
[----:B------:R-:W-:-:S05]  /*a010*/  IADD3.X R44, RZ, R53, RZ, P4, !PT ;  /* 0x00000035ff2c7210 */ /* 0x000fca00027fe4ff */
[----:B------:R-:W-:Y:S02]  /*a020*/  IMAD R46, R44, UR56, RZ ;  /* 0x000000382c2e7c24 */ /* 0x000fe4000f8e02ff */
[----:B-1----:R-:W1:Y:S01]  /*a030*/  @!P2 LDS.128 R40, [R4+0x1400] ;  /* 0x001400000428a984 */ /* 0x002e620000000c00 */
[----:B------:R-:W-:-:S04]  /*a040*/  IMAD.MOV.U32 R44, RZ, RZ, R96 ;  /* 0x000000ffff2c7224 */ /* 0x000fc800078e0060 */
[----:B------:R-:W-:-:S04]  /*a050*/  IMAD.WIDE.U32 R44, R47, UR56, R44 ;  /* 0x000000382f2c7c25 */ /* 0x000fc8000f8e002c */
[----:B------:R-:W-:Y:S01]  /*a060*/  IMAD R47, R47, UR57, R46 ;  /* 0x000000392f2f7c24 */ /* 0x000fe2000f8e022e */
[----:B------:R-:W-:-:S04]  /*a070*/  LEA R54, P4, R44, UR58, 0x1 ;  /* 0x0000003a2c367c11 */ /* 0x000fc8000f8808ff */
[----:B------:R-:W-:-:S04]  /*a080*/  IADD3 R45, R45, R47, RZ ;  /* 0x0000002f2d2d7210 */ /* 0x000fc80007ffe0ff */
        /* <DEDUP_REMOVED lines=10> */
.L_x_564:
[----:B------:R-:W-:Y:S05]  /*a130*/  BSYNC B0 ;  /* 0x0000000000007941 */ /* 0x000fea0003800000 */
.L_x_563:
[----:B------:R-:W-:Y:S01]  /*a140*/  ISETP.GE.AND P2, PT, R218, R3, PT ;  /* 0x00000003da00720c */ /* 0x000fe20003f46270 */
[----:B------:R-:W-:-:S12]  /*a150*/  BSSY B0, `(.L_x_565) ;  /* 0x0000019000007945 */ /* 0x000fd80003800000 */
[----:B------:R-:W-:Y:S05]  /*a160*/  @P2 BRA `(.L_x_566) ;  /* 0x00000000005c2947 */ /* 0x000fea0003800000 */
[----:B------:R-:W-:Y:S01]  /*a170*/  ISETP.GE.AND P2, PT, R212, UR60, PT ;  /* 0x0000003cd4007c0c */ /* 0x000fe2000bf46270 */
[----:B---3--:R-:W-:Y:S01]  /*a180*/  IMAD.MOV.U32 R44, RZ, RZ, R96 ;  /* 0x000000ffff2c7224 */ /* 0x008fe200078e0060 */
[----:B------:R-:W-:Y:S01]  /*a190*/  IADD3 R3, P4, R52, 0x40, RZ ;  /* 0x0000004034037810 */ /* 0x000fe20007f9e0ff */
[----:B------:R-:W-:Y:S01]  /*a1a0*/  ULDC.64 UR4, c[0x0][0x208] ;  /* 0x0000820000047ab9 */ /* 0x000fe20000000a00 */
[----:B------:R-:W-:Y:S02]  /*a1b0*/  MOV R45, R5 ;  /* 0x00000005002d7202 */ /* 0x000fe40000000f00 */
[----:B------:R-:W-:Y:S01]  /*a1c0*/  ISETP.GE.AND P5, PT, R213, UR60, PT ;  /* 0x0000003cd5007c0c */ /* 0x000fe2000bfa6270 */
[----:B------:R-:W-:Y:S02]  /*a1d0*/  IMAD.X R52, RZ, RZ, R53, P4 ;  /* 0x000000ffff347224 */ /* 0x000fe400020e0635 */
[----:B------:R-:W-:-:S04]  /*a1e0*/  IMAD.WIDE.U32 R44, R3, UR56, R44 ;  /* 0x00000038032c7c25 */ /* 0x000fc8000f8e002c */
[----:B-1----:R-:W1:Y:S01]  /*a1f0*/  @!P2 LDS.128 R40, [R4+0x2400] ;  /* 0x002400000428a984 */ /* 0x002e620000000c00 */
[----:B------:R-:W-:-:S04]  /*a200*/  IMAD R52, R52, UR56, RZ ;  /* 0x0000003834347c24 */ /* 0x000fc8000f8e02ff */
[----:B------:R-:W-:Y:S01]  /*a210*/  IMAD R3, R3, UR57, R52 ;  /* 0x0000003903037c24 */ /* 0x000fe2000f8e0234 */
[----:B------:R-:W-:-:S03]  /*a220*/  LEA R52, P4, R44, UR58, 0x1 ;  /* 0x0000003a2c347c11 */ /* 0x000fc6000f8808ff */
[----:B------:R-:W-:-:S05]  /*a230*/  IMAD.IADD R3, R45, 0x1, R3 ;  /* 0x000000012d037824 */ /* 0x000fca00078e0203 */
[----:B------:R-:W-:Y:S02]  /*a240*/  LEA.HI.X R53, R44, UR59, R3, 0x1, P4 ;  /* 0x0000003b2c357c11 */ /* 0x000fe4000a0f0c03 */
[----:B------:R-:W-:Y:S01]  /*a250*/  ISETP.GE.AND P4, PT, R227, UR60, PT ;  /* 0x0000003ce3007c0c */ /* 0x000fe2000bf86270 */
[----:B------:R-:W3:Y:S04]  /*a260*/  @!P5 LDS.128 R44, [R4+0x4c00] ;  /* 0x004c0000042cd984 */ /* 0x000ee80000000c00 */
[----:B-1----:R-:W-:Y:S01]  /*a270*/  @!P2 STG.E.128 desc[UR4][R52.64], R40 ;  /* 0x000000283400a986 */ /* 0x002fe2000c101d04 */
[----:B------:R-:W-:-:S07]  /*a280*/  ISETP.GE.AND P2, PT, R226, UR60, PT ;  /* 0x0000003ce2007c0c */ /* 0x000fce000bf46270 */
[----:B------:R-:W1:Y:S06]  /*a290*/  @!P4 LDS.128 R40, [R4+0x7400] ;  /* 0x007400000428c984 */ /* 0x000e6c0000000c00 */
[----:B------:R-:W4:Y:S04]  /*a2a0*/  @!P2 LDS.128 R48, [R4+0x9c00] ;  /* 0x009c00000430a984 */ /* 0x000f280000000c00 */
[----:B---3--:R3:W-:Y:S04]  /*a2b0*/  @!P5 STG.E.128 desc[UR4][R52.64+0x80], R44 ;  /* 0x0000802c3400d986 */ /* 0x0087e8000c101d04 */
[----:B-1----:R3:W-:Y:S04]  /*a2c0*/  @!P4 STG.E.128 desc[UR4][R52.64+0x100], R40 ;  /* 0x000100283400c986 */ /* 0x0027e8000c101d04 */
[----:B----4-:R3:W-:Y:S02]  /*a2d0*/  @!P2 STG.E.128 desc[UR4][R52.64+0x180], R48 ;  /* 0x000180303400a986 */ /* 0x0107e4000c101d04 */
.L_x_566:
[----:B------:R-:W-:Y:S05]  /*a2e0*/  BSYNC B0 ;  /* 0x0000000000007941 */ /* 0x000fea0003800000 */
.L_x_565:
[----:B------:R-:W-:Y:S01]  /*a2f0*/  @!PT LDS RZ, [RZ] ;  /* 0x00000000fffff984 */ /* 0x000fe20000000800 */
[----:B------:R-:W-:Y:S01]  /*a300*/  @!PT LDS RZ, [RZ] ;  /* 0x00000000fffff984 */ /* 0x000fe20000000800 */
[----:B------:R-:W-:Y:S01]  /*a310*/  @!PT LDS RZ, [RZ] ;  /* 0x00000000fffff984 */ /* 0x000fe20000000800 */
[----:B------:R-:W-:Y:S01]  /*a320*/  @!PT LDS RZ, [RZ] ;  /* 0x00000000fffff984 */ /* 0x000fe20000000800 */
[----:B------:R4:W-:Y:S06]  /*a330*/  MEMBAR.ALL.CTA ;  /* 0x0000000000007992 */ /* 0x0009ec0000008000 */
[----:B----4-:R-:W4:Y:S01]  /*a340*/  FENCE.VIEW.ASYNC.S ;  /* 0x00000000000073c6 */ /* 0x010f220000000000 */
[----:B0-2---:R-:W-:Y:S01]  /*a350*/  @!P3 VIADD R0, R0, 0x388c0 ;  /* 0x000388c00000b836 */ /* 0x005fe20000000000 */
[----:B----4-:R0:W-:Y:S01]  /*a360*/  BAR.SYNC.DEFER_BLOCKING R150, 0x80 ;  /* 0x000200960000751d */ /* 0x0101e20000010000 */
[----:B------:R-:W-:-:S03]  /*a370*/  ISETP.NE.AND P4, PT, R114, RZ, PT ;  /* 0x000000ff7200720c */ /* 0x000fc60003f85270 */
[----:B------:R-:W-:Y:S02]  /*a380*/  @!P3 PRMT R0, RZ, 0x654, R0 ;  /* 0x00000654ff00b816 */ /* 0x000fe40000000000 */
[----:B------:R-:W-:Y:S02]  /*a390*/  IADD3 R17, R17, 0x1, RZ ;  /* 0x0000000111117810 */ /* 0x000fe40007ffe0ff */
[----:B------:R-:W-:Y:S01]  /*a3a0*/  PLOP3.LUT P2, PT, PT, PT, PT, 0x8, 0x0 ;  /* 0x000000000000781c */ /* 0x000fe20003f4e170 */
[----:B------:R2:W-:Y:S01]  /*a3b0*/  @!P3 SYNCS.ARRIVE.TRANS64.RED.A1T0 RZ, [R0+URZ], RZ ;  /* 0x000000ff00ffb9a7 */ /* 0x0005e2000810043f */
[----:B------:R-:W-:-:S04]  /*a3c0*/  ISETP.NE.AND P3, PT, R17, 0x2, PT ;  /* 0x000000021100780c */ /* 0x000fc80003f65270 */
[----:B------:R-:W-:Y:S02]  /*a3d0*/  SEL R17, R17, RZ, P3 ;  /* 0x000000ff11117207 */ /* 0x000fe40001800000 */
[----:B--2---:R-:W-:-:S04]  /*a3e0*/  SEL R0, RZ, 0x1, P3 ;  /* 0x00000001ff007807 */ /* 0x004fc80001800000 */
[----:B------:R-:W-:Y:S01]  /*a3f0*/  LOP3.LUT R219, R219, R0, RZ, 0x3c, !PT ;  /* 0x00000000dbdb7212 */ /* 0x000fe200078e3cff */
[----:B0-----:R-:W-:Y:S06]  /*a400*/  @P4 BRA `(.L_x_567) ;  /* 0xffffff80005c4947 */ /* 0x001fec000383ffff */
.L_x_455:
[----:B------:R-:W-:Y:S01]  /*a410*/  BSSY B0, `(.L_x_568) ;  /* 0x000004a000007945 */ /* 0x000fe20003800000 */
[----:B------:R-:W-:Y:S02]  /*a420*/  ISETP.GE.AND P1, PT, R148, 0x1, PT ;  /* 0x000000019400780c */ /* 0x000fe40003f26270 */
[----:B------:R-:W-:Y:S02]  /*a430*/  CS2R R2, SRZ ;  /* 0x0000000000027805 */ /* 0x000fe4000001ff00 */
[----:B------:R-:W-:Y:S01]  /*a440*/  PLOP3.LUT P0, PT, PT, PT, PT, 0x80, 0x0 ;  /* 0x000000000000781c */ /* 0x000fe20003f0f070 */
[----:B------:R-:W-:Y:S01]  /*a450*/  IMAD.MOV.U32 R0, RZ, RZ, RZ ;  /* 0x000000ffff007224 */ /* 0x000fe200078e00ff */
        /* <DEDUP_REMOVED lines=23> */
[----:B---3--:R-:W-:Y:S02]  /*a5d0*/  CS2R R54, SRZ ;  /* 0x0000000000367805 */ /* 0x008fe4000001ff00 */
[----:B------:R-:W-:Y:S02]  /*a5e0*/  CS2R R176, SRZ ;  /* 0x0000000000b07805 */ /* 0x000fe4000001ff00 */
[----:B------:R-:W-:Y:S02]  /*a5f0*/  CS2R R52, SRZ ;  /* 0x0000000000347805 */ /* 0x000fe4000001ff00 */
[----:B------:R-:W-:Y:S02]  /*a600*/  CS2R R48, SRZ ;  /* 0x0000000000307805 */ /* 0x000fe4000001ff00 */
[----:B------:R-:W-:-:S02]  /*a610*/  CS2R R154, SRZ ;  /* 0x00000000009a7805 */ /* 0x000fc4000001ff00 */
[----:B------:R-:W-:Y:S02]  /*a620*/  CS2R R42, SRZ ;  /* 0x00000000002a7805 */ /* 0x000fe4000001ff00 */
[----:B-1----:R-:W-:Y:S02]  /*a630*/  CS2R R40, SRZ ;  /* 0x0000000000287805 */ /* 0x002fe4000001ff00 */
        /* <DEDUP_REMOVED lines=20> */
[----:B------:R-:W-:Y:S02]  /*a780*/  MOV R31, RZ ;  /* 0x000000ff001f7202 */ /* 0x000fe40000000f00 */
[----:B------:R-:W-:-:S02]  /*a790*/  CS2R R58, SRZ ;  /* 0x00000000003a7805 */ /* 0x000fc4000001ff00 */
[----:B------:R-:W-:Y:S01]  /*a7a0*/  CS2R R162, SRZ ;  /* 0x0000000000a27805 */ /* 0x000fe2000001ff00 */
[----:B------:R-:W-:Y:S01]  /*a7b0*/  IMAD.MOV.U32 R27, RZ, RZ, RZ ;  /* 0x000000ffff1b7224 */ /* 0x000fe200078e00ff */
[----:B------:R-:W-:Y:S02]  /*a7c0*/  CS2R R50, SRZ ;  /* 0x0000000000327805 */ /* 0x000fe4000001ff00 */
[----:B------:R-:W-:Y:S01]  /*a7d0*/  CS2R R160, SRZ ;  /* 0x0000000000a07805 */ /* 0x000fe2000001ff00 */
[----:B------:R-:W-:Y:S01]  /*a7e0*/  IMAD.MOV.U32 R47, RZ, RZ, RZ ;  /* 0x000000ffff2f7224 */ /* 0x000fe200078e00ff */
[----:B------:R-:W-:Y:S02]  /*a7f0*/  CS2R R10, SRZ ;  /* 0x00000000000a7805 */ /* 0x000fe4000001ff00 */
[----:B------:R-:W-:Y:S02]  /*a800*/  CS2R R8, SRZ ;  /* 0x0000000000087805 */ /* 0x000fe4000001ff00 */
[----:B------:R-:W-:-:S02]  /*a810*/  CS2R R38, SRZ ;  /* 0x0000000000267805 */ /* 0x000fc4000001ff00 */
[----:B------:R-:W-:Y:S02]  /*a820*/  MOV R24, RZ ;  /* 0x000000ff00187202 */ /* 0x000fe40000000f00 */
[----:B------:R-:W-:Y:S02]  /*a830*/  CS2R R34, SRZ ;  /* 0x0000000000227805 */ /* 0x000fe4000001ff00 */
[----:B------:R-:W-:Y:S01]  /*a840*/  CS2R R32, SRZ ;  /* 0x0000000000207805 */ /* 0x000fe2000001ff00 */
[----:B------:R-:W-:Y:S01]  /*a850*/  IMAD.MOV.U32 R7, RZ, RZ, RZ ;  /* 0x000000ffff077224 */ /* 0x000fe200078e00ff */
[----:B------:R-:W-:Y:S01]  /*a860*/  CS2R R28, SRZ ;  /* 0x00000000001c7805 */ /* 0x000fe2000001ff00 */
[----:B------:R-:W-:Y:S01]  /*a870*/  IMAD.MOV.U32 R5, RZ, RZ, RZ ;  /* 0x000000ffff057224 */ /* 0x000fe200078e00ff */
[----:B------:R-:W-:Y:S06]  /*a880*/  @P2 BRA `(.L_x_569) ;  /* 0x0000000000082947 */ /* 0x000fec0003800000 */
[----:B------:R-:W0:Y:S02]  /*a890*/  FENCE.VIEW.ASYNC.G ;  /* 0x00000000000073c6 */ /* 0x000e240000000100 */
[----:B0-----:R-:W-:Y:S06]  /*a8a0*/  BAR.ARV 0xc, 0x120 ;  /* 0x0304800000007b1d */ /* 0x001fec0000002000 */
.L_x_569:
[----:B------:R-:W-:Y:S05]  /*a8b0*/  BSYNC B0 ;  /* 0x0000000000007941 */ /* 0x000fea0003800000 */
.L_x_568:
[----:B------:R-:W-:Y:S01]  /*a8c0*/  MOV R25, RZ ;  /* 0x000000ff00197202 */ /* 0x000fe20000000f00 */
[----:B------:R-:W-:Y:S01]  /*a8d0*/  IMAD.MOV.U32 R4, RZ, RZ, RZ ;  /* 0x000000ffff047224 */ /* 0x000fe200078e00ff */
[----:B------:R-:W-:Y:S06]  /*a8e0*/  @!P1 BRA `(.L_x_570) ;  /* 0x0000011800389947 */ /* 0x000fec0003800000 */
[----:B------:R-:W2:Y:S04]  /*a8f0*/  LDL R14, [R1+0x90] ;  /* 0x00009000010e7983 */ /* 0x000ea80000100800 */
[----:B------:R-:W3:Y:S04]  /*a900*/  LDL R6, [R1+0x6c] ;  /* 0x00006c0001067983 */ /* 0x000ee80000100800 */
[----:B--2---:R-:W0:Y:S01]  /*a910*/  SHFL.IDX PT, R0, R14, RZ, 0x1f ;  /* 0x00001fff0e007589 */ /* 0x004e2200000e0000 */
[----:B---3--:R-:W-:Y:S02]  /*a920*/  LOP3.LUT P0, RZ, R6, 0x9f, RZ, 0xc0, !PT ;  /* 0x0000009f06ff7812 */ /* 0x008fe4000780c0ff */
[----:B0-----:R-:W-:-:S04]  /*a930*/  LEA.HI R2, R0, R0, RZ, 0x1 ;  /* 0x0000000000027211 */ /* 0x001fc800078f08ff */
[----:B------:R-:W-:-:S05]  /*a940*/  LOP3.LUT R3, R2, 0x1e, RZ, 0xc0, !PT ;  /* 0x0000001e02037812 */ /* 0x000fca00078ec0ff */
[----:B------:R-:W-:-:S05]  /*a950*/  IMAD.IADD R3, R0, 0x1, -R3 ;  /* 0x0000000100037824 */ /* 0x000fca00078e0a03 */
[----:B------:R-:W-:-:S04]  /*a960*/  LEA R3, R3, R6, 0xd ;  /* 0x0000000603037211 */ /* 0x000fc800078e68ff */
[----:B------:R-:W-:-:S04]  /*a970*/  SHF.R.U32.HI R2, RZ, 0x4, R3 ;  /* 0x00000004ff027819 */ /* 0x000fc80000011603 */
[----:B------:R-:W-:Y:S01]  /*a980*/  LOP3.LUT R2, R2, 0x3fff, RZ, 0xc0, !PT ;  /* 0x00003fff02027812 */ /* 0x000fe200078ec0ff */
[----:B------:R-:W-:Y:S06]  /*a990*/  @!P0 BRA `(.L_x_571) ;  /* 0x0000000000408947 */ /* 0x000fec0003800000 */
        /* <DEDUP_REMOVED lines=8> */
[----:B------:R-:W-:Y:S01]  /*aa20*/  IMAD.U32 R7, RZ, RZ, UR7 ;  /* 0x00000007ff077e24 */ /* 0x000fe2000f8e00ff */
[----:B------:R-:W-:Y:S01]  /*aa30*/  MOV R11, UR5 ;  /* 0x00000005000b7c02 */ /* 0x000fe20008000f00 */
[----:B------:R-:W-:Y:S01]  /*aa40*/  IMAD.U32 R10, RZ, RZ, UR4 ;  /* 0x00000004ff0a7e24 */ /* 0x000fe2000f8e00ff */
[----:B------:R-:W-:Y:S01]  /*aa50*/  MOV R13, RZ ;  /* 0x000000ff000d7202 */ /* 0x000fe20000000f00 */
[----:B------:R-:W-:-:S02]  /*aa60*/  IMAD.MOV.U32 R8, RZ, RZ, 0x70 ;  /* 0x00000070ff087424 */ /* 0x000fc400078e00ff */
[----:B0-----:R-:W-:-:S07]  /*aa70*/  IMAD.MOV.U32 R12, RZ, RZ, 0x1 ;  /* 0x00000001ff0c7424 */ /* 0x001fce00078e00ff */
[----:B------:R-:W-:-:S07]  /*aa80*/  LEPC R20, `(.L_x_571) ;  /* 0x000000001014794e */ /* 0x000fce0000000000 */
[----:B-1---5:R-:W-:Y:S05]  /*aa90*/  CALL.ABS.NOINC R14 ;  /* 0x000000000e007343 */ /* 0x022fea0003c00000 */
.L_x_571:
[----:B------:R-:W-:Y:S02]  /*aaa0*/  ULDC UR4, c[0x0][0x3d4] ;  /* 0x0000f50000047ab9 */ /* 0x000fe40000000800 */
[----:B------:R-:W-:-:S13]  /*aab0*/  ISETP.LT.AND P0, PT, RZ, UR4, PT ;  /* 0x00000004ff007c0c */ /* 0x000fda000bf01270 */
[----:B------:R-:W-:Y:S05]  /*aac0*/  @P0 BRA `(.L_x_572) ;  /* 0x0000000000400947 */ /* 0x000fea0003800000 */
[----:B------:R-:W2:Y:S02]  /*aad0*/  LDL R20, [R1+0x70] ;  /* 0x0000700001147983 */ /* 0x000ea40000100800 */
[----:B--2---:R-:W-:-:S04]  /*aae0*/  LEA.HI R0, R20, R20, RZ, 0x1 ;  /* 0x0000001414007211 */ /* 0x004fc800078f08ff */
[----:B------:R-:W-:-:S05]  /*aaf0*/  LOP3.LUT R0, R0, 0xfffffffe, RZ, 0xc0, !PT ;  /* 0xfffffffe00007812 */ /* 0x000fca00078ec0ff */
[----:B------:R-:W-:-:S05]  /*ab00*/  IMAD.IADD R0, R20, 0x1, -R0 ;  /* 0x0000000114007824 */ /* 0x000fca00078e0a00 */
[----:B------:R-:W-:-:S04]  /*ab10*/  SHF.L.U32 R3, R0, 0x1f, RZ ;  /* 0x0000001f00037819 */ /* 0x000fc800000006ff */
[----:B------:R0:W1:Y:S03]  /*ab20*/  SYNCS.PHASECHK.TRANS64.TRYWAIT P0, [R16+URZ+0x38800], R3 ;  /* 0x03880003100075a7 */ /* 0x000066000800017f */
[----:B-1----:R-:W-:Y:S05]  /*ab30*/  @!P0 NANOSLEEP.SYNCS 0x989680 ;  /* 0x009896800000895d */ /* 0x002fea0003900000 */
[----:B------:R-:W1:Y:S01]  /*ab40*/  @!P0 SYNCS.PHASECHK.TRANS64 P0, [R16+URZ+0x38800], R3 ;  /* 0x03880003100085a7 */ /* 0x000e62000800007f */
[----:B------:R-:W-:Y:S04]  /*ab50*/  BSSY B0, `(.L_x_573) ;  /* 0x0000006000007945 */ /* 0x000fe80003800000 */
[----:B-1----:R-:W-:Y:S05]  /*ab60*/  @P0 BRA `(.L_x_574) ;  /* 0x0000000000100947 */ /* 0x002fea0003800000 */
.L_x_575:
[----:B-1----:R1:W2:Y:S02]  /*ab70*/  SYNCS.PHASECHK.TRANS64.TRYWAIT P0, [R16+URZ+0x38800], R3 ;  /* 0x03880003100075a7 */ /* 0x0022a4000800017f */
[----:B--2---:R-:W-:Y:S05]  /*ab80*/  @!P0 NANOSLEEP.SYNCS 0x989680 ;  /* 0x009896800000895d */ /* 0x004fea0003900000 */
[----:B------:R-:W2:Y:S02]  /*ab90*/  @!P0 SYNCS.PHASECHK.TRANS64 P0, [R16+URZ+0x38800], R3 ;  /* 0x03880003100085a7 */ /* 0x000ea4000800007f */
[----:B--2---:R-:W-:Y:S05]  /*aba0*/  @!P0 BRA `(.L_x_575) ;  /* 0xfffffffc00f08947 */ /* 0x004fea000383ffff */
.L_x_574:
[----:B------:R-:W-:Y:S05]  /*abb0*/  BSYNC B0 ;  /* 0x0000000000007941 */ /* 0x000fea0003800000 */
.L_x_573:
[----:B------:R-:W-:Y:S05]  /*abc0*/  BRA `(.L_x_576) ;  /* 0x0000006800d87947 */ /* 0x000fea0003800000 */
.L_x_572:
[----:B------:R-:W2:Y:S01]  /*abd0*/  LDL R24, [R1+0x6c] ;  /* 0x00006c0001187983 */ /* 0x000ea20000100800 */
[----:B-----5:R-:W-:Y:S01]  /*abe0*/  SHF.R.S32.HI R0, RZ, 0x1f, R147 ;  /* 0x0000001fff007819 */ /* 0x020fe20000011493 */
[----:B------:R-:W-:Y:S01]  /*abf0*/  ULDC.64 UR4, c[0x0][0x3d8] ;  /* 0x0000f60000047ab9 */ /* 0x000fe20000000a00 */
[----:B------:R-:W-:Y:S01]  /*ac00*/  ULDC.64 UR6, c[0x0][0x3e8] ;  /* 0x0000fa0000067ab9 */ /* 0x000fe20000000a00 */
[----:B------:R-:W-:Y:S01]  /*ac10*/  IMAD.WIDE.U32 R4, R147, UR4, RZ ;  /* 0x0000000493047c25 */ /* 0x000fe2000f8e00ff */
[----:B------:R-:W-:Y:S02]  /*ac20*/  SHF.R.S32.HI R10, RZ, 0x1f, R22 ;  /* 0x0000001fff0a7819 */ /* 0x000fe40000011416 */
[----:B------:R-:W-:Y:S01]  /*ac30*/  SHF.R.S32.HI R12, RZ, 0x1f, R212 ;  /* 0x0000001fff0c7819 */ /* 0x000fe200000114d4 */
[----:B------:R-:W-:-:S04]  /*ac40*/  IMAD R6, R0, UR4, RZ ;  /* 0x0000000400067c24 */ /* 0x000fc8000f8e02ff */
[----:B------:R-:W-:Y:S01]  /*ac50*/  IMAD R9, R147, UR5, R6 ;  /* 0x0000000593097c24 */ /* 0x000fe2000f8e0206 */
[----:B------:R-:W-:Y:S01]  /*ac60*/  ULDC.64 UR4, c[0x0][0x3c8] ;  /* 0x0000f20000047ab9 */ /* 0x000fe20000000a00 */
[----:B------:R-:W-:Y:S01]  /*ac70*/  IMAD R6, R0, UR6, RZ ;  /* 0x0000000600067c24 */ /* 0x000fe2000f8e02ff */
[----:B------:R-:W-:Y:S01]  /*ac80*/  IADD3 R0, P0, R22, R4, RZ ;  /* 0x0000000416007210 */ /* 0x000fe20007f1e0ff */
[----:B------:R-:W-:Y:S01]  /*ac90*/  IMAD.IADD R9, R9, 0x1, R5 ;  /* 0x0000000109097824 */ /* 0x000fe200078e0205 */
[----:B------:R-:W-:Y:S01]  /*aca0*/  LEA R28, P1, R4, UR4, 0x1 ;  /* 0x00000004041c7c11 */ /* 0x000fe2000f8208ff */
[C---:B------:R-:W-:Y:S01]  /*acb0*/  IMAD R31, R147.reuse, UR7, R6 ;  /* 0x00000007931f7c24 */ /* 0x040fe2000f8e0206 */
[----:B------:R-:W-:Y:S01]  /*acc0*/  LEA R26, P2, R0, UR4, 0x1 ;  /* 0x00000004001a7c11 */ /* 0x000fe2000f8408ff */
[----:B------:R-:W-:Y:S01]  /*acd0*/  IMAD.WIDE.U32 R6, R147, UR6, RZ ;  /* 0x0000000693067c25 */ /* 0x000fe2000f8e00ff */
[----:B------:R-:W-:Y:S01]  /*ace0*/  IADD3.X R3, R10, R9, RZ, P0, !PT ;  /* 0x000000090a037210 */ /* 0x000fe200007fe4ff */
[----:B------:R-:W-:Y:S01]  /*acf0*/  ULDC.64 UR6, c[0x0][0x3e0] ;  /* 0x0000f80000067ab9 */ /* 0x000fe20000000a00 */
[----:B------:R-:W-:Y:S01]  /*ad00*/  LEA.HI.X R29, R4, UR5, R9, 0x1, P1 ;  /* 0x00000005041d7c11 */ /* 0x000fe200088f0c09 */
[----:B------:R-:W-:Y:S01]  /*ad10*/  IMAD.IADD R31, R31, 0x1, R7 ;  /* 0x000000011f1f7824 */ /* 0x000fe200078e0207 */
[----:B------:R-:W-:-:S02]  /*ad20*/  LEA.HI.X R27, R0, UR5, R3, 0x1, P2 ;  /* 0x00000005001b7c11 */ /* 0x000fc400090f0c03 */
[-C--:B------:R-:W-:Y:S02]  /*ad30*/  IADD3 R8, P4, R22, R6.reuse, RZ ;  /* 0x0000000616087210 */ /* 0x080fe40007f9e0ff */
[C---:B------:R-:W-:Y:S02]  /*ad40*/  IADD3 R0, P5, R212.reuse, R6, RZ ;  /* 0x00000006d4007210 */ /* 0x040fe40007fbe0ff */
[----:B------:R-:W-:Y:S01]  /*ad50*/  IADD3 R5, P0, R212, R4, RZ ;  /* 0x00000004d4057210 */ /* 0x000fe20007f1e0ff */
[--C-:B------:R-:W-:Y:S01]  /*ad60*/  IMAD.X R7, R10, 0x1, R31.reuse, P4 ;  /* 0x000000010a077824 */ /* 0x100fe200020e061f */
[----:B------:R-:W-:Y:S01]  /*ad70*/  LEA R32, P2, R8, UR6, 0x1 ;  /* 0x0000000608207c11 */ /* 0x000fe2000f8408ff */
[C---:B------:R-:W-:Y:S01]  /*ad80*/  IMAD.X R3, R12.reuse, 0x1, R31, P5 ;  /* 0x000000010c037824 */ /* 0x040fe200028e061f */
[----:B------:R-:W-:Y:S02]  /*ad90*/  IADD3.X R4, R12, R9, RZ, P0, !PT ;  /* 0x000000090c047210 */ /* 0x000fe400007fe4ff */
[----:B------:R-:W-:-:S02]  /*ada0*/  LEA R34, P3, R5, UR4, 0x1 ;  /* 0x0000000405227c11 */ /* 0x000fc4000f8608ff */
[----:B------:R-:W-:Y:S02]  /*adb0*/  LEA R36, P4, R0, UR6, 0x1 ;  /* 0x0000000600247c11 */ /* 0x000fe4000f8808ff */
[----:B------:R-:W-:Y:S02]  /*adc0*/  LEA R30, P0, R6, UR6, 0x1 ;  /* 0x00000006061e7c11 */ /* 0x000fe4000f8008ff */
[----:B------:R-:W-:Y:S02]  /*add0*/  LEA.HI.X R33, R8, UR7, R7, 0x1, P2 ;  /* 0x0000000708217c11 */ /* 0x000fe400090f0c07 */
[----:B------:R-:W-:Y:S02]  /*ade0*/  LEA.HI.X R35, R5, UR5, R4, 0x1, P3 ;  /* 0x0000000505237c11 */ /* 0x000fe400098f0c04 */
[----:B------:R-:W-:Y:S02]  /*adf0*/  LEA.HI.X R37, R0, UR7, R3, 0x1, P4 ;  /* 0x0000000700257c11 */ /* 0x000fe4000a0f0c03 */
[----:B------:R-:W-:-:S02]  /*ae00*/  LEA.HI.X R31, R6, UR7, R31, 0x1, P0 ;  /* 0x00000007061f7c11 */ /* 0x000fc400080f0c1f */
[----:B--2---:R-:W-:-:S13]  /*ae10*/  LOP3.LUT P1, RZ, R24, 0x3ff, RZ, 0xc0, !PT ;  /* 0x000003ff18ff7812 */ /* 0x004fda000782c0ff */
        /* <DEDUP_REMOVED lines=8> */
[----:B------:R-:W-:Y:S01]  /*aea0*/  IMAD.U32 R6, RZ, RZ, UR6 ;  /* 0x00000006ff067e24 */ /* 0x000fe2000f8e00ff */
[----:B------:R-:W-:Y:S01]  /*aeb0*/  MOV R10, UR4 ;  /* 0x00000004000a7c02 */ /* 0x000fe20008000f00 */
[----:B------:R-:W-:Y:S01]  /*aec0*/  IMAD.U32 R7, RZ, RZ, UR7 ;  /* 0x00000007ff077e24 */ /* 0x000fe2000f8e00ff */
[----:B------:R-:W-:Y:S01]  /*aed0*/  MOV R12, 0x1 ;  /* 0x00000001000c7802 */ /* 0x000fe20000000f00 */
[----:B------:R-:W-:-:S02]  /*aee0*/  IMAD.U32 R11, RZ, RZ, UR5 ;  /* 0x00000005ff0b7e24 */ /* 0x000fc4000f8e00ff */
[----:B------:R-:W-:Y:S02]  /*aef0*/  IMAD.MOV.U32 R8, RZ, RZ, 0x70 ;  /* 0x00000070ff087424 */ /* 0x000fe400078e00ff */
[----:B0-----:R-:W-:-:S07]  /*af00*/  IMAD.MOV.U32 R13, RZ, RZ, RZ ;  /* 0x000000ffff0d7224 */ /* 0x001fce00078e00ff */
[----:B------:R-:W-:-:S07]  /*af10*/  LEPC R20, `(.L_x_577) ;  /* 0x000000001014794e */ /* 0x000fce0000000000 */
[----:B-1----:R-:W-:Y:S05]  /*af20*/  CALL.ABS.NOINC R14 ;  /* 0x000000000e007343 */ /* 0x002fea0003c00000 */
.L_x_577:
[----:B------:R-:W2:Y:S01]  /*af30*/  LDL R20, [R1+0x58] ;  /* 0x0000580001147983 */ /* 0x000ea20000100800 */
[----:B------:R-:W-:Y:S01]  /*af40*/  ULDC.U8 UR4, c[0x0][0x3f0] ;  /* 0x0000fc0000047ab9 */ /* 0x000fe20000000000 */
[----:B------:R-:W-:Y:S01]  /*af50*/  IMAD R0, R149, -0x80, R151 ;  /* 0xffffff8095007824 */ /* 0x000fe200078e0297 */
[----:B------:R-:W-:Y:S01]  /*af60*/  ISETP.NE.AND P0, PT, RZ, UR4, PT ;  /* 0x00000004ff007c0c */ /* 0x000fe2000bf05270 */
[----:B------:R-:W-:Y:S03]  /*af70*/  BSSY B0, `(.L_x_578) ;  /* 0x0000673000007945 */ /* 0x000fe60003800000 */
[----:B------:R-:W-:Y:S01]  /*af80*/  VIMNMX R0, R0, 0x80, PT ;  /* 0x0000008000007848 */ /* 0x000fe20003fe0100 */
[----:B--2---:R-:W-:-:S08]  /*af90*/  IMAD R3, R20, 0x2, R24 ;  /* 0x0000000214037824 */ /* 0x004fd000078e0218 */
[----:B------:R-:W-:Y:S05]  /*afa0*/  @!P0 BRA `(.L_x_579) ;  /* 0x0000003000388947 */ /* 0x000fea0003800000 */
        /* <DEDUP_REMOVED lines=11> */
[----:B------:R-:W-:Y:S01]  /*b060*/  ULDC UR4, c[0x0][0x3d4] ;  /* 0x0000f50000047ab9 */ /* 0x000fe20000000800 */
[----:B------:R-:W-:Y:S02]  /*b070*/  CS2R R10, SRZ ;  /* 0x00000000000a7805 */ /* 0x000fe4000001ff00 */
[----:B------:R-:W-:Y:S02]  /*b080*/  ISETP.GE.AND P1, PT, R22, UR4, PT ;  /* 0x0000000416007c0c */ /* 0x000fe4000bf26270 */
[----:B------:R-:W-:Y:S02]  /*b090*/  CS2R R12, SRZ ;  /* 0x00000000000c7805 */ /* 0x000fe4000001ff00 */
[----:B------:R-:W-:Y:S02]  /*b0a0*/  ISETP.GE.AND P2, PT, R215, UR4, PT ;  /* 0x00000004d7007c0c */ /* 0x000fe4000bf46270 */
[----:B------:R-:W-:Y:S02]  /*b0b0*/  CS2R R14, SRZ ;  /* 0x00000000000e7805 */ /* 0x000fe4000001ff00 */
[----:B------:R-:W-:-:S02]  /*b0c0*/  ISETP.GE.AND P3, PT, R214, UR4, PT ;  /* 0x00000004d6007c0c */ /* 0x000fc4000bf66270 */
[----:B------:R-:W-:Y:S02]  /*b0d0*/  CS2R R24, SRZ ;  /* 0x0000000000187805 */ /* 0x000fe4000001ff00 */
[----:B------:R-:W-:Y:S02]  /*b0e0*/  ISETP.GE.AND P4, PT, R216, UR4, PT ;  /* 0x00000004d8007c0c */ /* 0x000fe4000bf86270 */
[----:B------:R-:W-:Y:S02]  /*b0f0*/  CS2R R4, SRZ ;  /* 0x0000000000047805 */ /* 0x000fe4000001ff00 */
[----:B------:R-:W-:Y:S02]  /*b100*/  CS2R R6, SRZ ;  /* 0x0000000000067805 */ /* 0x000fe4000001ff00 */
[----:B------:R-:W-:Y:S02]  /*b110*/  CS2R R8, SRZ ;  /* 0x0000000000087805 */ /* 0x000fe4000001ff00 */
[----:B------:R-:W-:Y:S01]  /*b120*/  CS2R R20, SRZ ;  /* 0x0000000000147805 */ /* 0x000fe2000001ff00 */
[----:B------:R-:W-:-:S02]  /*b130*/  ULDC.64 UR6, c[0x0][0x208] ;  /* 0x0000820000067ab9 */ /* 0x000fc40000000a00 */
[----:B------:R0:W5:Y:S04]  /*b140*/  @!P1 LDG.E.64 R10, desc[UR6][R26.64] ;  /* 0x000000061a0a9981 */ /* 0x000168000c1e1b00 */
[----:B------:R0:W5:Y:S04]  /*b150*/  @!P2 LDG.E.64 R12, desc[UR6][R26.64+0x40] ;  /* 0x000040061a0ca981 */ /* 0x000168000c1e1b00 */
[----:B------:R0:W5:Y:S04]  /*b160*/  @!P3 LDG.E.64 R14, desc[UR6][R26.64+0x80] ;  /* 0x000080061a0eb981 */ /* 0x000168000c1e1b00 */
[----:B------:R0:W5:Y:S04]  /*b170*/  @!P4 LDG.E.64 R24, desc[UR6][R26.64+0xc0] ;  /* 0x0000c0061a18c981 */ /* 0x000168000c1e1b00 */
[----:B------:R0:W5:Y:S04]  /*b180*/  @!P1 LDG.E.64 R4, desc[UR6][R32.64] ;  /* 0x0000000620049981 */ /* 0x000168000c1e1b00 */
[----:B------:R0:W5:Y:S04]  /*b190*/  @!P2 LDG.E.64 R6, desc[UR6][R32.64+0x40] ;  /* 0x000040062006a981 */ /* 0x000168000c1e1b00 */
[----:B------:R0:W5:Y:S04]  /*b1a0*/  @!P3 LDG.E.64 R8, desc[UR6][R32.64+0x80] ;  /* 0x000080062008b981 */ /* 0x000168000c1e1b00 */
[----:B------:R0:W5:Y:S02]  /*b1b0*/  @!P4 LDG.E.64 R20, desc[UR6][R32.64+0xc0] ;  /* 0x0000c0062014c981 */ /* 0x000164000c1e1b00 */
.L_x_581:
[----:B------:R-:W-:Y:S05]  /*b1c0*/  BSYNC B1 ;  /* 0x0000000000017941 */ /* 0x000fea0003800000 */
.L_x_580:
[----:B------:R-:W2:Y:S01]  /*b1d0*/  LDL R53, [R1+0x70] ;  /* 0x0000700001357983 */ /* 0x000ea20000100800 */
[----:B------:R-:W-:Y:S01]  /*b1e0*/  UMOV UR4, 0xffffffff ;  /* 0xffffffff00047882 */ /* 0x000fe20000000000 */
[----:B0----5:R-:W-:Y:S01]  /*b1f0*/  MOV R26, R10 ;  /* 0x0000000a001a7202 */ /* 0x021fe20000000f00 */
[----:B------:R-:W-:Y:S01]  /*b200*/  IMAD.MOV.U32 R38, RZ, RZ, R25 ;  /* 0x000000ffff267224 */ /* 0x000fe200078e0019 */
[----:B------:R-:W-:Y:S01]  /*b210*/  SHF.R.U64 R39, R10, 0x10, R11 ;  /* 0x000000100a277819 */ /* 0x000fe2000000120b */
[----:B------:R-:W-:Y:S01]  /*b220*/  IMAD.MOV.U32 R10, RZ, RZ, R4 ;  /* 0x000000ffff0a7224 */ /* 0x000fe200078e0004 */
[----:B------:R-:W-:Y:S01]  /*b230*/  SHF.R.U64 R45, R24, 0x10, R25 ;  /* 0x00000010182d7819 */ /* 0x000fe20000001219 */
[----:B------:R-:W-:Y:S01]  /*b240*/  IMAD.MOV.U32 R32, RZ, RZ, R7 ;  /* 0x000000ffff207224 */ /* 0x000fe200078e0007 */
[----:B------:R-:W-:Y:S01]  /*b250*/  SHF.R.U32.HI R46, RZ, 0x10, R25 ;  /* 0x00000010ff2e7819 */ /* 0x000fe20000011619 */
[----:B------:R-:W-:Y:S01]  /*b260*/  IMAD.MOV.U32 R25, RZ, RZ, R6 ;  /* 0x000000ffff197224 */ /* 0x000fe200078e0006 */
[----:B------:R-:W-:Y:S01]  /*b270*/  MOV R37, R24 ;  /* 0x0000001800257202 */ /* 0x000fe20000000f00 */
[----:B------:R-:W-:Y:S01]  /*b280*/  IMAD.MOV.U32 R27, RZ, RZ, R11 ;  /* 0x000000ffff1b7224 */ /* 0x000fe200078e000b */
[----:B------:R-:W-:Y:S01]  /*b290*/  SHF.R.U64 R47, R4, 0x10, R5 ;  /* 0x00000010042f7819 */ /* 0x000fe20000001205 */
[----:B------:R-:W-:Y:S01]  /*b2a0*/  IMAD.MOV.U32 R33, RZ, RZ, R12 ;  /* 0x000000ffff217224 */ /* 0x000fe200078e000c */
[--C-:B------:R-:W-:Y:S01]  /*b2b0*/  SHF.R.U64 R49, R6, 0x10, R7.reuse ;  /* 0x0000001006317819 */ /* 0x100fe20000001207 */
[----:B------:R-:W-:Y:S01]  /*b2c0*/  IMAD.MOV.U32 R35, RZ, RZ, R14 ;  /* 0x000000ffff237224 */ /* 0x000fe200078e000e */
[----:B------:R-:W-:Y:S01]  /*b2d0*/  SHF.R.U32.HI R50, RZ, 0x10, R7 ;  /* 0x00000010ff327819 */ /* 0x000fe20000011607 */
[----:B------:R-:W-:Y:S01]  /*b2e0*/  IMAD.MOV.U32 R36, RZ, RZ, R15 ;  /* 0x000000ffff247224 */ /* 0x000fe200078e000f */
[----:B------:R-:W-:Y:S01]  /*b2f0*/  SHF.R.U32.HI R40, RZ, 0x10, R11 ;  /* 0x00000010ff287819 */ /* 0x000fe2000001160b */
[----:B------:R-:W-:Y:S01]  /*b300*/  IMAD.MOV.U32 R7, RZ, RZ, R9 ;  /* 0x000000ffff077224 */ /* 0x000fe200078e0009 */
[----:B------:R-:W-:-:S02]  /*b310*/  MOV R34, R13 ;  /* 0x0000000d00227202 */ /* 0x000fc40000000f00 */
[--C-:B------:R-:W-:Y:S02]  /*b320*/  SHF.R.U64 R41, R12, 0x10, R13.reuse ;  /* 0x000000100c297819 */ /* 0x100fe4000000120d */
[----:B------:R-:W-:Y:S02]  /*b330*/  SHF.R.U32.HI R42, RZ, 0x10, R13 ;  /* 0x00000010ff2a7819 */ /* 0x000fe4000001160d */
[--C-:B------:R-:W-:Y:S02]  /*b340*/  SHF.R.U64 R43, R14, 0x10, R15.reuse ;  /* 0x000000100e2b7819 */ /* 0x100fe4000000120f */
[----:B------:R-:W-:Y:S02]  /*b350*/  SHF.R.U32.HI R44, RZ, 0x10, R15 ;  /* 0x00000010ff2c7819 */ /* 0x000fe4000001160f */
[----:B------:R-:W-:Y:S02]  /*b360*/  MOV R24, R5 ;  /* 0x0000000500187202 */ /* 0x000fe40000000f00 */
[----:B------:R-:W-:-:S02]  /*b370*/  SHF.R.U32.HI R48, RZ, 0x10, R5 ;  /* 0x00000010ff307819 */ /* 0x000fc40000011605 */
[----:B------:R-:W-:Y:S02]  /*b380*/  MOV R6, R8 ;  /* 0x0000000800067202 */ /* 0x000fe40000000f00 */
[--C-:B------:R-:W-:Y:S02]  /*b390*/  SHF.R.U64 R51, R8, 0x10, R9.reuse ;  /* 0x0000001008337819 */ /* 0x100fe40000001209 */
[----:B------:R-:W-:Y:S02]  /*b3a0*/  SHF.R.U32.HI R52, RZ, 0x10, R9 ;  /* 0x00000010ff347819 */ /* 0x000fe40000011609 */
[----:B--2---:R-:W-:Y:S01]  /*b3b0*/  LEA.HI R4, R53, R53, RZ, 0x1 ;  /* 0x0000003535047211 */ /* 0x004fe200078f08ff */
[----:B------:R-:W-:Y:S06]  /*b3c0*/  BRA.DIV UR4, `(.L_x_582) ;  /* 0x0000019e04107947 */ /* 0x000fec000b800000 */
.L_x_792:
[----:B------:R-:W-:Y:S01]  /*b3d0*/  UMOV UR4, 0xffffffff ;  /* 0xffffffff00047882 */ /* 0x000fe20000000000 */
[----:B------:R-:W-:Y:S02]  /*b3e0*/  LOP3.LUT R4, R4, 0xfffffffe, RZ, 0xc0, !PT ;  /* 0xfffffffe04047812 */ /* 0x000fe400078ec0ff */
[----:B------:R-:W-:Y:S05]  /*b3f0*/  BRA.DIV UR4, `(.L_x_583) ;  /* 0x0000019e042c7947 */ /* 0x000fea000b800000 */
.L_x_795:
[----:B------:R-:W-:Y:S01]  /*b400*/  UMOV UR4, 0xffffffff ;  /* 0xffffffff00047882 */ /* 0x000fe20000000000 */
[----:B------:R-:W-:Y:S02]  /*b410*/  IMAD.IADD R4, R53, 0x1, -R4 ;  /* 0x0000000135047824 */ /* 0x000fe400078e0a04 */
[----:B------:R-:W-:Y:S05]  /*b420*/  BRA.DIV UR4, `(.L_x_584) ;  /* 0x0000019e04487947 */ /* 0x000fea000b800000 */
.L_x_798:
[----:B------:R-:W-:Y:S01]  /*b430*/  UMOV UR4, 0xffffffff ;  /* 0xffffffff00047882 */ /* 0x000fe20000000000 */
[----:B------:R-:W-:Y:S02]  /*b440*/  SHF.L.U32 R5, R4, 0x1f, RZ ;  /* 0x0000001f04057819 */ /* 0x000fe400000006ff */
[----:B------:R-:W-:Y:S05]  /*b450*/  BRA.DIV UR4, `(.L_x_585) ;  /* 0x0000019e04647947 */ /* 0x000fea000b800000 */
.L_x_801:
[----:B------:R-:W0:Y:S01]  /*b460*/  SYNCS.PHASECHK.TRANS64.TRYWAIT P1, [R16+URZ+0x38800], R5 ;  /* 0x03880005100075a7 */ /* 0x000e22000802017f */
[--C-:B------:R-:W-:Y:S01]  /*b470*/  IMAD.MOV.U32 R11, RZ, RZ, R21.reuse ;  /* 0x000000ffff0b7224 */ /* 0x100fe200078e0015 */
[----:B------:R-:W-:Y:S01]  /*b480*/  MOV R4, R20 ;  /* 0x0000001400047202 */ /* 0x000fe20000000f00 */
[----:B------:R-:W-:Y:S01]  /*b490*/  BSSY B1, `(.L_x_586) ;  /* 0x0000013000017945 */ /* 0x000fe20003800000 */
[----:B------:R-:W-:Y:S02]  /*b4a0*/  PRMT R28, R10, 0x5410, R24 ;  /* 0x000054100a1c7816 */ /* 0x000fe40000000018 */
[--C-:B------:R-:W-:Y:S02]  /*b4b0*/  SHF.R.U64 R30, R20, 0x10, R21.reuse ;  /* 0x00000010141e7819 */ /* 0x100fe40000001215 */
[----:B------:R-:W-:Y:S02]  /*b4c0*/  SHF.R.U32.HI R31, RZ, 0x10, R21 ;  /* 0x00000010ff1f7819 */ /* 0x000fe40000011615 */
[----:B------:R-:W-:-:S02]  /*b4d0*/  PRMT R26, R26, 0x5410, R27 ;  /* 0x000054101a1a7816 */ /* 0x000fc4000000001b */
[----:B------:R-:W-:Y:S02]  /*b4e0*/  PRMT R24, R25, 0x5410, R32 ;  /* 0x0000541019187816 */ /* 0x000fe40000000020 */
[----:B------:R-:W-:Y:S02]  /*b4f0*/  PRMT R27, R39, 0x5410, R40 ;  /* 0x00005410271b7816 */ /* 0x000fe40000000028 */
[----:B------:R-:W-:Y:S02]  /*b500*/  PRMT R20, R33, 0x5410, R34 ;  /* 0x0000541021147816 */ /* 0x000fe40000000022 */
[----:B------:R-:W-:Y:S02]  /*b510*/  PRMT R21, R41, 0x5410, R42 ;  /* 0x0000541029157816 */ /* 0x000fe4000000002a */
[----:B------:R-:W-:Y:S02]  /*b520*/  PRMT R12, R35, 0x5410, R36 ;  /* 0x00005410230c7816 */ /* 0x000fe40000000024 */
[----:B------:R-:W-:-:S02]  /*b530*/  PRMT R13, R43, 0x5410, R44 ;  /* 0x000054102b0d7816 */ /* 0x000fc4000000002c */
[----:B------:R-:W-:Y:S02]  /*b540*/  PRMT R8, R37, 0x5410, R38 ;  /* 0x0000541025087816 */ /* 0x000fe40000000026 */
[----:B------:R-:W-:Y:S02]  /*b550*/  PRMT R9, R45, 0x5410, R46 ;  /* 0x000054102d097816 */ /* 0x000fe4000000002e */
[----:B------:R-:W-:Y:S02]  /*b560*/  PRMT R29, R47, 0x5410, R48 ;  /* 0x000054102f1d7816 */ /* 0x000fe40000000030 */
[----:B------:R-:W-:Y:S02]  /*b570*/  PRMT R25, R49, 0x5410, R50 ;  /* 0x0000541031197816 */ /* 0x000fe40000000032 */
[----:B------:R-:W-:Y:S02]  /*b580*/  PRMT R14, R6, 0x5410, R7 ;  /* 0x00005410060e7816 */ /* 0x000fe40000000007 */
[----:B------:R-:W-:-:S02]  /*b590*/  PRMT R15, R51, 0x5410, R52 ;  /* 0x00005410330f7816 */ /* 0x000fc40000000034 */
[----:B------:R-:W-:Y:S01]  /*b5a0*/  PRMT R10, R4, 0x5410, R11 ;  /* 0x00005410040a7816 */ /* 0x000fe2000000000b */
[----:B0-----:R-:W-:Y:S06]  /*b5b0*/  @!P1 BRA `(.L_x_587) ;  /* 0x0000019c00349947 */ /* 0x001fec0003800000 */
.L_x_802:
[----:B------:R-:W-:Y:S05]  /*b5c0*/  BSYNC B1 ;  /* 0x0000000000017941 */ /* 0x000fea0003800000 */
.L_x_586:
[----:B------:R-:W-:Y:S01]  /*b5d0*/  BSSY B1, `(.L_x_588) ;  /* 0x00000aa000017945 */ /* 0x000fe20003800000 */
[----:B------:R-:W-:-:S03]  /*b5e0*/  PRMT R11, R30, 0x5410, R31 ;  /* 0x000054101e0b7816 */ /* 0x000fc6000000001f */
[----:B------:R-:W-:Y:S05]  /*b5f0*/  @P0 BRA `(.L_x_589) ;  /* 0x00000008009c0947 */ /* 0x000fea0003800000 */
[----:B0-----:R-:W0:Y:S01]  /*b600*/  LDC R5, c[0x0][0x3d4] ;  /* 0x0000f500ff057b82 */ /* 0x001e220000000800 */
[----:B------:R-:W-:Y:S01]  /*b610*/  BSSY B2, `(.L_x_590) ;  /* 0x000002c000027945 */ /* 0x000fe20003800000 */
[-C--:B0-----:R-:W-:Y:S02]  /*b620*/  ISETP.GE.AND P0, PT, R22, R5.reuse, PT ;  /* 0x000000051600720c */ /* 0x081fe40003f06270 */
[-C--:B------:R-:W-:Y:S02]  /*b630*/  ISETP.GE.AND P1, PT, R215, R5.reuse, PT ;  /* 0x00000005d700720c */ /* 0x080fe40003f26270 */
[-C--:B------:R-:W-:Y:S02]  /*b640*/  ISETP.GE.AND P2, PT, R214, R5.reuse, PT ;  /* 0x00000005d600720c */ /* 0x080fe40003f46270 */
[----:B------:R-:W-:-:S07]  /*b650*/  ISETP.GE.AND P3, PT, R216, R5, PT ;  /* 0x00000005d800720c */ /* 0x000fce0003f66270 */
[----:B------:R-:W-:Y:S06]  /*b660*/  @P0 BRA `(.L_x_591) ;  /* 0x0000000000980947 */ /* 0x000fec0003800000 */
[----:B------:R-:W0:Y:S01]  /*b670*/  LDS.128 R4, [R3] ;  /* 0x0000000003047984 */ /* 0x000e220000000c00 */
[----:B------:R-:W-:Y:S02]  /*b680*/  HADD2.F32 R37, -RZ, R28.H0_H0 ;  /* 0x2000001cff257230 */ /* 0x000fe40000004100 */
[----:B------:R-:W-:Y:S02]  /*b690*/  HADD2.F32 R35, -RZ, R26.H0_H0 ;  /* 0x2000001aff237230 */ /* 0x000fe40000004100 */
[----:B------:R-:W-:Y:S02]  /*b6a0*/  HADD2.F32 R34, -RZ, R27.H0_H0 ;  /* 0x2000001bff227230 */ /* 0x000fe40000004100 */
[----:B------:R-:W-:Y:S02]  /*b6b0*/  HADD2.F32 R36, -RZ, R29.H0_H0 ;  /* 0x2000001dff247230 */ /* 0x000fe40000004100 */
[--C-:B0-----:R-:W-:Y:S02]  /*b6c0*/  HADD2.F32 R30, -RZ, R4.reuse.H0_H0 ;  /* 0x20000004ff1e7230 */ /* 0x101fe40000004100 */
[----:B------:R-:W-:-:S02]  /*b6d0*/  HADD2.F32 R4, -RZ, R4.H1_H1 ;  /* 0x30000004ff047230 */ /* 0x000fc40000004100 */
[--C-:B------:R-:W-:Y:S02]  /*b6e0*/  HADD2.F32 R31, -RZ, R5.reuse.H0_H0 ;  /* 0x20000005ff1f7230 */ /* 0x100fe40000004100 */
[----:B------:R-:W-:Y:S02]  /*b6f0*/  HADD2.F32 R5, -RZ, R5.H1_H1 ;  /* 0x30000005ff057230 */ /* 0x000fe40000004100 */
[C---:B------:R-:W-:Y:S01]  /*b700*/  FMUL.FTZ R39, R4.reuse, R37 ;  /* 0x0000002504277220 */ /* 0x040fe20000410000 */
[-C--:B------:R-:W-:Y:S01]  /*b710*/  FMUL.FTZ R4, R4, R35.reuse ;  /* 0x0000002304047220 */ /* 0x080fe20000410000 */
[--C-:B------:R-:W-:Y:S02]  /*b720*/  HADD2.F32 R32, -RZ, R6.reuse.H0_H0 ;  /* 0x20000006ff207230 */ /* 0x100fe40000004100 */
[----:B------:R-:W-:Y:S02]  /*b730*/  HADD2.F32 R33, -RZ, R7.H0_H0 ;  /* 0x20000007ff217230 */ /* 0x000fe40000004100 */
[C---:B------:R-:W-:Y:S01]  /*b740*/  FMUL.FTZ R40, R5.reuse, R36 ;  /* 0x0000002405287220 */ /* 0x040fe20000410000 */
[C---:B------:R-:W-:Y:S01]  /*b750*/  FFMA.FTZ R39, R30.reuse, R35, -R39 ;  /* 0x000000231e277223 */ /* 0x040fe20000010827 */
[----:B------:R-:W-:Y:S01]  /*b760*/  FFMA.FTZ R38, R30, R37, R4 ;  /* 0x000000251e267223 */ /* 0x000fe20000010004 */
[----:B------:R-:W-:Y:S01]  /*b770*/  FMUL.FTZ R42, R5, R34 ;  /* 0x00000022052a7220 */ /* 0x000fe20000410000 */
[----:B------:R-:W-:-:S02]  /*b780*/  HADD2.F32 R6, -RZ, R6.H1_H1 ;  /* 0x30000006ff067230 */ /* 0x000fc40000004100 */
[C---:B------:R-:W-:Y:S01]  /*b790*/  FFMA.FTZ R40, R31.reuse, R34, -R40 ;  /* 0x000000221f287223 */ /* 0x040fe20000010828 */
[----:B------:R-:W-:Y:S02]  /*b7a0*/  HADD2.F32 R7, -RZ, R7.H1_H1 ;  /* 0x30000007ff077230 */ /* 0x000fe40000004100 */
[----:B------:R-:W-:Y:S01]  /*b7b0*/  FFMA.FTZ R31, R31, R36, R42 ;  /* 0x000000241f1f7223 */ /* 0x000fe2000001002a */
[----:B------:R-:W-:Y:S02]  /*b7c0*/  HADD2.F32 R35, -RZ, R28.H1_H1 ;  /* 0x3000001cff237230 */ /* 0x000fe40000004100 */
[----:B------:R-:W-:Y:S02]  /*b7d0*/  HADD2.F32 R5, -RZ, R26.H1_H1 ;  /* 0x3000001aff057230 */ /* 0x000fe40000004100 */
[----:B------:R-:W-:Y:S02]  /*b7e0*/  HADD2.F32 R30, -RZ, R29.H1_H1 ;  /* 0x3000001dff1e7230 */ /* 0x000fe40000004100 */
[----:B------:R-:W-:Y:S01]  /*b7f0*/  FMUL.FTZ R37, R6, R35 ;  /* 0x0000002306257220 */ /* 0x000fe20000410000 */
[----:B------:R-:W-:-:S02]  /*b800*/  HADD2.F32 R4, -RZ, R27.H1_H1 ;  /* 0x3000001bff047230 */ /* 0x000fc40000004100 */
[-C--:B------:R-:W-:Y:S01]  /*b810*/  FMUL.FTZ R34, R6, R5.reuse ;  /* 0x0000000506227220 */ /* 0x080fe20000410000 */
[C---:B------:R-:W-:Y:S01]  /*b820*/  FMUL.FTZ R36, R7.reuse, R30 ;  /* 0x0000001e07247220 */ /* 0x040fe20000410000 */
[C---:B------:R-:W-:Y:S01]  /*b830*/  FFMA.FTZ R6, R32.reuse, R5, -R37 ;  /* 0x0000000520067223 */ /* 0x040fe20000010825 */
[-C--:B------:R-:W-:Y:S01]  /*b840*/  FMUL.FTZ R41, R7, R4.reuse ;  /* 0x0000000407297220 */ /* 0x080fe20000410000 */
[----:B------:R-:W-:Y:S01]  /*b850*/  FFMA.FTZ R35, R32, R35, R34 ;  /* 0x0000002320237223 */ /* 0x000fe20000010022 */
[C---:B------:R-:W-:Y:S01]  /*b860*/  FFMA.FTZ R7, R33.reuse, R4, -R36 ;  /* 0x0000000421077223 */ /* 0x040fe20000010824 */
[----:B------:R-:W-:Y:S01]  /*b870*/  F2FP.F16.F32.PACK_AB R4, R38, R39 ;  /* 0x000000272604723e */ /* 0x000fe200000000ff */
[----:B------:R-:W-:Y:S01]  /*b880*/  FFMA.FTZ R30, R33, R30, R41 ;  /* 0x0000001e211e7223 */ /* 0x000fe20000010029 */
[----:B------:R-:W-:Y:S02]  /*b890*/  F2FP.F16.F32.PACK_AB R5, R31, R40 ;  /* 0x000000281f05723e */ /* 0x000fe400000000ff */
[----:B------:R-:W-:-:S02]  /*b8a0*/  F2FP.F16.F32.PACK_AB R6, R35, R6 ;  /* 0x000000062306723e */ /* 0x000fc400000000ff */
[----:B------:R-:W-:-:S05]  /*b8b0*/  F2FP.F16.F32.PACK_AB R7, R30, R7 ;  /* 0x000000071e07723e */ /* 0x000fca00000000ff */
[----:B------:R0:W-:Y:S02]  /*b8c0*/  STS.128 [R3], R4 ;  /* 0x0000000403007388 */ /* 0x0001e40000000c00 */
.L_x_591:
[----:B------:R-:W-:Y:S05]  /*b8d0*/  BSYNC B2 ;  /* 0x0000000000027941 */ /* 0x000fea0003800000 */
.L_x_590:
[----:B------:R-:W-:Y:S04]  /*b8e0*/  BSSY B2, `(.L_x_592) ;  /* 0x0000028000027945 */ /* 0x000fe80003800000 */
[----:B------:R-:W-:Y:S05]  /*b8f0*/  @P1 BRA `(.L_x_593) ;  /* 0x0000000000981947 */ /* 0x000fea0003800000 */
[----:B0-----:R-:W0:Y:S01]  /*b900*/  LDS.128 R4, [R3+0x4000] ;  /* 0x0040000003047984 */ /* 0x001e220000000c00 */
        /* <DEDUP_REMOVED lines=36> */
[----:B------:R1:W-:Y:S02]  /*bb50*/  STS.128 [R3+0x4000], R4 ;  /* 0x0040000403007388 */ /* 0x0003e40000000c00 */
.L_x_593:
[----:B------:R-:W-:Y:S05]  /*bb60*/  BSYNC B2 ;  /* 0x0000000000027941 */ /* 0x000fea0003800000 */
.L_x_592:
[----:B------:R-:W-:Y:S04]  /*bb70*/  BSSY B2, `(.L_x_594) ;  /* 0x0000028000027945 */ /* 0x000fe80003800000 */
[----:B------:R-:W-:Y:S05]  /*bb80*/  @P2 BRA `(.L_x_595) ;  /* 0x0000000000982947 */ /* 0x000fea0003800000 */
[----:B01----:R-:W0:Y:S01]  /*bb90*/  LDS.128 R4, [R3+0x8000] ;  /* 0x0080000003047984 */ /* 0x003e220000000c00 */
        /* <DEDUP_REMOVED lines=37> */
.L_x_595:
[----:B------:R-:W-:Y:S05]  /*bdf0*/  BSYNC B2 ;  /* 0x0000000000027941 */ /* 0x000fea0003800000 */
.L_x_594:
[----:B------:R-:W-:Y:S05]  /*be00*/  @P3 BRA `(.L_x_589) ;  /* 0x0000000000983947 */ /* 0x000fea0003800000 */
[----:B012---:R-:W0:Y:S01]  /*be10*/  LDS.128 R4, [R3+0xc000] ;  /* 0x00c0000003047984 */ /* 0x007e220000000c00 */
        /* <DEDUP_REMOVED lines=37> */
.L_x_589:
[----:B------:R-:W-:Y:S05]  /*c070*/  BSYNC B1 ;  /* 0x0000000000017941 */ /* 0x000fea0003800000 */
.L_x_588:
[----:B------:R-:W-:Y:S01]  /*c080*/  ISETP.GE.AND P0, PT, R217, R0, PT ;  /* 0x00000000d900720c */ /* 0x000fe20003f06270 */
[----:B------:R-:W-:-:S12]  /*c090*/  BSSY B1, `(.L_x_596) ;  /* 0x00000a9000017945 */ /* 0x000fd80003800000 */
[----:B------:R-:W-:Y:S05]  /*c0a0*/  @P0 BRA `(.L_x_597) ;  /* 0x00000008009c0947 */ /* 0x000fea0003800000 */
[----:B0123--:R-:W0:Y:S01]  /*c0b0*/  LDC R5, c[0x0][0x3d4] ;  /* 0x0000f500ff057b82 */ /* 0x00fe220000000800 */
[----:B------:R-:W-:Y:S01]  /*c0c0*/  BSSY B2, `(.L_x_598) ;  /* 0x000002c000027945 */ /* 0x000fe20003800000 */
[-C--:B0-----:R-:W-:Y:S02]  /*c0d0*/  ISETP.GE.AND P0, PT, R22, R5.reuse, PT ;  /* 0x000000051600720c */ /* 0x081fe40003f06270 */
[-C--:B------:R-:W-:Y:S02]  /*c0e0*/  ISETP.GE.AND P1, PT, R215, R5.reuse, PT ;  /* 0x00000005d700720c */ /* 0x080fe40003f26270 */
[-C--:B------:R-:W-:Y:S02]  /*c0f0*/  ISETP.GE.AND P2, PT, R214, R5.reuse, PT ;  /* 0x00000005d600720c */ /* 0x080fe40003f46270 */
[----:B------:R-:W-:-:S07]  /*c100*/  ISETP.GE.AND P3, PT, R216, R5, PT ;  /* 0x00000005d800720c */ /* 0x000fce0003f66270 */
[----:B------:R-:W-:Y:S06]  /*c110*/  @P0 BRA `(.L_x_599) ;  /* 0x0000000000980947 */ /* 0x000fec0003800000 */
[----:B------:R-:W0:Y:S01]  /*c120*/  LDS.128 R4, [R3+0x1000] ;  /* 0x0010000003047984 */ /* 0x000e220000000c00 */
[----:B------:R-:W-:Y:S02]  /*c130*/  HADD2.F32 R36, -RZ, R26.H0_H0 ;  /* 0x2000001aff247230 */ /* 0x000fe40000004100 */
[--C-:B------:R-:W-:Y:S02]  /*c140*/  HADD2.F32 R38, -RZ, R28.reuse.H0_H0 ;  /* 0x2000001cff267230 */ /* 0x100fe40000004100 */
[----:B------:R-:W-:Y:S02]  /*c150*/  HADD2.F32 R41, -RZ, R29.H0_H0 ;  /* 0x2000001dff297230 */ /* 0x000fe40000004100 */
[----:B------:R-:W-:Y:S02]  /*c160*/  HADD2.F32 R39, -RZ, R27.H0_H0 ;  /* 0x2000001bff277230 */ /* 0x000fe40000004100 */
[----:B------:R-:W-:Y:S02]  /*c170*/  HADD2.F32 R40, -RZ, R28.H1_H1 ;  /* 0x3000001cff287230 */ /* 0x000fe40000004100 */
[----:B------:R-:W-:-:S02]  /*c180*/  HADD2.F32 R43, -RZ, R29.H1_H1 ;  /* 0x3000001dff2b7230 */ /* 0x000fc40000004100 */
[--C-:B0-----:R-:W-:Y:S02]  /*c190*/  HADD2.F32 R30, -RZ, R4.reuse.H0_H0 ;  /* 0x20000004ff1e7230 */ /* 0x101fe40000004100 */
[----:B------:R-:W-:Y:S02]  /*c1a0*/  HADD2.F32 R4, -RZ, R4.H1_H1 ;  /* 0x30000004ff047230 */ /* 0x000fe40000004100 */
[--C-:B------:R-:W-:Y:S02]  /*c1b0*/  HADD2.F32 R31, -RZ, R5.reuse.H0_H0 ;  /* 0x20000005ff1f7230 */ /* 0x100fe40000004100 */
[----:B------:R-:W-:Y:S02]  /*c1c0*/  HADD2.F32 R5, -RZ, R5.H1_H1 ;  /* 0x30000005ff057230 */ /* 0x000fe40000004100 */
[-C--:B------:R-:W-:Y:S01]  /*c1d0*/  FMUL.FTZ R35, R38, R4.reuse ;  /* 0x0000000426237220 */ /* 0x080fe20000410000 */
[----:B------:R-:W-:Y:S01]  /*c1e0*/  FMUL.FTZ R37, R36, R4 ;  /* 0x0000000424257220 */ /* 0x000fe20000410000 */
[----:B------:R-:W-:-:S02]  /*c1f0*/  HADD2.F32 R32, -RZ, R6.H0_H0 ;  /* 0x20000006ff207230 */ /* 0x000fc40000004100 */
[-C--:B------:R-:W-:Y:S01]  /*c200*/  FMUL.FTZ R34, R41, R5.reuse ;  /* 0x0000000529227220 */ /* 0x080fe20000410000 */
[-C--:B------:R-:W-:Y:S01]  /*c210*/  FFMA.FTZ R4, R36, R30.reuse, -R35 ;  /* 0x0000001e24047223 */ /* 0x080fe20000010823 */
[----:B------:R-:W-:Y:S01]  /*c220*/  FFMA.FTZ R37, R38, R30, R37 ;  /* 0x0000001e26257223 */ /* 0x000fe20000010025 */
[C---:B------:R-:W-:Y:S01]  /*c230*/  FMUL.FTZ R30, R39.reuse, R5 ;  /* 0x00000005271e7220 */ /* 0x040fe20000410000 */
[--C-:B------:R-:W-:Y:S02]  /*c240*/  HADD2.F32 R33, -RZ, R7.reuse.H0_H0 ;  /* 0x20000007ff217230 */ /* 0x100fe40000004100 */
[-C--:B------:R-:W-:Y:S01]  /*c250*/  FFMA.FTZ R5, R39, R31.reuse, -R34 ;  /* 0x0000001f27057223 */ /* 0x080fe20000010822 */
[----:B------:R-:W-:Y:S02]  /*c260*/  HADD2.F32 R6, -RZ, R6.H1_H1 ;  /* 0x30000006ff067230 */ /* 0x000fe40000004100 */
[----:B------:R-:W-:Y:S01]  /*c270*/  FFMA.FTZ R30, R41, R31, R30 ;  /* 0x0000001f291e7223 */ /* 0x000fe2000001001e */
[----:B------:R-:W-:Y:S01]  /*c280*/  HADD2.F32 R7, -RZ, R7.H1_H1 ;  /* 0x30000007ff077230 */ /* 0x000fe20000004100 */
[----:B------:R-:W-:Y:S01]  /*c290*/  F2FP.F16.F32.PACK_AB R4, R37, R4 ;  /* 0x000000042504723e */ /* 0x000fe200000000ff */
[----:B------:R-:W-:-:S02]  /*c2a0*/  HADD2.F32 R38, -RZ, R26.H1_H1 ;  /* 0x3000001aff267230 */ /* 0x000fc40000004100 */
[-C--:B------:R-:W-:Y:S01]  /*c2b0*/  FMUL.FTZ R31, R40, R6.reuse ;  /* 0x00000006281f7220 */ /* 0x080fe20000410000 */
[----:B------:R-:W-:Y:S02]  /*c2c0*/  HADD2.F32 R39, -RZ, R27.H1_H1 ;  /* 0x3000001bff277230 */ /* 0x000fe40000004100 */
[----:B------:R-:W-:Y:S01]  /*c2d0*/  FMUL.FTZ R34, R43, R7 ;  /* 0x000000072b227220 */ /* 0x000fe20000410000 */
[----:B------:R-:W-:Y:S01]  /*c2e0*/  F2FP.F16.F32.PACK_AB R5, R30, R5 ;  /* 0x000000051e05723e */ /* 0x000fe200000000ff */
[C---:B------:R-:W-:Y:S01]  /*c2f0*/  FMUL.FTZ R35, R38.reuse, R6 ;  /* 0x0000000626237220 */ /* 0x040fe20000410000 */
[-C--:B------:R-:W-:Y:S01]  /*c300*/  FFMA.FTZ R6, R38, R32.reuse, -R31 ;  /* 0x0000002026067223 */ /* 0x080fe2000001081f */
[C---:B------:R-:W-:Y:S01]  /*c310*/  FMUL.FTZ R36, R39.reuse, R7 ;  /* 0x0000000727247220 */ /* 0x040fe20000410000 */
[-C--:B------:R-:W-:Y:S01]  /*c320*/  FFMA.FTZ R7, R39, R33.reuse, -R34 ;  /* 0x0000002127077223 */ /* 0x080fe20000010822 */
[----:B------:R-:W-:Y:S02]  /*c330*/  FFMA.FTZ R35, R40, R32, R35 ;  /* 0x0000002028237223 */ /* 0x000fe40000010023 */
[----:B------:R-:W-:-:S03]  /*c340*/  FFMA.FTZ R36, R43, R33, R36 ;  /* 0x000000212b247223 */ /* 0x000fc60000010024 */
[----:B------:R-:W-:Y:S02]  /*c350*/  F2FP.F16.F32.PACK_AB R6, R35, R6 ;  /* 0x000000062306723e */ /* 0x000fe400000000ff */
[----:B------:R-:W-:-:S05]  /*c360*/  F2FP.F16.F32.PACK_AB R7, R36, R7 ;  /* 0x000000072407723e */ /* 0x000fca00000000ff */
[----:B------:R0:W-:Y:S02]  /*c370*/  STS.128 [R3+0x1000], R4 ;  /* 0x0010000403007388 */ /* 0x0001e40000000c00 */
.L_x_599:
[----:B------:R-:W-:Y:S05]  /*c380*/  BSYNC B2 ;  /* 0x0000000000027941 */ /* 0x000fea0003800000 */
.L_x_598:
[----:B------:R-:W-:Y:S04]  /*c390*/  BSSY B2, `(.L_x_600) ;  /* 0x0000028000027945 */ /* 0x000fe80003800000 */
[----:B------:R-:W-:Y:S05]  /*c3a0*/  @P1 BRA `(.L_x_601) ;  /* 0x0000000000981947 */ /* 0x000fea0003800000 */
[----:B0-----:R-:W0:Y:S01]  /*c3b0*/  LDS.128 R4, [R3+0x5000] ;  /* 0x0050000003047984 */ /* 0x001e220000000c00 */
        /* <DEDUP_REMOVED lines=37> */
.L_x_601:
[----:B------:R-:W-:Y:S05]  /*c610*/  BSYNC B2 ;  /* 0x0000000000027941 */ /* 0x000fea0003800000 */
.L_x_600:
[----:B------:R-:W-:Y:S04]  /*c620*/  BSSY B2, `(.L_x_602) ;  /* 0x0000028000027945 */ /* 0x000fe80003800000 */
[----:B------:R-:W-:Y:S05]  /*c630*/  @P2 BRA `(.L_x_603) ;  /* 0x0000000000982947 */ /* 0x000fea0003800000 */
[----:B01----:R-:W0:Y:S01]  /*c640*/  LDS.128 R4, [R3+0x9000] ;  /* 0x0090000003047984 */ /* 0x003e220000000c00 */
        /* <DEDUP_REMOVED lines=37> */
.L_x_603:
[----:B------:R-:W-:Y:S05]  /*c8a0*/  BSYNC B2 ;  /* 0x0000000000027941 */ /* 0x000fea0003800000 */
.L_x_602:
[----:B------:R-:W-:Y:S05]  /*c8b0*/  @P3 BRA `(.L_x_597) ;  /* 0x0000000000983947 */ /* 0x000fea0003800000 */
[----:B012---:R-:W0:Y:S01]  /*c8c0*/  LDS.128 R4, [R3+0xd000] ;  /* 0x00d0000003047984 */ /* 0x007e220000000c00 */
        /* <DEDUP_REMOVED lines=37> */
.L_x_597:
[----:B------:R-:W-:Y:S05]  /*cb20*/  BSYNC B1 ;  /* 0x0000000000017941 */ /* 0x000fea0003800000 */
.L_x_596:
[----:B------:R-:W-:Y:S01]  /*cb30*/  ISETP.GE.AND P0, PT, R218, R0, PT ;  /* 0x00000000da00720c */ /* 0x000fe20003f06270 */
[----:B------:R-:W-:-:S12]  /*cb40*/  BSSY B1, `(.L_x_604) ;  /* 0x00000a9000017945 */ /* 0x000fd80003800000 */
[----:B------:R-:W-:Y:S05]  /*cb50*/  @P0 BRA `(.L_x_605) ;  /* 0x00000008009c0947 */ /* 0x000fea0003800000 */
[----:B01234-:R-:W0:Y:S01]  /*cb60*/  LDC R5, c[0x0][0x3d4] ;  /* 0x0000f500ff057b82 */ /* 0x01fe220000000800 */
        /* <DEDUP_REMOVED lines=44> */
.L_x_607:
[----:B------:R-:W-:Y:S05]  /*ce30*/  BSYNC B2 ;  /* 0x0000000000027941 */ /* 0x000fea0003800000 */
.L_x_606:
        /* <DEDUP_REMOVED lines=40> */
.L_x_609:
[----:B------:R-:W-:Y:S05]  /*d0c0*/  BSYNC B2 ;  /* 0x0000000000027941 */ /* 0x000fea0003800000 */
.L_x_608:
        /* <DEDUP_REMOVED lines=40> */
.L_x_611:
[----:B------:R-:W-:Y:S05]  /*d350*/  BSYNC B2 ;  /* 0x0000000000027941 */ /* 0x000fea0003800000 */
.L_x_610:
        /* <DEDUP_REMOVED lines=39> */
.L_x_605:
[----:B------:R-:W-:Y:S05]  /*d5d0*/  BSYNC B1 ;  /* 0x0000000000017941 */ /* 0x000fea0003800000 */
.L_x_604:
[----:B01234-:R-:W2:Y:S02]  /*d5e0*/  LDL R4, [R1+0x7c] ;  /* 0x00007c0001047983 */ /* 0x01fea40000100800 */
[----:B--2---:R-:W-:-:S13]  /*d5f0*/  ISETP.GE.AND P0, PT, R4, R0, PT ;  /* 0x000000000400720c */ /* 0x004fda0003f06270 */
[----:B------:R-:W-:Y:S05]  /*d600*/  @P0 BRA `(.L_x_612) ;  /* 0x0000004000240947 */ /* 0x000fea0003800000 */
[----:B------:R-:W0:Y:S01]  /*d610*/  LDC R5, c[0x0][0x3d4] ;  /* 0x0000f500ff057b82 */ /* 0x000e220000000800 */
        /* <DEDUP_REMOVED lines=8> */
[----:B------:R-:W-:Y:S02]  /*d6a0*/  HADD2.F32 R40, -RZ, R29.H0_H0 ;  /* 0x2000001dff287230 */ /* 0x000fe40000004100 */
        /* <DEDUP_REMOVED lines=12> */
[----:B------:R-:W-:Y:S01]  /*d770*/  FFMA.FTZ R4, R34, R0, -R33 ;  /* 0x0000000022047223 */ /* 0x000fe20000010821 */
[C---:B------:R-:W-:Y:S01]  /*d780*/  FMUL.FTZ R33, R36.reuse, R5 ;  /* 0x0000000524217220 */ /* 0x040fe20000410000 */
[--C-:B------:R-:W-:Y:S02]  /*d790*/  HADD2.F32 R32, -RZ, R7.reuse.H0_H0 ;  /* 0x20000007ff207230 */ /* 0x100fe40000004100 */
[----:B------:R-:W-:Y:S01]  /*d7a0*/  FFMA.FTZ R5, R36, R30, -R37 ;  /* 0x0000001e24057223 */ /* 0x000fe20000010825 */
[----:B------:R-:W-:Y:S02]  /*d7b0*/  HADD2.F32 R6, -RZ, R6.H1_H1 ;  /* 0x30000006ff067230 */ /* 0x000fe40000004100 */
[----:B------:R-:W-:Y:S01]  /*d7c0*/  FFMA.FTZ R35, R38, R0, R35 ;  /* 0x0000000026237223 */ /* 0x000fe20000010023 */
[----:B------:R-:W-:Y:S02]  /*d7d0*/  HADD2.F32 R7, -RZ, R7.H1_H1 ;  /* 0x30000007ff077230 */ /* 0x000fe40000004100 */
[----:B------:R-:W-:Y:S01]  /*d7e0*/  FFMA.FTZ R30, R40, R30, R33 ;  /* 0x0000001e281e7223 */ /* 0x000fe20000010021 */
[----:B------:R-:W-:-:S02]  /*d7f0*/  HADD2.F32 R37, -RZ, R26.H1_H1 ;  /* 0x3000001aff257230 */ /* 0x000fc40000004100 */
[----:B------:R-:W-:Y:S01]  /*d800*/  FMUL.FTZ R0, R39, R6 ;  /* 0x0000000627007220 */ /* 0x000fe20000410000 */
[----:B------:R-:W-:Y:S02]  /*d810*/  HADD2.F32 R26, -RZ, R27.H1_H1 ;  /* 0x3000001bff1a7230 */ /* 0x000fe40000004100 */
[----:B------:R-:W-:Y:S01]  /*d820*/  FMUL.FTZ R27, R28, R7 ;  /* 0x000000071c1b7220 */ /* 0x000fe20000410000 */
[----:B------:R-:W-:Y:S01]  /*d830*/  F2FP.F16.F32.PACK_AB R4, R35, R4 ;  /* 0x000000042304723e */ /* 0x000fe200000000ff */
[C---:B------:R-:W-:Y:S01]  /*d840*/  FMUL.FTZ R6, R37.reuse, R6 ;  /* 0x0000000625067220 */ /* 0x040fe20000410000 */
[----:B------:R-:W-:Y:S01]  /*d850*/  FFMA.FTZ R0, R37, R31, -R0 ;  /* 0x0000001f25007223 */ /* 0x000fe20000010800 */
[C---:B------:R-:W-:Y:S01]  /*d860*/  FMUL.FTZ R29, R26.reuse, R7 ;  /* 0x000000071a1d7220 */ /* 0x040fe20000410000 */
[-C--:B------:R-:W-:Y:S01]  /*d870*/  FFMA.FTZ R7, R26, R32.reuse, -R27 ;  /* 0x000000201a077223 */ /* 0x080fe2000001081b */
[----:B------:R-:W-:Y:S01]  /*d880*/  FFMA.FTZ R31, R39, R31, R6 ;  /* 0x0000001f271f7223 */ /* 0x000fe20000010006 */
[----:B------:R-:W-:Y:S01]  /*d890*/  F2FP.F16.F32.PACK_AB R5, R30, R5 ;  /* 0x000000051e05723e */ /* 0x000fe200000000ff */
[----:B------:R-:W-:-:S03]  /*d8a0*/  FFMA.FTZ R32, R28, R32, R29 ;  /* 0x000000201c207223 */ /* 0x000fc6000001001d */
[----:B------:R-:W-:Y:S02]  /*d8b0*/  F2FP.F16.F32.PACK_AB R6, R31, R0 ;  /* 0x000000001f06723e */ /* 0x000fe400000000ff */
[----:B------:R-:W-:-:S05]  /*d8c0*/  F2FP.F16.F32.PACK_AB R7, R32, R7 ;  /* 0x000000072007723e */ /* 0x000fca00000000ff */
[----:B------:R0:W-:Y:S02]  /*d8d0*/  STS.128 [R3+0x3000], R4 ;  /* 0x0030000403007388 */ /* 0x0001e40000000c00 */
.L_x_614:
[----:B------:R-:W-:Y:S05]  /*d8e0*/  BSYNC B1 ;  /* 0x0000000000017941 */ /* 0x000fea0003800000 */
.L_x_613:
[----:B------:R-:W-:Y:S04]  /*d8f0*/  BSSY B1, `(.L_x_615) ;  /* 0x0000028000017945 */ /* 0x000fe80003800000 */
[----:B------:R-:W-:Y:S05]  /*d900*/  @P1 BRA `(.L_x_616) ;  /* 0x0000000000981947 */ /* 0x000fea0003800000 */
[----:B0-----:R-:W0:Y:S01]  /*d910*/  LDS.128 R4, [R3+0x7000] ;  /* 0x0070000003047984 */ /* 0x001e220000000c00 */
        /* <DEDUP_REMOVED lines=37> */
.L_x_616:
[----:B------:R-:W-:Y:S05]  /*db70*/  BSYNC B1 ;  /* 0x0000000000017941 */ /* 0x000fea0003800000 */
.L_x_615:
[----:B------:R-:W-:Y:S04]  /*db80*/  BSSY B1, `(.L_x_617) ;  /* 0x0000028000017945 */ /* 0x000fe80003800000 */
[----:B------:R-:W-:Y:S05]  /*db90*/  @P2 BRA `(.L_x_618) ;  /* 0x0000000000982947 */ /* 0x000fea0003800000 */
[----:B01----:R-:W0:Y:S01]  /*dba0*/  LDS.128 R4, [R3+0xb000] ;  /* 0x00b0000003047984 */ /* 0x003e220000000c00 */
        /* <DEDUP_REMOVED lines=37> */
.L_x_618:
[----:B------:R-:W-:Y:S05]  /*de00*/  BSYNC B1 ;  /* 0x0000000000017941 */ /* 0x000fea0003800000 */
.L_x_617:
[----:B------:R-:W-:Y:S05]  /*de10*/  @P3 BRA `(.L_x_612) ;  /* 0x0000003800203947 */ /* 0x000fea0003800000 */
[----:B012---:R-:W0:Y:S01]  /*de20*/  LDS.128 R4, [R3+0xf000] ;  /* 0x00f0000003047984 */ /* 0x007e220000000c00 */
        /* <DEDUP_REMOVED lines=36> */
[----:B------:R3:W-:Y:S01]  /*e070*/  STS.128 [R3+0xf000], R4 ;  /* 0x00f0000403007388 */ /* 0x0007e20000000c00 */
[----:B------:R-:W-:Y:S05]  /*e080*/  BRA `(.L_x_612) ;  /* 0x0000003400847947 */ /* 0x000fea0003800000 */
.L_x_579:
        /* <DEDUP_REMOVED lines=17> */
[----:B------:R-:W-:-:S02]  /*e1a0*/  CS2R R26, SRZ ;  /* 0x00000000001a7805 */ /* 0x000fc4000001ff00 */
[----:B------:R-:W-:Y:S02]  /*e1b0*/  CS2R R8, SRZ ;  /* 0x0000000000087805 */ /* 0x000fe4000001ff00 */
[----:B------:R-:W-:Y:S02]  /*e1c0*/  CS2R R10, SRZ ;  /* 0x00000000000a7805 */ /* 0x000fe4000001ff00 */
[----:B------:R-:W-:Y:S02]  /*e1d0*/  CS2R R4, SRZ ;  /* 0x0000000000047805 */ /* 0x000fe4000001ff00 */
[----:B------:R-:W-:Y:S01]  /*e1e0*/  CS2R R6, SRZ ;  /* 0x0000000000067805 */ /* 0x000fe2000001ff00 */
[----:B------:R-:W-:Y:S02]  /*e1f0*/  ULDC.64 UR6, c[0x0][0x208] ;  /* 0x0000820000067ab9 */ /* 0x000fe40000000a00 */
[----:B------:R0:W5:Y:S04]  /*e200*/  @!P0 LDG.E.128 R12, desc[UR6][R34.64] ;  /* 0x00000006220c8981 */ /* 0x000168000c1e1d00 */
[----:B------:R0:W5:Y:S04]  /*e210*/  @!P2 LDG.E.128 R24, desc[UR6][R34.64+0x80] ;  /* 0x000080062218a981 */ /* 0x000168000c1e1d00 */
[----:B------:R0:W5:Y:S04]  /*e220*/  @!P0 LDG.E.128 R8, desc[UR6][R36.64] ;  /* 0x0000000624088981 */ /* 0x000168000c1e1d00 */
[----:B------:R0:W5:Y:S02]  /*e230*/  @!P2 LDG.E.128 R4, desc[UR6][R36.64+0x80] ;  /* 0x000080062404a981 */ /* 0x000164000c1e1d00 */
.L_x_620:
[----:B------:R-:W-:Y:S05]  /*e240*/  BSYNC B1 ;  /* 0x0000000000017941 */ /* 0x000fea0003800000 */
.L_x_619:
[----:B------:R-:W-:Y:S01]  /*e250*/  UMOV UR4, 0xffffffff ;  /* 0xffffffff00047882 */ /* 0x000fe20000000000 */
[----:B0----5:R-:W-:Y:S01]  /*e260*/  MOV R37, R24 ;  /* 0x0000001800257202 */ /* 0x021fe20000000f00 */
[----:B------:R-:W-:Y:S01]  /*e270*/  IMAD.MOV.U32 R33, RZ, RZ, R8 ;  /* 0x000000ffff217224 */ /* 0x000fe200078e0008 */
[----:B------:R-:W-:Y:S01]  /*e280*/  SHF.R.U64 R44, R24, 0x10, R25 ;  /* 0x00000010182c7819 */ /* 0x000fe20000001219 */
[----:B------:R-:W-:Y:S01]  /*e290*/  IMAD.MOV.U32 R24, RZ, RZ, R26 ;  /* 0x000000ffff187224 */ /* 0x000fe200078e001a */
[--C-:B------:R-:W-:Y:S01]  /*e2a0*/  SHF.R.U64 R47, R8, 0x10, R9.reuse ;  /* 0x00000010082f7819 */ /* 0x100fe20000001209 */
[--C-:B------:R-:W-:Y:S01]  /*e2b0*/  IMAD.MOV.U32 R21, RZ, RZ, R9.reuse ;  /* 0x000000ffff157224 */ /* 0x100fe200078e0009 */
[----:B------:R-:W-:Y:S01]  /*e2c0*/  SHF.R.U32.HI R48, RZ, 0x10, R9 ;  /* 0x00000010ff307819 */ /* 0x000fe20000011609 */
[----:B------:R-:W-:Y:S01]  /*e2d0*/  IMAD.MOV.U32 R20, RZ, RZ, R12 ;  /* 0x000000ffff147224 */ /* 0x000fe200078e000c */
[----:B------:R-:W-:Y:S01]  /*e2e0*/  MOV R35, R10 ;  /* 0x0000000a00237202 */ /* 0x000fe20000000f00 */
[----:B------:R-:W-:Y:S01]  /*e2f0*/  IMAD.MOV.U32 R34, RZ, RZ, R14 ;  /* 0x000000ffff227224 */ /* 0x000fe200078e000e */
[----:B------:R-:W-:Y:S01]  /*e300*/  SHF.R.U64 R49, R10, 0x10, R11 ;  /* 0x000000100a317819 */ /* 0x000fe2000000120b */
[----:B------:R-:W-:Y:S01]  /*e310*/  IMAD.MOV.U32 R36, RZ, RZ, R15 ;  /* 0x000000ffff247224 */ /* 0x000fe200078e000f */
[----:B------:R-:W-:Y:S01]  /*e320*/  MOV R32, R13 ;  /* 0x0000000d00207202 */ /* 0x000fe20000000f00 */
[----:B------:R-:W-:Y:S01]  /*e330*/  IMAD.MOV.U32 R38, RZ, RZ, R25 ;  /* 0x000000ffff267224 */ /* 0x000fe200078e0019 */
[----:B------:R-:W-:Y:S01]  /*e340*/  SHF.R.U64 R40, R12, 0x10, R13 ;  /* 0x000000100c287819 */ /* 0x000fe2000000120d */
[----:B------:R-:W-:Y:S01]  /*e350*/  IMAD.MOV.U32 R8, RZ, RZ, R11 ;  /* 0x000000ffff087224 */ /* 0x000fe200078e000b */
[----:B------:R-:W-:Y:S01]  /*e360*/  SHF.R.U32.HI R41, RZ, 0x10, R13 ;  /* 0x00000010ff297819 */ /* 0x000fe2000001160d */
[----:B------:R-:W-:Y:S01]  /*e370*/  IMAD.MOV.U32 R9, RZ, RZ, R4 ;  /* 0x000000ffff097224 */ /* 0x000fe200078e0004 */
[----:B------:R-:W-:-:S02]  /*e380*/  SHF.R.U64 R42, R14, 0x10, R15 ;  /* 0x000000100e2a7819 */ /* 0x000fc4000000120f */
[----:B------:R-:W-:Y:S02]  /*e390*/  SHF.R.U32.HI R43, RZ, 0x10, R15 ;  /* 0x00000010ff2b7819 */ /* 0x000fe4000001160f */
[----:B------:R-:W-:Y:S02]  /*e3a0*/  SHF.R.U32.HI R45, RZ, 0x10, R25 ;  /* 0x00000010ff2d7819 */ /* 0x000fe40000011619 */
[----:B------:R-:W-:Y:S02]  /*e3b0*/  MOV R39, R27 ;  /* 0x0000001b00277202 */ /* 0x000fe40000000f00 */
[--C-:B------:R-:W-:Y:S02]  /*e3c0*/  SHF.R.U64 R26, R26, 0x10, R27.reuse ;  /* 0x000000101a1a7819 */ /* 0x100fe4000000121b */
[----:B------:R-:W-:Y:S02]  /*e3d0*/  SHF.R.U32.HI R46, RZ, 0x10, R27 ;  /* 0x00000010ff2e7819 */ /* 0x000fe4000001161b */
[----:B------:R-:W-:-:S02]  /*e3e0*/  SHF.R.U32.HI R50, RZ, 0x10, R11 ;  /* 0x00000010ff327819 */ /* 0x000fc4000001160b */
[----:B------:R-:W-:Y:S02]  /*e3f0*/  MOV R10, R5 ;  /* 0x00000005000a7202 */ /* 0x000fe40000000f00 */
[--C-:B------:R-:W-:Y:S02]  /*e400*/  SHF.R.U64 R51, R4, 0x10, R5.reuse ;  /* 0x0000001004337819 */ /* 0x100fe40000001205 */
[----:B------:R-:W-:Y:S01]  /*e410*/  SHF.R.U32.HI R52, RZ, 0x10, R5 ;  /* 0x00000010ff347819 */ /* 0x000fe20000011605 */
[----:B------:R-:W-:Y:S06]  /*e420*/  BRA.DIV UR4, `(.L_x_621) ;  /* 0x0000016e04ac7947 */ /* 0x000fec000b800000 */
.L_x_805:
[----:B------:R-:W2:Y:S01]  /*e430*/  LDL R5, [R1+0x70] ;  /* 0x0000700001057983 */ /* 0x000ea20000100800 */
[----:B------:R-:W-:Y:S01]  /*e440*/  UMOV UR4, 0xffffffff ;  /* 0xffffffff00047882 */ /* 0x000fe20000000000 */
[----:B--2---:R-:W-:Y:S02]  /*e450*/  LEA.HI R4, R5, R5, RZ, 0x1 ;  /* 0x0000000505047211 */ /* 0x004fe400078f08ff */
[----:B------:R-:W-:Y:S05]  /*e460*/  BRA.DIV UR4, `(.L_x_622) ;  /* 0x0000016e04c47947 */ /* 0x000fea000b800000 */
.L_x_808:
[----:B------:R-:W-:Y:S01]  /*e470*/  UMOV UR4, 0xffffffff ;  /* 0xffffffff00047882 */ /* 0x000fe20000000000 */
[----:B------:R-:W-:Y:S02]  /*e480*/  LOP3.LUT R4, R4, 0xfffffffe, RZ, 0xc0, !PT ;  /* 0xfffffffe04047812 */ /* 0x000fe400078ec0ff */
[----:B------:R-:W-:Y:S05]  /*e490*/  BRA.DIV UR4, `(.L_x_623) ;  /* 0x0000016e04e07947 */ /* 0x000fea000b800000 */
.L_x_811:
[----:B------:R-:W-:Y:S01]  /*e4a0*/  UMOV UR4, 0xffffffff ;  /* 0xffffffff00047882 */ /* 0x000fe20000000000 */
[----:B------:R-:W-:Y:S02]  /*e4b0*/  IMAD.IADD R4, R5, 0x1, -R4 ;  /* 0x0000000105047824 */ /* 0x000fe400078e0a04 */
[----:B------:R-:W-:Y:S05]  /*e4c0*/  BRA.DIV UR4, `(.L_x_624) ;  /* 0x0000016e04fc7947 */ /* 0x000fea000b800000 */
.L_x_814:
[----:B------:R-:W-:Y:S01]  /*e4d0*/  SHF.L.U32 R5, R4, 0x1f, RZ ;  /* 0x0000001f04057819 */ /* 0x000fe200000006ff */
[----:B------:R-:W-:Y:S01]  /*e4e0*/  IMAD.MOV.U32 R25, RZ, RZ, R6 ;  /* 0x000000ffff197224 */ /* 0x000fe200078e0006 */
[----:B------:R-:W-:Y:S01]  /*e4f0*/  MOV R4, R7 ;  /* 0x0000000700047202 */ /* 0x000fe20000000f00 */
[----:B------:R-:W-:Y:S01]  /*e500*/  BSSY B1, `(.L_x_625) ;  /* 0x0000017000017945 */ /* 0x000fe20003800000 */
[----:B------:R-:W0:Y:S01]  /*e510*/  SYNCS.PHASECHK.TRANS64.TRYWAIT P0, [R16+URZ+0x38800], R5 ;  /* 0x03880005100075a7 */ /* 0x000e22000800017f */
[----:B------:R-:W-:Y:S02]  /*e520*/  SHF.R.U64 R6, R6, 0x10, R7 ;  /* 0x0000001006067819 */ /* 0x000fe40000001207 */
[----:B------:R-:W-:Y:S02]  /*e530*/  SHF.R.S32.HI R28, RZ, 0x1f, R213 ;  /* 0x0000001fff1c7819 */ /* 0x000fe400000114d5 */
[----:B------:R-:W-:Y:S02]  /*e540*/  PRMT R27, R20, 0x5410, R32 ;  /* 0x00005410141b7816 */ /* 0x000fe40000000020 */
[----:B------:R-:W-:-:S02]  /*e550*/  PRMT R31, R34, 0x5410, R36 ;  /* 0x00005410221f7816 */ /* 0x000fc40000000024 */
[----:B------:R-:W-:Y:S02]  /*e560*/  PRMT R15, R24, 0x5410, R39 ;  /* 0x00005410180f7816 */ /* 0x000fe40000000027 */
[----:B------:R-:W-:Y:S02]  /*e570*/  PRMT R20, R26, 0x5410, R46 ;  /* 0x000054101a147816 */ /* 0x000fe4000000002e */
[----:B------:R-:W-:Y:S02]  /*e580*/  PRMT R33, R33, 0x5410, R21 ;  /* 0x0000541021217816 */ /* 0x000fe40000000015 */
[----:B------:R-:W-:Y:S02]  /*e590*/  SHF.R.U32.HI R7, RZ, 0x10, R7 ;  /* 0x00000010ff077819 */ /* 0x000fe40000011607 */
        /* <DEDUP_REMOVED lines=11> */
[----:B------:R-:W-:Y:S01]  /*e650*/  LEA.HI R30, R28, R213, RZ, 0x3 ;  /* 0x000000d51c1e7211 */ /* 0x000fe200078f18ff */
[----:B0-----:R-:W-:Y:S06]  /*e660*/  @!P0 BRA `(.L_x_626) ;  /* 0x0000016c00bc8947 */ /* 0x001fec0003800000 */
.L_x_815:
[----:B------:R-:W-:Y:S05]  /*e670*/  BSYNC B1 ;  /* 0x0000000000017941 */ /* 0x000fea0003800000 */
.L_x_625:
[----:B------:R-:W-:Y:S01]  /*e680*/  BSSY B1, `(.L_x_627) ;  /* 0x00000bf000017945 */ /* 0x000fe20003800000 */
[----:B------:R-:W-:Y:S02]  /*e690*/  PRMT R26, R26, 0x5410, R7 ;  /* 0x000054101a1a7816 */ /* 0x000fe40000000007 */
[----:B------:R-:W-:Y:S01]  /*e6a0*/  SHF.R.S32.HI R12, RZ, 0x3, R30 ;  /* 0x00000003ff0c7819 */ /* 0x000fe2000001141e */
[----:B------:R-:W-:Y:S06]  /*e6b0*/  @P1 BRA `(.L_x_628) ;  /* 0x0000000800ec1947 */ /* 0x000fec0003800000 */
[----:B------:R-:W1:Y:S01]  /*e6c0*/  LDC R59, c[0x0][0x3d4] ;  /* 0x0000f500ff3b7b82 */ /* 0x000e620000000800 */
[----:B------:R-:W-:Y:S01]  /*e6d0*/  BSSY B2, `(.L_x_629) ;  /* 0x000005a000027945 */ /* 0x000fe20003800000 */
[-C--:B-1----:R-:W-:Y:S02]  /*e6e0*/  ISETP.GE.AND P0, PT, R212, R59.reuse, PT ;  /* 0x0000003bd400720c */ /* 0x082fe40003f06270 */
[----:B------:R-:W-:-:S11]  /*e6f0*/  ISETP.GE.AND P1, PT, R213, R59, PT ;  /* 0x0000003bd500720c */ /* 0x000fd60003f26270 */
[----:B------:R-:W-:Y:S05]  /*e700*/  @P0 BRA `(.L_x_630) ;  /* 0x0000000400580947 */ /* 0x000fea0003800000 */
[----:B------:R-:W-:Y:S01]  /*e710*/  LEA.HI R4, R59, R220, RZ, 0x1d ;  /* 0x000000dc3b047211 */ /* 0x000fe200078fe8ff */
[----:B------:R-:W-:Y:S02]  /*e720*/  HADD2.F32 R49, -RZ, R33.H0_H0 ;  /* 0x20000021ff317230 */ /* 0x000fe40000004100 */
[----:B------:R-:W-:Y:S01]  /*e730*/  HADD2.F32 R47, -RZ, R27.H0_H0 ;  /* 0x2000001bff2f7230 */ /* 0x000fe20000004100 */
[----:B0-----:R-:W-:Y:S01]  /*e740*/  SHF.R.S32.HI R5, RZ, 0x1f, R4 ;  /* 0x0000001fff057819 */ /* 0x001fe20000011404 */
[----:B------:R-:W-:Y:S02]  /*e750*/  IMAD.SHL.U32 R6, R4, 0x8, RZ ;  /* 0x0000000804067824 */ /* 0x000fe400078e00ff */
[----:B------:R-:W-:Y:S01]  /*e760*/  HADD2.F32 R51, -RZ, R34.H0_H0 ;  /* 0x20000022ff337230 */ /* 0x000fe20000004100 */
[----:B------:R-:W-:Y:S02]  /*e770*/  LEA.HI R4, R5, R4, RZ, 0x3 ;  /* 0x0000000405047211 */ /* 0x000fe400078f18ff */
[----:B------:R-:W-:-:S03]  /*e780*/  LOP3.LUT R5, R235, 0x38, R6, 0xf8, !PT ;  /* 0x00000038eb057812 */ /* 0x000fc600078ef806 */
[----:B------:R-:W-:Y:S01]  /*e790*/  IMAD.SHL.U32 R4, R4, 0x400, RZ ;  /* 0x0000040004047824 */ /* 0x000fe200078e00ff */
[----:B------:R-:W-:-:S04]  /*e7a0*/  LOP3.LUT R9, R5, R236, RZ, 0x3c, !PT ;  /* 0x000000ec05097212 */ /* 0x000fc800078e3cff */
[----:B------:R-:W-:Y:S02]  /*e7b0*/  LOP3.LUT R8, R4, 0x7fffe000, RZ, 0xc0, !PT ;  /* 0x7fffe00004087812 */ /* 0x000fe400078ec0ff */
[----:B------:R-:W0:Y:S02]  /*e7c0*/  LDS.128 R4, [R3] ;  /* 0x0000000003047984 */ /* 0x000e240000000c00 */
[----:B------:R-:W-:-:S04]  /*e7d0*/  IADD3 R9, R9, R8, R237 ;  /* 0x0000000809097210 */ /* 0x000fc80007ffe0ed */
[----:B------:R-:W-:-:S05]  /*e7e0*/  LEA R37, R9, R16, 0x1 ;  /* 0x0000001009257211 */ /* 0x000fca00078e08ff */
[----:B------:R-:W1:Y:S01]  /*e7f0*/  LDS.128 R8, [R37+0x14400] ;  /* 0x0144000025087984 */ /* 0x000e620000000c00 */
[--C-:B0-----:R-:W-:Y:S02]  /*e800*/  HADD2.F32 R38, -RZ, R4.reuse.H0_H0 ;  /* 0x20000004ff267230 */ /* 0x101fe40000004100 */
[----:B------:R-:W-:Y:S02]  /*e810*/  HADD2.F32 R4, -RZ, R4.H1_H1 ;  /* 0x30000004ff047230 */ /* 0x000fe40000004100 */
[--C-:B------:R-:W-:Y:S02]  /*e820*/  HADD2.F32 R39, -RZ, R5.reuse.H0_H0 ;  /* 0x20000005ff277230 */ /* 0x100fe40000004100 */
[----:B------:R-:W-:Y:S02]  /*e830*/  HADD2.F32 R5, -RZ, R5.H1_H1 ;  /* 0x30000005ff057230 */ /* 0x000fe40000004100 */
[--C-:B------:R-:W-:Y:S02]  /*e840*/  HADD2.F32 R40, -RZ, R6.reuse.H0_H0 ;  /* 0x20000006ff287230 */ /* 0x100fe40000004100 */
[----:B------:R-:W-:-:S02]  /*e850*/  HADD2.F32 R6, -RZ, R6.H1_H1 ;  /* 0x30000006ff067230 */ /* 0x000fc40000004100 */
[--C-:B-1----:R-:W-:Y:S02]  /*e860*/  HADD2.F32 R42, -RZ, R8.reuse.H0_H0 ;  /* 0x20000008ff2a7230 */ /* 0x102fe40000004100 */
[----:B------:R-:W-:Y:S02]  /*e870*/  HADD2.F32 R8, -RZ, R8.H1_H1 ;  /* 0x30000008ff087230 */ /* 0x000fe40000004100 */
[----:B------:R-:W-:Y:S02]  /*e880*/  HADD2.F32 R43, -RZ, R9.H0_H0 ;  /* 0x20000009ff2b7230 */ /* 0x000fe40000004100 */
[C---:B------:R-:W-:Y:S01]  /*e890*/  FMUL.FTZ R53, R42.reuse, R49 ;  /* 0x000000312a357220 */ /* 0x040fe20000410000 */
[----:B------:R-:W-:Y:S01]  /*e8a0*/  FMUL.FTZ R55, R42, R47 ;  /* 0x0000002f2a377220 */ /* 0x000fe20000410000 */
[----:B------:R-:W-:Y:S02]  /*e8b0*/  HADD2.F32 R42, -RZ, R33.H1_H1 ;  /* 0x30000021ff2a7230 */ /* 0x000fe40000004100 */
[----:B------:R-:W-:Y:S01]  /*e8c0*/  FMUL.FTZ R57, R8, R51 ;  /* 0x0000003308397220 */ /* 0x000fe20000410000 */
[----:B------:R-:W-:Y:S01]  /*e8d0*/  FFMA.FTZ R53, R38, R47, -R53 ;  /* 0x0000002f26357223 */ /* 0x000fe20000010835 */
[----:B------:R-:W-:-:S02]  /*e8e0*/  HADD2.F32 R47, -RZ, R29.H0_H0 ;  /* 0x2000001dff2f7230 */ /* 0x000fc40000004100 */
[----:B------:R-:W-:Y:S01]  /*e8f0*/  FFMA.FTZ R55, R38, R49, R55 ;  /* 0x0000003126377223 */ /* 0x000fe20000010037 */
[----:B------:R-:W-:Y:S02]  /*e900*/  HADD2.F32 R38, -RZ, R27.H1_H1 ;  /* 0x3000001bff267230 */ /* 0x000fe40000004100 */
[C---:B------:R-:W-:Y:S01]  /*e910*/  FMUL.FTZ R50, R43.reuse, R42 ;  /* 0x0000002a2b327220 */ /* 0x040fe20000410000 */
[----:B------:R-:W-:Y:S02]  /*e920*/  HADD2.F32 R9, -RZ, R9.H1_H1 ;  /* 0x30000009ff097230 */ /* 0x000fe40000004100 */
[-C--:B------:R-:W-:Y:S01]  /*e930*/  FMUL.FTZ R49, R8, R47.reuse ;  /* 0x0000002f08317220 */ /* 0x080fe20000410000 */
[C---:B------:R-:W-:Y:S01]  /*e940*/  FFMA.FTZ R46, R4.reuse, R47, -R57 ;  /* 0x0000002f042e7223 */ /* 0x040fe20000010839 */
[----:B------:R-:W-:Y:S01]  /*e950*/  FMUL.FTZ R43, R43, R38 ;  /* 0x000000262b2b7220 */ /* 0x000fe20000410000 */
[----:B------:R-:W-:Y:S02]  /*e960*/  HADD2.F32 R8, -RZ, R34.H1_H1 ;  /* 0x30000022ff087230 */ /* 0x000fe40000004100 */
[----:B------:R-:W-:Y:S01]  /*e970*/  FFMA.FTZ R48, R4, R51, R49 ;  /* 0x0000003304307223 */ /* 0x000fe20000010031 */
[----:B------:R-:W-:-:S02]  /*e980*/  HADD2.F32 R4, -RZ, R29.H1_H1 ;  /* 0x3000001dff047230 */ /* 0x000fc40000004100 */
[C---:B------:R-:W-:Y:S01]  /*e990*/  FFMA.FTZ R42, R39.reuse, R42, R43 ;  /* 0x0000002a272a7223 */ /* 0x040fe2000001002b */
[--C-:B------:R-:W-:Y:S02]  /*e9a0*/  HADD2.F32 R44, -RZ, R10.reuse.H0_H0 ;  /* 0x2000000aff2c7230 */ /* 0x100fe40000004100 */
[----:B------:R-:W-:Y:S01]  /*e9b0*/  FFMA.FTZ R50, R39, R38, -R50 ;  /* 0x0000002627327223 */ /* 0x000fe20000010832 */
[----:B------:R-:W-:Y:S02]  /*e9c0*/  HADD2.F32 R43, -RZ, R35.H0_H0 ;  /* 0x20000023ff2b7230 */ /* 0x000fe40000004100 */
[C---:B------:R-:W-:Y:S01]  /*e9d0*/  FMUL.FTZ R38, R9.reuse, R8 ;  /* 0x0000000809267220 */ /* 0x040fe20000410000 */
[----:B------:R-:W-:Y:S02]  /*e9e0*/  HADD2.F32 R39, -RZ, R31.H0_H0 ;  /* 0x2000001fff277230 */ /* 0x000fe40000004100 */
[----:B------:R-:W-:Y:S01]  /*e9f0*/  FMUL.FTZ R52, R9, R4 ;  /* 0x0000000409347220 */ /* 0x000fe20000410000 */
[----:B------:R-:W-:-:S02]  /*ea00*/  HADD2.F32 R10, -RZ, R10.H1_H1 ;  /* 0x3000000aff0a7230 */ /* 0x000fc40000004100 */
[C---:B------:R-:W-:Y:S01]  /*ea10*/  FMUL.FTZ R57, R44.reuse, R43 ;  /* 0x0000002b2c397220 */ /* 0x040fe20000410000 */
[----:B------:R-:W-:Y:S02]  /*ea20*/  HADD2.F32 R47, -RZ, R36.H0_H0 ;  /* 0x20000024ff2f7230 */ /* 0x000fe40000004100 */
[C---:B------:R-:W-:Y:S01]  /*ea30*/  FFMA.FTZ R49, R5.reuse, R4, -R38 ;  /* 0x0000000405317223 */ /* 0x040fe20000010826 */
[----:B------:R-:W-:Y:S02]  /*ea40*/  HADD2.F32 R9, -RZ, R32.H0_H0 ;  /* 0x20000020ff097230 */ /* 0x000fe40000004100 */
[-C--:B------:R-:W-:Y:S01]  /*ea50*/  FMUL.FTZ R44, R44, R39.reuse ;  /* 0x000000272c2c7220 */ /* 0x080fe20000410000 */
[----:B------:R-:W-:Y:S01]  /*ea60*/  FFMA.FTZ R51, R5, R8, R52 ;  /* 0x0000000805337223 */ /* 0x000fe20000010034 */
[----:B------:R-:W-:Y:S01]  /*ea70*/  FFMA.FTZ R57, R40, R39, -R57 ;  /* 0x0000002728397223 */ /* 0x000fe20000010839 */
[--C-:B------:R-:W-:Y:S02]  /*ea80*/  HADD2.F32 R45, -RZ, R11.reuse.H0_H0 ;  /* 0x2000000bff2d7230 */ /* 0x100fe40000004100 */
[C---:B------:R-:W-:Y:S01]  /*ea90*/  FMUL.FTZ R5, R10.reuse, R47 ;  /* 0x0000002f0a057220 */ /* 0x040fe20000410000 */
[----:B------:R-:W-:Y:S01]  /*eaa0*/  FMUL.FTZ R39, R10, R9 ;  /* 0x000000090a277220 */ /* 0x000fe20000410000 */
[----:B------:R-:W-:-:S02]  /*eab0*/  HADD2.F32 R11, -RZ, R11.H1_H1 ;  /* 0x3000000bff0b7230 */ /* 0x000fc40000004100 */
[----:B------:R-:W-:Y:S01]  /*eac0*/  FFMA.FTZ R44, R40, R43, R44 ;  /* 0x0000002b282c7223 */ /* 0x000fe2000001002c */
[----:B------:R-:W-:Y:S02]  /*ead0*/  HADD2.F32 R10, -RZ, R35.H1_H1 ;  /* 0x30000023ff0a7230 */ /* 0x000fe40000004100 */
[C---:B------:R-:W-:Y:S01]  /*eae0*/  FFMA.FTZ R40, R6.reuse, R9, -R5 ;  /* 0x0000000906287223 */ /* 0x040fe20000010805 */
[----:B------:R-:W-:Y:S02]  /*eaf0*/  HADD2.F32 R38, -RZ, R36.H1_H1 ;  /* 0x30000024ff267230 */ /* 0x000fe40000004100 */
[----:B------:R-:W-:Y:S01]  /*eb00*/  FFMA.FTZ R39, R6, R47, R39 ;  /* 0x0000002f06277223 */ /* 0x000fe20000010027 */
[----:B------:R-:W-:Y:S02]  /*eb10*/  HADD2.F32 R4, -RZ, R31.H1_H1 ;  /* 0x3000001fff047230 */ /* 0x000fe40000004100 */
[----:B------:R-:W-:Y:S01]  /*eb20*/  FMUL.FTZ R6, R45, R10 ;  /* 0x0000000a2d067220 */ /* 0x000fe20000410000 */
[----:B------:R-:W-:-:S02]  /*eb30*/  HADD2.F32 R8, -RZ, R32.H1_H1 ;  /* 0x30000020ff087230 */ /* 0x000fc40000004100 */
[----:B------:R-:W-:Y:S01]  /*eb40*/  FMUL.FTZ R52, R11, R38 ;  /* 0x000000260b347220 */ /* 0x000fe20000410000 */
[--C-:B------:R-:W-:Y:S02]  /*eb50*/  HADD2.F32 R41, -RZ, R7.reuse.H0_H0 ;  /* 0x20000007ff297230 */ /* 0x100fe40000004100 */
[----:B------:R-:W-:Y:S01]  /*eb60*/  FMUL.FTZ R45, R45, R4 ;  /* 0x000000042d2d7220 */ /* 0x000fe20000410000 */
[----:B------:R-:W-:Y:S02]  /*eb70*/  HADD2.F32 R7, -RZ, R7.H1_H1 ;  /* 0x30000007ff077230 */ /* 0x000fe40000004100 */
[----:B------:R-:W-:Y:S01]  /*eb80*/  FMUL.FTZ R5, R11, R8 ;  /* 0x000000080b057220 */ /* 0x000fe20000410000 */
[----:B------:R-:W-:Y:S01]  /*eb90*/  F2FP.F16.F32.PACK_AB R9, R51, R42 ;  /* 0x0000002a3309723e */ /* 0x000fe200000000ff */
[C---:B------:R-:W-:Y:S01]  /*eba0*/  FFMA.FTZ R11, R41.reuse, R4, -R6 ;  /* 0x00000004290b7223 */ /* 0x040fe20000010806 */
[----:B------:R-:W-:Y:S01]  /*ebb0*/  FFMA.FTZ R45, R41, R10, R45 ;  /* 0x0000000a292d7223 */ /* 0x000fe2000001002d */
[C---:B------:R-:W-:Y:S01]  /*ebc0*/  FFMA.FTZ R52, R7.reuse, R8, -R52 ;  /* 0x0000000807347223 */ /* 0x040fe20000010834 */
[----:B------:R-:W-:Y:S01]  /*ebd0*/  FFMA.FTZ R38, R7, R38, R5 ;  /* 0x0000002607267223 */ /* 0x000fe20000010005 */
[----:B------:R-:W-:-:S02]  /*ebe0*/  F2FP.F16.F32.PACK_AB R4, R46, R53 ;  /* 0x000000352e04723e */ /* 0x000fc400000000ff */
[----:B------:R-:W-:Y:S02]  /*ebf0*/  F2FP.F16.F32.PACK_AB R5, R49, R50 ;  /* 0x000000323105723e */ /* 0x000fe400000000ff */
[----:B------:R-:W-:Y:S02]  /*ec00*/  F2FP.F16.F32.PACK_AB R6, R40, R57 ;  /* 0x000000392806723e */ /* 0x000fe400000000ff */
[----:B------:R-:W-:Y:S02]  /*ec10*/  F2FP.F16.F32.PACK_AB R7, R52, R11 ;  /* 0x0000000b3407723e */ /* 0x000fe400000000ff */
[----:B------:R-:W-:Y:S02]  /*ec20*/  F2FP.F16.F32.PACK_AB R8, R48, R55 ;  /* 0x000000373008723e */ /* 0x000fe400000000ff */
[----:B------:R-:W-:Y:S01]  /*ec30*/  F2FP.F16.F32.PACK_AB R10, R39, R44 ;  /* 0x0000002c270a723e */ /* 0x000fe200000000ff */
[----:B------:R1:W-:Y:S01]  /*ec40*/  STS.128 [R3], R4 ;  /* 0x0000000403007388 */ /* 0x0003e20000000c00 */
[----:B------:R-:W-:-:S05]  /*ec50*/  F2FP.F16.F32.PACK_AB R11, R38, R45 ;  /* 0x0000002d260b723e */ /* 0x000fca00000000ff */
[----:B------:R1:W-:Y:S02]  /*ec60*/  STS.128 [R37+0x14400], R8 ;  /* 0x0144000825007388 */ /* 0x0003e40000000c00 */
.L_x_630:
[----:B------:R-:W-:Y:S05]  /*ec70*/  BSYNC B2 ;  /* 0x0000000000027941 */ /* 0x000fea0003800000 */
.L_x_629:
[----:B------:R-:W-:Y:S05]  /*ec80*/  @P1 BRA `(.L_x_628) ;  /* 0x0000000400781947 */ /* 0x000fea0003800000 */
[----:B-1----:R-:W2:Y:S01]  /*ec90*/  LDL R7, [R1+0x6c] ;  /* 0x00006c0001077983 */ /* 0x002ea20000100800 */
[----:B------:R-:W-:Y:S01]  /*eca0*/  LEA.HI R4, R28, R213, RZ, 0x6 ;  /* 0x000000d51c047211 */ /* 0x000fe200078f30ff */
[----:B------:R-:W-:Y:S01]  /*ecb0*/  HADD2.F32 R46, -RZ, R13.H0_H0 ;  /* 0x2000000dff2e7230 */ /* 0x000fe20000004100 */
[----:B------:R-:W-:Y:S01]  /*ecc0*/  LEA.HI R3, R59, R12, RZ, 0x1d ;  /* 0x0000000c3b037211 */ /* 0x000fe200078fe8ff */
[--C-:B------:R-:W-:Y:S01]  /*ecd0*/  HADD2.F32 R48, -RZ, R21.reuse.H0_H0 ;  /* 0x20000015ff307230 */ /* 0x100fe20000004100 */
[----:B0-----:R-:W-:Y:S01]  /*ece0*/  LOP3.LUT R5, R235, 0x38, R30, 0xf8, !PT ;  /* 0x00000038eb057812 */ /* 0x001fe200078ef81e */
[----:B------:R-:W-:Y:S01]  /*ecf0*/  IMAD.SHL.U32 R4, R4, 0x80, RZ ;  /* 0x0000008004047824 */ /* 0x000fe200078e00ff */
[----:B------:R-:W-:Y:S01]  /*ed00*/  SHF.R.S32.HI R6, RZ, 0x1f, R3 ;  /* 0x0000001fff067819 */ /* 0x000fe20000011403 */
[----:B------:R-:W-:Y:S01]  /*ed10*/  HADD2.F32 R45, -RZ, R24.H0_H0 ;  /* 0x20000018ff2d7230 */ /* 0x000fe20000004100 */
[----:B------:R-:W-:Y:S01]  /*ed20*/  LOP3.LUT R5, R5, R236, RZ, 0x3c, !PT ;  /* 0x000000ec05057212 */ /* 0x000fe200078e3cff */
[----:B------:R-:W-:Y:S01]  /*ed30*/  HADD2.F32 R47, -RZ, R21.H1_H1 ;  /* 0x30000015ff2f7230 */ /* 0x000fe20000004100 */
[----:B------:R-:W-:Y:S01]  /*ed40*/  LOP3.LUT R8, R4, 0xffffe000, RZ, 0xc0, !PT ;  /* 0xffffe00004087812 */ /* 0x000fe200078ec0ff */
[----:B------:R-:W-:Y:S01]  /*ed50*/  IMAD.SHL.U32 R4, R3, 0x8, RZ ;  /* 0x0000000803047824 */ /* 0x000fe200078e00ff */
[----:B------:R-:W-:-:S02]  /*ed60*/  LEA.HI R6, R6, R3, RZ, 0x3 ;  /* 0x0000000306067211 */ /* 0x000fc400078f18ff */
[----:B------:R-:W-:Y:S02]  /*ed70*/  IADD3 R5, R5, R8, R237 ;  /* 0x0000000805057210 */ /* 0x000fe40007ffe0ed */
[----:B------:R-:W-:Y:S02]  /*ed80*/  LOP3.LUT R3, R235, 0x38, R4, 0xf8, !PT ;  /* 0x00000038eb037812 */ /* 0x000fe400078ef804 */
[----:B------:R-:W-:Y:S02]  /*ed90*/  SHF.L.U32 R6, R6, 0xa, RZ ;  /* 0x0000000a06067819 */ /* 0x000fe400000006ff */
[----:B------:R-:W-:Y:S02]  /*eda0*/  LOP3.LUT R3, R3, R236, RZ, 0x3c, !PT ;  /* 0x000000ec03037212 */ /* 0x000fe400078e3cff */
[----:B------:R-:W-:-:S04]  /*edb0*/  LOP3.LUT R8, R6, 0x7fffe000, RZ, 0xc0, !PT ;  /* 0x7fffe00006087812 */ /* 0x000fc800078ec0ff */
[----:B------:R-:W-:-:S05]  /*edc0*/  IADD3 R3, R3, R8, R237 ;  /* 0x0000000803037210 */ /* 0x000fca0007ffe0ed */
[----:B------:R-:W-:-:S05]  /*edd0*/  IMAD R3, R3, 0x2, R16 ;  /* 0x0000000203037824 */ /* 0x000fca00078e0210 */
[----:B------:R-:W0:Y:S02]  /*ede0*/  LDS.128 R8, [R3+0x14400] ;  /* 0x0144000003087984 */ /* 0x000e240000000c00 */
[--C-:B0-----:R-:W-:Y:S02]  /*edf0*/  HADD2.F32 R41, -RZ, R8.reuse.H0_H0 ;  /* 0x20000008ff297230 */ /* 0x101fe40000004100 */
[----:B------:R-:W-:Y:S02]  /*ee00*/  HADD2.F32 R8, -RZ, R8.H1_H1 ;  /* 0x30000008ff087230 */ /* 0x000fe40000004100 */
[----:B------:R-:W-:Y:S02]  /*ee10*/  HADD2.F32 R42, -RZ, R9.H0_H0 ;  /* 0x20000009ff2a7230 */ /* 0x000fe40000004100 */
[C---:B------:R-:W-:Y:S01]  /*ee20*/  FMUL.FTZ R50, R41.reuse, R48 ;  /* 0x0000003029327220 */ /* 0x040fe20000410000 */
[----:B------:R-:W-:Y:S01]  /*ee30*/  FMUL.FTZ R52, R41, R46 ;  /* 0x0000002e29347220 */ /* 0x000fe20000410000 */
[----:B------:R-:W-:-:S02]  /*ee40*/  HADD2.F32 R41, -RZ, R14.H0_H0 ;  /* 0x2000000eff297230 */ /* 0x000fc40000004100 */
[C---:B------:R-:W-:Y:S01]  /*ee50*/  FMUL.FTZ R49, R8.reuse, R45 ;  /* 0x0000002d08317220 */ /* 0x040fe20000410000 */
[----:B------:R-:W-:Y:S02]  /*ee60*/  HADD2.F32 R9, -RZ, R9.H1_H1 ;  /* 0x30000009ff097230 */ /* 0x000fe40000004100 */
[--C-:B------:R-:W-:Y:S02]  /*ee70*/  HADD2.F32 R43, -RZ, R10.reuse.H0_H0 ;  /* 0x2000000aff2b7230 */ /* 0x100fe40000004100 */
[----:B------:R-:W-:Y:S01]  /*ee80*/  FMUL.FTZ R51, R8, R41 ;  /* 0x0000002908337220 */ /* 0x000fe20000410000 */
[----:B------:R-:W-:Y:S02]  /*ee90*/  HADD2.F32 R8, -RZ, R15.H0_H0 ;  /* 0x2000000fff087230 */ /* 0x000fe40000004100 */
[----:B------:R-:W-:Y:S02]  /*eea0*/  HADD2.F32 R10, -RZ, R10.H1_H1 ;  /* 0x3000000aff0a7230 */ /* 0x000fe40000004100 */
[----:B------:R-:W-:-:S02]  /*eeb0*/  HADD2.F32 R44, -RZ, R11.H0_H0 ;  /* 0x2000000bff2c7230 */ /* 0x000fc40000004100 */
[----:B------:R-:W-:Y:S02]  /*eec0*/  HADD2.F32 R11, -RZ, R11.H1_H1 ;  /* 0x3000000bff0b7230 */ /* 0x000fe40000004100 */
[----:B--2---:R-:W-:-:S05]  /*eed0*/  IMAD R53, R5, 0x2, R7 ;  /* 0x0000000205357824 */ /* 0x004fca00078e0207 */
[----:B------:R-:W0:Y:S02]  /*eee0*/  LDS.128 R4, [R53] ;  /* 0x0000000035047984 */ /* 0x000e240000000c00 */
[--C-:B0-----:R-:W-:Y:S02]  /*eef0*/  HADD2.F32 R37, -RZ, R4.reuse.H0_H0 ;  /* 0x20000004ff257230 */ /* 0x101fe40000004100 */
[----:B------:R-:W-:Y:S02]  /*ef00*/  HADD2.F32 R4, -RZ, R4.H1_H1 ;  /* 0x30000004ff047230 */ /* 0x000fe40000004100 */
[----:B------:R-:W-:Y:S02]  /*ef10*/  HADD2.F32 R38, -RZ, R5.H0_H0 ;  /* 0x20000005ff267230 */ /* 0x000fe40000004100 */
[C---:B------:R-:W-:Y:S01]  /*ef20*/  FFMA.FTZ R50, R37.reuse, R46, -R50 ;  /* 0x0000002e25327223 */ /* 0x040fe20000010832 */
[----:B------:R-:W-:Y:S01]  /*ef30*/  FFMA.FTZ R52, R37, R48, R52 ;  /* 0x0000003025347223 */ /* 0x000fe20000010034 */
[----:B------:R-:W-:-:S02]  /*ef40*/  HADD2.F32 R37, -RZ, R13.H1_H1 ;  /* 0x3000000dff257230 */ /* 0x000fc40000004100 */
[----:B------:R-:W-:Y:S01]  /*ef50*/  FFMA.FTZ R49, R4, R41, -R49 ;  /* 0x0000002904317223 */ /* 0x000fe20000010831 */
[----:B------:R-:W-:Y:S01]  /*ef60*/  FMUL.FTZ R41, R42, R47 ;  /* 0x0000002f2a297220 */ /* 0x000fe20000410000 */
[----:B------:R-:W-:Y:S02]  /*ef70*/  HADD2.F32 R46, -RZ, R24.H1_H1 ;  /* 0x30000018ff2e7230 */ /* 0x000fe40000004100 */
[----:B------:R-:W-:Y:S01]  /*ef80*/  FFMA.FTZ R51, R4, R45, R51 ;  /* 0x0000002d04337223 */ /* 0x000fe20000010033 */
[-C--:B------:R-:W-:Y:S01]  /*ef90*/  FMUL.FTZ R42, R42, R37.reuse ;  /* 0x000000252a2a7220 */ /* 0x080fe20000410000 */
[----:B------:R-:W-:Y:S02]  /*efa0*/  HADD2.F32 R4, -RZ, R14.H1_H1 ;  /* 0x3000000eff047230 */ /* 0x000fe40000004100 */
[C---:B------:R-:W-:Y:S01]  /*efb0*/  FFMA.FTZ R41, R38.reuse, R37, -R41 ;  /* 0x0000002526297223 */ /* 0x040fe20000010829 */
[----:B------:R-:W-:Y:S02]  /*efc0*/  HADD2.F32 R5, -RZ, R5.H1_H1 ;  /* 0x30000005ff057230 */ /* 0x000fe40000004100 */
[----:B------:R-:W-:Y:S01]  /*efd0*/  FFMA.FTZ R42, R38, R47, R42 ;  /* 0x0000002f262a7223 */ /* 0x000fe2000001002a */
[----:B------:R-:W-:Y:S01]  /*efe0*/  FMUL.FTZ R48, R9, R46 ;  /* 0x0000002e09307220 */ /* 0x000fe20000410000 */
[----:B------:R-:W-:-:S02]  /*eff0*/  HADD2.F32 R38, -RZ, R25.H0_H0 ;  /* 0x20000019ff267230 */ /* 0x000fc40000004100 */
[-C--:B------:R-:W-:Y:S01]  /*f000*/  FMUL.FTZ R54, R9, R4.reuse ;  /* 0x0000000409367220 */ /* 0x080fe20000410000 */
[----:B------:R-:W-:Y:S02]  /*f010*/  HADD2.F32 R37, -RZ, R26.H0_H0 ;  /* 0x2000001aff257230 */ /* 0x000fe40000004100 */
[----:B------:R-:W-:Y:S01]  /*f020*/  FFMA.FTZ R48, R5, R4, -R48 ;  /* 0x0000000405307223 */ /* 0x000fe20000010830 */
[----:B------:R-:W-:Y:S02]  /*f030*/  HADD2.F32 R39, -RZ, R6.H0_H0 ;  /* 0x20000006ff277230 */ /* 0x000fe40000004100 */
[C---:B------:R-:W-:Y:S01]  /*f040*/  FMUL.FTZ R4, R43.reuse, R38 ;  /* 0x000000262b047220 */ /* 0x040fe20000410000 */
[----:B------:R-:W-:Y:S02]  /*f050*/  HADD2.F32 R9, -RZ, R20.H0_H0 ;  /* 0x20000014ff097230 */ /* 0x000fe40000004100 */
[----:B------:R-:W-:Y:S01]  /*f060*/  FMUL.FTZ R47, R43, R8 ;  /* 0x000000082b2f7220 */ /* 0x000fe20000410000 */
[----:B------:R-:W-:-:S02]  /*f070*/  HADD2.F32 R6, -RZ, R6.H1_H1 ;  /* 0x30000006ff067230 */ /* 0x000fc40000004100 */
[----:B------:R-:W-:Y:S01]  /*f080*/  FFMA.FTZ R43, R5, R46, R54 ;  /* 0x0000002e052b7223 */ /* 0x000fe20000010036 */
[C---:B------:R-:W-:Y:S01]  /*f090*/  FMUL.FTZ R5, R10.reuse, R37 ;  /* 0x000000250a057220 */ /* 0x040fe20000410000 */
[C---:B------:R-:W-:Y:S01]  /*f0a0*/  FFMA.FTZ R45, R39.reuse, R8, -R4 ;  /* 0x00000008272d7223 */ /* 0x040fe20000010804 */
[----:B------:R-:W-:Y:S01]  /*f0b0*/  FFMA.FTZ R47, R39, R38, R47 ;  /* 0x00000026272f7223 */ /* 0x000fe2000001002f */
[-C--:B------:R-:W-:Y:S01]  /*f0c0*/  FMUL.FTZ R39, R10, R9.reuse ;  /* 0x000000090a277220 */ /* 0x080fe20000410000 */
[C---:B------:R-:W-:Y:S01]  /*f0d0*/  FFMA.FTZ R10, R6.reuse, R9, -R5 ;  /* 0x00000009060a7223 */ /* 0x040fe20000010805 */
[----:B------:R-:W-:Y:S02]  /*f0e0*/  HADD2.F32 R9, -RZ, R25.H1_H1 ;  /* 0x30000019ff097230 */ /* 0x000fe40000004100 */
[----:B------:R-:W-:Y:S02]  /*f0f0*/  HADD2.F32 R5, -RZ, R15.H1_H1 ;  /* 0x3000000fff057230 */ /* 0x000fe40000004100 */
[----:B------:R-:W-:Y:S01]  /*f100*/  FFMA.FTZ R38, R6, R37, R39 ;  /* 0x0000002506267223 */ /* 0x000fe20000010027 */
[----:B------:R-:W-:-:S02]  /*f110*/  HADD2.F32 R8, -RZ, R26.H1_H1 ;  /* 0x3000001aff087230 */ /* 0x000fc40000004100 */
[C---:B------:R-:W-:Y:S01]  /*f120*/  FMUL.FTZ R37, R44.reuse, R9 ;  /* 0x000000092c257220 */ /* 0x040fe20000410000 */
[----:B------:R-:W-:Y:S02]  /*f130*/  HADD2.F32 R4, -RZ, R20.H1_H1 ;  /* 0x30000014ff047230 */ /* 0x000fe40000004100 */
[-C--:B------:R-:W-:Y:S01]  /*f140*/  FMUL.FTZ R44, R44, R5.reuse ;  /* 0x000000052c2c7220 */ /* 0x080fe20000410000 */
[--C-:B------:R-:W-:Y:S02]  /*f150*/  HADD2.F32 R40, -RZ, R7.reuse.H0_H0 ;  /* 0x20000007ff287230 */ /* 0x100fe40000004100 */
[C---:B------:R-:W-:Y:S01]  /*f160*/  FMUL.FTZ R6, R11.reuse, R8 ;  /* 0x000000080b067220 */ /* 0x040fe20000410000 */
[----:B------:R-:W-:Y:S02]  /*f170*/  HADD2.F32 R7, -RZ, R7.H1_H1 ;  /* 0x30000007ff077230 */ /* 0x000fe40000004100 */
[-C--:B------:R-:W-:Y:S01]  /*f180*/  FMUL.FTZ R39, R11, R4.reuse ;  /* 0x000000040b277220 */ /* 0x080fe20000410000 */
        /* <DEDUP_REMOVED lines=11> */
[----:B------:R-:W-:-:S02]  /*f240*/  F2FP.F16.F32.PACK_AB R10, R38, R47 ;  /* 0x0000002f260a723e */ /* 0x000fc400000000ff */
[----:B------:R-:W-:-:S05]  /*f250*/  F2FP.F16.F32.PACK_AB R11, R44, R11 ;  /* 0x0000000b2c0b723e */ /* 0x000fca00000000ff */
[----:B------:R2:W-:Y:S02]  /*f260*/  STS.128 [R3+0x14400], R8 ;  /* 0x0144000803007388 */ /* 0x0005e40000000c00 */
.L_x_628:
[----:B------:R-:W-:Y:S05]  /*f270*/  BSYNC B1 ;  /* 0x0000000000017941 */ /* 0x000fea0003800000 */
.L_x_627:
[----:B------:R-:W-:Y:S01]  /*f280*/  ISETP.GE.AND P0, PT, R217, R0, PT ;  /* 0x00000000d900720c */ /* 0x000fe20003f06270 */
[----:B------:R-:W-:-:S12]  /*f290*/  BSSY B1, `(.L_x_631) ;  /* 0x00000c0000017945 */ /* 0x000fd80003800000 */
[----:B------:R-:W-:Y:S05]  /*f2a0*/  @P0 BRA `(.L_x_632) ;  /* 0x0000000800f80947 */ /* 0x000fea0003800000 */
[----:B------:R3:W5:Y:S01]  /*f2b0*/  LDL R59, [R1+0x6c] ;  /* 0x00006c00013b7983 */ /* 0x0007620000100800 */
[----:B------:R-:W4:Y:S01]  /*f2c0*/  LDC R51, c[0x0][0x3d4] ;  /* 0x0000f500ff337b82 */ /* 0x000f220000000800 */
[----:B------:R-:W-:Y:S01]  /*f2d0*/  BSSY B2, `(.L_x_633) ;  /* 0x000005d000027945 */ /* 0x000fe20003800000 */
[-C--:B----4-:R-:W-:Y:S02]  /*f2e0*/  ISETP.GE.AND P0, PT, R212, R51.reuse, PT ;  /* 0x00000033d400720c */ /* 0x090fe40003f06270 */
[----:B------:R-:W-:-:S11]  /*f2f0*/  ISETP.GE.AND P1, PT, R213, R51, PT ;  /* 0x00000033d500720c */ /* 0x000fd60003f26270 */
[----:B---3--:R-:W-:Y:S05]  /*f300*/  @P0 BRA `(.L_x_634) ;  /* 0x0000000400640947 */ /* 0x008fea0003800000 */
[----:B-12---:R-:W-:Y:S01]  /*f310*/  LEA.HI R3, R51, R220, RZ, 0x1d ;  /* 0x000000dc33037211 */ /* 0x006fe200078fe8ff */
[----:B------:R-:W-:Y:S01]  /*f320*/  HADD2.F32 R45, -RZ, R27.H0_H0 ;  /* 0x2000001bff2d7230 */ /* 0x000fe20000004100 */
[----:B0-----:R-:W-:Y:S01]  /*f330*/  LOP3.LUT R5, R229, 0x38, R212, 0xf8, !PT ;  /* 0x00000038e5057812 */ /* 0x001fe200078ef8d4 */
[----:B------:R-:W-:Y:S01]  /*f340*/  HADD2.F32 R47, -RZ, R33.H0_H0 ;  /* 0x20000021ff2f7230 */ /* 0x000fe20000004100 */
[----:B------:R-:W-:Y:S01]  /*f350*/  SHF.R.S32.HI R6, RZ, 0x1f, R3 ;  /* 0x0000001fff067819 */ /* 0x000fe20000011403 */
[--C-:B------:R-:W-:Y:S01]  /*f360*/  HADD2.F32 R54, -RZ, R34.reuse.H0_H0 ;  /* 0x20000022ff367230 */ /* 0x100fe20000004100 */
[----:B------:R-:W-:Y:S01]  /*f370*/  SHF.L.U32 R4, R3, 0x3, RZ ;  /* 0x0000000303047819 */ /* 0x000fe200000006ff */
[----:B------:R-:W-:Y:S01]  /*f380*/  HADD2.F32 R50, -RZ, R29.H0_H0 ;  /* 0x2000001dff327230 */ /* 0x000fe20000004100 */
[----:B------:R-:W-:Y:S01]  /*f390*/  LEA.HI R6, R6, R3, RZ, 0x3 ;  /* 0x0000000306067211 */ /* 0x000fe200078f18ff */
[----:B------:R-:W-:Y:S01]  /*f3a0*/  HADD2.F32 R56, -RZ, R33.H1_H1 ;  /* 0x30000021ff387230 */ /* 0x000fe20000004100 */
[----:B------:R-:W-:Y:S01]  /*f3b0*/  LOP3.LUT R3, R229, 0x38, R4, 0xf8, !PT ;  /* 0x00000038e5037812 */ /* 0x000fe200078ef804 */
[----:B------:R-:W-:Y:S01]  /*f3c0*/  HADD2.F32 R52, -RZ, R27.H1_H1 ;  /* 0x3000001bff347230 */ /* 0x000fe20000004100 */
[----:B------:R-:W-:Y:S01]  /*f3d0*/  LOP3.LUT R5, R233, R5, R232, 0xf6, !PT ;  /* 0x00000005e9057212 */ /* 0x000fe200078ef6e8 */
[----:B------:R-:W-:Y:S01]  /*f3e0*/  IMAD.SHL.U32 R6, R6, 0x400, RZ ;  /* 0x0000040006067824 */ /* 0x000fe200078e00ff */
[----:B------:R-:W-:Y:S01]  /*f3f0*/  LOP3.LUT R8, R3, R232, RZ, 0x3c, !PT ;  /* 0x000000e803087212 */ /* 0x000fe200078e3cff */
[----:B------:R-:W-:-:S02]  /*f400*/  HADD2.F32 R55, -RZ, R34.H1_H1 ;  /* 0x30000022ff377230 */ /* 0x000fc40000004100 */
[----:B-----5:R-:W-:Y:S01]  /*f410*/  IMAD R58, R5, 0x2, R59 ;  /* 0x00000002053a7824 */ /* 0x020fe200078e023b */
[----:B------:R-:W-:Y:S01]  /*f420*/  LOP3.LUT R3, R6, 0x7fffe000, RZ, 0xc0, !PT ;  /* 0x7fffe00006037812 */ /* 0x000fe200078ec0ff */
[----:B------:R-:W-:Y:S02]  /*f430*/  HADD2.F32 R49, -RZ, R29.H1_H1 ;  /* 0x3000001dff317230 */ /* 0x000fe40000004100 */
[----:B------:R-:W-:Y:S01]  /*f440*/  HADD2.F32 R57, -RZ, R35.H0_H0 ;  /* 0x20000023ff397230 */ /* 0x000fe20000004100 */
[----:B------:R-:W-:Y:S01]  /*f450*/  IADD3 R3, R8, R3, R233 ;  /* 0x0000000308037210 */ /* 0x000fe20007ffe0e9 */
[----:B------:R-:W0:Y:S01]  /*f460*/  LDS.128 R4, [R58] ;  /* 0x000000003a047984 */ /* 0x000e220000000c00 */
[----:B------:R-:W-:Y:S02]  /*f470*/  HADD2.F32 R53, -RZ, R31.H0_H0 ;  /* 0x2000001fff357230 */ /* 0x000fe40000004100 */
[----:B------:R-:W-:-:S05]  /*f480*/  LEA R3, R3, R16, 0x1 ;  /* 0x0000001003037211 */ /* 0x000fca00078e08ff */
[----:B------:R-:W1:Y:S01]  /*f490*/  LDS.128 R8, [R3+0x14400] ;  /* 0x0144000003087984 */ /* 0x000e620000000c00 */
[--C-:B0-----:R-:W-:Y:S02]  /*f4a0*/  HADD2.F32 R37, -RZ, R4.reuse.H0_H0 ;  /* 0x20000004ff257230 */ /* 0x101fe40000004100 */
[----:B------:R-:W-:Y:S02]  /*f4b0*/  HADD2.F32 R4, -RZ, R4.H1_H1 ;  /* 0x30000004ff047230 */ /* 0x000fe40000004100 */
[--C-:B------:R-:W-:Y:S02]  /*f4c0*/  HADD2.F32 R38, -RZ, R5.reuse.H0_H0 ;  /* 0x20000005ff267230 */ /* 0x100fe40000004100 */
[----:B------:R-:W-:Y:S02]  /*f4d0*/  HADD2.F32 R5, -RZ, R5.H1_H1 ;  /* 0x30000005ff057230 */ /* 0x000fe40000004100 */
[--C-:B-1----:R-:W-:Y:S02]  /*f4e0*/  HADD2.F32 R41, -RZ, R8.reuse.H0_H0 ;  /* 0x20000008ff297230 */ /* 0x102fe40000004100 */
[----:B------:R-:W-:-:S02]  /*f4f0*/  HADD2.F32 R8, -RZ, R8.H1_H1 ;  /* 0x30000008ff087230 */ /* 0x000fc40000004100 */
[--C-:B------:R-:W-:Y:S02]  /*f500*/  HADD2.F32 R42, -RZ, R9.reuse.H0_H0 ;  /* 0x20000009ff2a7230 */ /* 0x100fe40000004100 */
[-C--:B------:R-:W-:Y:S01]  /*f510*/  FMUL.FTZ R46, R47, R41.reuse ;  /* 0x000000292f2e7220 */ /* 0x080fe20000410000 */
[C---:B------:R-:W-:Y:S01]  /*f520*/  FMUL.FTZ R48, R45.reuse, R41 ;  /* 0x000000292d307220 */ /* 0x040fe20000410000 */
[----:B------:R-:W-:Y:S02]  /*f530*/  HADD2.F32 R9, -RZ, R9.H1_H1 ;  /* 0x30000009ff097230 */ /* 0x000fe40000004100 */
[-C--:B------:R-:W-:Y:S01]  /*f540*/  FMUL.FTZ R41, R54, R8.reuse ;  /* 0x0000000836297220 */ /* 0x080fe20000410000 */
[-C--:B------:R-:W-:Y:S01]  /*f550*/  FFMA.FTZ R46, R45, R37.reuse, -R46 ;  /* 0x000000252d2e7223 */ /* 0x080fe2000001082e */
[----:B------:R-:W-:Y:S01]  /*f560*/  FFMA.FTZ R48, R47, R37, R48 ;  /* 0x000000252f307223 */ /* 0x000fe20000010030 */
[----:B------:R-:W-:Y:S01]  /*f570*/  FMUL.FTZ R37, R50, R8 ;  /* 0x0000000832257220 */ /* 0x000fe20000410000 */
[----:B------:R-:W-:Y:S01]  /*f580*/  FMUL.FTZ R45, R56, R42 ;  /* 0x0000002a382d7220 */ /* 0x000fe20000410000 */
[----:B------:R-:W-:-:S02]  /*f590*/  HADD2.F32 R43, -RZ, R10.H0_H0 ;  /* 0x2000000aff2b7230 */ /* 0x000fc40000004100 */
[----:B------:R-:W-:Y:S01]  /*f5a0*/  FFMA.FTZ R41, R50, R4, -R41 ;  /* 0x0000000432297223 */ /* 0x000fe20000010829 */
[----:B------:R-:W-:Y:S01]  /*f5b0*/  FMUL.FTZ R47, R52, R42 ;  /* 0x0000002a342f7220 */ /* 0x000fe20000410000 */
[----:B------:R-:W-:Y:S01]  /*f5c0*/  FFMA.FTZ R37, R54, R4, R37 ;  /* 0x0000000436257223 */ /* 0x000fe20000010025 */
[----:B------:R-:W-:Y:S02]  /*f5d0*/  HADD2.F32 R10, -RZ, R10.H1_H1 ;  /* 0x3000000aff0a7230 */ /* 0x000fe40000004100 */
[-C--:B------:R-:W-:Y:S01]  /*f5e0*/  FMUL.FTZ R4, R55, R9.reuse ;  /* 0x0000000937047220 */ /* 0x080fe20000410000 */
[----:B------:R-:W-:Y:S01]  /*f5f0*/  FMUL.FTZ R8, R49, R9 ;  /* 0x0000000931087220 */ /* 0x000fe20000410000 */
[----:B------:R-:W-:Y:S02]  /*f600*/  HADD2.F32 R54, -RZ, R36.H0_H0 ;  /* 0x20000024ff367230 */ /* 0x000fe40000004100 */
[----:B------:R-:W-:Y:S01]  /*f610*/  FFMA.FTZ R45, R52, R38, -R45 ;  /* 0x00000026342d7223 */ /* 0x000fe2000001082d */
[----:B------:R-:W-:-:S02]  /*f620*/  HADD2.F32 R39, -RZ, R6.H0_H0 ;  /* 0x20000006ff277230 */ /* 0x000fc40000004100 */
[----:B------:R-:W-:Y:S01]  /*f630*/  FFMA.FTZ R47, R56, R38, R47 ;  /* 0x00000026382f7223 */ /* 0x000fe2000001002f */
[----:B------:R-:W-:Y:S02]  /*f640*/  HADD2.F32 R52, -RZ, R32.H0_H0 ;  /* 0x20000020ff347230 */ /* 0x000fe40000004100 */
[-C--:B------:R-:W-:Y:S01]  /*f650*/  FFMA.FTZ R38, R49, R5.reuse, -R4 ;  /* 0x0000000531267223 */ /* 0x080fe20000010804 */
[----:B------:R-:W-:Y:S02]  /*f660*/  HADD2.F32 R6, -RZ, R6.H1_H1 ;  /* 0x30000006ff067230 */ /* 0x000fe40000004100 */
[----:B------:R-:W-:Y:S01]  /*f670*/  FFMA.FTZ R42, R55, R5, R8 ;  /* 0x00000005372a7223 */ /* 0x000fe20000010008 */
[-C--:B------:R-:W-:Y:S01]  /*f680*/  FMUL.FTZ R4, R57, R43.reuse ;  /* 0x0000002b39047220 */ /* 0x080fe20000410000 */
[-C--:B------:R-:W-:Y:S01]  /*f690*/  FMUL.FTZ R5, R54, R10.reuse ;  /* 0x0000000a36057220 */ /* 0x080fe20000410000 */
[----:B------:R-:W-:Y:S01]  /*f6a0*/  FMUL.FTZ R50, R53, R43 ;  /* 0x0000002b35327220 */ /* 0x000fe20000410000 */
[----:B------:R-:W-:Y:S01]  /*f6b0*/  FMUL.FTZ R9, R52, R10 ;  /* 0x0000000a34097220 */ /* 0x000fe20000410000 */
[----:B------:R-:W-:-:S02]  /*f6c0*/  HADD2.F32 R44, -RZ, R11.H0_H0 ;  /* 0x2000000bff2c7230 */ /* 0x000fc40000004100 */
[-C--:B------:R-:W-:Y:S01]  /*f6d0*/  FFMA.FTZ R43, R53, R39.reuse, -R4 ;  /* 0x00000027352b7223 */ /* 0x080fe20000010804 */
[-C--:B------:R-:W-:Y:S01]  /*f6e0*/  FFMA.FTZ R10, R52, R6.reuse, -R5 ;  /* 0x00000006340a7223 */ /* 0x080fe20000010805 */
[----:B------:R-:W-:Y:S02]  /*f6f0*/  HADD2.F32 R11, -RZ, R11.H1_H1 ;  /* 0x3000000bff0b7230 */ /* 0x000fe40000004100 */
[----:B------:R-:W-:Y:S01]  /*f700*/  FFMA.FTZ R50, R57, R39, R50 ;  /* 0x0000002739327223 */ /* 0x000fe20000010032 */
[----:B------:R-:W-:Y:S02]  /*f710*/  HADD2.F32 R52, -RZ, R35.H1_H1 ;  /* 0x30000023ff347230 */ /* 0x000fe40000004100 */
[----:B------:R-:W-:Y:S01]  /*f720*/  FFMA.FTZ R39, R54, R6, R9 ;  /* 0x0000000636277223 */ /* 0x000fe20000010009 */
[----:B------:R-:W-:Y:S02]  /*f730*/  HADD2.F32 R53, -RZ, R36.H1_H1 ;  /* 0x30000024ff357230 */ /* 0x000fe40000004100 */
[----:B------:R-:W-:-:S02]  /*f740*/  HADD2.F32 R8, -RZ, R31.H1_H1 ;  /* 0x3000001fff087230 */ /* 0x000fc40000004100 */
[-C--:B------:R-:W-:Y:S01]  /*f750*/  FMUL.FTZ R5, R52, R44.reuse ;  /* 0x0000002c34057220 */ /* 0x080fe20000410000 */
[----:B------:R-:W-:Y:S02]  /*f760*/  HADD2.F32 R49, -RZ, R32.H1_H1 ;  /* 0x30000020ff317230 */ /* 0x000fe40000004100 */
[-C--:B------:R-:W-:Y:S01]  /*f770*/  FMUL.FTZ R4, R53, R11.reuse ;  /* 0x0000000b35047220 */ /* 0x080fe20000410000 */
[--C-:B------:R-:W-:Y:S02]  /*f780*/  HADD2.F32 R40, -RZ, R7.reuse.H0_H0 ;  /* 0x20000007ff287230 */ /* 0x100fe40000004100 */
[C---:B------:R-:W-:Y:S01]  /*f790*/  FMUL.FTZ R9, R8.reuse, R44 ;  /* 0x0000002c08097220 */ /* 0x040fe20000410000 */
[----:B------:R-:W-:Y:S02]  /*f7a0*/  HADD2.F32 R7, -RZ, R7.H1_H1 ;  /* 0x30000007ff077230 */ /* 0x000fe40000004100 */
[C---:B------:R-:W-:Y:S01]  /*f7b0*/  FMUL.FTZ R6, R49.reuse, R11 ;  /* 0x0000000b31067220 */ /* 0x040fe20000410000 */
[-C--:B------:R-:W-:Y:S01]  /*f7c0*/  FFMA.FTZ R11, R8, R40.reuse, -R5 ;  /* 0x00000028080b7223 */ /* 0x080fe20000010805 */
[----:B------:R-:W-:Y:S01]  /*f7d0*/  FFMA.FTZ R40, R52, R40, R9 ;  /* 0x0000002834287223 */ /* 0x000fe20000010009 */
[-C--:B------:R-:W-:Y:S01]  /*f7e0*/  FFMA.FTZ R44, R49, R7.reuse, -R4 ;  /* 0x00000007312c7223 */ /* 0x080fe20000010804 */
        /* <DEDUP_REMOVED lines=11> */
.L_x_634:
[----:B------:R-:W-:Y:S05]  /*f8a0*/  BSYNC B2 ;  /* 0x0000000000027941 */ /* 0x000fea0003800000 */
.L_x_633:
[----:B------:R-:W-:Y:S05]  /*f8b0*/  @P1 BRA `(.L_x_632) ;  /* 0x0000000400741947 */ /* 0x000fea0003800000 */
[----:B-123--:R-:W-:Y:S01]  /*f8c0*/  LEA.HI R3, R28, R213, RZ, 0x6 ;  /* 0x000000d51c037211 */ /* 0x00efe200078f30ff */
[----:B------:R-:W-:Y:S01]  /*f8d0*/  HADD2.F32 R45, -RZ, R13.H0_H0 ;  /* 0x2000000dff2d7230 */ /* 0x000fe20000004100 */
[----:B------:R-:W-:Y:S01]  /*f8e0*/  LEA.HI R51, R51, R12, RZ, 0x1d ;  /* 0x0000000c33337211 */ /* 0x000fe200078fe8ff */
[--C-:B------:R-:W-:Y:S01]  /*f8f0*/  HADD2.F32 R47, -RZ, R21.reuse.H0_H0 ;  /* 0x20000015ff2f7230 */ /* 0x100fe20000004100 */
[----:B0-----:R-:W-:Y:S01]  /*f900*/  LOP3.LUT R5, R229, 0x38, R30, 0xf8, !PT ;  /* 0x00000038e5057812 */ /* 0x001fe200078ef81e */
[----:B------:R-:W-:Y:S01]  /*f910*/  IMAD.SHL.U32 R3, R3, 0x80, RZ ;  /* 0x0000008003037824 */ /* 0x000fe200078e00ff */
[----:B------:R-:W-:Y:S01]  /*f920*/  SHF.R.S32.HI R6, RZ, 0x1f, R51 ;  /* 0x0000001fff067819 */ /* 0x000fe20000011433 */
[----:B------:R-:W-:Y:S01]  /*f930*/  IMAD.SHL.U32 R4, R51, 0x8, RZ ;  /* 0x0000000833047824 */ /* 0x000fe200078e00ff */
[----:B------:R-:W-:Y:S01]  /*f940*/  LOP3.LUT R5, R5, R232, RZ, 0x3c, !PT ;  /* 0x000000e805057212 */ /* 0x000fe200078e3cff */
[----:B------:R-:W-:Y:S01]  /*f950*/  HADD2.F32 R54, -RZ, R24.H0_H0 ;  /* 0x20000018ff367230 */ /* 0x000fe20000004100 */
[----:B------:R-:W-:Y:S01]  /*f960*/  LEA.HI R6, R6, R51, RZ, 0x3 ;  /* 0x0000003306067211 */ /* 0x000fe200078f18ff */
[----:B------:R-:W-:Y:S01]  /*f970*/  HADD2.F32 R50, -RZ, R14.H0_H0 ;  /* 0x2000000eff327230 */ /* 0x000fe20000004100 */
[----:B------:R-:W-:Y:S01]  /*f980*/  LOP3.LUT R8, R3, 0xffffe000, RZ, 0xc0, !PT ;  /* 0xffffe00003087812 */ /* 0x000fe200078ec0ff */
[----:B------:R-:W-:Y:S01]  /*f990*/  HADD2.F32 R56, -RZ, R21.H1_H1 ;  /* 0x30000015ff387230 */ /* 0x000fe20000004100 */
[----:B------:R-:W-:Y:S01]  /*f9a0*/  LOP3.LUT R3, R229, 0x38, R4, 0xf8, !PT ;  /* 0x00000038e5037812 */ /* 0x000fe200078ef804 */
[----:B------:R-:W-:Y:S01]  /*f9b0*/  HADD2.F32 R52, -RZ, R13.H1_H1 ;  /* 0x3000000dff347230 */ /* 0x000fe20000004100 */
[----:B------:R-:W-:Y:S01]  /*f9c0*/  SHF.L.U32 R6, R6, 0xa, RZ ;  /* 0x0000000a06067819 */ /* 0x000fe200000006ff */
[----:B------:R-:W-:Y:S01]  /*f9d0*/  HADD2.F32 R53, -RZ, R24.H1_H1 ;  /* 0x30000018ff357230 */ /* 0x000fe20000004100 */
[----:B------:R-:W-:Y:S01]  /*f9e0*/  IADD3 R5, R5, R8, R233 ;  /* 0x0000000805057210 */ /* 0x000fe20007ffe0e9 */
[----:B------:R-:W-:Y:S01]  /*f9f0*/  HADD2.F32 R49, -RZ, R14.H1_H1 ;  /* 0x3000000eff317230 */ /* 0x000fe20000004100 */
[----:B------:R-:W-:Y:S01]  /*fa00*/  LOP3.LUT R8, R3, R232, RZ, 0x3c, !PT ;  /* 0x000000e803087212 */ /* 0x000fe200078e3cff */
[----:B------:R-:W-:Y:S01]  /*fa10*/  HADD2.F32 R55, -RZ, R25.H0_H0 ;  /* 0x20000019ff377230 */ /* 0x000fe20000004100 */
[----:B------:R-:W-:Y:S01]  /*fa20*/  LOP3.LUT R3, R6, 0x7fffe000, RZ, 0xc0, !PT ;  /* 0x7fffe00006037812 */ /* 0x000fe200078ec0ff */
[----:B-----5:R-:W-:-:S02]  /*fa30*/  IMAD R57, R5, 0x2, R59 ;  /* 0x0000000205397824 */ /* 0x020fc400078e023b */
[----:B------:R-:W-:Y:S01]  /*fa40*/  HADD2.F32 R51, -RZ, R15.H0_H0 ;  /* 0x2000000fff337230 */ /* 0x000fe20000004100 */
[----:B------:R-:W-:Y:S02]  /*fa50*/  IADD3 R3, R8, R3, R233 ;  /* 0x0000000308037210 */ /* 0x000fe40007ffe0e9 */
[----:B------:R-:W0:Y:S03]  /*fa60*/  LDS.128 R4, [R57] ;  /* 0x0000000039047984 */ /* 0x000e260000000c00 */
[----:B------:R-:W-:-:S05]  /*fa70*/  IMAD R3, R3, 0x2, R16 ;  /* 0x0000000203037824 */ /* 0x000fca00078e0210 */
        /* <DEDUP_REMOVED lines=65> */
.L_x_632:
[----:B------:R-:W-:Y:S05]  /*fe90*/  BSYNC B1 ;  /* 0x0000000000017941 */ /* 0x000fea0003800000 */
.L_x_631:
[----:B------:R-:W-:Y:S01]  /*fea0*/  ISETP.GE.AND P0, PT, R218, R0, PT ;  /* 0x00000000da00720c */ /* 0x000fe20003f06270 */
[----:B------:R-:W-:-:S12]  /*feb0*/  BSSY B1, `(.L_x_635) ;  /* 0x00000c0000017945 */ /* 0x000fd80003800000 */
[----:B------:R-:W-:Y:S05]  /*fec0*/  @P0 BRA `(.L_x_636) ;  /* 0x0000000800f80947 */ /* 0x000fea0003800000 */
[----:B-----5:R0:W5:Y:S01]  /*fed0*/  LDL R59, [R1+0x6c] ;  /* 0x00006c00013b7983 */ /* 0x0201620000100800 */
[----:B------:R-:W1:Y:S01]  /*fee0*/  LDC R51, c[0x0][0x3d4] ;  /* 0x0000f500ff337b82 */ /* 0x000e620000000800 */
[----:B------:R-:W-:Y:S01]  /*fef0*/  BSSY B2, `(.L_x_637) ;  /* 0x000005d000027945 */ /* 0x000fe20003800000 */
[-C--:B-1----:R-:W-:Y:S02]  /*ff00*/  ISETP.GE.AND P0, PT, R212, R51.reuse, PT ;  /* 0x00000033d400720c */ /* 0x082fe40003f06270 */
[----:B------:R-:W-:-:S11]  /*ff10*/  ISETP.GE.AND P1, PT, R213, R51, PT ;  /* 0x00000033d500720c */ /* 0x000fd60003f26270 */
[----:B0-----:R-:W-:Y:S05]  /*ff20*/  @P0 BRA `(.L_x_638) ;  /* 0x0000000400640947 */ /* 0x001fea0003800000 */
[----:B--234-:R-:W-:Y:S01]  /*ff30*/  LEA.HI R3, R51, R220, RZ, 0x1d ;  /* 0x000000dc33037211 */ /* 0x01cfe200078fe8ff */
[----:B------:R-:W-:Y:S01]  /*ff40*/  HADD2.F32 R45, -RZ, R27.H0_H0 ;  /* 0x2000001bff2d7230 */ /* 0x000fe20000004100 */
[----:B------:R-:W-:Y:S01]  /*ff50*/  LOP3.LUT R6, R228, 0x38, R212, 0xf8, !PT ;  /* 0x00000038e4067812 */ /* 0x000fe200078ef8d4 */
        /* <DEDUP_REMOVED lines=86> */
.L_x_638:
[----:B------:R-:W-:Y:S05]  /*104c0*/  BSYNC B2 ;  /* 0x0000000000027941 */ /* 0x000fea0003800000 */
.L_x_637:
[----:B------:R-:W-:Y:S05]  /*104d0*/  @P1 BRA `(.L_x_636) ;  /* 0x0000000400741947 */ /* 0x000fea0003800000 */
[----:B------:R-:W-:Y:S01]  /*104e0*/  LEA.HI R51, R51, R12, RZ, 0x1d ;  /* 0x0000000c33337211 */ /* 0x000fe200078fe8ff */
[----:B------:R-:W-:Y:S01]  /*104f0*/  HADD2.F32 R46, -RZ, R21.H0_H0 ;  /* 0x20000015ff2e7230 */ /* 0x000fe20000004100 */
[----:B0-234-:R-:W-:Y:S01]  /*10500*/  LOP3.LUT R3, R228, 0x38, R30, 0xf8, !PT ;  /* 0x00000038e4037812 */ /* 0x01dfe200078ef81e */
[----:B------:R-:W-:Y:S01]  /*10510*/  HADD2.F32 R44, -RZ, R13.H0_H0 ;  /* 0x2000000dff2c7230 */ /* 0x000fe20000004100 */
[----:B------:R-:W-:Y:S01]  /*10520*/  SHF.R.S32.HI R4, RZ, 0x1f, R51 ;  /* 0x0000001fff047819 */ /* 0x000fe20000011433 */
[--C-:B------:R-:W-:Y:S01]  /*10530*/  HADD2.F32 R48, -RZ, R24.reuse.H0_H0 ;  /* 0x20000018ff307230 */ /* 0x100fe20000004100 */
[-C--:B------:R-:W-:Y:S01]  /*10540*/  LOP3.LUT R5, R3, R230.reuse, RZ, 0x3c, !PT ;  /* 0x000000e603057212 */ /* 0x080fe200078e3cff */
[----:B------:R-:W-:Y:S01]  /*10550*/  IMAD.SHL.U32 R3, R51, 0x8, RZ ;  /* 0x0000000833037824 */ /* 0x000fe200078e00ff */
[----:B------:R-:W-:Y:S01]  /*10560*/  LEA.HI R4, R4, R51, RZ, 0x3 ;  /* 0x0000003304047211 */ /* 0x000fe200078f18ff */
[----:B------:R-:W-:Y:S01]  /*10570*/  HADD2.F32 R50, -RZ, R21.H1_H1 ;  /* 0x30000015ff327230 */ /* 0x000fe20000004100 */
[----:B------:R-:W-:Y:S01]  /*10580*/  LEA.HI R28, R28, R213, RZ, 0x6 ;  /* 0x000000d51c1c7211 */ /* 0x000fe200078f30ff */
[----:B------:R-:W-:Y:S01]  /*10590*/  HADD2.F32 R53, -RZ, R24.H1_H1 ;  /* 0x30000018ff357230 */ /* 0x000fe20000004100 */
[----:B------:R-:W-:Y:S01]  /*105a0*/  LOP3.LUT R3, R228, 0x38, R3, 0xf8, !PT ;  /* 0x00000038e4037812 */ /* 0x000fe200078ef803 */
[----:B------:R-:W-:Y:S01]  /*105b0*/  HADD2.F32 R55, -RZ, R25.H0_H0 ;  /* 0x20000019ff377230 */ /* 0x000fe20000004100 */
[----:B------:R-:W-:Y:S01]  /*105c0*/  SHF.L.U32 R4, R4, 0xa, RZ ;  /* 0x0000000a04047819 */ /* 0x000fe200000006ff */
[----:B------:R-:W-:Y:S01]  /*105d0*/  IMAD.SHL.U32 R28, R28, 0x80, RZ ;  /* 0x000000801c1c7824 */ /* 0x000fe200078e00ff */
[----:B------:R-:W-:Y:S01]  /*105e0*/  LOP3.LUT R8, R3, R230, RZ, 0x3c, !PT ;  /* 0x000000e603087212 */ /* 0x000fe200078e3cff */
[----:B------:R-:W-:Y:S01]  /*105f0*/  HADD2.F32 R51, -RZ, R15.H0_H0 ;  /* 0x2000000fff337230 */ /* 0x000fe20000004100 */
[----:B------:R-:W-:-:S02]  /*10600*/  LOP3.LUT R3, R4, 0x7fffe000, RZ, 0xc0, !PT ;  /* 0x7fffe00004037812 */ /* 0x000fc400078ec0ff */
[----:B------:R-:W-:Y:S02]  /*10610*/  LOP3.LUT R28, R28, 0xffffe000, RZ, 0xc0, !PT ;  /* 0xffffe0001c1c7812 */ /* 0x000fe400078ec0ff */
[--C-:B------:R-:W-:Y:S02]  /*10620*/  IADD3 R3, R8, R3, R231.reuse ;  /* 0x0000000308037210 */ /* 0x100fe40007ffe0e7 */
[----:B------:R-:W-:-:S03]  /*10630*/  IADD3 R5, R5, R28, R231 ;  /* 0x0000001c05057210 */ /* 0x000fc60007ffe0e7 */
[----:B------:R-:W-:Y:S02]  /*10640*/  IMAD R3, R3, 0x2, R16 ;  /* 0x0000000203037824 */ /* 0x000fe400078e0210 */
[----:B-----5:R-:W-:-:S03]  /*10650*/  IMAD R52, R5, 0x2, R59 ;  /* 0x0000000205347824 */ /* 0x020fc600078e023b */
[----:B------:R-:W0:Y:S04]  /*10660*/  LDS.128 R8, [R3+0x14400] ;  /* 0x0144000003087984 */ /* 0x000e280000000c00 */
[----:B------:R-:W1:Y:S01]  /*10670*/  LDS.128 R4, [R52] ;  /* 0x0000000034047984 */ /* 0x000e620000000c00 */
[--C-:B0-----:R-:W-:Y:S02]  /*10680*/  HADD2.F32 R39, -RZ, R8.reuse.H0_H0 ;  /* 0x20000008ff277230 */ /* 0x101fe40000004100 */
[----:B------:R-:W-:Y:S02]  /*10690*/  HADD2.F32 R8, -RZ, R8.H1_H1 ;  /* 0x30000008ff087230 */ /* 0x000fe40000004100 */
[--C-:B-1----:R-:W-:Y:S02]  /*106a0*/  HADD2.F32 R28, -RZ, R4.reuse.H0_H0 ;  /* 0x20000004ff1c7230 */ /* 0x102fe40000004100 */
[-C--:B------:R-:W-:Y:S01]  /*106b0*/  FMUL.FTZ R43, R46, R39.reuse ;  /* 0x000000272e2b7220 */ /* 0x080fe20000410000 */
[----:B------:R-:W-:Y:S01]  /*106c0*/  FMUL.FTZ R39, R44, R39 ;  /* 0x000000272c277220 */ /* 0x000fe20000410000 */
[----:B------:R-:W-:-:S02]  /*106d0*/  HADD2.F32 R4, -RZ, R4.H1_H1 ;  /* 0x30000004ff047230 */ /* 0x000fc40000004100 */
[----:B------:R-:W-:Y:S01]  /*106e0*/  FMUL.FTZ R45, R48, R8 ;  /* 0x00000008302d7220 */ /* 0x000fe20000410000 */
[-C--:B------:R-:W-:Y:S01]  /*106f0*/  FFMA.FTZ R43, R44, R28.reuse, -R43 ;  /* 0x0000001c2c2b7223 */ /* 0x080fe2000001082b */
[----:B------:R-:W-:Y:S02]  /*10700*/  HADD2.F32 R44, -RZ, R14.H0_H0 ;  /* 0x2000000eff2c7230 */ /* 0x000fe40000004100 */
[----:B------:R-:W-:Y:S01]  /*10710*/  FFMA.FTZ R39, R46, R28, R39 ;  /* 0x0000001c2e277223 */ /* 0x000fe20000010027 */
[----:B------:R-:W-:Y:S02]  /*10720*/  HADD2.F32 R40, -RZ, R9.H0_H0 ;  /* 0x20000009ff287230 */ /* 0x000fe40000004100 */
[----:B------:R-:W-:Y:S02]  /*10730*/  HADD2.F32 R46, -RZ, R13.H1_H1 ;  /* 0x3000000dff2e7230 */ /* 0x000fe40000004100 */
[----:B------:R-:W-:Y:S01]  /*10740*/  FMUL.FTZ R47, R44, R8 ;  /* 0x000000082c2f7220 */ /* 0x000fe20000410000 */
[----:B------:R-:W-:-:S02]  /*10750*/  HADD2.F32 R9, -RZ, R9.H1_H1 ;  /* 0x30000009ff097230 */ /* 0x000fc40000004100 */
[-C--:B------:R-:W-:Y:S01]  /*10760*/  FFMA.FTZ R8, R44, R4.reuse, -R45 ;  /* 0x000000042c087223 */ /* 0x080fe2000001082d */
[--C-:B------:R-:W-:Y:S02]  /*10770*/  HADD2.F32 R30, -RZ, R5.reuse.H0_H0 ;  /* 0x20000005ff1e7230 */ /* 0x100fe40000004100 */
[----:B------:R-:W-:Y:S01]  /*10780*/  FFMA.FTZ R28, R48, R4, R47 ;  /* 0x00000004301c7223 */ /* 0x000fe2000001002f */
[----:B------:R-:W-:Y:S02]  /*10790*/  HADD2.F32 R47, -RZ, R14.H1_H1 ;  /* 0x3000000eff2f7230 */ /* 0x000fe40000004100 */
[-C--:B------:R-:W-:Y:S01]  /*107a0*/  FMUL.FTZ R45, R50, R40.reuse ;  /* 0x00000028322d7220 */ /* 0x080fe20000410000 */
[----:B------:R-:W-:Y:S02]  /*107b0*/  HADD2.F32 R5, -RZ, R5.H1_H1 ;  /* 0x30000005ff057230 */ /* 0x000fe40000004100 */
[----:B------:R-:W-:Y:S01]  /*107c0*/  FMUL.FTZ R49, R46, R40 ;  /* 0x000000282e317220 */ /* 0x000fe20000410000 */
[----:B------:R-:W-:-:S02]  /*107d0*/  HADD2.F32 R41, -RZ, R10.H0_H0 ;  /* 0x2000000aff297230 */ /* 0x000fc40000004100 */
[-C--:B------:R-:W-:Y:S01]  /*107e0*/  FMUL.FTZ R4, R53, R9.reuse ;  /* 0x0000000935047220 */ /* 0x080fe20000410000 */
[----:B------:R-:W-:Y:S02]  /*107f0*/  HADD2.F32 R10, -RZ, R10.H1_H1 ;  /* 0x3000000aff0a7230 */ /* 0x000fe40000004100 */
[C---:B------:R-:W-:Y:S01]  /*10800*/  FMUL.FTZ R40, R47.reuse, R9 ;  /* 0x000000092f287220 */ /* 0x040fe20000410000 */
[----:B------:R-:W-:Y:S02]  /*10810*/  HADD2.F32 R48, -RZ, R26.H0_H0 ;  /* 0x2000001aff307230 */ /* 0x000fe40000004100 */
[-C--:B------:R-:W-:Y:S01]  /*10820*/  FFMA.FTZ R45, R46, R30.reuse, -R45 ;  /* 0x0000001e2e2d7223 */ /* 0x080fe2000001082d */
[----:B------:R-:W-:Y:S01]  /*10830*/  FFMA.FTZ R49, R50, R30, R49 ;  /* 0x0000001e32317223 */ /* 0x000fe20000010031 */
[----:B------:R-:W-:Y:S02]  /*10840*/  HADD2.F32 R37, -RZ, R6.H0_H0 ;  /* 0x20000006ff257230 */ /* 0x000fe40000004100 */
[----:B------:R-:W-:Y:S01]  /*10850*/  FFMA.FTZ R30, R47, R5, -R4 ;  /* 0x000000052f1e7223 */ /* 0x000fe20000010804 */
[----:B------:R-:W-:-:S02]  /*10860*/  HADD2.F32 R46, -RZ, R20.H0_H0 ;  /* 0x20000014ff2e7230 */ /* 0x000fc40000004100 */
[----:B------:R-:W-:Y:S01]  /*10870*/  FMUL.FTZ R4, R55, R41 ;  /* 0x0000002937047220 */ /* 0x000fe20000410000 */
[----:B------:R-:W-:Y:S02]  /*10880*/  HADD2.F32 R6, -RZ, R6.H1_H1 ;  /* 0x30000006ff067230 */ /* 0x000fe40000004100 */
[----:B------:R-:W-:Y:S01]  /*10890*/  FFMA.FTZ R40, R53, R5, R40 ;  /* 0x0000000535287223 */ /* 0x000fe20000010028 */
[-C--:B------:R-:W-:Y:S01]  /*108a0*/  FMUL.FTZ R5, R48, R10.reuse ;  /* 0x0000000a30057220 */ /* 0x080fe20000410000 */
[C---:B------:R-:W-:Y:S01]  /*108b0*/  FMUL.FTZ R44, R51.reuse, R41 ;  /* 0x00000029332c7220 */ /* 0x040fe20000410000 */
[--C-:B------:R-:W-:Y:S02]  /*108c0*/  HADD2.F32 R42, -RZ, R11.reuse.H0_H0 ;  /* 0x2000000bff2a7230 */ /* 0x100fe40000004100 */
[----:B------:R-:W-:Y:S01]  /*108d0*/  FFMA.FTZ R41, R51, R37, -R4 ;  /* 0x0000002533297223 */ /* 0x000fe20000010804 */
[----:B------:R-:W-:Y:S01]  /*108e0*/  FMUL.FTZ R9, R46, R10 ;  /* 0x0000000a2e097220 */ /* 0x000fe20000410000 */
[----:B------:R-:W-:-:S02]  /*108f0*/  HADD2.F32 R11, -RZ, R11.H1_H1 ;  /* 0x3000000bff0b7230 */ /* 0x000fc40000004100 */
[-C--:B------:R-:W-:Y:S01]  /*10900*/  FFMA.FTZ R10, R46, R6.reuse, -R5 ;  /* 0x000000062e0a7223 */ /* 0x080fe20000010805 */
[----:B------:R-:W-:Y:S02]  /*10910*/  HADD2.F32 R50, -RZ, R25.H1_H1 ;  /* 0x30000019ff327230 */ /* 0x000fe40000004100 */
[----:B------:R-:W-:Y:S01]  /*10920*/  FFMA.FTZ R44, R55, R37, R44 ;  /* 0x00000025372c7223 */ /* 0x000fe2000001002c */
[----:B------:R-:W-:Y:S02]  /*10930*/  HADD2.F32 R51, -RZ, R26.H1_H1 ;  /* 0x3000001aff337230 */ /* 0x000fe40000004100 */
[----:B------:R-:W-:Y:S01]  /*10940*/  FFMA.FTZ R37, R48, R6, R9 ;  /* 0x0000000630257223 */ /* 0x000fe20000010009 */
[----:B------:R-:W-:Y:S02]  /*10950*/  HADD2.F32 R46, -RZ, R15.H1_H1 ;  /* 0x3000000fff2e7230 */ /* 0x000fe40000004100 */
[----:B------:R-:W-:Y:S01]  /*10960*/  FMUL.FTZ R5, R50, R42 ;  /* 0x0000002a32057220 */ /* 0x000fe20000410000 */
[----:B------:R-:W-:-:S02]  /*10970*/  HADD2.F32 R47, -RZ, R20.H1_H1 ;  /* 0x30000014ff2f7230 */ /* 0x000fc40000004100 */
        /* <DEDUP_REMOVED lines=19> */
.L_x_636:
[----:B------:R-:W-:Y:S05]  /*10ab0*/  BSYNC B1 ;  /* 0x0000000000017941 */ /* 0x000fea0003800000 */
.L_x_635:
[----:B01234-:R-:W2:Y:S02]  /*10ac0*/  LDL R3, [R1+0x7c] ;  /* 0x00007c0001037983 */ /* 0x01fea40000100800 */
[----:B--2---:R-:W-:-:S13]  /*10ad0*/  ISETP.GE.AND P0, PT, R3, R0, PT ;  /* 0x000000000300720c */ /* 0x004fda0003f06270 */
[----:B------:R-:W-:Y:S05]  /*10ae0*/  @P0 BRA `(.L_x_612) ;  /* 0x0000000800ec0947 */ /* 0x000fea0003800000 */
[----:B------:R0:W5:Y:S01]  /*10af0*/  LDL R53, [R1+0x80] ;  /* 0x0000800001357983 */ /* 0x0001620000100800 */
[----:B------:R-:W1:Y:S03]  /*10b00*/  LDC R47, c[0x0][0x3d4] ;  /* 0x0000f500ff2f7b82 */ /* 0x000e660000000800 */
[----:B------:R0:W5:Y:S04]  /*10b10*/  LDL R52, [R1+0x84] ;  /* 0x0000840001347983 */ /* 0x0001680000100800 */
[----:B------:R0:W5:Y:S01]  /*10b20*/  LDL R51, [R1+0x88] ;  /* 0x0000880001337983 */ /* 0x0001620000100800 */
[----:B------:R-:W-:Y:S01]  /*10b30*/  BSSY B1, `(.L_x_639) ;  /* 0x000005e000017945 */ /* 0x000fe20003800000 */
[----:B-1----:R-:W-:-:S02]  /*10b40*/  ISETP.GE.AND P0, PT, R212, R47, PT ;  /* 0x0000002fd400720c */ /* 0x002fc40003f06270 */
[----:B------:R-:W-:-:S11]  /*10b50*/  ISETP.GE.AND P1, PT, R213, R47, PT ;  /* 0x0000002fd500720c */ /* 0x000fd60003f26270 */
[----:B0-----:R-:W-:Y:S05]  /*10b60*/  @P0 BRA `(.L_x_640) ;  /* 0x0000000400680947 */ /* 0x001fea0003800000 */
[----:B------:R-:W2:Y:S01]  /*10b70*/  LDL R6, [R1+0x6c] ;  /* 0x00006c0001067983 */ /* 0x000ea20000100800 */
[----:B------:R-:W-:Y:S01]  /*10b80*/  LEA.HI R0, R47, R220, RZ, 0x1d ;  /* 0x000000dc2f007211 */ /* 0x000fe200078fe8ff */
[----:B------:R-:W-:Y:S01]  /*10b90*/  HADD2.F32 R42, -RZ, R27.H0_H0 ;  /* 0x2000001bff2a7230 */ /* 0x000fe20000004100 */
[----:B-----5:R-:W-:Y:S01]  /*10ba0*/  LOP3.LUT R4, R53, 0x38, R212, 0xf8, !PT ;  /* 0x0000003835047812 */ /* 0x020fe200078ef8d4 */
[--C-:B------:R-:W-:Y:S01]  /*10bb0*/  HADD2.F32 R44, -RZ, R33.reuse.H0_H0 ;  /* 0x20000021ff2c7230 */ /* 0x100fe20000004100 */
[----:B------:R-:W-:Y:S01]  /*10bc0*/  SHF.R.S32.HI R5, RZ, 0x1f, R0 ;  /* 0x0000001fff057819 */ /* 0x000fe20000011400 */
[--C-:B------:R-:W-:Y:S01]  /*10bd0*/  HADD2.F32 R46, -RZ, R34.reuse.H0_H0 ;  /* 0x20000022ff2e7230 */ /* 0x100fe20000004100 */
[----:B------:R-:W-:Y:S01]  /*10be0*/  SHF.L.U32 R3, R0, 0x3, RZ ;  /* 0x0000000300037819 */ /* 0x000fe200000006ff */
[----:B------:R-:W-:Y:S01]  /*10bf0*/  HADD2.F32 R48, -RZ, R33.H1_H1 ;  /* 0x30000021ff307230 */ /* 0x000fe20000004100 */
[----:B------:R-:W-:Y:S01]  /*10c00*/  LEA.HI R5, R5, R0, RZ, 0x3 ;  /* 0x0000000005057211 */ /* 0x000fe200078f18ff */
[----:B------:R-:W-:Y:S01]  /*10c10*/  HADD2.F32 R49, -RZ, R34.H1_H1 ;  /* 0x30000022ff317230 */ /* 0x000fe20000004100 */
[----:B------:R-:W-:-:S02]  /*10c20*/  LOP3.LUT R0, R53, 0x38, R3, 0xf8, !PT ;  /* 0x0000003835007812 */ /* 0x000fc400078ef803 */
[----:B------:R-:W-:Y:S01]  /*10c30*/  LOP3.LUT R4, R51, R4, R52, 0xf6, !PT ;  /* 0x0000000433047212 */ /* 0x000fe200078ef634 */
[----:B------:R-:W-:Y:S01]  /*10c40*/  IMAD.SHL.U32 R5, R5, 0x400, RZ ;  /* 0x0000040005057824 */ /* 0x000fe200078e00ff */
[----:B------:R-:W-:-:S04]  /*10c50*/  LOP3.LUT R0, R0, R52, RZ, 0x3c, !PT ;  /* 0x0000003400007212 */ /* 0x000fc800078e3cff */
[----:B------:R-:W-:-:S04]  /*10c60*/  LOP3.LUT R3, R5, 0x7fffe000, RZ, 0xc0, !PT ;  /* 0x7fffe00005037812 */ /* 0x000fc800078ec0ff */
[----:B------:R-:W-:-:S04]  /*10c70*/  IADD3 R3, R0, R3, R51 ;  /* 0x0000000300037210 */ /* 0x000fc80007ffe033 */
[----:B------:R-:W-:-:S05]  /*10c80*/  LEA R3, R3, R16, 0x1 ;  /* 0x0000001003037211 */ /* 0x000fca00078e08ff */
[----:B------:R-:W0:Y:S02]  /*10c90*/  LDS.128 R8, [R3+0x14400] ;  /* 0x0144000003087984 */ /* 0x000e240000000c00 */
[--C-:B0-----:R-:W-:Y:S02]  /*10ca0*/  HADD2.F32 R38, -RZ, R8.reuse.H0_H0 ;  /* 0x20000008ff267230 */ /* 0x101fe40000004100 */
[----:B------:R-:W-:Y:S02]  /*10cb0*/  HADD2.F32 R8, -RZ, R8.H1_H1 ;  /* 0x30000008ff087230 */ /* 0x000fe40000004100 */
[----:B------:R-:W-:Y:S02]  /*10cc0*/  HADD2.F32 R39, -RZ, R9.H0_H0 ;  /* 0x20000009ff277230 */ /* 0x000fe40000004100 */
[-C--:B------:R-:W-:Y:S01]  /*10cd0*/  FMUL.FTZ R43, R44, R38.reuse ;  /* 0x000000262c2b7220 */ /* 0x080fe20000410000 */
[----:B------:R-:W-:Y:S01]  /*10ce0*/  FMUL.FTZ R45, R42, R38 ;  /* 0x000000262a2d7220 */ /* 0x000fe20000410000 */
[----:B------:R-:W-:-:S02]  /*10cf0*/  HADD2.F32 R38, -RZ, R29.H0_H0 ;  /* 0x2000001dff267230 */ /* 0x000fc40000004100 */
[----:B------:R-:W-:Y:S01]  /*10d00*/  FMUL.FTZ R33, R46, R8 ;  /* 0x000000082e217220 */ /* 0x000fe20000410000 */
[----:B------:R-:W-:Y:S02]  /*10d10*/  HADD2.F32 R9, -RZ, R9.H1_H1 ;  /* 0x30000009ff097230 */ /* 0x000fe40000004100 */
[----:B------:R-:W-:Y:S02]  /*10d20*/  HADD2.F32 R29, -RZ, R29.H1_H1 ;  /* 0x3000001dff1d7230 */ /* 0x000fe40000004100 */
[--C-:B------:R-:W-:Y:S02]  /*10d30*/  HADD2.F32 R40, -RZ, R10.reuse.H0_H0 ;  /* 0x2000000aff287230 */ /* 0x100fe40000004100 */
[----:B------:R-:W-:Y:S02]  /*10d40*/  HADD2.F32 R10, -RZ, R10.H1_H1 ;  /* 0x3000000aff0a7230 */ /* 0x000fe40000004100 */
[----:B------:R-:W-:Y:S01]  /*10d50*/  FMUL.FTZ R34, R29, R9 ;  /* 0x000000091d227220 */ /* 0x000fe20000410000 */
[----:B------:R-:W-:-:S02]  /*10d60*/  HADD2.F32 R41, -RZ, R11.H0_H0 ;  /* 0x2000000bff297230 */ /* 0x000fc40000004100 */
[----:B------:R-:W-:Y:S02]  /*10d70*/  HADD2.F32 R11, -RZ, R11.H1_H1 ;  /* 0x3000000bff0b7230 */ /* 0x000fe40000004100 */
[----:B--2---:R-:W-:-:S05]  /*10d80*/  IMAD R50, R4, 0x2, R6 ;  /* 0x0000000204327824 */ /* 0x004fca00078e0206 */
[----:B------:R-:W0:Y:S02]  /*10d90*/  LDS.128 R4, [R50] ;  /* 0x0000000032047984 */ /* 0x000e240000000c00 */
[--C-:B0-----:R-:W-:Y:S02]  /*10da0*/  HADD2.F32 R0, -RZ, R4.reuse.H0_H0 ;  /* 0x20000004ff007230 */ /* 0x101fe40000004100 */
[----:B------:R-:W-:Y:S02]  /*10db0*/  HADD2.F32 R4, -RZ, R4.H1_H1 ;  /* 0x30000004ff047230 */ /* 0x000fe40000004100 */
[----:B------:R-:W-:Y:S02]  /*10dc0*/  HADD2.F32 R28, -RZ, R5.H0_H0 ;  /* 0x20000005ff1c7230 */ /* 0x000fe40000004100 */
[-C--:B------:R-:W-:Y:S01]  /*10dd0*/  FFMA.FTZ R43, R42, R0.reuse, -R43 ;  /* 0x000000002a2b7223 */ /* 0x080fe2000001082b */
[----:B------:R-:W-:Y:S01]  /*10de0*/  FFMA.FTZ R45, R44, R0, R45 ;  /* 0x000000002c2d7223 */ /* 0x000fe2000001002d */
[----:B------:R-:W-:-:S02]  /*10df0*/  HADD2.F32 R42, -RZ, R27.H1_H1 ;  /* 0x3000001bff2a7230 */ /* 0x000fc40000004100 */
[C---:B------:R-:W-:Y:S01]  /*10e00*/  FFMA.FTZ R0, R38.reuse, R4, -R33 ;  /* 0x0000000426007223 */ /* 0x040fe20000010821 */
[----:B------:R-:W-:Y:S01]  /*10e10*/  FMUL.FTZ R27, R38, R8 ;  /* 0x00000008261b7220 */ /* 0x000fe20000410000 */
[-C--:B------:R-:W-:Y:S01]  /*10e20*/  FMUL.FTZ R33, R48, R39.reuse ;  /* 0x0000002730217220 */ /* 0x080fe20000410000 */
[----:B------:R-:W-:Y:S02]  /*10e30*/  HADD2.F32 R5, -RZ, R5.H1_H1 ;  /* 0x30000005ff057230 */ /* 0x000fe40000004100 */
[----:B------:R-:W-:Y:S01]  /*10e40*/  FMUL.FTZ R39, R42, R39 ;  /* 0x000000272a277220 */ /* 0x000fe20000410000 */
[----:B------:R-:W-:Y:S01]  /*10e50*/  FFMA.FTZ R8, R46, R4, R27 ;  /* 0x000000042e087223 */ /* 0x000fe2000001001b */
[-C--:B------:R-:W-:Y:S01]  /*10e60*/  FFMA.FTZ R33, R42, R28.reuse, -R33 ;  /* 0x0000001c2a217223 */ /* 0x080fe20000010821 */
[----:B------:R-:W-:Y:S01]  /*10e70*/  FMUL.FTZ R4, R49, R9 ;  /* 0x0000000931047220 */ /* 0x000fe20000410000 */
[----:B------:R-:W-:Y:S02]  /*10e80*/  HADD2.F32 R42, -RZ, R35.H0_H0 ;  /* 0x20000023ff2a7230 */ /* 0x000fe40000004100 */
[----:B------:R-:W-:Y:S01]  /*10e90*/  FFMA.FTZ R39, R48, R28, R39 ;  /* 0x0000001c30277223 */ /* 0x000fe20000010027 */
[----:B------:R-:W-:-:S02]  /*10ea0*/  HADD2.F32 R44, -RZ, R36.H0_H0 ;  /* 0x20000024ff2c7230 */ /* 0x000fc40000004100 */
[-C--:B------:R-:W-:Y:S01]  /*10eb0*/  FFMA.FTZ R28, R29, R5.reuse, -R4 ;  /* 0x000000051d1c7223 */ /* 0x080fe20000010804 */
[----:B------:R-:W-:Y:S02]  /*10ec0*/  HADD2.F32 R30, -RZ, R6.H0_H0 ;  /* 0x20000006ff1e7230 */ /* 0x000fe40000004100 */
[----:B------:R-:W-:Y:S01]  /*10ed0*/  FMUL.FTZ R9, R42, R40 ;  /* 0x000000282a097220 */ /* 0x000fe20000410000 */
[----:B------:R-:W-:Y:S02]  /*10ee0*/  HADD2.F32 R38, -RZ, R31.H0_H0 ;  /* 0x2000001fff267230 */ /* 0x000fe40000004100 */
[----:B------:R-:W-:Y:S01]  /*10ef0*/  FFMA.FTZ R34, R49, R5, R34 ;  /* 0x0000000531227223 */ /* 0x000fe20000010022 */
[----:B------:R-:W-:Y:S02]  /*10f00*/  HADD2.F32 R4, -RZ, R32.H0_H0 ;  /* 0x20000020ff047230 */ /* 0x000fe40000004100 */
[----:B------:R-:W-:Y:S01]  /*10f10*/  FMUL.FTZ R5, R44, R10 ;  /* 0x0000000a2c057220 */ /* 0x000fe20000410000 */
[----:B------:R-:W-:-:S02]  /*10f20*/  HADD2.F32 R6, -RZ, R6.H1_H1 ;  /* 0x30000006ff067230 */ /* 0x000fc40000004100 */
[C---:B------:R-:W-:Y:S01]  /*10f30*/  FFMA.FTZ R27, R38.reuse, R30, -R9 ;  /* 0x0000001e261b7223 */ /* 0x040fe20000010809 */
[----:B------:R-:W-:Y:S01]  /*10f40*/  FMUL.FTZ R29, R38, R40 ;  /* 0x00000028261d7220 */ /* 0x000fe20000410000 */
[C---:B------:R-:W-:Y:S01]  /*10f50*/  FMUL.FTZ R9, R4.reuse, R10 ;  /* 0x0000000a04097220 */ /* 0x040fe20000410000 */
[----:B------:R-:W-:Y:S02]  /*10f60*/  HADD2.F32 R35, -RZ, R35.H1_H1 ;  /* 0x30000023ff237230 */ /* 0x000fe40000004100 */
[----:B------:R-:W-:Y:S01]  /*10f70*/  FFMA.FTZ R10, R4, R6, -R5 ;  /* 0x00000006040a7223 */ /* 0x000fe20000010805 */
[----:B------:R-:W-:Y:S02]  /*10f80*/  HADD2.F32 R49, -RZ, R36.H1_H1 ;  /* 0x30000024ff317230 */ /* 0x000fe40000004100 */
[----:B------:R-:W-:Y:S01]  /*10f90*/  FFMA.FTZ R29, R42, R30, R29 ;  /* 0x0000001e2a1d7223 */ /* 0x000fe2000001001d */
[----:B------:R-:W-:Y:S02]  /*10fa0*/  HADD2.F32 R31, -RZ, R31.H1_H1 ;  /* 0x3000001fff1f7230 */ /* 0x000fe40000004100 */
[----:B------:R-:W-:Y:S01]  /*10fb0*/  FFMA.FTZ R30, R44, R6, R9 ;  /* 0x000000062c1e7223 */ /* 0x000fe20000010009 */
[----:B------:R-:W-:-:S02]  /*10fc0*/  HADD2.F32 R5, -RZ, R32.H1_H1 ;  /* 0x30000020ff057230 */ /* 0x000fc40000004100 */
[----:B------:R-:W-:Y:S01]  /*10fd0*/  FMUL.FTZ R4, R35, R41 ;  /* 0x0000002923047220 */ /* 0x000fe20000410000 */
[--C-:B------:R-:W-:Y:S02]  /*10fe0*/  HADD2.F32 R37, -RZ, R7.reuse.H0_H0 ;  /* 0x20000007ff257230 */ /* 0x100fe40000004100 */
[----:B------:R-:W-:Y:S01]  /*10ff0*/  FMUL.FTZ R32, R49, R11 ;  /* 0x0000000b31207220 */ /* 0x000fe20000410000 */
[----:B------:R-:W-:Y:S02]  /*11000*/  HADD2.F32 R7, -RZ, R7.H1_H1 ;  /* 0x30000007ff077230 */ /* 0x000fe40000004100 */
[----:B------:R-:W-:Y:S01]  /*11010*/  FMUL.FTZ R6, R31, R41 ;  /* 0x000000291f067220 */ /* 0x000fe20000410000 */
[----:B------:R-:W-:Y:S01]  /*11020*/  FMUL.FTZ R36, R5, R11 ;  /* 0x0000000b05247220 */ /* 0x000fe20000410000 */
[----:B------:R-:W-:Y:S01]  /*11030*/  FFMA.FTZ R11, R31, R37, -R4 ;  /* 0x000000251f0b7223 */ /* 0x000fe20000010804 */
[----:B------:R-:W-:Y:S01]  /*11040*/  F2FP.F16.F32.PACK_AB R4, R0, R43 ;  /* 0x0000002b0004723e */ /* 0x000fe200000000ff */
[----:B------:R-:W-:Y:S01]  /*11050*/  FFMA.FTZ R32, R5, R7, -R32 ;  /* 0x0000000705207223 */ /* 0x000fe20000010820 */
[----:B------:R-:W-:Y:S01]  /*11060*/  FFMA.FTZ R37, R35, R37, R6 ;  /* 0x0000002523257223 */ /* 0x000fe20000010006 */
[----:B------:R-:W-:Y:S01]  /*11070*/  FFMA.FTZ R36, R49, R7, R36 ;  /* 0x0000000731247223 */ /* 0x000fe20000010024 */
[----:B------:R-:W-:-:S02]  /*11080*/  F2FP.F16.F32.PACK_AB R5, R28, R33 ;  /* 0x000000211c05723e */ /* 0x000fc400000000ff */
[----:B------:R-:W-:Y:S02]  /*11090*/  F2FP.F16.F32.PACK_AB R6, R10, R27 ;  /* 0x0000001b0a06723e */ /* 0x000fe400000000ff */
[----:B------:R-:W-:Y:S02]  /*110a0*/  F2FP.F16.F32.PACK_AB R7, R32, R11 ;  /* 0x0000000b2007723e */ /* 0x000fe400000000ff */
[----:B------:R-:W-:Y:S02]  /*110b0*/  F2FP.F16.F32.PACK_AB R8, R8, R45 ;  /* 0x0000002d0808723e */ /* 0x000fe400000000ff */
[----:B------:R-:W-:Y:S01]  /*110c0*/  F2FP.F16.F32.PACK_AB R9, R34, R39 ;  /* 0x000000272209723e */ /* 0x000fe200000000ff */
[----:B------:R0:W-:Y:S01]  /*110d0*/  STS.128 [R50], R4 ;  /* 0x0000000432007388 */ /* 0x0001e20000000c00 */
[----:B------:R-:W-:Y:S02]  /*110e0*/  F2FP.F16.F32.PACK_AB R10, R30, R29 ;  /* 0x0000001d1e0a723e */ /* 0x000fe400000000ff */
[----:B------:R-:W-:-:S05]  /*110f0*/  F2FP.F16.F32.PACK_AB R11, R36, R37 ;  /* 0x00000025240b723e */ /* 0x000fca00000000ff */
[----:B------:R0:W-:Y:S02]  /*11100*/  STS.128 [R3+0x14400], R8 ;  /* 0x0144000803007388 */ /* 0x0001e40000000c00 */
.L_x_640:
[----:B------:R-:W-:Y:S05]  /*11110*/  BSYNC B1 ;  /* 0x0000000000017941 */ /* 0x000fea0003800000 */
.L_x_639:
[----:B------:R-:W-:Y:S05]  /*11120*/  @P1 BRA `(.L_x_612) ;  /* 0x00000004005c1947 */ /* 0x000fea0003800000 */
[----:B------:R-:W2:Y:S01]  /*11130*/  LDL R42, [R1+0x8c] ;  /* 0x00008c00012a7983 */ /* 0x000ea20000100800 */
[----:B------:R-:W-:Y:S01]  /*11140*/  LEA.HI R12, R47, R12, RZ, 0x1d ;  /* 0x0000000c2f0c7211 */ /* 0x000fe200078fe8ff */
[----:B------:R-:W-:Y:S02]  /*11150*/  HADD2.F32 R36, -RZ, R21.H0_H0 ;  /* 0x20000015ff247230 */ /* 0x000fe40000004100 */
[----:B------:R-:W-:Y:S01]  /*11160*/  HADD2.F32 R34, -RZ, R13.H0_H0 ;  /* 0x2000000dff227230 */ /* 0x000fe20000004100 */
[----:B0-----:R-:W-:Y:S01]  /*11170*/  SHF.R.S32.HI R3, RZ, 0x1f, R12 ;  /* 0x0000001fff037819 */ /* 0x001fe2000001140c */
[----:B------:R-:W-:Y:S02]  /*11180*/  IMAD.SHL.U32 R0, R12, 0x8, RZ ;  /* 0x000000080c007824 */ /* 0x000fe400078e00ff */
[--C-:B------:R-:W-:Y:S01]  /*11190*/  HADD2.F32 R38, -RZ, R24.reuse.H0_H0 ;  /* 0x20000018ff267230 */ /* 0x100fe20000004100 */
[----:B------:R-:W-:Y:S01]  /*111a0*/  LEA.HI R3, R3, R12, RZ, 0x3 ;  /* 0x0000000c03037211 */ /* 0x000fe200078f18ff */
[----:B------:R-:W-:Y:S01]  /*111b0*/  HADD2.F32 R40, -RZ, R21.H1_H1 ;  /* 0x30000015ff287230 */ /* 0x000fe20000004100 */
[----:B-----5:R-:W-:Y:S01]  /*111c0*/  LOP3.LUT R0, R53, 0x38, R0, 0xf8, !PT ;  /* 0x0000003835007812 */ /* 0x020fe200078ef800 */
[----:B------:R-:W-:-:S02]  /*111d0*/  HADD2.F32 R39, -RZ, R24.H1_H1 ;  /* 0x30000018ff277230 */ /* 0x000fc40000004100 */
[----:B------:R-:W-:Y:S01]  /*111e0*/  IMAD.SHL.U32 R3, R3, 0x400, RZ ;  /* 0x0000040003037824 */ /* 0x000fe200078e00ff */
[----:B------:R-:W-:Y:S01]  /*111f0*/  LOP3.LUT R0, R0, R52, RZ, 0x3c, !PT ;  /* 0x0000003400007212 */ /* 0x000fe200078e3cff */
[----:B------:R-:W-:Y:S02]  /*11200*/  HADD2.F32 R37, -RZ, R15.H0_H0 ;  /* 0x2000000fff257230 */ /* 0x000fe40000004100 */
[----:B------:R-:W-:Y:S01]  /*11210*/  HADD2.F32 R41, -RZ, R25.H0_H0 ;  /* 0x20000019ff297230 */ /* 0x000fe20000004100 */
[----:B------:R-:W-:-:S04]  /*11220*/  LOP3.LUT R3, R3, 0x7fffe000, RZ, 0xc0, !PT ;  /* 0x7fffe00003037812 */ /* 0x000fc800078ec0ff */
[----:B------:R-:W-:-:S04]  /*11230*/  IADD3 R3, R0, R3, R51 ;  /* 0x0000000300037210 */ /* 0x000fc80007ffe033 */
[----:B------:R-:W-:-:S05]  /*11240*/  LEA R3, R3, R16, 0x1 ;  /* 0x0000001003037211 */ /* 0x000fca00078e08ff */
[----:B------:R-:W0:Y:S02]  /*11250*/  LDS.128 R8, [R3+0x14400] ;  /* 0x0144000003087984 */ /* 0x000e240000000c00 */
[--C-:B0-----:R-:W-:Y:S02]  /*11260*/  HADD2.F32 R29, -RZ, R8.reuse.H0_H0 ;  /* 0x20000008ff1d7230 */ /* 0x101fe40000004100 */
[----:B------:R-:W-:Y:S02]  /*11270*/  HADD2.F32 R8, -RZ, R8.H1_H1 ;  /* 0x30000008ff087230 */ /* 0x000fe40000004100 */
[--C-:B------:R-:W-:Y:S02]  /*11280*/  HADD2.F32 R30, -RZ, R9.reuse.H0_H0 ;  /* 0x20000009ff1e7230 */ /* 0x100fe40000004100 */
[-C--:B------:R-:W-:Y:S01]  /*11290*/  FMUL.FTZ R33, R36, R29.reuse ;  /* 0x0000001d24217220 */ /* 0x080fe20000410000 */
[----:B------:R-:W-:Y:S01]  /*112a0*/  FMUL.FTZ R29, R34, R29 ;  /* 0x0000001d221d7220 */ /* 0x000fe20000410000 */
[----:B------:R-:W-:Y:S01]  /*112b0*/  FMUL.FTZ R21, R38, R8 ;  /* 0x0000000826157220 */ /* 0x000fe20000410000 */
[----:B------:R-:W-:-:S02]  /*112c0*/  HADD2.F32 R9, -RZ, R9.H1_H1 ;  /* 0x30000009ff097230 */ /* 0x000fc40000004100 */
[--C-:B------:R-:W-:Y:S02]  /*112d0*/  HADD2.F32 R31, -RZ, R10.reuse.H0_H0 ;  /* 0x2000000aff1f7230 */ /* 0x100fe40000004100 */
[----:B------:R-:W-:Y:S02]  /*112e0*/  HADD2.F32 R10, -RZ, R10.H1_H1 ;  /* 0x3000000aff0a7230 */ /* 0x000fe40000004100 */
[--C-:B------:R-:W-:Y:S02]  /*112f0*/  HADD2.F32 R32, -RZ, R11.reuse.H0_H0 ;  /* 0x2000000bff207230 */ /* 0x100fe40000004100 */
[----:B------:R-:W-:Y:S01]  /*11300*/  FMUL.FTZ R24, R37, R31 ;  /* 0x0000001f25187220 */ /* 0x000fe20000410000 */
[----:B------:R-:W-:Y:S01]  /*11310*/  HADD2.F32 R11, -RZ, R11.H1_H1 ;  /* 0x3000000bff0b7230 */ /* 0x000fe20000004100 */
[----:B--2---:R-:W0:Y:S02]  /*11320*/  LDS.128 R4, [R42] ;  /* 0x000000002a047984 */ /* 0x004e240000000c00 */
[----:B0-----:R-:W-:-:S02]  /*11330*/  HADD2.F32 R0, -RZ, R4.H0_H0 ;  /* 0x20000004ff007230 */ /* 0x001fc40000004100 */
[----:B------:R-:W-:Y:S02]  /*11340*/  HADD2.F32 R4, -RZ, R4.H1_H1 ;  /* 0x30000004ff047230 */ /* 0x000fe40000004100 */
[----:B------:R-:W-:Y:S02]  /*11350*/  HADD2.F32 R12, -RZ, R5.H0_H0 ;  /* 0x20000005ff0c7230 */ /* 0x000fe40000004100 */
[-C--:B------:R-:W-:Y:S01]  /*11360*/  FFMA.FTZ R33, R34, R0.reuse, -R33 ;  /* 0x0000000022217223 */ /* 0x080fe20000010821 */
[----:B------:R-:W-:Y:S02]  /*11370*/  HADD2.F32 R34, -RZ, R14.H0_H0 ;  /* 0x2000000eff227230 */ /* 0x000fe40000004100 */
[----:B------:R-:W-:Y:S01]  /*11380*/  FFMA.FTZ R29, R36, R0, R29 ;  /* 0x00000000241d7223 */ /* 0x000fe2000001001d */
[----:B------:R-:W-:Y:S02]  /*11390*/  HADD2.F32 R36, -RZ, R13.H1_H1 ;  /* 0x3000000dff247230 */ /* 0x000fe40000004100 */
[----:B------:R-:W-:-:S02]  /*113a0*/  HADD2.F32 R5, -RZ, R5.H1_H1 ;  /* 0x30000005ff057230 */ /* 0x000fc40000004100 */
[C---:B------:R-:W-:Y:S01]  /*113b0*/  FMUL.FTZ R13, R34.reuse, R8 ;  /* 0x00000008220d7220 */ /* 0x040fe20000410000 */
[----:B------:R-:W-:Y:S01]  /*113c0*/  FFMA.FTZ R0, R34, R4, -R21 ;  /* 0x0000000422007223 */ /* 0x000fe20000010815 */
[-C--:B------:R-:W-:Y:S01]  /*113d0*/  FMUL.FTZ R21, R40, R30.reuse ;  /* 0x0000001e28157220 */ /* 0x080fe20000410000 */
[----:B------:R-:W-:Y:S01]  /*113e0*/  FMUL.FTZ R35, R36, R30 ;  /* 0x0000001e24237220 */ /* 0x000fe20000410000 */
[----:B------:R-:W-:Y:S01]  /*113f0*/  FFMA.FTZ R8, R38, R4, R13 ;  /* 0x0000000426087223 */ /* 0x000fe2000001000d */
[----:B------:R-:W-:Y:S02]  /*11400*/  HADD2.F32 R13, -RZ, R14.H1_H1 ;  /* 0x3000000eff0d7230 */ /* 0x000fe40000004100 */
[-C--:B------:R-:W-:Y:S01]  /*11410*/  FMUL.FTZ R4, R39, R9.reuse ;  /* 0x0000000927047220 */ /* 0x080fe20000410000 */
[----:B------:R-:W-:Y:S02]  /*11420*/  HADD2.F32 R34, -RZ, R26.H0_H0 ;  /* 0x2000001aff227230 */ /* 0x000fe40000004100 */
[-C--:B------:R-:W-:Y:S01]  /*11430*/  FFMA.FTZ R21, R36, R12.reuse, -R21 ;  /* 0x0000000c24157223 */ /* 0x080fe20000010815 */
[----:B------:R-:W-:Y:S01]  /*11440*/  FFMA.FTZ R35, R40, R12, R35 ;  /* 0x0000000c28237223 */ /* 0x000fe20000010023 */
[----:B------:R-:W-:Y:S01]  /*11450*/  FMUL.FTZ R14, R13, R9 ;  /* 0x000000090d0e7220 */ /* 0x000fe20000410000 */
[----:B------:R-:W-:-:S02]  /*11460*/  HADD2.F32 R27, -RZ, R6.H0_H0 ;  /* 0x20000006ff1b7230 */ /* 0x000fc40000004100 */
[----:B------:R-:W-:Y:S01]  /*11470*/  FFMA.FTZ R12, R13, R5, -R4 ;  /* 0x000000050d0c7223 */ /* 0x000fe20000010804 */
[----:B------:R-:W-:Y:S02]  /*11480*/  HADD2.F32 R30, -RZ, R20.H0_H0 ;  /* 0x20000014ff1e7230 */ /* 0x000fe40000004100 */
[----:B------:R-:W-:Y:S01]  /*11490*/  FMUL.FTZ R4, R41, R31 ;  /* 0x0000001f29047220 */ /* 0x000fe20000410000 */
[----:B------:R-:W-:Y:S02]  /*114a0*/  HADD2.F32 R6, -RZ, R6.H1_H1 ;  /* 0x30000006ff067230 */ /* 0x000fe40000004100 */
[----:B------:R-:W-:Y:S01]  /*114b0*/  FFMA.FTZ R14, R39, R5, R14 ;  /* 0x00000005270e7223 */ /* 0x000fe2000001000e */
[-C--:B------:R-:W-:Y:S01]  /*114c0*/  FMUL.FTZ R5, R34, R10.reuse ;  /* 0x0000000a22057220 */ /* 0x080fe20000410000 */
[-C--:B------:R-:W-:Y:S01]  /*114d0*/  FFMA.FTZ R13, R37, R27.reuse, -R4 ;  /* 0x0000001b250d7223 */ /* 0x080fe20000010804 */
[----:B------:R-:W-:Y:S01]  /*114e0*/  FFMA.FTZ R24, R41, R27, R24 ;  /* 0x0000001b29187223 */ /* 0x000fe20000010018 */
[C---:B------:R-:W-:Y:S01]  /*114f0*/  FMUL.FTZ R9, R30.reuse, R10 ;  /* 0x0000000a1e097220 */ /* 0x040fe20000410000 */
[----:B------:R-:W-:Y:S01]  /*11500*/  FFMA.FTZ R10, R30, R6, -R5 ;  /* 0x000000061e0a7223 */ /* 0x000fe20000010805 */
[----:B------:R-:W-:Y:S01]  /*11510*/  HADD2.F32 R36, -RZ, R25.H1_H1 ;  /* 0x30000019ff247230 */ /* 0x000fe20000004100 */
[----:B------:R-:W-:Y:S01]  /*11520*/  F2FP.F16.F32.PACK_AB R8, R8, R29 ;  /* 0x0000001d0808723e */ /* 0x000fe200000000ff */
[----:B------:R-:W-:-:S02]  /*11530*/  HADD2.F32 R27, -RZ, R26.H1_H1 ;  /* 0x3000001aff1b7230 */ /* 0x000fc40000004100 */
[----:B------:R-:W-:Y:S02]  /*11540*/  HADD2.F32 R30, -RZ, R15.H1_H1 ;  /* 0x3000000fff1e7230 */ /* 0x000fe40000004100 */
[----:B------:R-:W-:Y:S01]  /*11550*/  FFMA.FTZ R15, R34, R6, R9 ;  /* 0x00000006220f7223 */ /* 0x000fe20000010009 */
[----:B------:R-:W-:Y:S02]  /*11560*/  HADD2.F32 R25, -RZ, R20.H1_H1 ;  /* 0x30000014ff197230 */ /* 0x000fe40000004100 */
[-C--:B------:R-:W-:Y:S01]  /*11570*/  FMUL.FTZ R5, R36, R32.reuse ;  /* 0x0000002024057220 */ /* 0x080fe20000410000 */
[--C-:B------:R-:W-:Y:S02]  /*11580*/  HADD2.F32 R28, -RZ, R7.reuse.H0_H0 ;  /* 0x20000007ff1c7230 */ /* 0x100fe40000004100 */
[-C--:B------:R-:W-:Y:S01]  /*11590*/  FMUL.FTZ R4, R27, R11.reuse ;  /* 0x0000000b1b047220 */ /* 0x080fe20000410000 */
[----:B------:R-:W-:Y:S02]  /*115a0*/  HADD2.F32 R7, -RZ, R7.H1_H1 ;  /* 0x30000007ff077230 */ /* 0x000fe40000004100 */
[C---:B------:R-:W-:Y:S01]  /*115b0*/  FMUL.FTZ R9, R30.reuse, R32 ;  /* 0x000000201e097220 */ /* 0x040fe20000410000 */
[C---:B------:R-:W-:Y:S01]  /*115c0*/  FMUL.FTZ R6, R25.reuse, R11 ;  /* 0x0000000b19067220 */ /* 0x040fe20000410000 */
[-C--:B------:R-:W-:Y:S01]  /*115d0*/  FFMA.FTZ R11, R30, R28.reuse, -R5 ;  /* 0x0000001c1e0b7223 */ /* 0x080fe20000010805 */
[----:B------:R-:W-:Y:S01]  /*115e0*/  F2FP.F16.F32.PACK_AB R5, R12, R21 ;  /* 0x000000150c05723e */ /* 0x000fe200000000ff */
[-C--:B------:R-:W-:Y:S01]  /*115f0*/  FFMA.FTZ R20, R25, R7.reuse, -R4 ;  /* 0x0000000719147223 */ /* 0x080fe20000010804 */
        /* <DEDUP_REMOVED lines=8> */
[----:B------:R-:W-:-:S05]  /*11680*/  F2FP.F16.F32.PACK_AB R11, R25, R28 ;  /* 0x0000001c190b723e */ /* 0x000fca00000000ff */
[----:B------:R4:W-:Y:S02]  /*11690*/  STS.128 [R3+0x14400], R8 ;  /* 0x0144000803007388 */ /* 0x0009e40000000c00 */
.L_x_612:
[----:B------:R-:W-:Y:S05]  /*116a0*/  BSYNC B0 ;  /* 0x0000000000007941 */ /* 0x000fea0003800000 */
.L_x_578:
[----:B------:R-:W-:Y:S01]  /*116b0*/  @!PT LDS RZ, [RZ] ;  /* 0x00000000fffff984 */ /* 0x000fe20000000800 */
[----:B------:R-:W-:Y:S01]  /*116c0*/  @!PT LDS RZ, [RZ] ;  /* 0x00000000fffff984 */ /* 0x000fe20000000800 */
[----:B------:R-:W-:Y:S01]  /*116d0*/  @!PT LDS RZ, [RZ] ;  /* 0x00000000fffff984 */ /* 0x000fe20000000800 */
[----:B------:R-:W-:Y:S01]  /*116e0*/  @!PT LDS RZ, [RZ] ;  /* 0x00000000fffff984 */ /* 0x000fe20000000800 */
[----:B------:R0:W-:Y:S06]  /*116f0*/  MEMBAR.ALL.CTA ;  /* 0x0000000000007992 */ /* 0x0001ec0000008000 */
[----:B0-----:R-:W0:Y:S01]  /*11700*/  FENCE.VIEW.ASYNC.S ;  /* 0x00000000000073c6 */ /* 0x001e220000000000 */
[----:B------:R-:W-:Y:S05]  /*11710*/  WARPSYNC.ALL ;  /* 0x0000000000007948 */ /* 0x000fea0003800000 */
[----:B0-----:R-:W-:Y:S06]  /*11720*/  BAR.SYNC.DEFER_BLOCKING 0xd, 0x100 ;  /* 0x0344000000007b1d */ /* 0x001fec0000010000 */
.L_x_576:
[----:B------:R-:W-:-:S13]  /*11730*/  ISETP.NE.AND P0, PT, R221, 0x3, PT ;  /* 0x00000003dd00780c */ /* 0x000fda0003f05270 */
[----:B------:R-:W-:Y:S05]  /*11740*/  @!P0 BRA `(.L_x_641) ;  /* 0x0000000000048947 */ /* 0x000fea0003800000 */
[----:B------:R-:W-:Y:S01]  /*11750*/  BPT.TRAP 0x1 ;  /* 0x000000040000795c */ /* 0x000fe20000300000 */
.L_x_641:
[----:B------:R-:W-:Y:S01]  /*11760*/  IMAD R0, R224, 0x8, R16 ;  /* 0x00000008e0007824 */ /* 0x000fe200078e0210 */
[----:B01234-:R-:W-:-:S04]  /*11770*/  SHF.L.U32 R3, R225, 0x1f, RZ ;  /* 0x0000001fe1037819 */ /* 0x01ffc800000006ff */
[----:B------:R0:W1:Y:S01]  /*11780*/  SYNCS.PHASECHK.TRANS64.TRYWAIT P1, [R0+URZ+0x38830], R3 ;  /* 0x03883003000075a7 */ /* 0x000062000802017f */
[----:B------:R-:W-:Y:S05]  /*11790*/  @!P0 BRA `(.L_x_642) ;  /* 0x0000000000048947 */ /* 0x000fea0003800000 */
[----:B------:R-:W-:Y:S01]  /*117a0*/  BPT.TRAP 0x1 ;  /* 0x000000040000795c */ /* 0x000fe20000300000 */
.L_x_642:
[----:B------:R-:W2:Y:S01]  /*117b0*/  LDL R6, [R1+0x78] ;  /* 0x0000780001067983 */ /* 0x000ea20000100800 */
[----:B------:R-:W-:Y:S01]  /*117c0*/  IMAD.MOV.U32 R5, RZ, RZ, -0x2 ;  /* 0xfffffffeff057424 */ /* 0x000fe200078e00ff */
[----:B--2---:R-:W-:-:S04]  /*117d0*/  SHF.R.S32.HI R4, RZ, 0x1f, R6 ;  /* 0x0000001fff047819 */ /* 0x004fc80000011406 */
[----:B------:R-:W-:-:S04]  /*117e0*/  LEA.HI R4, R4, R6, RZ, 0x2 ;  /* 0x0000000604047211 */ /* 0x000fc800078f10ff */
[----:B------:R-:W-:-:S04]  /*117f0*/  LOP3.LUT R4, R4, 0x7ffffffc, RZ, 0xc0, !PT ;  /* 0x7ffffffc04047812 */ /* 0x000fc800078ec0ff */
[----:B------:R-:W-:Y:S01]  /*11800*/  IADD3 R4, R6, -R4, RZ ;  /* 0x8000000406047210 */ /* 0x000fe20007ffe0ff */
[----:B-1----:R-:W-:Y:S06]  /*11810*/  @P1 BRA `(.L_x_643) ;  /* 0x0000000000081947 */ /* 0x002fec0003800000 */
[----:B------:R-:W1:Y:S02]  /*11820*/  SYNCS.PHASECHK.TRANS64.TRYWAIT P1, [R0+URZ+0x38830], R3 ;  /* 0x03883003000075a7 */ /* 0x000e64000802017f */
[----:B-1----:R-:W-:Y:S05]  /*11830*/  @!P1 BRA `(.L_x_644) ;  /* 0x0000013c005c9947 */ /* 0x002fea0003800000 */
.L_x_643:
[----:B------:R-:W2:Y:S01]  /*11840*/  S2R R6, SR_TID.X ;  /* 0x0000000000067919 */ /* 0x000ea20000002100 */
[----:B------:R-:W-:Y:S05]  /*11850*/  WARPSYNC.ALL ;  /* 0x0000000000007948 */ /* 0x000fea0003800000 */
[----:B------:R-:W-:Y:S02]  /*11860*/  IMAD R5, R4, R5, 0x50 ;  /* 0x0000005004057424 */ /* 0x000fe400078e0205 */
[----:B------:R-:W-:Y:S01]  /*11870*/  IMAD.MOV.U32 R151, RZ, RZ, RZ ;  /* 0x000000ffff977224 */ /* 0x000fe200078e00ff */
[----:B--2---:R-:W-:-:S04]  /*11880*/  LOP3.LUT R6, R6, 0x7f, RZ, 0xc0, !PT ;  /* 0x0000007f06067812 */ /* 0x004fc800078ec0ff */
[----:B------:R-:W-:Y:S02]  /*11890*/  ISETP.NE.AND P1, PT, R6, RZ, PT ;  /* 0x000000ff0600720c */ /* 0x000fe40003f25270 */
[----:B01----:R-:W-:Y:S01]  /*118a0*/  IADD3 R3, R16, 0x24400, RZ ;  /* 0x0002440010037810 */ /* 0x003fe20007ffe0ff */
[----:B-----5:R-:W-:Y:S01]  /*118b0*/  WARPGROUP.ARRIVE ;  /* 0x00000000000079c5 */ /* 0x020fe20000000000 */
[----:B------:R-:W-:Y:S01]  /*118c0*/  R2UR UR12, R2 ;  /* 0x00000000020c72ca */ /* 0x000fe200000e0000 */
[----:B------:R-:W-:Y:S01]  /*118d0*/  UMOV UR9, 0x40000040 ;  /* 0x4000004000097882 */ /* 0x000fe20000000000 */
[----:B------:R-:W-:Y:S01]  /*118e0*/  SHF.R.U32.HI R3, RZ, 0x4, R3 ;  /* 0x00000004ff037819 */ /* 0x000fe20000011603 */
[----:B------:R-:W-:Y:S01]  /*118f0*/  IMAD.MOV.U32 R7, RZ, RZ, 0x40000040 ;  /* 0x40000040ff077424 */ /* 0x000fe200078e00ff */
[----:B------:R-:W-:Y:S01]  /*11900*/  UMOV UR5, UR9 ;  /* 0x0000000900057c82 */ /* 0x000fe20008000000 */
[----:B------:R-:W-:Y:S01]  /*11910*/  MOV R9, 0x40000040 ;  /* 0x4000004000097802 */ /* 0x000fe20000000f00 */
[----:B------:R-:W-:Y:S01]  /*11920*/  UMOV UR17, 0x40000040 ;  /* 0x4000004000117882 */ /* 0x000fe20000000000 */
[----:B------:R-:W-:Y:S01]  /*11930*/  LOP3.LUT R3, R3, 0x3fff, RZ, 0xc0, !PT ;  /* 0x00003fff03037812 */ /* 0x000fe200078ec0ff */
[----:B------:R-:W-:Y:S01]  /*11940*/  IMAD.U32 R11, RZ, RZ, UR9 ;  /* 0x00000009ff0b7e24 */ /* 0x000fe2000f8e00ff */
[----:B------:R-:W-:Y:S01]  /*11950*/  R2UR UR7, R7 ;  /* 0x00000000070772ca */ /* 0x000fe200000e0000 */
[----:B------:R-:W-:Y:S01]  /*11960*/  IMAD.MOV.U32 R7, RZ, RZ, 0x40000040 ;  /* 0x40000040ff077424 */ /* 0x000fe200078e00ff */
[----:B------:R-:W-:Y:S01]  /*11970*/  LOP3.LUT R234, R3, 0x10000, RZ, 0xfc, !PT ;  /* 0x0001000003ea7812 */ /* 0x000fe200078efcff */
[----:B------:R-:W-:Y:S01]  /*11980*/  IMAD.MOV.U32 R3, RZ, RZ, 0x40000040 ;  /* 0x40000040ff037424 */ /* 0x000fe200078e00ff */
[----:B------:R-:W-:Y:S01]  /*11990*/  ULOP3.LUT UR12, UR12, 0x10000, URZ, 0xfc, !UPT ;  /* 0x000100000c0c7892 */ /* 0x000fe2000f8efc3f */
[----:B------:R-:W-:Y:S01]  /*119a0*/  IADD3 R5, R5, R148, RZ ;  /* 0x0000009405057210 */ /* 0x000fe20007ffe0ff */
[----:B------:R-:W-:Y:S01]  /*119b0*/  UMOV UR53, 0x40000040 ;  /* 0x4000004000357882 */ /* 0x000fe20000000000 */
[----:B------:R-:W-:Y:S01]  /*119c0*/  IMAD R2, R224, 0xa00, R234 ;  /* 0x00000a00e0027824 */ /* 0x000fe200078e02ea */
[----:B------:R-:W-:Y:S01]  /*119d0*/  R2UR UR11, R3 ;  /* 0x00000000030b72ca */ /* 0x000fe200000e0000 */
[----:B------:R-:W-:Y:S01]  /*119e0*/  UIADD3 UR52, UR12, 0x806, URZ ;  /* 0x000008060c347890 */ /* 0x000fe2000fffe03f */
[----:B------:R-:W-:Y:S01]  /*119f0*/  IMAD R5, R180, -0x50, R5 ;  /* 0xffffffb0b4057824 */ /* 0x000fe200078e0205 */
[----:B------:R-:W-:Y:S01]  /*11a00*/  UMOV UR8, UR12 ;  /* 0x0000000c00087c82 */ /* 0x000fe20008000000 */
[C---:B------:R-:W-:Y:S01]  /*11a10*/  R2UR UR10, R2.reuse ;  /* 0x00000000020a72ca */ /* 0x040fe200000e0000 */
[----:B------:R-:W-:Y:S01]  /*11a20*/  UMOV UR4, UR8 ;  /* 0x0000000800047c82 */ /* 0x000fe20008000000 */
[C---:B------:R-:W-:Y:S01]  /*11a30*/  IADD3 R6, R2.reuse, 0x80, RZ ;  /* 0x0000008002067810 */ /* 0x040fe20007ffe0ff */
[----:B------:R-:W-:Y:S01]  /*11a40*/  VIADD R8, R2, 0x200 ;  /* 0x0000020002087836 */ /* 0x000fe20000000000 */
[----:B------:R-:W-:Y:S01]  /*11a50*/  MOV R10, UR8 ;  /* 0x00000008000a7c02 */ /* 0x000fe20008000f00 */
[----:B------:R-:W-:Y:S01]  /*11a60*/  UIADD3 UR48, UR12, 0xc00, URZ ;  /* 0x00000c000c307890 */ /* 0x000fe2000fffe03f */
[----:B------:R-:W-:Y:S01]  /*11a70*/  R2UR UR6, R6 ;  /* 0x00000000060672ca */ /* 0x000fe200000e0000 */
[----:B------:R-:W-:Y:S01]  /*11a80*/  UMOV UR49, 0x40000040 ;  /* 0x4000004000317882 */ /* 0x000fe20000000000 */
[----:B------:R-:W-:Y:S01]  /*11a90*/  IADD3 R6, R2, 0x100, RZ ;  /* 0x0000010002067810 */ /* 0x000fe20007ffe0ff */
[----:B------:R0:W-:Y:S01]  /*11aa0*/  STL.64 [R1+0x8], R10 ;  /* 0x0000080a01007387 */ /* 0x0001e20000100a00 */
[----:B------:R-:W-:Y:S01]  /*11ab0*/  UIADD3 UR44, UR12, 0xc02, URZ ;  /* 0x00000c020c2c7890 */ /* 0x000fe2000fffe03f */
[----:B------:R-:W-:Y:S01]  /*11ac0*/  MOV R3, 0x40000040 ;  /* 0x4000004000037802 */ /* 0x000fe20000000f00 */
[----:B------:R-:W-:Y:S01]  /*11ad0*/  UMOV UR45, 0x40000040 ;  /* 0x40000040002d7882 */ /* 0x000fe20000000000 */
[----:B------:R-:W-:Y:S01]  /*11ae0*/  HGMMA.64x16x16.F32 R56, gdesc[UR8], RZ, !UPT, gsb0 ;  /* 0x00200000083879f0 */ /* 0x000fe2000c0008ff */
[----:B------:R-:W-:Y:S01]  /*11af0*/  R2UR UR10, R8 ;  /* 0x00000000080a72ca */ /* 0x000fe200000e0000 */
[----:B------:R-:W-:Y:S01]  /*11b00*/  VIADD R8, R2, 0x202 ;  /* 0x0000020202087836 */ /* 0x000fe20000000000 */
[----:B------:R-:W-:Y:S01]  /*11b10*/  R2UR UR11, R9 ;  /* 0x00000000090b72ca */ /* 0x000fe200000e0000 */
[----:B------:R-:W-:Y:S01]  /*11b20*/  UIADD3 UR40, UR12, 0xc04, URZ ;  /* 0x00000c040c287890 */ /* 0x000fe2000fffe03f */
[----:B------:R-:W-:Y:S01]  /*11b30*/  MOV R9, 0x40000040 ;  /* 0x4000004000097802 */ /* 0x000fe20000000f00 */
[----:B------:R-:W-:Y:S01]  /*11b40*/  UMOV UR41, 0x40000040 ;  /* 0x4000004000297882 */ /* 0x000fe20000000000 */
[----:B------:R-:W-:Y:S01]  /*11b50*/  UIADD3 UR36, UR12, 0xc06, URZ ;  /* 0x00000c060c247890 */ /* 0x000fe2000fffe03f */
[----:B0-----:R-:W-:Y:S01]  /*11b60*/  IMAD.U32 R11, RZ, RZ, UR17 ;  /* 0x00000011ff0b7e24 */ /* 0x001fe2000f8e00ff */
[----:B------:R-:W-:Y:S01]  /*11b70*/  UMOV UR37, 0x40000040 ;  /* 0x4000004000257882 */ /* 0x000fe20000000000 */
[C---:B------:R-:W-:Y:S01]  /*11b80*/  ISETP.GT.AND P6, PT, R5.reuse, RZ, PT ;  /* 0x000000ff0500720c */ /* 0x040fe20003fc4270 */
[----:B------:R-:W-:Y:S01]  /*11b90*/  ULDC UR61, c[0x0][0x988] ;  /* 0x00026200003d7ab9 */ /* 0x000fe20000000800 */
[C---:B------:R-:W-:Y:S01]  /*11ba0*/  ISETP.GT.AND P5, PT, R5.reuse, 0x1, PT ;  /* 0x000000010500780c */ /* 0x040fe20003fa4270 */
[----:B------:R-:W-:Y:S01]  /*11bb0*/  BSSY B0, `(.L_x_645) ;  /* 0x0000906000007945 */ /* 0x000fe20003800000 */
[C---:B------:R-:W-:Y:S01]  /*11bc0*/  ISETP.GT.AND P4, PT, R5.reuse, 0x8, PT ;  /* 0x000000080500780c */ /* 0x040fe20003f84270 */
[--C-:B------:R-:W-:Y:S01]  /*11bd0*/  IMAD.MOV.U32 R150, RZ, RZ, R151.reuse ;  /* 0x000000ffff967224 */ /* 0x100fe200078e0097 */
[C---:B------:R-:W-:Y:S01]  /*11be0*/  ISETP.GT.AND P3, PT, R5.reuse, 0x9, PT ;  /* 0x000000090500780c */ /* 0x040fe20003f64270 */
[--C-:B------:R-:W-:Y:S01]  /*11bf0*/  IMAD.MOV.U32 R146, RZ, RZ, R151.reuse ;  /* 0x000000ffff927224 */ /* 0x100fe200078e0097 */
[----:B------:R-:W-:Y:S01]  /*11c00*/  ISETP.GT.AND P2, PT, R5, 0x10, PT ;  /* 0x000000100500780c */ /* 0x000fe20003f44270 */
[--C-:B------:R-:W-:Y:S01]  /*11c10*/  IMAD.MOV.U32 R144, RZ, RZ, R151.reuse ;  /* 0x000000ffff907224 */ /* 0x100fe200078e0097 */
[----:B------:R-:W-:Y:S01]  /*11c20*/  P2R R12, PR, RZ, 0x1 ;  /* 0x00000001ff0c7803 */ /* 0x000fe20000000000 */
[--C-:B------:R-:W-:Y:S01]  /*11c30*/  IMAD.MOV.U32 R142, RZ, RZ, R151.reuse ;  /* 0x000000ffff8e7224 */ /* 0x100fe200078e0097 */
[----:B------:R-:W-:Y:S01]  /*11c40*/  @!P1 IADD3 R0, R0, 0x38840, RZ ;  /* 0x0003884000009810 */ /* 0x000fe20007ffe0ff */
[--C-:B------:R-:W-:Y:S01]  /*11c50*/  IMAD.MOV.U32 R140, RZ, RZ, R151.reuse ;  /* 0x000000ffff8c7224 */ /* 0x100fe200078e0097 */
[-C--:B------:R-:W-:Y:S01]  /*11c60*/  MOV R149, R151.reuse ;  /* 0x0000009700957202 */ /* 0x080fe20000000f00 */
[--C-:B------:R-:W-:Y:S01]  /*11c70*/  IMAD.MOV.U32 R138, RZ, RZ, R151.reuse ;  /* 0x000000ffff8a7224 */ /* 0x100fe200078e0097 */
[----:B------:R-:W-:Y:S01]  /*11c80*/  @!P1 PRMT R0, RZ, 0x654, R0 ;  /* 0x00000654ff009816 */ /* 0x000fe20000000000 */
        /* <DEDUP_REMOVED lines=24> */
[----:B------:R-:W-:Y:S01]  /*11e10*/  IMAD.MOV.U32 R112, RZ, RZ, R151 ;  /* 0x000000ffff707224 */ /* 0x000fe200078e0097 */
[----:B------:R-:W-:-:S02]  /*11e20*/  WARPGROUP.DEPBAR.LE gsb0, 0x0 ;  /* 0x00008000000079c5 */ /* 0x000fc40000010000 */
[----:B------:R-:W-:Y:S01]  /*11e30*/  WARPGROUP.ARRIVE ;  /* 0x00000000000079c5 */ /* 0x000fe20000000000 */
[-C--:B------:R-:W-:Y:S01]  /*11e40*/  MOV R123, R151.reuse ;  /* 0x00000097007b7202 */ /* 0x080fe20000000f00 */
[--C-:B------:R-:W-:Y:S01]  /*11e50*/  IMAD.MOV.U32 R110, RZ, RZ, R151.reuse ;  /* 0x000000ffff6e7224 */ /* 0x100fe200078e0097 */
[-C--:B------:R-:W-:Y:S01]  /*11e60*/  MOV R121, R151.reuse ;  /* 0x0000009700797202 */ /* 0x080fe20000000f00 */
[--C-:B------:R-:W-:Y:S01]  /*11e70*/  IMAD.MOV.U32 R108, RZ, RZ, R151.reuse ;  /* 0x000000ffff6c7224 */ /* 0x100fe200078e0097 */
[-C--:B------:R-:W-:Y:S01]  /*11e80*/  MOV R119, R151.reuse ;  /* 0x0000009700777202 */ /* 0x080fe20000000f00 */
[----:B------:R-:W-:Y:S01]  /*11e90*/  HGMMA.64x16x16.F32 R48, gdesc[UR4], RZ, !UPT, gsb0 ;  /* 0x00200000043079f0 */ /* 0x000fe2000c0008ff */
[----:B------:R-:W-:Y:S01]  /*11ea0*/  R2UR UR6, R6 ;  /* 0x00000000060672ca */ /* 0x000fe200000e0000 */
[----:B------:R-:W-:Y:S01]  /*11eb0*/  UMOV UR4, UR8 ;  /* 0x0000000800047c82 */ /* 0x000fe20008000000 */
[----:B------:R-:W-:Y:S01]  /*11ec0*/  R2UR UR7, R7 ;  /* 0x00000000070772ca */ /* 0x000fe200000e0000 */
[----:B------:R-:W-:Y:S01]  /*11ed0*/  UMOV UR5, UR9 ;  /* 0x0000000900057c82 */ /* 0x000fe20008000000 */
[----:B------:R-:W-:Y:S01]  /*11ee0*/  IADD3 R6, R2, 0x180, RZ ;  /* 0x0000018002067810 */ /* 0x000fe20007ffe0ff */
[--C-:B------:R-:W-:Y:S01]  /*11ef0*/  IMAD.MOV.U32 R106, RZ, RZ, R151.reuse ;  /* 0x000000ffff6a7224 */ /* 0x100fe200078e0097 */
[----:B------:R-:W-:Y:S01]  /*11f00*/  MOV R7, 0x40000040 ;  /* 0x4000004000077802 */ /* 0x000fe20000000f00 */
        /* <DEDUP_REMOVED lines=36> */
[----:B------:R-:W-:Y:S01]  /*12150*/  IMAD.MOV.U32 R64, RZ, RZ, R151 ;  /* 0x000000ffff407224 */ /* 0x000fe200078e0097 */
[----:B------:R-:W-:Y:S02]  /*12160*/  WARPGROUP.DEPBAR.LE gsb0, 0x0 ;  /* 0x00008000000079c5 */ /* 0x000fe40000010000 */
[----:B------:R-:W-:-:S06]  /*12170*/  WARPGROUP.ARRIVE ;  /* 0x00000000000079c5 */ /* 0x000fcc0000000000 */
[----:B------:R-:W-:Y:S01]  /*12180*/  HGMMA.64x16x16.F32 R40, gdesc[UR4], RZ, !UPT, gsb0 ;  /* 0x00200000042879f0 */ /* 0x000fe2000c0008ff */
[----:B------:R-:W-:Y:S01]  /*12190*/  R2UR UR6, R6 ;  /* 0x00000000060672ca */ /* 0x000fe200000e0000 */
[----:B------:R-:W-:Y:S01]  /*121a0*/  UMOV UR4, UR8 ;  /* 0x0000000800047c82 */ /* 0x000fe20008000000 */
[----:B------:R-:W-:Y:S01]  /*121b0*/  R2UR UR7, R7 ;  /* 0x00000000070772ca */ /* 0x000fe200000e0000 */
[----:B------:R-:W-:Y:S01]  /*121c0*/  UMOV UR5, UR9 ;  /* 0x0000000900057c82 */ /* 0x000fe20008000000 */
[----:B------:R-:W-:Y:S02]  /*121d0*/  VIADD R6, R2, 0x2 ;  /* 0x0000000202067836 */ /* 0x000fe40000000000 */
[----:B------:R-:W-:-:S03]  /*121e0*/  IMAD.MOV.U32 R7, RZ, RZ, 0x40000040 ;  /* 0x40000040ff077424 */ /* 0x000fc600078e00ff */
[----:B------:R-:W-:Y:S02]  /*121f0*/  R2UR UR18, R6 ;  /* 0x00000000061272ca */ /* 0x000fe400000e0000 */
[----:B------:R-:W-:Y:S01]  /*12200*/  R2UR UR19, R7 ;  /* 0x00000000071372ca */ /* 0x000fe200000e0000 */
[----:B------:R-:W-:Y:S01]  /*12210*/  IMAD.MOV.U32 R7, RZ, RZ, 0x40000040 ;  /* 0x40000040ff077424 */ /* 0x000fe200078e00ff */
[----:B------:R-:W-:Y:S01]  /*12220*/  IADD3 R6, R2, 0x82, RZ ;  /* 0x0000008202067810 */ /* 0x000fe20007ffe0ff */
[----:B------:R-:W-:Y:S02]  /*12230*/  WARPGROUP.DEPBAR.LE gsb0, 0x0 ;  /* 0x00008000000079c5 */ /* 0x000fe40000010000 */
[----:B------:R-:W-:-:S06]  /*12240*/  WARPGROUP.ARRIVE ;  /* 0x00000000000079c5 */ /* 0x000fcc0000000000 */
[----:B------:R-:W-:Y:S01]  /*12250*/  HGMMA.64x16x16.F32 R32, gdesc[UR4], RZ, !UPT, gsb0 ;  /* 0x00200000042079f0 */ /* 0x000fe2000c0008ff */
[----:B------:R-:W-:Y:S01]  /*12260*/  UIADD3 UR4, UR12, 0x2, URZ ;  /* 0x000000020c047890 */ /* 0x000fe2000fffe03f */
[----:B------:R-:W-:Y:S02]  /*12270*/  R2UR UR6, R6 ;  /* 0x00000000060672ca */ /* 0x000fe400000e0000 */
[----:B------:R-:W-:Y:S01]  /*12280*/  R2UR UR7, R7 ;  /* 0x00000000070772ca */ /* 0x000fe200000e0000 */
[----:B------:R-:W-:Y:S01]  /*12290*/  IMAD.MOV.U32 R7, RZ, RZ, 0x40000040 ;  /* 0x40000040ff077424 */ /* 0x000fe200078e00ff */
[----:B------:R-:W-:Y:S02]  /*122a0*/  IADD3 R6, R2, 0x102, RZ ;  /* 0x0000010202067810 */ /* 0x000fe40007ffe0ff */
[----:B------:R-:W-:Y:S02]  /*122b0*/  UMOV UR16, UR4 ;  /* 0x0000000400107c82 */ /* 0x000fe40008000000 */
[----:B------:R-:W-:-:S05]  /*122c0*/  MOV R10, UR16 ;  /* 0x00000010000a7c02 */ /* 0x000fca0008000f00 */
[----:B------:R0:W-:Y:S01]  /*122d0*/  STL.64 [R1], R10 ;  /* 0x0000000a01007387 */ /* 0x0001e20000100a00 */
[----:B------:R-:W-:Y:S02]  /*122e0*/  WARPGROUP.DEPBAR.LE gsb0, 0x0 ;  /* 0x00008000000079c5 */ /* 0x000fe40000010000 */
[----:B------:R-:W-:-:S06]  /*122f0*/  WARPGROUP.ARRIVE ;  /* 0x00000000000079c5 */ /* 0x000fcc0000000000 */
[----:B------:R-:W-:Y:S01]  /*12300*/  HGMMA.64x16x16.F32 R24, gdesc[UR8], RZ, !UPT, gsb0 ;  /* 0x00200000081879f0 */ /* 0x000fe2000c0008ff */
[----:B------:R-:W-:Y:S01]  /*12310*/  UMOV UR8, UR16 ;  /* 0x0000001000087c82 */ /* 0x000fe20008000000 */
[----:B------:R-:W-:Y:S01]  /*12320*/  UMOV UR9, UR17 ;  /* 0x0000001100097c82 */ /* 0x000fe20008000000 */
[----:B------:R-:W-:Y:S01]  /*12330*/  UMOV UR4, UR8 ;  /* 0x0000000800047c82 */ /* 0x000fe20008000000 */
[----:B------:R-:W-:Y:S01]  /*12340*/  UMOV UR5, UR9 ;  /* 0x0000000900057c82 */ /* 0x000fe20008000000 */
[----:B------:R-:W-:Y:S01]  /*12350*/  R2UR UR10, R8 ;  /* 0x00000000080a72ca */ /* 0x000fe200000e0000 */
[----:B------:R-:W-:Y:S01]  /*12360*/  VIADD R8, R2, 0x204 ;  /* 0x0000020402087836 */ /* 0x000fe20000000000 */
[----:B------:R-:W-:Y:S02]  /*12370*/  R2UR UR11, R9 ;  /* 0x00000000090b72ca */ /* 0x000fe400000e0000 */
[----:B------:R-:W-:Y:S01]  /*12380*/  MOV R9, 0x40000040 ;  /* 0x4000004000097802 */ /* 0x000fe20000000f00 */
[----:B------:R-:W-:-:S02]  /*12390*/  WARPGROUP.DEPBAR.LE gsb0, 0x0 ;  /* 0x00008000000079c5 */ /* 0x000fc40000010000 */
[----:B------:R-:W-:-:S06]  /*123a0*/  WARPGROUP.ARRIVE ;  /* 0x00000000000079c5 */ /* 0x000fcc0000000000 */
[----:B------:R-:W-:Y:S01]  /*123b0*/  HGMMA.64x16x16.F32 R56, gdesc[UR16], R56, gsb0 ;  /* 0x00200000103879f0 */ /* 0x000fe20008000838 */
[----:B------:R-:W-:Y:S02]  /*123c0*/  UMOV UR17, 0x40000040 ;  /* 0x4000004000117882 */ /* 0x000fe40000000000 */
[----:B0-----:R-:W-:Y:S01]  /*123d0*/  IMAD.U32 R11, RZ, RZ, UR17 ;  /* 0x00000011ff0b7e24 */ /* 0x001fe2000f8e00ff */
[----:B------:R-:W-:Y:S02]  /*123e0*/  WARPGROUP.DEPBAR.LE gsb0, 0x0 ;  /* 0x00008000000079c5 */ /* 0x000fe40000010000 */
[----:B------:R-:W-:-:S06]  /*123f0*/  WARPGROUP.ARRIVE ;  /* 0x00000000000079c5 */ /* 0x000fcc0000000000 */
[----:B------:R-:W-:Y:S01]  /*12400*/  HGMMA.64x16x16.F32 R48, gdesc[UR4], R48, gsb0 ;  /* 0x00200000043079f0 */ /* 0x000fe20008000830 */
[----:B------:R-:W-:Y:S01]  /*12410*/  R2UR UR6, R6 ;  /* 0x00000000060672ca */ /* 0x000fe200000e0000 */
[----:B------:R-:W-:Y:S01]  /*12420*/  UMOV UR4, UR8 ;  /* 0x0000000800047c82 */ /* 0x000fe20008000000 */
[----:B------:R-:W-:Y:S01]  /*12430*/  R2UR UR7, R7 ;  /* 0x00000000070772ca */ /* 0x000fe200000e0000 */
[----:B------:R-:W-:Y:S01]  /*12440*/  UMOV UR5, UR9 ;  /* 0x0000000900057c82 */ /* 0x000fe20008000000 */
[----:B------:R-:W-:Y:S02]  /*12450*/  IADD3 R6, R2, 0x182, RZ ;  /* 0x0000018202067810 */ /* 0x000fe40007ffe0ff */
[----:B------:R-:W-:Y:S01]  /*12460*/  MOV R7, 0x40000040 ;  /* 0x4000004000077802 */ /* 0x000fe20000000f00 */
[----:B------:R-:W-:Y:S02]  /*12470*/  WARPGROUP.DEPBAR.LE gsb0, 0x0 ;  /* 0x00008000000079c5 */ /* 0x000fe40000010000 */
[----:B------:R-:W-:-:S06]  /*12480*/  WARPGROUP.ARRIVE ;  /* 0x00000000000079c5 */ /* 0x000fcc0000000000 */
[----:B------:R-:W-:Y:S01]  /*12490*/  HGMMA.64x16x16.F32 R40, gdesc[UR4], R40, gsb0 ;  /* 0x00200000042879f0 */ /* 0x000fe20008000828 */
        /* <DEDUP_REMOVED lines=12> */
[----:B------:R-:W-:Y:S01]  /*12560*/  HGMMA.64x16x16.F32 R32, gdesc[UR4], R32, gsb0 ;  /* 0x00200000042079f0 */ /* 0x000fe20008000820 */
[----:B------:R-:W-:Y:S01]  /*12570*/  UIADD3 UR4, UR12, 0x4, URZ ;  /* 0x000000040c047890 */ /* 0x000fe2000fffe03f */
[----:B------:R-:W-:Y:S02]  /*12580*/  R2UR UR6, R6 ;  /* 0x00000000060672ca */ /* 0x000fe400000e0000 */
[----:B------:R-:W-:Y:S01]  /*12590*/  R2UR UR7, R7 ;  /* 0x00000000070772ca */ /* 0x000fe200000e0000 */
[----:B------:R-:W-:Y:S01]  /*125a0*/  IMAD.MOV.U32 R7, RZ, RZ, 0x40000040 ;  /* 0x40000040ff077424 */ /* 0x000fe200078e00ff */
[----:B------:R-:W-:Y:S02]  /*125b0*/  IADD3 R6, R2, 0x104, RZ ;  /* 0x0000010402067810 */ /* 0x000fe40007ffe0ff */
[----:B------:R-:W-:Y:S02]  /*125c0*/  UMOV UR16, UR4 ;  /* 0x0000000400107c82 */ /* 0x000fe40008000000 */
[----:B------:R-:W-:-:S05]  /*125d0*/  MOV R10, UR16 ;  /* 0x00000010000a7c02 */ /* 0x000fca0008000f00 */
[----:B------:R0:W-:Y:S01]  /*125e0*/  STL.64 [R1+0x50], R10 ;  /* 0x0000500a01007387 */ /* 0x0001e20000100a00 */
[----:B------:R-:W-:Y:S02]  /*125f0*/  WARPGROUP.DEPBAR.LE gsb0, 0x0 ;  /* 0x00008000000079c5 */ /* 0x000fe40000010000 */
[----:B------:R-:W-:-:S06]  /*12600*/  WARPGROUP.ARRIVE ;  /* 0x00000000000079c5 */ /* 0x000fcc0000000000 */
[----:B------:R-:W-:Y:S01]  /*12610*/  HGMMA.64x16x16.F32 R24, gdesc[UR8], R24, gsb0 ;  /* 0x00200000081879f0 */ /* 0x000fe20008000818 */
        /* <DEDUP_REMOVED lines=159> */
[----:B------:R-:W-:Y:S01]  /*13010*/  UMOV UR15, UR17 ;  /* 0x00000011000f7c82 */ /* 0x000fe20008000000 */
        /* <DEDUP_REMOVED lines=27> */
[----:B------:R-:W-:Y:S01]  /*131d0*/  R2UR UR6, R6 ;  /* 0x00000000060672ca */ /* 0x000fe200000e0000 */
[----:B------:R-:W-:Y:S01]  /*131e0*/  UMOV UR5, UR15 ;  /* 0x0000000f00057c82 */ /* 0x000fe20008000000 */
[----:B------:R-:W-:Y:S01]  /*131f0*/  R2UR UR7, R7 ;  /* 0x00000000070772ca */ /* 0x000fe200000e0000 */
[----:B------:R-:W-:Y:S01]  /*13200*/  IMAD.MOV.U32 R7, RZ, RZ, 0x40000040 ;  /* 0x40000040ff077424 */ /* 0x000fe200078e00ff */
[----:B------:R-:W-:Y:S02]  /*13210*/  IADD3 R6, R2, 0x384, RZ ;  /* 0x0000038402067810 */ /* 0x000fe40007ffe0ff */
[----:B------:R-:W-:Y:S02]  /*13220*/  UMOV UR16, UR4 ;  /* 0x0000000400107c82 */ /* 0x000fe40008000000 */
[----:B------:R-:W-:Y:S01]  /*13230*/  UMOV UR14, UR16 ;  /* 0x00000010000e7c82 */ /* 0x000fe20008000000 */
[----:B------:R-:W-:Y:S01]  /*13240*/  MOV R10, UR16 ;  /* 0x00000010000a7c02 */ /* 0x000fe20008000f00 */
[----:B------:R-:W-:-:S04]  /*13250*/  UMOV UR4, UR14 ;  /* 0x0000000e00047c82 */ /* 0x000fc80008000000 */
[----:B------:R0:W-:Y:S01]  /*13260*/  STL.64 [R1+0x30], R10 ;  /* 0x0000300a01007387 */ /* 0x0001e20000100a00 */
[----:B------:R-:W-:Y:S02]  /*13270*/  WARPGROUP.DEPBAR.LE gsb0, 0x0 ;  /* 0x00008000000079c5 */ /* 0x000fe40000010000 */
[----:B------:R-:W-:-:S06]  /*13280*/  WARPGROUP.ARRIVE ;  /* 0x00000000000079c5 */ /* 0x000fcc0000000000 */
[----:B------:R-:W-:Y:S01]  /*13290*/  HGMMA.64x16x16.F32 R24, gdesc[UR8], R24, gsb0 ;  /* 0x00200000081879f0 */ /* 0x000fe20008000818 */
[----:B------:R-:W-:Y:S01]  /*132a0*/  UMOV UR8, UR14 ;  /* 0x0000000e00087c82 */ /* 0x000fe20008000000 */
[----:B------:R-:W-:Y:S01]  /*132b0*/  UMOV UR9, UR15 ;  /* 0x0000000f00097c82 */ /* 0x000fe20008000000 */
[----:B------:R-:W-:Y:S02]  /*132c0*/  WARPGROUP.DEPBAR.LE gsb0, 0x0 ;  /* 0x00008000000079c5 */ /* 0x000fe40000010000 */
        /* <DEDUP_REMOVED lines=12> */
[----:B------:R-:W-:Y:S02]  /*13390*/  MOV R7, 0x40000040 ;  /* 0x4000004000077802 */ /* 0x000fe40000000f00 */
[----:B------:R-:W-:Y:S01]  /*133a0*/  R2UR UR10, R6 ;  /* 0x00000000060a72ca */ /* 0x000fe200000e0000 */
[----:B------:R-:W-:Y:S01]  /*133b0*/  VIADD R6, R2, 0x286 ;  /* 0x0000028602067836 */ /* 0x000fe20000000000 */
[----:B------:R-:W-:Y:S01]  /*133c0*/  R2UR UR11, R7 ;  /* 0x00000000070b72ca */ /* 0x000fe200000e0000 */
        /* <DEDUP_REMOVED lines=8> */
[----:B------:R-:W-:Y:S01]  /*13450*/  R2UR UR6, R8 ;  /* 0x00000000080672ca */ /* 0x000fe200000e0000 */
[----:B------:R-:W-:Y:S01]  /*13460*/  UMOV UR4, UR14 ;  /* 0x0000000e00047c82 */ /* 0x000fe20008000000 */
[----:B------:R-:W-:Y:S01]  /*13470*/  R2UR UR7, R9 ;  /* 0x00000000090772ca */ /* 0x000fe200000e0000 */
[----:B------:R-:W-:Y:S01]  /*13480*/  UMOV UR5, UR15 ;  /* 0x0000000f00057c82 */ /* 0x000fe20008000000 */
[----:B------:R-:W-:Y:S01]  /*13490*/  VIADD R8, R2, 0x486 ;  /* 0x0000048602087836 */ /* 0x000fe20000000000 */
[----:B------:R-:W-:Y:S01]  /*134a0*/  MOV R9, 0x40000040 ;  /* 0x4000004000097802 */ /* 0x000fe20000000f00 */
[----:B------:R-:W-:Y:S02]  /*134b0*/  WARPGROUP.DEPBAR.LE gsb0, 0x0 ;  /* 0x00008000000079c5 */ /* 0x000fe40000010000 */
[----:B------:R-:W-:-:S06]  /*134c0*/  WARPGROUP.ARRIVE ;  /* 0x00000000000079c5 */ /* 0x000fcc0000000000 */
[----:B------:R-:W-:Y:S01]  /*134d0*/  HGMMA.64x16x16.F32 R32, gdesc[UR8], R32, gsb0 ;  /* 0x00200000082079f0 */ /* 0x000fe20008000820 */
[----:B------:R-:W-:Y:S01]  /*134e0*/  UIADD3 UR8, UR12, 0x406, URZ ;  /* 0x000004060c087890 */ /* 0x000fe2000fffe03f */
[----:B------:R-:W-:Y:S01]  /*134f0*/  R2UR UR10, R8 ;  /* 0x00000000080a72ca */ /* 0x000fe200000e0000 */
[----:B------:R-:W-:Y:S01]  /*13500*/  UMOV UR9, UR17 ;  /* 0x0000001100097c82 */ /* 0x000fe20008000000 */
[----:B------:R-:W-:Y:S01]  /*13510*/  R2UR UR11, R9 ;  /* 0x00000000090b72ca */ /* 0x000fe200000e0000 */
[----:B------:R-:W-:Y:S01]  /*13520*/  VIADD R8, R2, 0x700 ;  /* 0x0000070002087836 */ /* 0x000fe20000000000 */
[----:B------:R-:W-:Y:S02]  /*13530*/  MOV R9, 0x40000040 ;  /* 0x4000004000097802 */ /* 0x000fe40000000f00 */
[----:B------:R-:W-:Y:S02]  /*13540*/  UMOV UR16, UR8 ;  /* 0x0000000800107c82 */ /* 0x000fe40008000000 */
[----:B------:R-:W-:Y:S01]  /*13550*/  UMOV UR8, UR16 ;  /* 0x0000001000087c82 */ /* 0x000fe20008000000 */
[----:B------:R-:W-:-:S05]  /*13560*/  MOV R10, UR16 ;  /* 0x00000010000a7c02 */ /* 0x000fca0008000f00 */
[----:B------:R0:W-:Y:S01]  /*13570*/  STL.64 [R1+0x28], R10 ;  /* 0x0000280a01007387 */ /* 0x0001e20000100a00 */
[----:B------:R-:W-:Y:S02]  /*13580*/  WARPGROUP.DEPBAR.LE gsb0, 0x0 ;  /* 0x00008000000079c5 */ /* 0x000fe40000010000 */
[----:B------:R-:W-:-:S06]  /*13590*/  WARPGROUP.ARRIVE ;  /* 0x00000000000079c5 */ /* 0x000fcc0000000000 */
[----:B------:R-:W-:Y:S01]  /*135a0*/  HGMMA.64x16x16.F32 R24, gdesc[UR4], R24, gsb0 ;  /* 0x00200000041879f0 */ /* 0x000fe20008000818 */
[----:B------:R-:W-:Y:S01]  /*135b0*/  R2UR UR6, R6 ;  /* 0x00000000060672ca */ /* 0x000fe200000e0000 */
[----:B------:R-:W-:Y:S01]  /*135c0*/  UMOV UR4, UR8 ;  /* 0x0000000800047c82 */ /* 0x000fe20008000000 */
[----:B------:R-:W-:Y:S01]  /*135d0*/  R2UR UR7, R7 ;  /* 0x00000000070772ca */ /* 0x000fe200000e0000 */
[----:B------:R-:W-:Y:S01]  /*135e0*/  UMOV UR5, UR9 ;  /* 0x0000000900057c82 */ /* 0x000fe20008000000 */
[----:B------:R-:W-:Y:S01]  /*135f0*/  IMAD.MOV.U32 R7, RZ, RZ, 0x40000040 ;  /* 0x40000040ff077424 */ /* 0x000fe200078e00ff */
[----:B------:R-:W-:Y:S01]  /*13600*/  IADD3 R6, R2, 0x386, RZ ;  /* 0x0000038602067810 */ /* 0x000fe20007ffe0ff */
        /* <DEDUP_REMOVED lines=147> */
[----:B------:R-:W-:Y:S03]  /*13f40*/  HGMMA.64x16x16.F32 R56, gdesc[UR16], R56, gsb0 ;  /* 0x00200000103879f0 */ /* 0x000fe60008000838 */
        /* <DEDUP_REMOVED lines=41> */
[----:B------:R-:W-:Y:S02]  /*141e0*/  R2UR UR54, R6 ;  /* 0x00000000063672ca */ /* 0x000fe400000e0000 */
[----:B------:R-:W-:Y:S02]  /*141f0*/  R2UR UR55, R7 ;  /* 0x00000000073772ca */ /* 0x000fe400000e0000 */
        /* <DEDUP_REMOVED lines=19> */
[----:B------:R-:W-:Y:S01]  /*14330*/  VIADD R8, R2, 0x980 ;  /* 0x0000098002087836 */ /* 0x000fe20000000000 */
[----:B------:R-:W-:Y:S02]  /*14340*/  R2UR UR55, R9 ;  /* 0x00000000093772ca */ /* 0x000fe400000e0000 */
        /* <DEDUP_REMOVED lines=12> */
[----:B------:R-:W-:Y:S03]  /*14410*/  HGMMA.64x16x16.F32 R24, gdesc[UR52], R24, gsb0 ;  /* 0x00200000341879f0 */ /* 0x000fe60008000818 */
        /* <DEDUP_REMOVED lines=101> */
[----:B------:R-:W-:Y:S02]  /*14a70*/  R2UR UR42, R8 ;  /* 0x00000000082a72ca */ /* 0x000fe400000e0000 */
[----:B------:R-:W-:Y:S01]  /*14a80*/  R2UR UR43, R9 ;  /* 0x00000000092b72ca */ /* 0x000fe200000e0000 */
        /* <DEDUP_REMOVED lines=16> */
[----:B------:R-:W-:Y:S01]  /*14b90*/  R2UR UR39, R7 ;  /* 0x00000000072772ca */ /* 0x000fe200000e0000 */
[----:B------:R-:W-:Y:S01]  /*14ba0*/  IMAD.MOV.U32 R7, RZ, RZ, 0x40000040 ;  /* 0x40000040ff077424 */ /* 0x000fe200078e00ff */
[C---:B------:R-:W-:Y:S01]  /*14bb0*/  IADD3 R6, R2.reuse, 0x906, RZ ;  /* 0x0000090602067810 */ /* 0x040fe20007ffe0ff */
[----:B------:R-:W-:Y:S01]  /*14bc0*/  VIADD R2, R2, 0x986 ;  /* 0x0000098602027836 */ /* 0x000fe20000000000 */
[----:B------:R-:W-:Y:S02]  /*14bd0*/  WARPGROUP.DEPBAR.LE gsb0, 0x0 ;  /* 0x00008000000079c5 */ /* 0x000fe40000010000 */
[----:B------:R-:W-:Y:S01]  /*14be0*/  WARPGROUP.ARRIVE ;  /* 0x00000000000079c5 */ /* 0x000fe20000000000 */
[----:B------:R-:W-:Y:S01]  /*14bf0*/  FSEL R9, R56, -INF , P6 ;  /* 0xff80000038097808 */ /* 0x000fe20003000000 */
[----:B------:R-:W-:Y:S01]  /*14c00*/  IMAD.MOV.U32 R56, RZ, RZ, R151 ;  /* 0x000000ffff387224 */ /* 0x000fe200078e0097 */
[----:B------:R-:W-:-:S02]  /*14c10*/  FSEL R57, R57, -INF , P5 ;  /* 0xff80000039397808 */ /* 0x000fc40002800000 */
[----:B0-----:R-:W-:Y:S01]  /*14c20*/  FSEL R11, R60, -INF , P4 ;  /* 0xff8000003c0b7808 */ /* 0x001fe20002000000 */
[----:B------:R-:W-:Y:S01]  /*14c30*/  HGMMA.64x16x16.F32 R48, gdesc[UR4], R48, gsb0 ;  /* 0x00200000043079f0 */ /* 0x000fe20008000830 */
[----:B------:R-:W-:Y:S01]  /*14c40*/  FSEL R61, R61, -INF , P3 ;  /* 0xff8000003d3d7808 */ /* 0x000fe20001800000 */
[----:B------:R-:W-:Y:S01]  /*14c50*/  ULDC UR4, c[0x0][0x988] ;  /* 0x0002620000047ab9 */ /* 0x000fe20000000800 */
[----:B------:R-:W-:Y:S01]  /*14c60*/  FSEL R59, R59, -INF , P5 ;  /* 0xff8000003b3b7808 */ /* 0x000fe20002800000 */
[----:B------:R-:W-:Y:S01]  /*14c70*/  IMAD.MOV.U32 R60, RZ, RZ, R151 ;  /* 0x000000ffff3c7224 */ /* 0x000fe200078e0097 */
[----:B------:R-:W-:Y:S02]  /*14c80*/  ISETP.GT.AND P5, PT, R5, 0x18, PT ;  /* 0x000000180500780c */ /* 0x000fe40003fa4270 */
[----:B------:R-:W-:Y:S02]  /*14c90*/  FSEL R63, R63, -INF , P3 ;  /* 0xff8000003f3f7808 */ /* 0x000fe40001800000 */
[----:B------:R-:W-:Y:S01]  /*14ca0*/  ISETP.GT.AND P3, PT, R5, 0x20, PT ;  /* 0x000000200500780c */ /* 0x000fe20003f64270 */
[----:B------:R-:W-:-:S02]  /*14cb0*/  WARPGROUP.DEPBAR.LE gsb0, 0x0 ;  /* 0x00008000000079c5 */ /* 0x000fc40000010000 */
[----:B------:R-:W-:Y:S01]  /*14cc0*/  WARPGROUP.ARRIVE ;  /* 0x00000000000079c5 */ /* 0x000fe20000000000 */
[----:B------:R-:W-:Y:S01]  /*14cd0*/  FSEL R15, R48, -INF , P2 ;  /* 0xff800000300f7808 */ /* 0x000fe20001000000 */
[--C-:B------:R-:W-:Y:S01]  /*14ce0*/  IMAD.MOV.U32 R48, RZ, RZ, R151.reuse ;  /* 0x000000ffff307224 */ /* 0x100fe200078e0097 */
[----:B------:R-:W-:Y:S01]  /*14cf0*/  FSEL R65, R52, -INF , P5 ;  /* 0xff80000034417808 */ /* 0x000fe20002800000 */
[--C-:B------:R-:W-:Y:S01]  /*14d00*/  IMAD.MOV.U32 R52, RZ, RZ, R151.reuse ;  /* 0x000000ffff347224 */ /* 0x100fe200078e0097 */
[----:B------:R-:W-:Y:S01]  /*14d10*/  FSEL R13, R50, -INF , P2 ;  /* 0xff800000320d7808 */ /* 0x000fe20001000000 */
[----:B------:R-:W-:Y:S01]  /*14d20*/  HGMMA.64x16x16.F32 R40, gdesc[UR36], R40, gsb0 ;  /* 0x00200000242879f0 */ /* 0x000fe20008000828 */
[----:B------:R-:W-:Y:S01]  /*14d30*/  R2UR UR38, R6 ;  /* 0x00000000062672ca */ /* 0x000fe200000e0000 */
[--C-:B------:R-:W-:Y:S01]  /*14d40*/  IMAD.MOV.U32 R50, RZ, RZ, R151.reuse ;  /* 0x000000ffff327224 */ /* 0x100fe200078e0097 */
[----:B------:R-:W-:Y:S02]  /*14d50*/  R2UR UR39, R7 ;  /* 0x00000000072772ca */ /* 0x000fe400000e0000 */
[----:B------:R-:W-:Y:S01]  /*14d60*/  FSEL R7, R62, -INF , P4 ;  /* 0xff8000003e077808 */ /* 0x000fe20002000000 */
[----:B------:R-:W-:Y:S01]  /*14d70*/  IMAD.MOV.U32 R62, RZ, RZ, R151 ;  /* 0x000000ffff3e7224 */ /* 0x000fe200078e0097 */
[----:B------:R-:W-:-:S02]  /*14d80*/  ISETP.GT.AND P4, PT, R5, 0x19, PT ;  /* 0x000000190500780c */ /* 0x000fc40003f84270 */
[----:B------:R-:W-:Y:S02]  /*14d90*/  ISETP.GT.AND P2, PT, R5, 0x21, PT ;  /* 0x000000210500780c */ /* 0x000fe40003f44270 */
[----:B------:R-:W-:Y:S02]  /*14da0*/  FSEL R53, R53, -INF , P4 ;  /* 0xff80000035357808 */ /* 0x000fe40002000000 */
        /* <DEDUP_REMOVED lines=8> */
[----:B------:R-:W-:Y:S01]  /*14e30*/  IMAD.MOV.U32 R40, RZ, RZ, R151 ;  /* 0x000000ffff287224 */ /* 0x000fe200078e0097 */
[----:B------:R-:W-:Y:S02]  /*14e40*/  FSEL R69, R41, -INF , P2 ;  /* 0xff80000029457808 */ /* 0x000fe40001000000 */
[----:B------:R-:W-:Y:S01]  /*14e50*/  FSEL R45, R45, -INF , P5 ;  /* 0xff8000002d2d7808 */ /* 0x000fe20002800000 */
[----:B------:R-:W-:Y:S01]  /*14e60*/  HGMMA.64x16x16.F32 R32, gdesc[UR36], R32, gsb0 ;  /* 0x00200000242079f0 */ /* 0x000fe20008000820 */
[----:B------:R-:W-:Y:S02]  /*14e70*/  R2UR UR38, R2 ;  /* 0x00000000022672ca */ /* 0x000fe400000e0000 */
[----:B------:R-:W-:Y:S02]  /*14e80*/  R2UR UR39, R3 ;  /* 0x00000000032772ca */ /* 0x000fe400000e0000 */
[----:B------:R-:W-:-:S02]  /*14e90*/  FMNMX.FTZ R2, R9, R57, !PT ;  /* 0x0000003909027209 */ /* 0x000fc40007810000 */
[----:B------:R-:W-:Y:S01]  /*14ea0*/  FSEL R3, R58, -INF , P6 ;  /* 0xff8000003a037808 */ /* 0x000fe20003000000 */
[----:B------:R-:W-:Y:S01]  /*14eb0*/  IMAD.MOV.U32 R58, RZ, RZ, R151 ;  /* 0x000000ffff3a7224 */ /* 0x000fe200078e0097 */
[----:B------:R-:W-:Y:S02]  /*14ec0*/  FMNMX.FTZ R2, R11, R2, !PT ;  /* 0x000000020b027209 */ /* 0x000fe40007810000 */
[----:B------:R-:W-:Y:S02]  /*14ed0*/  ISETP.GT.AND P6, PT, R5, 0x11, PT ;  /* 0x000000110500780c */ /* 0x000fe40003fc4270 */
[----:B------:R-:W-:Y:S02]  /*14ee0*/  FMNMX.FTZ R2, R61, R2, !PT ;  /* 0x000000023d027209 */ /* 0x000fe40007810000 */
[----:B------:R-:W-:Y:S02]  /*14ef0*/  FSEL R49, R49, -INF , P6 ;  /* 0xff80000031317808 */ /* 0x000fe40003000000 */
[----:B------:R-:W-:-:S02]  /*14f00*/  FMNMX.FTZ R2, R15, R2, !PT ;  /* 0x000000020f027209 */ /* 0x000fc40007810000 */
[----:B------:R-:W-:Y:S02]  /*14f10*/  FSEL R51, R51, -INF , P6 ;  /* 0xff80000033337808 */ /* 0x000fe40003000000 */
[----:B------:R-:W-:Y:S02]  /*14f20*/  FMNMX.FTZ R2, R49, R2, !PT ;  /* 0x0000000231027209 */ /* 0x000fe40007810000 */
[----:B------:R-:W-:Y:S02]  /*14f30*/  ISETP.GT.AND P6, PT, R5, 0x28, PT ;  /* 0x000000280500780c */ /* 0x000fe40003fc4270 */
[----:B------:R-:W-:Y:S02]  /*14f40*/  FMNMX.FTZ R2, R65, R2, !PT ;  /* 0x0000000241027209 */ /* 0x000fe40007810000 */
[----:B------:R-:W-:Y:S01]  /*14f50*/  FSEL R71, R44, -INF , P6 ;  /* 0xff8000002c477808 */ /* 0x000fe20003000000 */
[----:B------:R-:W-:Y:S01]  /*14f60*/  IMAD.MOV.U32 R44, RZ, RZ, R151 ;  /* 0x000000ffff2c7224 */ /* 0x000fe200078e0097 */
        /* <DEDUP_REMOVED lines=8> */
[----:B------:R-:W-:Y:S02]  /*14ff0*/  ISETP.GT.AND P2, PT, R5, 0x38, PT ;  /* 0x000000380500780c */ /* 0x000fe40003f44270 */
[----:B------:R-:W-:Y:S02]  /*15000*/  FMNMX.FTZ R2, R45, R2, !PT ;  /* 0x000000022d027209 */ /* 0x000fe40007810000 */
        /* <DEDUP_REMOVED lines=9> */
[--C-:B------:R-:W-:Y:S01]  /*150a0*/  IMAD.MOV.U32 R46, RZ, RZ, R151.reuse ;  /* 0x000000ffff2e7224 */ /* 0x100fe200078e0097 */
[----:B------:R-:W-:Y:S02]  /*150b0*/  ISETP.GT.AND P6, PT, R5, 0x39, PT ;  /* 0x000000390500780c */ /* 0x000fe40003fc4270 */
[----:B------:R-:W-:Y:S01]  /*150c0*/  FSEL R77, R36, -INF , P2 ;  /* 0xff800000244d7808 */ /* 0x000fe20001000000 */
[----:B------:R-:W-:Y:S01]  /*150d0*/  IMAD.MOV.U32 R36, RZ, RZ, R151 ;  /* 0x000000ffff247224 */ /* 0x000fe200078e0097 */
[----:B------:R-:W-:-:S02]  /*150e0*/  FMNMX.FTZ R2, R75, R2, !PT ;  /* 0x000000024b027209 */ /* 0x000fc40007810000 */
[----:B------:R-:W-:Y:S02]  /*150f0*/  FSEL R79, R37, -INF , P6 ;  /* 0xff800000254f7808 */ /* 0x000fe40003000000 */
[----:B------:R-:W-:Y:S02]  /*15100*/  FMNMX.FTZ R2, R77, R2, !PT ;  /* 0x000000024d027209 */ /* 0x000fe40007810000 */
[----:B------:R-:W-:Y:S01]  /*15110*/  FSEL R37, R34, -INF , P4 ;  /* 0xff80000022257808 */ /* 0x000fe20002000000 */
[----:B------:R-:W-:Y:S01]  /*15120*/  IMAD.MOV.U32 R34, RZ, RZ, R151 ;  /* 0x000000ffff227224 */ /* 0x000fe200078e0097 */
        /* <DEDUP_REMOVED lines=18> */
[----:B------:R-:W-:Y:S01]  /*15250*/  FMNMX.FTZ R6, R29, R2, !PT ;  /* 0x000000021d067209 */ /* 0x000fe20007810000 */
[----:B------:R-:W-:Y:S01]  /*15260*/  IMAD.U32 R2, RZ, RZ, UR4 ;  /* 0x00000004ff027e24 */ /* 0x000fe2000f8e00ff */
[----:B------:R-:W-:-:S03]  /*15270*/  FSEL R31, R31, -INF , P2 ;  /* 0xff8000001f1f7808 */ /* 0x000fc60001000000 */
[----:B------:R-:W1:Y:S02]  /*15280*/  SHFL.BFLY PT, R5, R6, 0x2, 0x1f ;  /* 0x0c401f0006057f89 */ /* 0x000e6400000e0000 */
[----:B-1----:R-:W-:-:S05]  /*15290*/  FMNMX.FTZ R8, R6, R5, !PT ;  /* 0x0000000506087209 */ /* 0x002fca0007810000 */
[----:B------:R-:W1:Y:S02]  /*152a0*/  SHFL.BFLY PT, R5, R8, 0x1, 0x1f ;  /* 0x0c201f0008057f89 */ /* 0x000e6400000e0000 */
[----:B-1----:R-:W-:-:S04]  /*152b0*/  FMNMX.FTZ R5, R8, R5, !PT ;  /* 0x0000000508057209 */ /* 0x002fc80007810000 */
        /* <DEDUP_REMOVED lines=8> */
[----:B------:R-:W-:Y:S01]  /*15340*/  FSEL R9, R26, -INF , P5 ;  /* 0xff8000001a097808 */ /* 0x000fe20002800000 */
[--C-:B------:R-:W-:Y:S01]  /*15350*/  FFMA.FTZ R15, R15, R2, -R10.reuse ;  /* 0x000000020f0f7223 */ /* 0x100fe2000001080a */
[----:B------:R-:W-:Y:S01]  /*15360*/  FMNMX.FTZ R4, R63, R4, !PT ;  /* 0x000000043f047209 */ /* 0x000fe20007810000 */
[----:B------:R1:W-:Y:S01]  /*15370*/  MUFU.EX2 R210, R11 ;  /* 0x0000000b00d27308 */ /* 0x0003e20000000800 */
        /* <DEDUP_REMOVED lines=8> */
[----:B-1----:R-:W-:Y:S01]  /*15400*/  FSEL R11, R30, -INF , P3 ;  /* 0xff8000001e0b7808 */ /* 0x002fe20001800000 */
[--C-:B------:R-:W-:Y:S01]  /*15410*/  FFMA.FTZ R67, R67, R2, -R10.reuse ;  /* 0x0000000243437223 */ /* 0x100fe2000001080a */
[----:B------:R-:W-:Y:S01]  /*15420*/  FMNMX.FTZ R4, R21, R4, !PT ;  /* 0x0000000415047209 */ /* 0x000fe20007810000 */
[-CC-:B------:R-:W-:Y:S01]  /*15430*/  FFMA.FTZ R69, R69, R2.reuse, -R10.reuse ;  /* 0x0000000245457223 */ /* 0x180fe2000001080a */
[-CC-:B------:R-:W-:Y:S01]  /*15440*/  FFMA.FTZ R71, R71, R2.reuse, -R10.reuse ;  /* 0x0000000247477223 */ /* 0x180fe2000001080a */
[--C-:B------:R-:W-:Y:S01]  /*15450*/  FFMA.FTZ R45, R45, R2, -R10.reuse ;  /* 0x000000022d2d7223 */ /* 0x100fe2000001080a */
[----:B------:R-:W-:Y:S01]  /*15460*/  FMNMX.FTZ R4, R55, R4, !PT ;  /* 0x0000000437047209 */ /* 0x000fe20007810000 */
[----:B------:R-:W-:Y:S01]  /*15470*/  MUFU.EX2 R208, R208 ;  /* 0x000000d000d07308 */ /* 0x000fe20000000800 */
[-CC-:B------:R-:W-:Y:S01]  /*15480*/  FFMA.FTZ R73, R73, R2.reuse, -R10.reuse ;  /* 0x0000000249497223 */ /* 0x180fe2000001080a */
[--C-:B------:R-:W-:Y:S01]  /*15490*/  FFMA.FTZ R75, R75, R2, -R10.reuse ;  /* 0x000000024b4b7223 */ /* 0x100fe2000001080a */
[----:B------:R-:W-:Y:S01]  /*154a0*/  FMNMX.FTZ R4, R41, R4, !PT ;  /* 0x0000000429047209 */ /* 0x000fe20007810000 */
[-CC-:B------:R-:W-:Y:S01]  /*154b0*/  FFMA.FTZ R77, R77, R2.reuse, -R10.reuse ;  /* 0x000000024d4d7223 */ /* 0x180fe2000001080a */
[-CC-:B------:R-:W-:Y:S01]  /*154c0*/  FFMA.FTZ R79, R79, R2.reuse, -R10.reuse ;  /* 0x000000024f4f7223 */ /* 0x180fe2000001080a */
[--C-:B------:R-:W-:Y:S01]  /*154d0*/  FFMA.FTZ R81, R81, R2, -R10.reuse ;  /* 0x0000000251517223 */ /* 0x100fe2000001080a */
[----:B------:R-:W-:Y:S01]  /*154e0*/  FMNMX.FTZ R4, R43, R4, !PT ;  /* 0x000000042b047209 */ /* 0x000fe20007810000 */
[----:B------:R-:W1:Y:S01]  /*154f0*/  MUFU.EX2 R57, R57 ;  /* 0x0000003900397308 */ /* 0x000e620000000800 */
[-CC-:B------:R-:W-:Y:S01]  /*15500*/  FFMA.FTZ R83, R83, R2.reuse, -R10.reuse ;  /* 0x0000000253537223 */ /* 0x180fe2000001080a */
[--C-:B------:R-:W-:Y:S01]  /*15510*/  FFMA.FTZ R85, R85, R2, -R10.reuse ;  /* 0x0000000255557223 */ /* 0x100fe2000001080a */
[----:B------:R-:W-:Y:S01]  /*15520*/  FMNMX.FTZ R4, R33, R4, !PT ;  /* 0x0000000421047209 */ /* 0x000fe20007810000 */
[----:B------:R-:W-:-:S03]  /*15530*/  FFMA.FTZ R10, R29, R2, -R10 ;  /* 0x000000021d0a7223 */ /* 0x000fc6000001080a */
[----:B------:R-:W-:Y:S01]  /*15540*/  FMNMX.FTZ R4, R47, R4, !PT ;  /* 0x000000042f047209 */ /* 0x000fe20007810000 */
[----:B------:R-:W2:Y:S03]  /*15550*/  MUFU.EX2 R61, R61 ;  /* 0x0000003d003d7308 */ /* 0x000ea60000000800 */
[----:B------:R-:W-:-:S04]  /*15560*/  FMNMX.FTZ R4, R37, R4, !PT ;  /* 0x0000000425047209 */ /* 0x000fc80007810000 */
[----:B------:R-:W-:Y:S01]  /*15570*/  FMNMX.FTZ R4, R35, R4, !PT ;  /* 0x0000000423047209 */ /* 0x000fe20007810000 */
[----:B------:R-:W3:Y:S03]  /*15580*/  MUFU.EX2 R49, R49 ;  /* 0x0000003100317308 */ /* 0x000ee60000000800 */
[----:B------:R-:W-:-:S04]  /*15590*/  FMNMX.FTZ R4, R25, R4, !PT ;  /* 0x0000000419047209 */ /* 0x000fc80007810000 */
[----:B------:R-:W-:Y:S01]  /*155a0*/  FMNMX.FTZ R4, R39, R4, !PT ;  /* 0x0000000427047209 */ /* 0x000fe20007810000 */
[----:B------:R-:W4:Y:S03]  /*155b0*/  MUFU.EX2 R65, R65 ;  /* 0x0000004100417308 */ /* 0x000f260000000800 */
[----:B------:R-:W-:-:S04]  /*155c0*/  FMNMX.FTZ R4, R9, R4, !PT ;  /* 0x0000000409047209 */ /* 0x000fc80007810000 */
[----:B------:R-:W-:Y:S01]  /*155d0*/  FMNMX.FTZ R4, R27, R4, !PT ;  /* 0x000000041b047209 */ /* 0x000fe20007810000 */
[----:B------:R0:W4:Y:S03]  /*155e0*/  MUFU.EX2 R206, R53 ;  /* 0x0000003500ce7308 */ /* 0x0001260000000800 */
[----:B------:R-:W-:-:S04]  /*155f0*/  FMNMX.FTZ R4, R11, R4, !PT ;  /* 0x000000040b047209 */ /* 0x000fc80007810000 */
[----:B------:R-:W-:Y:S01]  /*15600*/  FMNMX.FTZ R4, R31, R4, !PT ;  /* 0x000000041f047209 */ /* 0x000fe20007810000 */
[----:B------:R-:W4:Y:S01]  /*15610*/  MUFU.EX2 R67, R67 ;  /* 0x0000004300437308 */ /* 0x000f220000000800 */
[----:B0-----:R-:W-:-:S03]  /*15620*/  MOV R53, R151 ;  /* 0x0000009700357202 */ /* 0x001fc60000000f00 */
[----:B------:R-:W0:Y:S04]  /*15630*/  SHFL.BFLY PT, R15, R4, 0x2, 0x1f ;  /* 0x0c401f00040f7f89 */ /* 0x000e2800000e0000 */
[----:B------:R1:W4:Y:S08]  /*15640*/  MUFU.EX2 R200, R69 ;  /* 0x0000004500c87308 */ /* 0x0003300000000800 */
[----:B------:R-:W-:Y:S01]  /*15650*/  MUFU.EX2 R71, R71 ;  /* 0x0000004700477308 */ /* 0x000fe20000000800 */
[----:B-1----:R-:W-:-:S07]  /*15660*/  MOV R69, R151 ;  /* 0x0000009700457202 */ /* 0x002fce0000000f00 */
[----:B------:R1:W-:Y:S01]  /*15670*/  MUFU.EX2 R202, R45 ;  /* 0x0000002d00ca7308 */ /* 0x0003e20000000800 */
[----:B0-----:R-:W-:-:S07]  /*15680*/  FMNMX.FTZ R15, R4, R15, !PT ;  /* 0x0000000f040f7209 */ /* 0x001fce0007810000 */
[----:B------:R-:W-:Y:S01]  /*15690*/  MUFU.EX2 R73, R73 ;  /* 0x0000004900497308 */ /* 0x000fe20000000800 */
[----:B------:R-:W0:Y:S01]  /*156a0*/  SHFL.BFLY PT, R4, R15, 0x1, 0x1f ;  /* 0x0c201f000f047f89 */ /* 0x000e2200000e0000 */
[----:B-1----:R-:W-:-:S06]  /*156b0*/  MOV R45, R151 ;  /* 0x00000097002d7202 */ /* 0x002fcc0000000f00 */
[----:B------:R1:W-:Y:S08]  /*156c0*/  MUFU.EX2 R196, R75 ;  /* 0x0000004b00c47308 */ /* 0x0003f00000000800 */
[----:B------:R-:W-:Y:S01]  /*156d0*/  MUFU.EX2 R77, R77 ;  /* 0x0000004d004d7308 */ /* 0x000fe20000000800 */
[----:B-1----:R-:W-:-:S07]  /*156e0*/  MOV R75, R151 ;  /* 0x00000097004b7202 */ /* 0x002fce0000000f00 */
[----:B------:R1:W-:Y:S01]  /*156f0*/  MUFU.EX2 R198, R79 ;  /* 0x0000004f00c67308 */ /* 0x0003e20000000800 */
[----:B0-----:R-:W-:Y:S01]  /*15700*/  FMNMX.FTZ R4, R15, R4, !PT ;  /* 0x000000040f047209 */ /* 0x001fe20007810000 */
[----:B------:R-:W-:Y:S01]  /*15710*/  FADD.FTZ R15, R208, R57 ;  /* 0x00000039d00f7221 */ /* 0x000fe20000010000 */
[----:B------:R-:W-:Y:S02]  /*15720*/  F2FP.F16.F32.PACK_AB R208, R57, R208 ;  /* 0x000000d039d0723e */ /* 0x000fe400000000ff */
[C---:B------:R-:W-:Y:S01]  /*15730*/  FSETP.NEU.FTZ.AND P2, PT, R4.reuse, -INF , PT ;  /* 0xff8000000400780b */ /* 0x040fe20003f5d000 */
[----:B------:R-:W-:Y:S01]  /*15740*/  FMUL.FTZ R6, R4, R2 ;  /* 0x0000000204067220 */ /* 0x000fe20000410000 */
[----:B------:R-:W-:Y:S01]  /*15750*/  FADD.FTZ R28, R210, R15 ;  /* 0x0000000fd21c7221 */ /* 0x000fe20000010000 */
[----:B------:R-:W-:Y:S01]  /*15760*/  MUFU.EX2 R81, R81 ;  /* 0x0000005100517308 */ /* 0x000fe20000000800 */
[C---:B--2---:R-:W-:Y:S02]  /*15770*/  F2FP.F16.F32.PACK_AB R210, R61.reuse, R210 ;  /* 0x000000d23dd2723e */ /* 0x044fe400000000ff */
[----:B------:R-:W-:Y:S01]  /*15780*/  FSEL R6, R6, RZ, P2 ;  /* 0x000000ff06067208 */ /* 0x000fe20001000000 */
[----:B------:R-:W-:Y:S01]  /*15790*/  FADD.FTZ R15, R61, R28 ;  /* 0x0000001c3d0f7221 */ /* 0x000fe20000010000 */
[----:B------:R-:W-:Y:S01]  /*157a0*/  ISETP.GE.AND P2, PT, R148, 0x51, PT ;  /* 0x000000519400780c */ /* 0x000fe20003f46270 */
[----:B------:R-:W-:Y:S01]  /*157b0*/  IMAD.MOV.U32 R148, RZ, RZ, R151 ;  /* 0x000000ffff947224 */ /* 0x000fe200078e0097 */
[----:B-1----:R-:W-:Y:S01]  /*157c0*/  MOV R79, R151 ;  /* 0x00000097004f7202 */ /* 0x002fe20000000f00 */
        /* <DEDUP_REMOVED lines=8> */
[----:B------:R-:W-:Y:S01]  /*15850*/  FADD.FTZ R30, R204, R15 ;  /* 0x0000000fcc1e7221 */ /* 0x000fe20000010000 */
[-CC-:B------:R-:W-:Y:S01]  /*15860*/  FFMA.FTZ R55, R55, R2.reuse, -R6.reuse ;  /* 0x0000000237377223 */ /* 0x180fe20000010806 */
[-CC-:B------:R-:W-:Y:S01]  /*15870*/  FFMA.FTZ R41, R41, R2.reuse, -R6.reuse ;  /* 0x0000000229297223 */ /* 0x180fe20000010806 */
[-C--:B------:R-:W-:Y:S01]  /*15880*/  FFMA.FTZ R43, R43, R2.reuse, -R6 ;  /* 0x000000022b2b7223 */ /* 0x080fe20000010806 */
[----:B---3--:R-:W-:Y:S01]  /*15890*/  FADD.FTZ R30, R49, R30 ;  /* 0x0000001e311e7221 */ /* 0x008fe20000010000 */
[----:B------:R-:W0:Y:S01]  /*158a0*/  MUFU.EX2 R3, R3 ;  /* 0x0000000300037308 */ /* 0x000e220000000800 */
[-CC-:B------:R-:W-:Y:S01]  /*158b0*/  FFMA.FTZ R33, R33, R2.reuse, -R6.reuse ;  /* 0x0000000221217223 */ /* 0x180fe20000010806 */
[-C--:B------:R-:W-:Y:S01]  /*158c0*/  FFMA.FTZ R47, R47, R2.reuse, -R6 ;  /* 0x000000022f2f7223 */ /* 0x080fe20000010806 */
[----:B----4-:R-:W-:Y:S01]  /*158d0*/  FADD.FTZ R29, R65, R30 ;  /* 0x0000001e411d7221 */ /* 0x010fe20000010000 */
[-CC-:B------:R-:W-:Y:S01]  /*158e0*/  FFMA.FTZ R37, R37, R2.reuse, -R6.reuse ;  /* 0x0000000225257223 */ /* 0x180fe20000010806 */
[-CC-:B------:R-:W-:Y:S01]  /*158f0*/  FFMA.FTZ R35, R35, R2.reuse, -R6.reuse ;  /* 0x0000000223237223 */ /* 0x180fe20000010806 */
[-CC-:B------:R-:W-:Y:S01]  /*15900*/  FFMA.FTZ R25, R25, R2.reuse, -R6.reuse ;  /* 0x0000000219197223 */ /* 0x180fe20000010806 */
[----:B------:R-:W-:Y:S01]  /*15910*/  FADD.FTZ R32, R206, R29 ;  /* 0x0000001dce207221 */ /* 0x000fe20000010000 */
[----:B------:R-:W1:Y:S01]  /*15920*/  MUFU.EX2 R7, R7 ;  /* 0x0000000700077308 */ /* 0x000e620000000800 */
[-CC-:B------:R-:W-:Y:S01]  /*15930*/  FFMA.FTZ R39, R39, R2.reuse, -R6.reuse ;  /* 0x0000000227277223 */ /* 0x180fe20000010806 */
[-C--:B------:R-:W-:Y:S01]  /*15940*/  FFMA.FTZ R9, R9, R2.reuse, -R6 ;  /* 0x0000000209097223 */ /* 0x080fe20000010806 */
[----:B------:R-:W-:Y:S01]  /*15950*/  FADD.FTZ R29, R67, R32 ;  /* 0x00000020431d7221 */ /* 0x000fe20000010000 */
[-CC-:B------:R-:W-:Y:S01]  /*15960*/  FFMA.FTZ R27, R27, R2.reuse, -R6.reuse ;  /* 0x000000021b1b7223 */ /* 0x180fe20000010806 */
[-CC-:B------:R-:W-:Y:S01]  /*15970*/  FFMA.FTZ R11, R11, R2.reuse, -R6.reuse ;  /* 0x000000020b0b7223 */ /* 0x180fe20000010806 */
[----:B------:R-:W-:Y:S01]  /*15980*/  FFMA.FTZ R31, R31, R2, -R6 ;  /* 0x000000021f1f7223 */ /* 0x000fe20000010806 */
[----:B------:R-:W-:Y:S01]  /*15990*/  FADD.FTZ R32, R200, R29 ;  /* 0x0000001dc8207221 */ /* 0x000fe20000010000 */
[----:B------:R-:W2:Y:S01]  /*159a0*/  MUFU.EX2 R12, R63 ;  /* 0x0000003f000c7308 */ /* 0x000ea20000000800 */
[----:B0-----:R-:W-:Y:S01]  /*159b0*/  FADD.FTZ R28, R3, R8 ;  /* 0x00000008031c7221 */ /* 0x001fe20000010000 */
[----:B------:R-:W-:Y:S01]  /*159c0*/  F2FP.F16.F32.PACK_AB R209, R8, R3 ;  /* 0x0000000308d1723e */ /* 0x000fe200000000ff */
[----:B------:R-:W-:Y:S01]  /*159d0*/  FADD.FTZ R29, R71, R32 ;  /* 0x00000020471d7221 */ /* 0x000fe20000010000 */
[----:B------:R-:W-:-:S02]  /*159e0*/  F2FP.F16.F32.PACK_AB R204, R49, R204 ;  /* 0x000000cc31cc723e */ /* 0x000fc400000000ff */
[----:B------:R-:W-:Y:S01]  /*159f0*/  F2FP.F16.F32.PACK_AB R206, R206, R65 ;  /* 0x00000041cece723e */ /* 0x000fe200000000ff */
[----:B------:R-:W-:Y:S01]  /*15a00*/  FADD.FTZ R32, R202, R29 ;  /* 0x0000001dca207221 */ /* 0x000fe20000010000 */
[----:B------:R-:W0:Y:S01]  /*15a10*/  MUFU.EX2 R13, R13 ;  /* 0x0000000d000d7308 */ /* 0x000e220000000800 */
[----:B-1----:R-:W-:Y:S01]  /*15a20*/  FADD.FTZ R15, R7, R28 ;  /* 0x0000001c070f7221 */ /* 0x002fe20000010000 */
[----:B------:R-:W-:Y:S01]  /*15a30*/  F2FP.F16.F32.PACK_AB R200, R200, R67 ;  /* 0x00000043c8c8723e */ /* 0x000fe200000000ff */
[----:B------:R-:W-:Y:S01]  /*15a40*/  FADD.FTZ R29, R73, R32 ;  /* 0x00000020491d7221 */ /* 0x000fe20000010000 */
[----:B------:R-:W-:Y:S02]  /*15a50*/  F2FP.F16.F32.PACK_AB R202, R202, R71 ;  /* 0x00000047caca723e */ /* 0x000fe400000000ff */
[----:B------:R-:W-:Y:S01]  /*15a60*/  MOV R71, R151 ;  /* 0x0000009700477202 */ /* 0x000fe20000000f00 */
[----:B------:R-:W-:Y:S01]  /*15a70*/  FADD.FTZ R6, R196, R29 ;  /* 0x0000001dc4067221 */ /* 0x000fe20000010000 */
[----:B------:R-:W1:Y:S01]  /*15a80*/  MUFU.EX2 R14, R51 ;  /* 0x00000033000e7308 */ /* 0x000e620000000800 */
[----:B--2---:R-:W-:Y:S01]  /*15a90*/  FADD.FTZ R30, R12, R15 ;  /* 0x0000000f0c1e7221 */ /* 0x004fe20000010000 */
[----:B------:R-:W-:Y:S01]  /*15aa0*/  F2FP.F16.F32.PACK_AB R196, R196, R73 ;  /* 0x00000049c4c4723e */ /* 0x000fe200000000ff */
[----:B------:R-:W-:Y:S01]  /*15ab0*/  FADD.FTZ R29, R77, R6 ;  /* 0x000000064d1d7221 */ /* 0x000fe20000010000 */
[----:B------:R-:W-:-:S02]  /*15ac0*/  F2FP.F16.F32.PACK_AB R211, R12, R7 ;  /* 0x000000070cd3723e */ /* 0x000fc400000000ff */
[----:B------:R-:W-:Y:S01]  /*15ad0*/  MOV R73, R151 ;  /* 0x0000009700497202 */ /* 0x000fe20000000f00 */
[C---:B------:R-:W-:Y:S01]  /*15ae0*/  FADD.FTZ R32, R198.reuse, R29 ;  /* 0x0000001dc6207221 */ /* 0x040fe20000010000 */
[----:B------:R-:W2:Y:S01]  /*15af0*/  MUFU.EX2 R21, R21 ;  /* 0x0000001500157308 */ /* 0x000ea20000000800 */
[----:B0-----:R-:W-:Y:S01]  /*15b00*/  FADD.FTZ R15, R13, R30 ;  /* 0x0000001e0d0f7221 */ /* 0x001fe20000010000 */
[----:B------:R-:W-:Y:S01]  /*15b10*/  F2FP.F16.F32.PACK_AB R198, R198, R77 ;  /* 0x0000004dc6c6723e */ /* 0x000fe200000000ff */
[----:B------:R-:W-:Y:S01]  /*15b20*/  FADD.FTZ R29, R81, R32 ;  /* 0x00000020511d7221 */ /* 0x000fe20000010000 */
[-C--:B------:R-:W-:Y:S02]  /*15b30*/  MOV R77, R151.reuse ;  /* 0x00000097004d7202 */ /* 0x080fe40000000f00 */
[----:B------:R-:W-:Y:S02]  /*15b40*/  MOV R67, R151 ;  /* 0x0000009700437202 */ /* 0x000fe40000000f00 */
[----:B------:R-:W0:Y:S01]  /*15b50*/  MUFU.EX2 R20, R55 ;  /* 0x0000003700147308 */ /* 0x000e220000000800 */
[C---:B-1----:R-:W-:Y:S01]  /*15b60*/  FADD.FTZ R30, R14.reuse, R15 ;  /* 0x0000000f0e1e7221 */ /* 0x042fe20000010000 */
[----:B------:R-:W-:-:S02]  /*15b70*/  F2FP.F16.F32.PACK_AB R205, R14, R13 ;  /* 0x0000000d0ecd723e */ /* 0x000fc400000000ff */
[-C--:B------:R-:W-:Y:S02]  /*15b80*/  MOV R65, R151.reuse ;  /* 0x0000009700417202 */ /* 0x080fe40000000f00 */
[-C--:B------:R-:W-:Y:S02]  /*15b90*/  MOV R63, R151.reuse ;  /* 0x00000097003f7202 */ /* 0x080fe40000000f00 */
[----:B------:R-:W1:Y:S01]  /*15ba0*/  MUFU.EX2 R41, R41 ;  /* 0x0000002900297308 */ /* 0x000e620000000800 */
[----:B--2---:R-:W-:Y:S01]  /*15bb0*/  FADD.FTZ R15, R21, R30 ;  /* 0x0000001e150f7221 */ /* 0x004fe20000010000 */
[-C--:B------:R-:W-:Y:S02]  /*15bc0*/  MOV R61, R151.reuse ;  /* 0x00000097003d7202 */ /* 0x080fe40000000f00 */
[-C--:B------:R-:W-:Y:S02]  /*15bd0*/  MOV R59, R151.reuse ;  /* 0x00000097003b7202 */ /* 0x080fe40000000f00 */
[----:B------:R-:W-:-:S02]  /*15be0*/  MOV R57, R151 ;  /* 0x0000009700397202 */ /* 0x000fc40000000f00 */
[----:B------:R2:W3:Y:S01]  /*15bf0*/  MUFU.EX2 R24, R43 ;  /* 0x0000002b00187308 */ /* 0x0004e20000000800 */
[C---:B0-----:R-:W-:Y:S01]  /*15c00*/  FADD.FTZ R30, R20.reuse, R15 ;  /* 0x0000000f141e7221 */ /* 0x041fe20000010000 */
[----:B------:R-:W-:Y:S02]  /*15c10*/  F2FP.F16.F32.PACK_AB R207, R20, R21 ;  /* 0x0000001514cf723e */ /* 0x000fe400000000ff */
[-C--:B------:R-:W-:Y:S02]  /*15c20*/  MOV R55, R151.reuse ;  /* 0x0000009700377202 */ /* 0x080fe40000000f00 */
[-C--:B------:R-:W-:Y:S02]  /*15c30*/  MOV R51, R151.reuse ;  /* 0x0000009700337202 */ /* 0x080fe40000000f00 */
[----:B------:R-:W0:Y:S01]  /*15c40*/  MUFU.EX2 R33, R33 ;  /* 0x0000002100217308 */ /* 0x000e220000000800 */
[----:B-1----:R-:W-:Y:S01]  /*15c50*/  FADD.FTZ R15, R41, R30 ;  /* 0x0000001e290f7221 */ /* 0x002fe20000010000 */
[----:B------:R-:W-:-:S02]  /*15c60*/  MOV R49, R151 ;  /* 0x0000009700317202 */ /* 0x000fc40000000f00 */
[----:B--2---:R-:W-:-:S04]  /*15c70*/  MOV R43, R151 ;  /* 0x00000097002b7202 */ /* 0x004fc80000000f00 */
[----:B------:R1:W2:Y:S01]  /*15c80*/  MUFU.EX2 R26, R47 ;  /* 0x0000002f001a7308 */ /* 0x0002a20000000800 */
[C---:B---3--:R-:W-:Y:S01]  /*15c90*/  FADD.FTZ R30, R24.reuse, R15 ;  /* 0x0000000f181e7221 */ /* 0x048fe20000010000 */
[----:B------:R-:W-:Y:S01]  /*15ca0*/  F2FP.F16.F32.PACK_AB R201, R24, R41 ;  /* 0x0000002918c9723e */ /* 0x000fe200000000ff */
[----:B------:R-:W-:Y:S01]  /*15cb0*/  IMAD.MOV.U32 R24, RZ, RZ, R151 ;  /* 0x000000ffff187224 */ /* 0x000fe200078e0097 */
[----:B------:R-:W-:-:S04]  /*15cc0*/  MOV R41, R151 ;  /* 0x0000009700297202 */ /* 0x000fc80000000f00 */
[----:B------:R-:W3:Y:S01]  /*15cd0*/  MUFU.EX2 R37, R37 ;  /* 0x0000002500257308 */ /* 0x000ee20000000800 */
[----:B0-----:R-:W-:Y:S01]  /*15ce0*/  FADD.FTZ R15, R33, R30 ;  /* 0x0000001e210f7221 */ /* 0x001fe20000010000 */
[----:B-1----:R-:W-:-:S06]  /*15cf0*/  MOV R47, R151 ;  /* 0x00000097002f7202 */ /* 0x002fcc0000000f00 */
[----:B------:R0:W1:Y:S01]  /*15d00*/  MUFU.EX2 R28, R35 ;  /* 0x00000023001c7308 */ /* 0x0000620000000800 */
[C---:B--2---:R-:W-:Y:S01]  /*15d10*/  FADD.FTZ R30, R26.reuse, R15 ;  /* 0x0000000f1a1e7221 */ /* 0x044fe20000010000 */
[----:B------:R-:W-:Y:S01]  /*15d20*/  F2FP.F16.F32.PACK_AB R203, R26, R33 ;  /* 0x000000211acb723e */ /* 0x000fe200000000ff */
[----:B------:R-:W-:Y:S01]  /*15d30*/  IMAD.MOV.U32 R26, RZ, RZ, R151 ;  /* 0x000000ffff1a7224 */ /* 0x000fe200078e0097 */
[----:B------:R-:W-:-:S04]  /*15d40*/  MOV R33, R151 ;  /* 0x0000009700217202 */ /* 0x000fc80000000f00 */
[----:B------:R2:W4:Y:S01]  /*15d50*/  MUFU.EX2 R192, R83 ;  /* 0x0000005300c07308 */ /* 0x0005220000000800 */
[----:B---3--:R-:W-:Y:S01]  /*15d60*/  FADD.FTZ R15, R37, R30 ;  /* 0x0000001e250f7221 */ /* 0x008fe20000010000 */
[----:B0-----:R-:W-:-:S06]  /*15d70*/  MOV R35, R151 ;  /* 0x0000009700237202 */ /* 0x001fcc0000000f00 */
[----:B------:R-:W0:Y:S01]  /*15d80*/  MUFU.EX2 R25, R25 ;  /* 0x0000001900197308 */ /* 0x000e220000000800 */
[C---:B-1----:R-:W-:Y:S01]  /*15d90*/  FADD.FTZ R30, R28.reuse, R15 ;  /* 0x0000000f1c1e7221 */ /* 0x042fe20000010000 */
[----:B------:R-:W-:Y:S01]  /*15da0*/  F2FP.F16.F32.PACK_AB R197, R28, R37 ;  /* 0x000000251cc5723e */ /* 0x000fe200000000ff */
[----:B------:R-:W-:Y:S01]  /*15db0*/  IMAD.MOV.U32 R28, RZ, RZ, R151 ;  /* 0x000000ffff1c7224 */ /* 0x000fe200078e0097 */
[-C--:B--2---:R-:W-:Y:S02]  /*15dc0*/  MOV R83, R151.reuse ;  /* 0x0000009700537202 */ /* 0x084fe40000000f00 */
[----:B------:R-:W-:Y:S02]  /*15dd0*/  MOV R37, R151 ;  /* 0x0000009700257202 */ /* 0x000fe40000000f00 */
[----:B------:R-:W1:Y:S01]  /*15de0*/  MUFU.EX2 R85, R85 ;  /* 0x0000005500557308 */ /* 0x000e620000000800 */
[C---:B----4-:R-:W-:Y:S01]  /*15df0*/  FADD.FTZ R32, R192.reuse, R29 ;  /* 0x0000001dc0207221 */ /* 0x050fe20000010000 */
[----:B------:R-:W-:-:S02]  /*15e00*/  F2FP.F16.F32.PACK_AB R192, R192, R81 ;  /* 0x00000051c0c0723e */ /* 0x000fc400000000ff */
[-C--:B------:R-:W-:Y:S02]  /*15e10*/  MOV R81, R151.reuse ;  /* 0x0000009700517202 */ /* 0x080fe40000000f00 */
[----:B------:R-:W-:Y:S02]  /*15e20*/  MOV R29, R151 ;  /* 0x00000097001d7202 */ /* 0x000fe40000000f00 */
[----:B------:R2:W3:Y:S01]  /*15e30*/  MUFU.EX2 R0, R39 ;  /* 0x0000002700007308 */ /* 0x0004e20000000800 */
[----:B0-----:R-:W-:-:S07]  /*15e40*/  FADD.FTZ R15, R25, R30 ;  /* 0x0000001e190f7221 */ /* 0x001fce0000010000 */
[----:B------:R-:W0:Y:S01]  /*15e50*/  MUFU.EX2 R9, R9 ;  /* 0x0000000900097308 */ /* 0x000e220000000800 */
[----:B-1----:R-:W-:Y:S01]  /*15e60*/  FADD.FTZ R223, R85, R32 ;  /* 0x0000002055df7221 */ /* 0x002fe20000010000 */
[----:B--2---:R-:W-:-:S06]  /*15e70*/  MOV R39, R151 ;  /* 0x0000009700277202 */ /* 0x004fcc0000000f00 */
[----:B------:R1:W2:Y:S01]  /*15e80*/  MUFU.EX2 R6, R27 ;  /* 0x0000001b00067308 */ /* 0x0002a20000000800 */
[C---:B---3--:R-:W-:Y:S01]  /*15e90*/  FADD.FTZ R32, R0.reuse, R15 ;  /* 0x0000000f00207221 */ /* 0x048fe20000010000 */
[----:B------:R-:W-:Y:S01]  /*15ea0*/  F2FP.F16.F32.PACK_AB R199, R0, R25 ;  /* 0x0000001900c7723e */ /* 0x000fe200000000ff */
[----:B------:R-:W-:Y:S01]  /*15eb0*/  IMAD.MOV.U32 R0, RZ, RZ, 0x3f800000 ;  /* 0x3f800000ff007424 */ /* 0x000fe200078e00ff */
[----:B------:R-:W-:-:S04]  /*15ec0*/  MOV R25, R151 ;  /* 0x0000009700197202 */ /* 0x000fc80000000f00 */
[----:B------:R-:W3:Y:S01]  /*15ed0*/  MUFU.EX2 R11, R11 ;  /* 0x0000000b000b7308 */ /* 0x000ee20000000800 */
[----:B0-----:R-:W-:Y:S01]  /*15ee0*/  FADD.FTZ R15, R9, R32 ;  /* 0x00000020090f7221 */ /* 0x001fe20000010000 */
[----:B------:R-:W-:Y:S01]  /*15ef0*/  IMAD.MOV.U32 R32, RZ, RZ, R151 ;  /* 0x000000ffff207224 */ /* 0x000fe200078e0097 */
[----:B-1----:R-:W-:-:S05]  /*15f00*/  MOV R27, R151 ;  /* 0x00000097001b7202 */ /* 0x002fca0000000f00 */
[----:B------:R-:W0:Y:S01]  /*15f10*/  MUFU.EX2 R10, R10 ;  /* 0x0000000a000a7308 */ /* 0x000e220000000800 */
[C---:B--2---:R-:W-:Y:S01]  /*15f20*/  FADD.FTZ R8, R6.reuse, R15 ;  /* 0x0000000f06087221 */ /* 0x044fe20000010000 */
[----:B------:R-:W-:-:S06]  /*15f30*/  F2FP.F16.F32.PACK_AB R193, R6, R9 ;  /* 0x0000000906c1723e */ /* 0x000fcc00000000ff */
[----:B------:R1:W2:Y:S01]  /*15f40*/  MUFU.EX2 R30, R31 ;  /* 0x0000001f001e7308 */ /* 0x0002a20000000800 */
[----:B---3--:R-:W-:Y:S01]  /*15f50*/  FADD.FTZ R3, R11, R8 ;  /* 0x000000080b037221 */ /* 0x008fe20000010000 */
[C---:B0-----:R-:W-:Y:S01]  /*15f60*/  F2FP.F16.F32.PACK_AB R194, R10.reuse, R85 ;  /* 0x000000550ac2723e */ /* 0x041fe200000000ff */
[----:B------:R-:W-:Y:S01]  /*15f70*/  FADD.FTZ R223, R10, R223 ;  /* 0x000000df0adf7221 */ /* 0x000fe20000010000 */
[-C--:B------:R-:W-:Y:S02]  /*15f80*/  MOV R85, R151.reuse ;  /* 0x0000009700557202 */ /* 0x080fe40000000f00 */
[----:B-1----:R-:W-:Y:S01]  /*15f90*/  MOV R31, R151 ;  /* 0x00000097001f7202 */ /* 0x002fe20000000f00 */
[C---:B--2---:R-:W-:Y:S01]  /*15fa0*/  FADD.FTZ R222, R30.reuse, R3 ;  /* 0x000000031ede7221 */ /* 0x044fe20000010000 */
[----:B------:R-:W-:Y:S01]  /*15fb0*/  F2FP.F16.F32.PACK_AB R195, R30, R11 ;  /* 0x0000000b1ec3723e */ /* 0x000fe200000000ff */
[----:B------:R-:W-:Y:S01]  /*15fc0*/  IMAD.MOV.U32 R30, RZ, RZ, R151 ;  /* 0x000000ffff1e7224 */ /* 0x000fe200078e0097 */
[----:B------:R-:W-:Y:S01]  /*15fd0*/  MOV R3, 0x3f800000 ;  /* 0x3f80000000037802 */ /* 0x000fe20000000f00 */
[----:B------:R-:W-:Y:S06]  /*15fe0*/  @!P2 BRA `(.L_x_646) ;  /* 0x0000004c0008a947 */ /* 0x000fec0003800000 */
[----:B------:R-:W-:Y:S01]  /*15ff0*/  IADD3 R6, R180, -0x2, RZ ;  /* 0xfffffffeb4067810 */ /* 0x000fe20007ffe0ff */
[----:B------:R-:W-:Y:S01]  /*16000*/  IMAD.MOV.U32 R7, RZ, RZ, R4 ;  /* 0x000000ffff077224 */ /* 0x000fe200078e0004 */
[----:B------:R-:W-:Y:S01]  /*16010*/  MOV R8, R5 ;  /* 0x0000000500087202 */ /* 0x000fe20000000f00 */
[----:B------:R-:W-:Y:S01]  /*16020*/  IMAD.MOV.U32 R9, RZ, RZ, R225 ;  /* 0x000000ffff097224 */ /* 0x000fe200078e00e1 */
[----:B------:R-:W-:Y:S01]  /*16030*/  MOV R10, R224 ;  /* 0x000000e0000a7202 */ /* 0x000fe20000000f00 */
[----:B------:R-:W-:Y:S01]  /*16040*/  IMAD.MOV.U32 R0, RZ, RZ, 0x3f800000 ;  /* 0x3f800000ff007424 */ /* 0x000fe200078e00ff */
        /* <DEDUP_REMOVED lines=63> */
[----:B------:R-:W-:-:S07]  /*16440*/  CS2R R24, SRZ ;  /* 0x0000000000187805 */ /* 0x000fce000001ff00 */
.L_x_657:
[----:B------:R-:W-:-:S04]  /*16450*/  IADD3 R2, R10, 0x1, RZ ;  /* 0x000000010a027810 */ /* 0x000fc80007ffe0ff */
[----:B------:R-:W-:-:S04]  /*16460*/  ISETP.NE.AND P2, PT, R2, 0x2, PT ;  /* 0x000000020200780c */ /* 0x000fc80003f45270 */
[----:B------:R-:W-:Y:S02]  /*16470*/  SEL R4, RZ, 0x1, P2 ;  /* 0x00000001ff047807 */ /* 0x000fe40001000000 */
[----:B------:R-:W-:Y:S02]  /*16480*/  SEL R224, R2, RZ, P2 ;  /* 0x000000ff02e07207 */ /* 0x000fe40001000000 */
[----:B------:R-:W-:Y:S01]  /*16490*/  LOP3.LUT R225, R9, R4, RZ, 0x3c, !PT ;  /* 0x0000000409e17212 */ /* 0x000fe200078e3cff */
[----:B------:R-:W-:Y:S06]  /*164a0*/  @!P0 BRA `(.L_x_647) ;  /* 0x0000000000048947 */ /* 0x000fec0003800000 */
[----:B------:R-:W-:Y:S01]  /*164b0*/  BPT.TRAP 0x1 ;  /* 0x000000040000795c */ /* 0x000fe20000300000 */
.L_x_647:
[----:B------:R-:W-:Y:S01]  /*164c0*/  IMAD R11, R224, 0x8, R16 ;  /* 0x00000008e00b7824 */ /* 0x000fe200078e0210 */
[----:B------:R-:W-:-:S04]  /*164d0*/  SHF.L.U32 R2, R225, 0x1f, RZ ;  /* 0x0000001fe1027819 */ /* 0x000fc800000006ff */
[----:B------:R0:W1:Y:S01]  /*164e0*/  SYNCS.PHASECHK.TRANS64.TRYWAIT P2, [R11+URZ+0x38830], R2 ;  /* 0x038830020b0075a7 */ /* 0x000062000804017f */
[----:B------:R-:W-:Y:S05]  /*164f0*/  @!P0 BRA `(.L_x_648) ;  /* 0x0000000000048947 */ /* 0x000fea0003800000 */
[----:B------:R-:W-:Y:S01]  /*16500*/  BPT.TRAP 0x1 ;  /* 0x000000040000795c */ /* 0x000fe20000300000 */
.L_x_648:
[----:B------:R-:W-:Y:S01]  /*16510*/  IMAD R4, R224, 0xa00, R234 ;  /* 0x00000a00e0047824 */ /* 0x000fe200078e02ea */
[----:B------:R-:W-:Y:S01]  /*16520*/  BSSY B1, `(.L_x_649) ;  /* 0x0000006000017945 */ /* 0x000fe20003800000 */
[----:B------:R-:W-:-:S03]  /*16530*/  IMAD.MOV.U32 R5, RZ, RZ, 0x40000040 ;  /* 0x40000040ff057424 */ /* 0x000fc600078e00ff */
[----:B------:R-:W-:Y:S01]  /*16540*/  IADD3 R12, R4, 0x80, RZ ;  /* 0x00000080040c7810 */ /* 0x000fe20007ffe0ff */
[----:B-1----:R-:W-:Y:S06]  /*16550*/  @P2 BRA `(.L_x_650) ;  /* 0x0000000000082947 */ /* 0x002fec0003800000 */
[----:B------:R-:W1:Y:S02]  /*16560*/  SYNCS.PHASECHK.TRANS64.TRYWAIT P2, [R11+URZ+0x38830], R2 ;  /* 0x038830020b0075a7 */ /* 0x000e64000804017f */
[----:B-1----:R-:W-:Y:S05]  /*16570*/  @!P2 BRA `(.L_x_651) ;  /* 0x000000f00020a947 */ /* 0x002fea0003800000 */
.L_x_650:
[----:B------:R-:W-:Y:S05]  /*16580*/  BSYNC B1 ;  /* 0x0000000000017941 */ /* 0x000fea0003800000 */
.L_x_649:
[----:B------:R-:W2:Y:S04]  /*16590*/  LDL.64 R152, [R1+0x50] ;  /* 0x0000500001987983 */ /* 0x000ea80000100a00 */
[----:B------:R-:W3:Y:S04]  /*165a0*/  LDL.64 R156, [R1+0x8] ;  /* 0x00000800019c7983 */ /* 0x000ee80000100a00 */
[----:B------:R-:W4:Y:S01]  /*165b0*/  LDL.64 R154, [R1] ;  /* 0x00000000019a7983 */ /* 0x000f220000100a00 */
[----:B------:R-:W-:Y:S02]  /*165c0*/  R2UR UR10, R4 ;  /* 0x00000000040a72ca */ /* 0x000fe400000e0000 */
[----:B------:R-:W-:Y:S01]  /*165d0*/  R2UR UR11, R5 ;  /* 0x00000000050b72ca */ /* 0x000fe200000e0000 */
[----:B------:R-:W-:Y:S01]  /*165e0*/  WARPGROUP.ARRIVE ;  /* 0x00000000000079c5 */ /* 0x000fe20000000000 */
[----:B------:R-:W-:-:S02]  /*165f0*/  MOV R13, 0x40000040 ;  /* 0x40000040000d7802 */ /* 0x000fc40000000f00 */
[----:B------:R-:W-:Y:S02]  /*16600*/  R2UR UR6, R12 ;  /* 0x000000000c0672ca */ /* 0x000fe400000e0000 */
[----:B------:R-:W-:Y:S01]  /*16610*/  R2UR UR7, R13 ;  /* 0x000000000d0772ca */ /* 0x000fe200000e0000 */
[----:B------:R-:W-:Y:S02]  /*16620*/  VIADD R12, R4, 0x100 ;  /* 0x00000100040c7836 */ /* 0x000fe40000000000 */
[----:B------:R-:W-:-:S03]  /*16630*/  IMAD.MOV.U32 R13, RZ, RZ, 0x40000040 ;  /* 0x40000040ff0d7424 */ /* 0x000fc600078e00ff */
[----:B------:R-:W-:Y:S02]  /*16640*/  R2UR UR26, R12 ;  /* 0x000000000c1a72ca */ /* 0x000fe400000e0000 */
[----:B------:R-:W-:Y:S02]  /*16650*/  R2UR UR27, R13 ;  /* 0x000000000d1b72ca */ /* 0x000fe400000e0000 */
[----:B------:R-:W-:Y:S02]  /*16660*/  IADD3 R14, R4, 0x180, RZ ;  /* 0x00000180040e7810 */ /* 0x000fe40007ffe0ff */
[----:B------:R-:W-:Y:S02]  /*16670*/  MOV R15, 0x40000040 ;  /* 0x40000040000f7802 */ /* 0x000fe40000000f00 */
[----:B--2---:R-:W-:Y:S02]  /*16680*/  R2UR UR46, R152 ;  /* 0x00000000982e72ca */ /* 0x004fe400000e0000 */
[----:B------:R-:W-:-:S02]  /*16690*/  R2UR UR47, R153 ;  /* 0x00000000992f72ca */ /* 0x000fc400000e0000 */
[----:B------:R-:W2:Y:S01]  /*166a0*/  LDL.64 R152, [R1+0x48] ;  /* 0x0000480001987983 */ /* 0x000ea20000100a00 */
[----:B---3--:R-:W-:Y:S02]  /*166b0*/  R2UR UR12, R156 ;  /* 0x000000009c0c72ca */ /* 0x008fe400000e0000 */
[----:B------:R-:W-:-:S11]  /*166c0*/  R2UR UR13, R157 ;  /* 0x000000009d0d72ca */ /* 0x000fd600000e0000 */
[----:B------:R-:W-:Y:S02]  /*166d0*/  UMOV UR8, UR12 ;  /* 0x0000000c00087c82 */ /* 0x000fe40008000000 */
[----:B------:R-:W-:Y:S02]  /*166e0*/  UMOV UR9, UR13 ;  /* 0x0000000d00097c82 */ /* 0x000fe40008000000 */
[----:B------:R-:W-:Y:S01]  /*166f0*/  HGMMA.64x16x16.F32 R184, gdesc[UR8], RZ, !UPT, gsb0 ;  /* 0x0020000008b879f0 */ /* 0x000fe2000c0008ff */
[----:B------:R-:W-:Y:S01]  /*16700*/  UMOV UR4, UR12 ;  /* 0x0000000c00047c82 */ /* 0x000fe20008000000 */
[----:B------:R-:W-:Y:S01]  /*16710*/  UMOV UR5, UR13 ;  /* 0x0000000d00057c82 */ /* 0x000fe20008000000 */
[----:B------:R-:W-:Y:S02]  /*16720*/  WARPGROUP.DEPBAR.LE gsb0, 0x0 ;  /* 0x00008000000079c5 */ /* 0x000fe40000010000 */
[----:B------:R-:W-:-:S06]  /*16730*/  WARPGROUP.ARRIVE ;  /* 0x00000000000079c5 */ /* 0x000fcc0000000000 */
[----:B------:R-:W-:Y:S01]  /*16740*/  HGMMA.64x16x16.F32 R176, gdesc[UR4], RZ, !UPT, gsb0 ;  /* 0x0020000004b079f0 */ /* 0x000fe2000c0008ff */
[----:B------:R-:W-:Y:S01]  /*16750*/  UMOV UR24, UR12 ;  /* 0x0000000c00187c82 */ /* 0x000fe20008000000 */
[----:B------:R-:W-:Y:S01]  /*16760*/  UMOV UR25, UR13 ;  /* 0x0000000d00197c82 */ /* 0x000fe20008000000 */
[----:B------:R-:W-:Y:S02]  /*16770*/  WARPGROUP.DEPBAR.LE gsb0, 0x0 ;  /* 0x00008000000079c5 */ /* 0x000fe40000010000 */
[----:B------:R-:W-:-:S06]  /*16780*/  WARPGROUP.ARRIVE ;  /* 0x00000000000079c5 */ /* 0x000fcc0000000000 */
[----:B------:R-:W-:Y:S01]  /*16790*/  HGMMA.64x16x16.F32 R168, gdesc[UR24], RZ, !UPT, gsb0 ;  /* 0x0020000018a879f0 */ /* 0x000fe2000c0008ff */
[----:B------:R-:W-:Y:S02]  /*167a0*/  R2UR UR6, R14 ;  /* 0x000000000e0672ca */ /* 0x000fe400000e0000 */
[----:B------:R-:W-:Y:S01]  /*167b0*/  R2UR UR7, R15 ;  /* 0x000000000f0772ca */ /* 0x000fe200000e0000 */
[----:B------:R-:W-:Y:S01]  /*167c0*/  UMOV UR4, UR12 ;  /* 0x0000000c00047c82 */ /* 0x000fe20008000000 */
[----:B------:R-:W-:Y:S01]  /*167d0*/  UMOV UR5, UR13 ;  /* 0x0000000d00057c82 */ /* 0x000fe20008000000 */
[----:B------:R-:W-:Y:S02]  /*167e0*/  WARPGROUP.DEPBAR.LE gsb0, 0x0 ;  /* 0x00008000000079c5 */ /* 0x000fe40000010000 */
[----:B------:R-:W-:-:S08]  /*167f0*/  WARPGROUP.ARRIVE ;  /* 0x00000000000079c5 */ /* 0x000fd00000000000 */
[----:B------:R-:W-:Y:S01]  /*16800*/  HGMMA.64x16x16.F32 R160, gdesc[UR4], RZ, !UPT, gsb0 ;  /* 0x0020000004a079f0 */ /* 0x000fe2000c0008ff */
[----:B------:R-:W-:Y:S02]  /*16810*/  IADD3 R12, R4, 0x200, RZ ;  /* 0x00000200040c7810 */ /* 0x000fe40007ffe0ff */
[----:B------:R-:W-:Y:S02]  /*16820*/  MOV R13, 0x40000040 ;  /* 0x40000040000d7802 */ /* 0x000fe40000000f00 */
[----:B------:R-:W-:Y:S02]  /*16830*/  R2UR UR30, R12 ;  /* 0x000000000c1e72ca */ /* 0x000fe400000e0000 */
[----:B------:R-:W-:Y:S02]  /*16840*/  R2UR UR31, R13 ;  /* 0x000000000d1f72ca */ /* 0x000fe400000e0000 */
[----:B----4-:R-:W-:Y:S02]  /*16850*/  R2UR UR32, R154 ;  /* 0x000000009a2072ca */ /* 0x010fe400000e0000 */
[----:B------:R-:W-:Y:S01]  /*16860*/  R2UR UR33, R155 ;  /* 0x000000009b2172ca */ /* 0x000fe200000e0000 */
[----:B------:R-:W-:Y:S01]  /*16870*/  UMOV UR28, UR12 ;  /* 0x0000000c001c7c82 */ /* 0x000fe20008000000 */
[----:B------:R-:W-:Y:S01]  /*16880*/  UMOV UR29, UR13 ;  /* 0x0000000d001d7c82 */ /* 0x000fe20008000000 */
[----:B------:R-:W-:-:S02]  /*16890*/  WARPGROUP.DEPBAR.LE gsb0, 0x0 ;  /* 0x00008000000079c5 */ /* 0x000fc40000010000 */
[----:B------:R-:W-:Y:S01]  /*168a0*/  VIADD R20, R4, 0x2 ;  /* 0x0000000204147836 */ /* 0x000fe20000000000 */
[----:B--2---:R-:W-:Y:S02]  /*168b0*/  R2UR UR42, R152 ;  /* 0x00000000982a72ca */ /* 0x004fe400000e0000 */
[----:B------:R-:W-:Y:S02]  /*168c0*/  R2UR UR43, R153 ;  /* 0x00000000992b72ca */ /* 0x000fe400000e0000 */
[----:B------:R-:W-:-:S06]  /*168d0*/  WARPGROUP.ARRIVE ;  /* 0x00000000000079c5 */ /* 0x000fcc0000000000 */
[----:B------:R-:W-:Y:S01]  /*168e0*/  HGMMA.64x16x16.F32 R152, gdesc[UR28], RZ, !UPT, gsb0 ;  /* 0x002000001c9879f0 */ /* 0x000fe2000c0008ff */
[----:B------:R-:W-:Y:S01]  /*168f0*/  IMAD.MOV.U32 R21, RZ, RZ, 0x40000040 ;  /* 0x40000040ff157424 */ /* 0x000fe200078e00ff */
[----:B------:R-:W-:-:S04]  /*16900*/  R2UR UR22, R20 ;  /* 0x00000000141672ca */ /* 0x000fc800000e0000 */
[----:B------:R-:W-:Y:S01]  /*16910*/  R2UR UR23, R21 ;  /* 0x00000000151772ca */ /* 0x000fe200000e0000 */
[----:B------:R-:W-:Y:S01]  /*16920*/  UMOV UR20, UR32 ;  /* 0x0000002000147c82 */ /* 0x000fe20008000000 */
[----:B------:R-:W-:Y:S01]  /*16930*/  UMOV UR21, UR33 ;  /* 0x0000002100157c82 */ /* 0x000fe20008000000 */
[----:B------:R-:W-:Y:S02]  /*16940*/  WARPGROUP.DEPBAR.LE gsb0, 0x0 ;  /* 0x00008000000079c5 */ /* 0x000fe40000010000 */
[----:B------:R-:W-:-:S08]  /*16950*/  WARPGROUP.ARRIVE ;  /* 0x00000000000079c5 */ /* 0x000fd00000000000 */
[----:B------:R-:W-:Y:S01]  /*16960*/  HGMMA.64x16x16.F32 R184, gdesc[UR20], R184, gsb0 ;  /* 0x0020000014b879f0 */ /* 0x000fe200080008b8 */
[----:B------:R-:W-:Y:S02]  /*16970*/  VIADD R14, R4, 0x82 ;  /* 0x00000082040e7836 */ /* 0x000fe40000000000 */
[----:B------:R-:W-:-:S03]  /*16980*/  IMAD.MOV.U32 R15, RZ, RZ, 0x40000040 ;  /* 0x40000040ff0f7424 */ /* 0x000fc600078e00ff */
[----:B------:R-:W-:Y:S02]  /*16990*/  R2UR UR18, R14 ;  /* 0x000000000e1272ca */ /* 0x000fe400000e0000 */
[----:B------:R-:W-:Y:S01]  /*169a0*/  R2UR UR19, R15 ;  /* 0x000000000f1372ca */ /* 0x000fe200000e0000 */
[----:B------:R-:W-:Y:S01]  /*169b0*/  UMOV UR16, UR32 ;  /* 0x0000002000107c82 */ /* 0x000fe20008000000 */
[----:B------:R-:W-:Y:S01]  /*169c0*/  UMOV UR17, UR33 ;  /* 0x0000002100117c82 */ /* 0x000fe20008000000 */
[----:B------:R-:W-:Y:S02]  /*169d0*/  WARPGROUP.DEPBAR.LE gsb0, 0x0 ;  /* 0x00008000000079c5 */ /* 0x000fe40000010000 */
[----:B------:R-:W-:-:S08]  /*169e0*/  WARPGROUP.ARRIVE ;  /* 0x00000000000079c5 */ /* 0x000fd00000000000 */
[----:B------:R-:W-:Y:S01]  /*169f0*/  HGMMA.64x16x16.F32 R176, gdesc[UR16], R176, gsb0 ;  /* 0x0020000010b079f0 */ /* 0x000fe200080008b0 */
[----:B------:R-:W-:Y:S02]  /*16a00*/  IADD3 R12, R4, 0x102, RZ ;  /* 0x00000102040c7810 */ /* 0x000fe40007ffe0ff */
[----:B------:R-:W-:Y:S02]  /*16a10*/  MOV R13, 0x40000040 ;  /* 0x40000040000d7802 */ /* 0x000fe40000000f00 */
[----:B------:R-:W-:Y:S02]  /*16a20*/  R2UR UR14, R12 ;  /* 0x000000000c0e72ca */ /* 0x000fe400000e0000 */
[----:B------:R-:W-:Y:S01]  /*16a30*/  R2UR UR15, R13 ;  /* 0x000000000d0f72ca */ /* 0x000fe200000e0000 */
[----:B------:R-:W-:Y:S01]  /*16a40*/  UMOV UR12, UR32 ;  /* 0x00000020000c7c82 */ /* 0x000fe20008000000 */
[----:B------:R-:W-:Y:S01]  /*16a50*/  UMOV UR13, UR33 ;  /* 0x00000021000d7c82 */ /* 0x000fe20008000000 */
[----:B------:R-:W-:-:S02]  /*16a60*/  WARPGROUP.DEPBAR.LE gsb0, 0x0 ;  /* 0x00008000000079c5 */ /* 0x000fc40000010000 */
        /* <DEDUP_REMOVED lines=8> */
[----:B------:R-:W-:-:S02]  /*16af0*/  VIADD R20, R4, 0x202 ;  /* 0x0000020204147836 */ /* 0x000fc40000000000 */
[----:B------:R-:W-:Y:S01]  /*16b00*/  IMAD.MOV.U32 R21, RZ, RZ, 0x40000040 ;  /* 0x40000040ff157424 */ /* 0x000fe200078e00ff */
[----:B------:R-:W-:Y:S01]  /*16b10*/  MOV R13, 0x40000040 ;  /* 0x40000040000d7802 */ /* 0x000fe20000000f00 */
[----:B------:R-:W-:Y:S01]  /*16b20*/  VIADD R12, R4, 0x4 ;  /* 0x00000004040c7836 */ /* 0x000fe20000000000 */
[----:B------:R-:W-:Y:S02]  /*16b30*/  WARPGROUP.DEPBAR.LE gsb0, 0x0 ;  /* 0x00008000000079c5 */ /* 0x000fe40000010000 */
[----:B------:R-:W-:Y:S01]  /*16b40*/  WARPGROUP.ARRIVE ;  /* 0x00000000000079c5 */ /* 0x000fe20000000000 */
[----:B------:R-:W-:Y:S01]  /*16b50*/  UMOV UR24, UR46 ;  /* 0x0000002e00187c82 */ /* 0x000fe20008000000 */
[----:B------:R-:W-:Y:S01]  /*16b60*/  UMOV UR25, UR47 ;  /* 0x0000002f00197c82 */ /* 0x000fe20008000000 */
[----:B------:R-:W-:Y:S01]  /*16b70*/  UMOV UR4, UR46 ;  /* 0x0000002e00047c82 */ /* 0x000fe20008000000 */
[----:B------:R-:W-:Y:S01]  /*16b80*/  UMOV UR5, UR47 ;  /* 0x0000002f00057c82 */ /* 0x000fe20008000000 */
[----:B------:R-:W-:Y:S01]  /*16b90*/  UMOV UR20, UR46 ;  /* 0x0000002e00147c82 */ /* 0x000fe20008000000 */
[----:B------:R-:W-:Y:S01]  /*16ba0*/  HGMMA.64x16x16.F32 R160, gdesc[UR8], R160, gsb0 ;  /* 0x0020000008a079f0 */ /* 0x000fe200080008a0 */
[----:B------:R-:W-:Y:S01]  /*16bb0*/  R2UR UR34, R20 ;  /* 0x00000000142272ca */ /* 0x000fe200000e0000 */
[----:B------:R-:W-:Y:S01]  /*16bc0*/  UMOV UR21, UR47 ;  /* 0x0000002f00157c82 */ /* 0x000fe20008000000 */
[----:B------:R-:W-:Y:S01]  /*16bd0*/  R2UR UR35, R21 ;  /* 0x00000000152372ca */ /* 0x000fe200000e0000 */
[----:B------:R-:W-:Y:S01]  /*16be0*/  UMOV UR16, UR46 ;  /* 0x0000002e00107c82 */ /* 0x000fe20008000000 */
[----:B------:R-:W-:Y:S01]  /*16bf0*/  R2UR UR26, R12 ;  /* 0x000000000c1a72ca */ /* 0x000fe200000e0000 */
[----:B------:R-:W-:Y:S01]  /*16c00*/  UMOV UR17, UR47 ;  /* 0x0000002f00117c82 */ /* 0x000fe20008000000 */
[----:B------:R-:W-:Y:S01]  /*16c10*/  UMOV UR28, UR46 ;  /* 0x0000002e001c7c82 */ /* 0x000fe20008000000 */
[----:B------:R-:W-:Y:S01]  /*16c20*/  UMOV UR29, UR47 ;  /* 0x0000002f001d7c82 */ /* 0x000fe20008000000 */
[----:B------:R-:W2:Y:S01]  /*16c30*/  LDL.64 R14, [R1+0x40] ;  /* 0x00004000010e7983 */ /* 0x000ea20000100a00 */
[----:B------:R-:W-:-:S02]  /*16c40*/  WARPGROUP.DEPBAR.LE gsb0, 0x0 ;  /* 0x00008000000079c5 */ /* 0x000fc40000010000 */
[----:B------:R-:W-:Y:S01]  /*16c50*/  WARPGROUP.ARRIVE ;  /* 0x00000000000079c5 */ /* 0x000fe20000000000 */
[----:B------:R-:W-:Y:S01]  /*16c60*/  R2UR UR27, R13 ;  /* 0x000000000d1b72ca */ /* 0x000fe200000e0000 */
[----:B------:R-:W-:Y:S01]  /*16c70*/  UMOV UR12, UR42 ;  /* 0x0000002a000c7c82 */ /* 0x000fe20008000000 */
[----:B------:R-:W-:Y:S01]  /*16c80*/  UMOV UR13, UR43 ;  /* 0x0000002b000d7c82 */ /* 0x000fe20008000000 */
[----:B------:R-:W-:Y:S01]  /*16c90*/  UMOV UR8, UR42 ;  /* 0x0000002a00087c82 */ /* 0x000fe20008000000 */
[----:B------:R-:W-:Y:S01]  /*16ca0*/  UMOV UR9, UR43 ;  /* 0x0000002b00097c82 */ /* 0x000fe20008000000 */
[----:B------:R-:W-:Y:S01]  /*16cb0*/  HGMMA.64x16x16.F32 R152, gdesc[UR32], R152, gsb0 ;  /* 0x00200000209879f0 */ /* 0x000fe20008000898 */
[----:B------:R-:W-:Y:S01]  /*16cc0*/  VIADD R12, R4, 0x84 ;  /* 0x00000084040c7836 */ /* 0x000fe20000000000 */
[----:B------:R-:W-:Y:S01]  /*16cd0*/  MOV R13, 0x40000040 ;  /* 0x40000040000d7802 */ /* 0x000fe20000000f00 */
[----:B------:R-:W3:Y:S01]  /*16ce0*/  LDL.64 R20, [R1+0x38] ;  /* 0x0000380001147983 */ /* 0x000ee20000100a00 */
[----:B------:R-:W-:-:S02]  /*16cf0*/  WARPGROUP.DEPBAR.LE gsb0, 0x0 ;  /* 0x00008000000079c5 */ /* 0x000fc40000010000 */
[----:B------:R-:W-:-:S06]  /*16d00*/  WARPGROUP.ARRIVE ;  /* 0x00000000000079c5 */ /* 0x000fcc0000000000 */
[----:B------:R-:W-:Y:S01]  /*16d10*/  HGMMA.64x16x16.F32 R184, gdesc[UR24], R184, gsb0 ;  /* 0x0020000018b879f0 */ /* 0x000fe200080008b8 */
[----:B------:R-:W-:Y:S02]  /*16d20*/  R2UR UR6, R12 ;  /* 0x000000000c0672ca */ /* 0x000fe400000e0000 */
[----:B------:R-:W-:Y:S01]  /*16d30*/  R2UR UR7, R13 ;  /* 0x000000000d0772ca */ /* 0x000fe200000e0000 */
[----:B------:R-:W-:Y:S01]  /*16d40*/  VIADD R12, R4, 0x104 ;  /* 0x00000104040c7836 */ /* 0x000fe20000000000 */
[----:B------:R-:W-:Y:S02]  /*16d50*/  WARPGROUP.DEPBAR.LE gsb0, 0x0 ;  /* 0x00008000000079c5 */ /* 0x000fe40000010000 */
[----:B------:R-:W-:-:S09]  /*16d60*/  WARPGROUP.ARRIVE ;  /* 0x00000000000079c5 */ /* 0x000fd20000000000 */
[----:B------:R-:W-:Y:S01]  /*16d70*/  HGMMA.64x16x16.F32 R176, gdesc[UR4], R176, gsb0 ;  /* 0x0020000004b079f0 */ /* 0x000fe200080008b0 */
[----:B------:R-:W-:Y:S02]  /*16d80*/  MOV R13, 0x40000040 ;  /* 0x40000040000d7802 */ /* 0x000fe40000000f00 */
[----:B------:R-:W-:Y:S02]  /*16d90*/  R2UR UR22, R12 ;  /* 0x000000000c1672ca */ /* 0x000fe400000e0000 */
[----:B------:R-:W-:Y:S01]  /*16da0*/  R2UR UR23, R13 ;  /* 0x000000000d1772ca */ /* 0x000fe200000e0000 */
[----:B------:R-:W-:Y:S02]  /*16db0*/  WARPGROUP.DEPBAR.LE gsb0, 0x0 ;  /* 0x00008000000079c5 */ /* 0x000fe40000010000 */
[----:B------:R-:W-:-:S10]  /*16dc0*/  WARPGROUP.ARRIVE ;  /* 0x00000000000079c5 */ /* 0x000fd40000000000 */
[----:B------:R-:W-:Y:S01]  /*16dd0*/  HGMMA.64x16x16.F32 R168, gdesc[UR20], R168, gsb0 ;  /* 0x0020000014a879f0 */ /* 0x000fe200080008a8 */
[----:B------:R-:W-:Y:S01]  /*16de0*/  VIADD R12, R4, 0x184 ;  /* 0x00000184040c7836 */ /* 0x000fe20000000000 */
[----:B------:R-:W-:-:S04]  /*16df0*/  MOV R13, 0x40000040 ;  /* 0x40000040000d7802 */ /* 0x000fc80000000f00 */
        /* <DEDUP_REMOVED lines=30> */
[----:B------:R-:W-:Y:S01]  /*16fe0*/  UMOV UR24, UR42 ;  /* 0x0000002a00187c82 */ /* 0x000fe20008000000 */
[----:B------:R-:W-:Y:S01]  /*16ff0*/  UMOV UR25, UR43 ;  /* 0x0000002b00197c82 */ /* 0x000fe20008000000 */
[----:B------:R-:W-:Y:S02]  /*17000*/  WARPGROUP.DEPBAR.LE gsb0, 0x0 ;  /* 0x00008000000079c5 */ /* 0x000fe40000010000 */
[----:B------:R-:W-:-:S08]  /*17010*/  WARPGROUP.ARRIVE ;  /* 0x00000000000079c5 */ /* 0x000fd00000000000 */
        /* <DEDUP_REMOVED lines=20> */
[----:B------:R-:W-:Y:S02]  /*17160*/  MOV R13, 0x40000040 ;  /* 0x40000040000d7802 */ /* 0x000fe40000000f00 */
[----:B--2---:R-:W-:Y:S02]  /*17170*/  R2UR UR38, R14 ;  /* 0x000000000e2672ca */ /* 0x004fe400000e0000 */
[----:B------:R-:W-:Y:S02]  /*17180*/  R2UR UR39, R15 ;  /* 0x000000000f2772ca */ /* 0x000fe400000e0000 */
[----:B------:R-:W-:Y:S01]  /*17190*/  R2UR UR22, R12 ;  /* 0x000000000c1672ca */ /* 0x000fe200000e0000 */
[----:B------:R-:W2:Y:S01]  /*171a0*/  LDL.64 R14, [R1+0x30] ;  /* 0x00003000010e7983 */ /* 0x000ea20000100a00 */
[----:B------:R-:W-:-:S07]  /*171b0*/  R2UR UR23, R13 ;  /* 0x000000000d1772ca */ /* 0x000fce00000e0000 */
[----:B------:R-:W-:Y:S02]  /*171c0*/  UMOV UR20, UR38 ;  /* 0x0000002600147c82 */ /* 0x000fe40008000000 */
[----:B------:R-:W-:Y:S01]  /*171d0*/  UMOV UR21, UR39 ;  /* 0x0000002700157c82 */ /* 0x000fe20008000000 */
[----:B------:R-:W-:Y:S02]  /*171e0*/  WARPGROUP.DEPBAR.LE gsb0, 0x0 ;  /* 0x00008000000079c5 */ /* 0x000fe40000010000 */
[----:B------:R-:W-:-:S06]  /*171f0*/  WARPGROUP.ARRIVE ;  /* 0x00000000000079c5 */ /* 0x000fcc0000000000 */
        /* <DEDUP_REMOVED lines=39> */
[----:B---3--:R-:W-:Y:S02]  /*17470*/  R2UR UR46, R20 ;  /* 0x00000000142e72ca */ /* 0x008fe400000e0000 */
[----:B------:R-:W-:Y:S02]  /*17480*/  R2UR UR47, R21 ;  /* 0x00000000152f72ca */ /* 0x000fe400000e0000 */
[----:B------:R-:W-:Y:S01]  /*17490*/  R2UR UR26, R12 ;  /* 0x000000000c1a72ca */ /* 0x000fe200000e0000 */
[----:B------:R-:W3:Y:S01]  /*174a0*/  LDL.64 R20, [R1+0x28] ;  /* 0x0000280001147983 */ /* 0x000ee20000100a00 */
        /* <DEDUP_REMOVED lines=190> */
[----:B------:R-:W-:Y:S02]  /*18090*/  R2UR UR14, R12 ;  /* 0x000000000c0e72ca */ /* 0x000fe400000e0000 */
        /* <DEDUP_REMOVED lines=435> */
.L_x_652:
[----:B------:R-:W-:Y:S01]  /*19bd0*/  SHF.L.U32 R0, R9, 0x1f, RZ ;  /* 0x0000001f09007819 */ /* 0x000fe200000006ff */
[----:B------:R-:W-:-:S04]  /*19be0*/  IMAD R9, R10, 0x8, R16 ;  /* 0x000000080a097824 */ /* 0x000fc800078e0210 */
[----:B------:R2:W3:Y:S01]  /*19bf0*/  SYNCS.PHASECHK.TRANS64.TRYWAIT P2, [R9+URZ+0x38850], R0 ;  /* 0x03885000090075a7 */ /* 0x0004e2000804017f */
[----:B------:R-:W-:Y:S05]  /*19c00*/  @!P0 BRA `(.L_x_653) ;  /* 0x0000000000048947 */ /* 0x000fea0003800000 */
[----:B------:R-:W-:Y:S01]  /*19c10*/  BPT.TRAP 0x1 ;  /* 0x000000040000795c */ /* 0x000fe20000300000 */
.L_x_653:
[----:B------:R-:W-:Y:S04]  /*19c20*/  BSSY B1, `(.L_x_654) ;  /* 0x0000004000017945 */ /* 0x000fe80003800000 */
[----:B---3--:R-:W-:Y:S05]  /*19c30*/  @P2 BRA `(.L_x_655) ;  /* 0x0000000000082947 */ /* 0x008fea0003800000 */
[----:B------:R-:W3:Y:S02]  /*19c40*/  SYNCS.PHASECHK.TRANS64.TRYWAIT P2, [R9+URZ+0x38850], R0 ;  /* 0x03885000090075a7 */ /* 0x000ee4000804017f */
[----:B---3--:R-:W-:Y:S05]  /*19c50*/  @!P2 BRA `(.L_x_656) ;  /* 0x000000b8007ca947 */ /* 0x008fea0003800000 */
.L_x_655:
[----:B------:R-:W-:Y:S05]  /*19c60*/  BSYNC B1 ;  /* 0x0000000000017941 */ /* 0x000fea0003800000 */
.L_x_654:
[----:B--23--:R-:W-:Y:S01]  /*19c70*/  IADD3 R0, R16, 0x400, RZ ;  /* 0x0000040010007810 */ /* 0x00cfe20007ffe0ff */
[----:B------:R-:W-:Y:S01]  /*19c80*/  IMAD.MOV.U32 R3, RZ, RZ, 0x40000040 ;  /* 0x40000040ff037424 */ /* 0x000fe200078e00ff */
[----:B------:R-:W-:Y:S01]  /*19c90*/  WARPGROUP.ARRIVE ;  /* 0x00000000000079c5 */ /* 0x000fe20000000000 */
[----:B------:R-:W-:Y:S01]  /*19ca0*/  IMAD.MOV.U32 R5, RZ, RZ, 0x40000040 ;  /* 0x40000040ff057424 */ /* 0x000fe200078e00ff */
[----:B------:R-:W-:Y:S01]  /*19cb0*/  SHF.R.U32.HI R0, RZ, 0x4, R0 ;  /* 0x00000004ff007819 */ /* 0x000fe20000011600 */
[----:B01----:R-:W-:Y:S01]  /*19cc0*/  @!P1 VIADD R11, R11, 0x38840 ;  /* 0x000388400b0b9836 */ /* 0x003fe20000000000 */
[----:B------:R-:W-:Y:S01]  /*19cd0*/  R2UR UR7, R3 ;  /* 0x00000000030772ca */ /* 0x000fe200000e0000 */
[----:B------:R-:W-:Y:S01]  /*19ce0*/  IMAD.MOV.U32 R3, RZ, RZ, 0x40000040 ;  /* 0x40000040ff037424 */ /* 0x000fe200078e00ff */
[----:B------:R-:W-:Y:S02]  /*19cf0*/  LOP3.LUT R0, R0, 0x3fff, RZ, 0xc0, !PT ;  /* 0x00003fff00007812 */ /* 0x000fe400078ec0ff */
[----:B------:R-:W-:-:S02]  /*19d00*/  @!P1 IADD3 R9, R9, 0x38860, RZ ;  /* 0x0003886009099810 */ /* 0x000fc40007ffe0ff */
[----:B------:R-:W-:Y:S02]  /*19d10*/  LOP3.LUT R0, R0, 0x2800000, RZ, 0xfc, !PT ;  /* 0x0280000000007812 */ /* 0x000fe400078efcff */
[----:B------:R-:W-:Y:S02]  /*19d20*/  @!P1 PRMT R9, RZ, 0x654, R9 ;  /* 0x00000654ff099816 */ /* 0x000fe40000000009 */
[----:B------:R-:W-:Y:S01]  /*19d30*/  ISETP.GT.AND P2, PT, R6, RZ, PT ;  /* 0x000000ff0600720c */ /* 0x000fe20003f44270 */
[----:B------:R-:W-:Y:S01]  /*19d40*/  IMAD R2, R10, 0xa00, R0 ;  /* 0x00000a000a027824 */ /* 0x000fe200078e0200 */
[----:B------:R-:W-:Y:S01]  /*19d50*/  FMNMX.FTZ R0, R184, R8, !PT ;  /* 0x00000008b8007209 */ /* 0x000fe20007810000 */
[----:B------:R-:W-:-:S03]  /*19d60*/  VIADD R6, R6, 0xffffffff ;  /* 0xffffffff06067836 */ /* 0x000fc60000000000 */
[C---:B------:R-:W-:Y:S02]  /*19d70*/  R2UR UR6, R2.reuse ;  /* 0x00000000020672ca */ /* 0x040fe400000e0000 */
[----:B------:R-:W-:Y:S02]  /*19d80*/  IADD3 R4, R2, 0x80, RZ ;  /* 0x0000008002047810 */ /* 0x000fe40007ffe0ff */
[----:B------:R-:W-:-:S04]  /*19d90*/  FMNMX.FTZ R0, R185, R0, !PT ;  /* 0x00000000b9007209 */ /* 0x000fc80007810000 */
[----:B------:R-:W-:-:S04]  /*19da0*/  FMNMX.FTZ R0, R188, R0, !PT ;  /* 0x00000000bc007209 */ /* 0x000fc80007810000 */
[----:B------:R-:W-:Y:S01]  /*19db0*/  FMNMX.FTZ R0, R189, R0, !PT ;  /* 0x00000000bd007209 */ /* 0x000fe20007810000 */
[----:B------:R-:W-:Y:S01]  /*19dc0*/  HGMMA.64x256x16.F32 R24, R208, gdesc[UR4].tnspB, R24, gsb0 ;  /* 0x43e00004d0187df0 */ /* 0x000fe20008000818 */
[----:B------:R-:W-:Y:S02]  /*19dd0*/  R2UR UR6, R4 ;  /* 0x00000000040672ca */ /* 0x000fe400000e0000 */
[----:B------:R-:W-:Y:S01]  /*19de0*/  R2UR UR7, R5 ;  /* 0x00000000050772ca */ /* 0x000fe200000e0000 */
[----:B------:R-:W-:Y:S01]  /*19df0*/  IMAD.MOV.U32 R5, RZ, RZ, 0x40000040 ;  /* 0x40000040ff057424 */ /* 0x000fe200078e00ff */
[----:B------:R-:W-:Y:S02]  /*19e00*/  IADD3 R4, R2, 0x100, RZ ;  /* 0x0000010002047810 */ /* 0x000fe40007ffe0ff */
        /* <DEDUP_REMOVED lines=14> */
[----:B------:R-:W-:Y:S01]  /*19ef0*/  FMNMX.FTZ R0, R156, R0, !PT ;  /* 0x000000009c007209 */ /* 0x000fe20007810000 */
[----:B------:R-:W-:Y:S02]  /*19f00*/  WARPGROUP.DEPBAR.LE gsb0, 0x0 ;  /* 0x00008000000079c5 */ /* 0x000fe40000010000 */
[----:B------:R-:W-:-:S06]  /*19f10*/  WARPGROUP.ARRIVE ;  /* 0x00000000000079c5 */ /* 0x000fcc0000000000 */
[----:B------:R-:W-:Y:S01]  /*19f20*/  HGMMA.64x256x16.F32 R24, R204, gdesc[UR4].tnspB, R24, gsb0 ;  /* 0x43e00004cc187df0 */ /* 0x000fe20008000818 */
[----:B------:R-:W-:Y:S02]  /*19f30*/  R2UR UR6, R4 ;  /* 0x00000000040672ca */ /* 0x000fe400000e0000 */
[----:B------:R-:W-:Y:S01]  /*19f40*/  R2UR UR7, R5 ;  /* 0x00000000050772ca */ /* 0x000fe200000e0000 */
[----:B------:R-:W-:Y:S01]  /*19f50*/  IMAD.MOV.U32 R5, RZ, RZ, 0x40000040 ;  /* 0x40000040ff057424 */ /* 0x000fe200078e00ff */
[C---:B------:R-:W-:Y:S02]  /*19f60*/  IADD3 R4, R2.reuse, 0x180, RZ ;  /* 0x0000018002047810 */ /* 0x040fe40007ffe0ff */
[----:B------:R-:W-:Y:S01]  /*19f70*/  IADD3 R2, R2, 0x200, RZ ;  /* 0x0000020002027810 */ /* 0x000fe20007ffe0ff */
[----:B------:R-:W-:Y:S02]  /*19f80*/  WARPGROUP.DEPBAR.LE gsb0, 0x0 ;  /* 0x00008000000079c5 */ /* 0x000fe40000010000 */
[----:B------:R-:W-:-:S15]  /*19f90*/  WARPGROUP.ARRIVE ;  /* 0x00000000000079c5 */ /* 0x000fde0000000000 */
[----:B------:R-:W-:-:S03]  /*19fa0*/  NOP ;  /* 0x0000000000007918 */ /* 0x000fc60000000000 */
[----:B------:R-:W-:Y:S01]  /*19fb0*/  HGMMA.64x256x16.F32 R24, R200, gdesc[UR4].tnspB, R24, gsb0 ;  /* 0x43e00004c8187df0 */ /* 0x000fe20008000818 */
[----:B------:R-:W-:Y:S02]  /*19fc0*/  R2UR UR6, R4 ;  /* 0x00000000040672ca */ /* 0x000fe400000e0000 */
[----:B------:R-:W-:Y:S02]  /*19fd0*/  R2UR UR7, R5 ;  /* 0x00000000050772ca */ /* 0x000fe400000e0000 */
[----:B------:R-:W-:-:S05]  /*19fe0*/  FMNMX.FTZ R5, R157, R0, !PT ;  /* 0x000000009d057209 */ /* 0x000fca0007810000 */
[----:B------:R-:W0:Y:S02]  /*19ff0*/  SHFL.BFLY PT, R0, R5, 0x2, 0x1f ;  /* 0x0c401f0005007f89 */ /* 0x000e2400000e0000 */
[----:B0-----:R-:W-:-:S05]  /*1a000*/  FMNMX.FTZ R5, R5, R0, !PT ;  /* 0x0000000005057209 */ /* 0x001fca0007810000 */
[----:B------:R-:W0:Y:S02]  /*1a010*/  SHFL.BFLY PT, R0, R5, 0x1, 0x1f ;  /* 0x0c201f0005007f89 */ /* 0x000e2400000e0000 */
[----:B0-----:R-:W-:Y:S02]  /*1a020*/  FMNMX.FTZ R5, R5, R0, !PT ;  /* 0x0000000005057209 */ /* 0x001fe40007810000 */
        /* <DEDUP_REMOVED lines=24> */
[----:B------:R-:W-:Y:S01]  /*1a1b0*/  FADD.FTZ R0, -R4, R7 ;  /* 0x0000000704007221 */ /* 0x000fe20000010100 */
[----:B------:R-:W-:Y:S02]  /*1a1c0*/  WARPGROUP.DEPBAR.LE gsb0, 0x0 ;  /* 0x00008000000079c5 */ /* 0x000fe40000010000 */
[----:B------:R-:W-:-:S06]  /*1a1d0*/  WARPGROUP.ARRIVE ;  /* 0x00000000000079c5 */ /* 0x000fcc0000000000 */
[----:B------:R-:W-:Y:S01]  /*1a1e0*/  HGMMA.64x256x16.F32 R24, R196, gdesc[UR4].tnspB, R24, gsb0 ;  /* 0x43e00004c4187df0 */ /* 0x000fe20008000818 */
[----:B------:R-:W-:Y:S02]  /*1a1f0*/  R2UR UR6, R2 ;  /* 0x00000000020672ca */ /* 0x000fe400000e0000 */
[----:B------:R-:W-:Y:S01]  /*1a200*/  R2UR UR7, R3 ;  /* 0x00000000030772ca */ /* 0x000fe200000e0000 */
[----:B------:R-:W-:Y:S01]  /*1a210*/  FADD.FTZ R3, -R5, R8 ;  /* 0x0000000805037221 */ /* 0x000fe20000010100 */
[----:B------:R-:W-:-:S05]  /*1a220*/  MOV R2, UR61 ;  /* 0x0000003d00027c02 */ /* 0x000fca0008000f00 */
[-C--:B------:R-:W-:Y:S01]  /*1a230*/  FMUL.FTZ R13, R5, R2.reuse ;  /* 0x00000002050d7220 */ /* 0x080fe20000410000 */
[-C--:B------:R-:W-:Y:S01]  /*1a240*/  FMUL.FTZ R3, R3, R2.reuse ;  /* 0x0000000203037220 */ /* 0x080fe20000410000 */
[-C--:B------:R-:W-:Y:S02]  /*1a250*/  FMUL.FTZ R0, R0, R2.reuse ;  /* 0x0000000200007220 */ /* 0x080fe40000410000 */
[-CC-:B------:R-:W-:Y:S01]  /*1a260*/  FFMA.FTZ R208, R184, R2.reuse, -R13.reuse ;  /* 0x00000002b8d07223 */ /* 0x180fe2000001080d */
        /* <DEDUP_REMOVED lines=12> */
[----:B------:R-:W-:Y:S01]  /*1a330*/  FFMA.FTZ R21, R165, R2, -R13 ;  /* 0x00000002a5157223 */ /* 0x000fe2000001080d */
[----:B------:R-:W-:Y:S08]  /*1a340*/  MUFU.EX2 R3, R3 ;  /* 0x0000000300037308 */ /* 0x000ff00000000800 */
[----:B------:R-:W0:Y:S08]  /*1a350*/  MUFU.EX2 R208, R208 ;  /* 0x000000d000d07308 */ /* 0x000e300000000800 */
[----:B------:R-:W-:Y:S08]  /*1a360*/  MUFU.EX2 R0, R0 ;  /* 0x0000000000007308 */ /* 0x000ff00000000800 */
[----:B------:R-:W1:Y:S01]  /*1a370*/  MUFU.EX2 R8, R8 ;  /* 0x0000000800087308 */ /* 0x000e620000000800 */
[----:B0-----:R-:W-:-:S07]  /*1a380*/  FFMA.FTZ R223, R3, R223, R208 ;  /* 0x000000df03df7223 */ /* 0x001fce00000100d0 */
[----:B------:R-:W0:Y:S08]  /*1a390*/  MUFU.EX2 R210, R210 ;  /* 0x000000d200d27308 */ /* 0x000e300000000800 */
[----:B------:R-:W2:Y:S01]  /*1a3a0*/  MUFU.EX2 R184, R184 ;  /* 0x000000b800b87308 */ /* 0x000ea20000000800 */
[C---:B-1----:R-:W-:Y:S01]  /*1a3b0*/  FADD.FTZ R223, R8.reuse, R223 ;  /* 0x000000df08df7221 */ /* 0x042fe20000010000 */
[----:B------:R-:W-:-:S06]  /*1a3c0*/  F2FP.F16.F32.PACK_AB R208, R8, R208 ;  /* 0x000000d008d0723e */ /* 0x000fcc00000000ff */
[----:B------:R-:W1:Y:S01]  /*1a3d0*/  MUFU.EX2 R204, R204 ;  /* 0x000000cc00cc7308 */ /* 0x000e620000000800 */
[----:B0-----:R-:W-:-:S07]  /*1a3e0*/  FADD.FTZ R223, R210, R223 ;  /* 0x000000dfd2df7221 */ /* 0x001fce0000010000 */
[----:B------:R-:W0:Y:S01]  /*1a3f0*/  MUFU.EX2 R10, R10 ;  /* 0x0000000a000a7308 */ /* 0x000e220000000800 */
[C---:B--2---:R-:W-:Y:S01]  /*1a400*/  FADD.FTZ R223, R184.reuse, R223 ;  /* 0x000000dfb8df7221 */ /* 0x044fe20000010000 */
[----:B------:R-:W-:-:S06]  /*1a410*/  F2FP.F16.F32.PACK_AB R210, R184, R210 ;  /* 0x000000d2b8d2723e */ /* 0x000fcc00000000ff */
[----:B------:R-:W2:Y:S01]  /*1a420*/  MUFU.EX2 R206, R206 ;  /* 0x000000ce00ce7308 */ /* 0x000ea20000000800 */
[----:B-1----:R-:W-:-:S07]  /*1a430*/  FADD.FTZ R223, R204, R223 ;  /* 0x000000dfccdf7221 */ /* 0x002fce0000010000 */
[----:B------:R-:W1:Y:S01]  /*1a440*/  MUFU.EX2 R12, R12 ;  /* 0x0000000c000c7308 */ /* 0x000e620000000800 */
[C---:B0-----:R-:W-:Y:S01]  /*1a450*/  FADD.FTZ R223, R10.reuse, R223 ;  /* 0x000000df0adf7221 */ /* 0x041fe20000010000 */
[----:B------:R-:W-:Y:S01]  /*1a460*/  F2FP.F16.F32.PACK_AB R204, R10, R204 ;  /* 0x000000cc0acc723e */ /* 0x000fe200000000ff */
[----:B------:R-:W-:-:S05]  /*1a470*/  IMAD.MOV.U32 R10, RZ, RZ, R224 ;  /* 0x000000ffff0a7224 */ /* 0x000fca00078e00e0 */
[----:B------:R-:W0:Y:S01]  /*1a480*/  MUFU.EX2 R200, R200 ;  /* 0x000000c800c87308 */ /* 0x000e220000000800 */
[----:B--2---:R-:W-:-:S07]  /*1a490*/  FADD.FTZ R223, R206, R223 ;  /* 0x000000dfcedf7221 */ /* 0x004fce0000010000 */
        /* <DEDUP_REMOVED lines=8> */
[----:B------:R-:W-:Y:S01]  /*1a520*/  MUFU.EX2 R20, R20 ;  /* 0x0000001400147308 */ /* 0x000fe20000000800 */
[----:B-1----:R-:W-:-:S07]  /*1a530*/  FADD.FTZ R223, R202, R223 ;  /* 0x000000dfcadf7221 */ /* 0x002fce0000010000 */
[----:B------:R-:W-:Y:S01]  /*1a540*/  MUFU.EX2 R21, R21 ;  /* 0x0000001500157308 */ /* 0x000fe20000000800 */
[C---:B0-----:R-:W-:Y:S01]  /*1a550*/  FADD.FTZ R223, R15.reuse, R223 ;  /* 0x000000df0fdf7221 */ /* 0x041fe20000010000 */
[----:B------:R-:W-:Y:S01]  /*1a560*/  F2FP.F16.F32.PACK_AB R202, R15, R202 ;  /* 0x000000ca0fca723e */ /* 0x000fe200000000ff */
[----:B------:R-:W-:Y:S02]  /*1a570*/  WARPGROUP.DEPBAR.LE gsb0, 0x0 ;  /* 0x00008000000079c5 */ /* 0x000fe40000010000 */
[----:B------:R-:W-:Y:S01]  /*1a580*/  WARPGROUP.ARRIVE ;  /* 0x00000000000079c5 */ /* 0x000fe20000000000 */
[-CC-:B------:R-:W-:Y:S01]  /*1a590*/  FFMA.FTZ R196, R160, R2.reuse, -R13.reuse ;  /* 0x00000002a0c47223 */ /* 0x180fe2000001080d */
[----:B------:R-:W-:Y:S01]  /*1a5a0*/  FFMA.FTZ R198, R164, R2, -R13 ;  /* 0x00000002a4c67223 */ /* 0x000fe2000001080d */
[----:B------:R-:W-:-:S03]  /*1a5b0*/  @!P1 PRMT R164, RZ, 0x654, R11 ;  /* 0x00000654ffa49816 */ /* 0x000fc6000000000b */
[----:B------:R-:W-:Y:S01]  /*1a5c0*/  HGMMA.64x256x16.F32 R24, R192, gdesc[UR4].tnspB, R24, gsb0 ;  /* 0x43e00004c0187df0 */ /* 0x000fe20008000818 */
[----:B------:R-:W0:Y:S08]  /*1a5d0*/  MUFU.EX2 R196, R196 ;  /* 0x000000c400c47308 */ /* 0x000e300000000800 */
[----:B------:R-:W1:Y:S01]  /*1a5e0*/  MUFU.EX2 R198, R198 ;  /* 0x000000c600c67308 */ /* 0x000e620000000800 */
[----:B0-----:R-:W-:Y:S01]  /*1a5f0*/  FADD.FTZ R223, R196, R223 ;  /* 0x000000dfc4df7221 */ /* 0x001fe20000010000 */
[----:B------:R-:W-:-:S03]  /*1a600*/  F2FP.F16.F32.PACK_AB R196, R20, R196 ;  /* 0x000000c414c4723e */ /* 0x000fc600000000ff */
[----:B------:R-:W-:-:S04]  /*1a610*/  FADD.FTZ R223, R20, R223 ;  /* 0x000000df14df7221 */ /* 0x000fc80000010000 */
[----:B-1----:R-:W-:Y:S01]  /*1a620*/  FADD.FTZ R223, R198, R223 ;  /* 0x000000dfc6df7221 */ /* 0x002fe20000010000 */
[----:B------:R-:W-:-:S03]  /*1a630*/  F2FP.F16.F32.PACK_AB R198, R21, R198 ;  /* 0x000000c615c6723e */ /* 0x000fc600000000ff */
[----:B------:R-:W-:Y:S01]  /*1a640*/  FADD.FTZ R223, R21, R223 ;  /* 0x000000df15df7221 */ /* 0x000fe20000010000 */
[----:B------:R-:W-:Y:S02]  /*1a650*/  WARPGROUP.DEPBAR.LE gsb0, 0x0 ;  /* 0x00008000000079c5 */ /* 0x000fe40000010000 */
[-CC-:B------:R-:W-:Y:S01]  /*1a660*/  FFMA.FTZ R192, R152, R2.reuse, -R13.reuse ;  /* 0x0000000298c07223 */ /* 0x180fe2000001080d */
[-CC-:B------:R-:W-:Y:S01]  /*1a670*/  FFMA.FTZ R152, R153, R2.reuse, -R13.reuse ;  /* 0x0000000299987223 */ /* 0x180fe2000001080d */
[-CC-:B------:R-:W-:Y:S01]  /*1a680*/  FFMA.FTZ R194, R156, R2.reuse, -R13.reuse ;  /* 0x000000029cc27223 */ /* 0x180fe2000001080d */
[-C--:B------:R-:W-:Y:S01]  /*1a690*/  FFMA.FTZ R13, R157, R2.reuse, -R13 ;  /* 0x000000029d0d7223 */ /* 0x080fe2000001080d */
[----:B------:R-:W-:Y:S02]  /*1a6a0*/  @!P1 SYNCS.ARRIVE.TRANS64.RED.A1T0 RZ, [R164+URZ], RZ ;  /* 0x000000ffa4ff99a7 */ /* 0x000fe4000810043f */
[----:B------:R-:W0:Y:S01]  /*1a6b0*/  MUFU.EX2 R192, R192 ;  /* 0x000000c000c07308 */ /* 0x000e220000000800 */
[----:B------:R1:W-:Y:S07]  /*1a6c0*/  @!P1 SYNCS.ARRIVE.TRANS64.RED.A1T0 RZ, [R9+URZ], RZ ;  /* 0x000000ff09ff99a7 */ /* 0x0003ee000810043f */
[----:B------:R2:W-:Y:S08]  /*1a6d0*/  MUFU.EX2 R7, R13 ;  /* 0x0000000d00077308 */ /* 0x0005f00000000800 */
[----:B------:R-:W-:Y:S01]  /*1a6e0*/  MUFU.EX2 R152, R152 ;  /* 0x0000009800987308 */ /* 0x000fe20000000800 */
[----:B--2---:R-:W-:Y:S01]  /*1a6f0*/  FMUL.FTZ R13, R4, R2 ;  /* 0x00000002040d7220 */ /* 0x004fe20000410000 */
[----:B0-----:R-:W-:-:S03]  /*1a700*/  FADD.FTZ R223, R192, R223 ;  /* 0x000000dfc0df7221 */ /* 0x001fc60000010000 */
[-CC-:B------:R-:W-:Y:S01]  /*1a710*/  FFMA.FTZ R209, R186, R2.reuse, -R13.reuse ;  /* 0x00000002bad17223 */ /* 0x180fe2000001080d */
[-CC-:B------:R-:W-:Y:S01]  /*1a720*/  FFMA.FTZ R153, R187, R2.reuse, -R13.reuse ;  /* 0x00000002bb997223 */ /* 0x180fe2000001080d */
[-CC-:B------:R-:W-:Y:S01]  /*1a730*/  FFMA.FTZ R211, R190, R2.reuse, -R13.reuse ;  /* 0x00000002bed37223 */ /* 0x180fe2000001080d */
[-CC-:B------:R-:W-:Y:S01]  /*1a740*/  FFMA.FTZ R157, R191, R2.reuse, -R13.reuse ;  /* 0x00000002bf9d7223 */ /* 0x180fe2000001080d */
[-CC-:B------:R-:W-:Y:S01]  /*1a750*/  FFMA.FTZ R205, R178, R2.reuse, -R13.reuse ;  /* 0x00000002b2cd7223 */ /* 0x180fe2000001080d */
[-CC-:B------:R-:W-:Y:S01]  /*1a760*/  FFMA.FTZ R160, R179, R2.reuse, -R13.reuse ;  /* 0x00000002b3a07223 */ /* 0x180fe2000001080d */
[----:B------:R-:W0:Y:S01]  /*1a770*/  MUFU.EX2 R209, R209 ;  /* 0x000000d100d17308 */ /* 0x000e220000000800 */
[-CC-:B------:R-:W-:Y:S01]  /*1a780*/  FFMA.FTZ R207, R182, R2.reuse, -R13.reuse ;  /* 0x00000002b6cf7223 */ /* 0x180fe2000001080d */
[-CC-:B------:R-:W-:Y:S01]  /*1a790*/  FFMA.FTZ R156, R183, R2.reuse, -R13.reuse ;  /* 0x00000002b79c7223 */ /* 0x180fe2000001080d */
[-CC-:B------:R-:W-:Y:S01]  /*1a7a0*/  FFMA.FTZ R201, R170, R2.reuse, -R13.reuse ;  /* 0x00000002aac97223 */ /* 0x180fe2000001080d */
[-CC-:B------:R-:W-:Y:S01]  /*1a7b0*/  FFMA.FTZ R161, R171, R2.reuse, -R13.reuse ;  /* 0x00000002aba17223 */ /* 0x180fe2000001080d */
[-CC-:B------:R-:W-:Y:S01]  /*1a7c0*/  FFMA.FTZ R203, R174, R2.reuse, -R13.reuse ;  /* 0x00000002aecb7223 */ /* 0x180fe2000001080d */
[-CC-:B------:R-:W-:Y:S01]  /*1a7d0*/  FFMA.FTZ R175, R175, R2.reuse, -R13.reuse ;  /* 0x00000002afaf7223 */ /* 0x180fe2000001080d */
[-CC-:B------:R-:W-:Y:S01]  /*1a7e0*/  FFMA.FTZ R197, R162, R2.reuse, -R13.reuse ;  /* 0x00000002a2c57223 */ /* 0x180fe2000001080d */
[----:B------:R-:W2:Y:S01]  /*1a7f0*/  MUFU.EX2 R153, R153 ;  /* 0x0000009900997308 */ /* 0x000ea20000000800 */
[-CC-:B------:R-:W-:Y:S01]  /*1a800*/  FFMA.FTZ R163, R163, R2.reuse, -R13.reuse ;  /* 0x00000002a3a37223 */ /* 0x180fe2000001080d */
[-CC-:B------:R-:W-:Y:S01]  /*1a810*/  FFMA.FTZ R199, R166, R2.reuse, -R13.reuse ;  /* 0x00000002a6c77223 */ /* 0x180fe2000001080d */
[-CC-:B------:R-:W-:Y:S01]  /*1a820*/  FFMA.FTZ R167, R167, R2.reuse, -R13.reuse ;  /* 0x00000002a7a77223 */ /* 0x180fe2000001080d */
[-CC-:B------:R-:W-:Y:S01]  /*1a830*/  FFMA.FTZ R193, R154, R2.reuse, -R13.reuse ;  /* 0x000000029ac17223 */ /* 0x180fe2000001080d */
[-CC-:B------:R-:W-:Y:S01]  /*1a840*/  FFMA.FTZ R155, R155, R2.reuse, -R13.reuse ;  /* 0x000000029b9b7223 */ /* 0x180fe2000001080d */
[-CC-:B------:R-:W-:Y:S01]  /*1a850*/  FFMA.FTZ R158, R158, R2.reuse, -R13.reuse ;  /* 0x000000029e9e7223 */ /* 0x180fe2000001080d */
[----:B------:R-:W-:Y:S01]  /*1a860*/  FFMA.FTZ R159, R159, R2, -R13 ;  /* 0x000000029f9f7223 */ /* 0x000fe2000001080d */
[----:B------:R-:W3:Y:S01]  /*1a870*/  MUFU.EX2 R211, R211 ;  /* 0x000000d300d37308 */ /* 0x000ee20000000800 */
[----:B0-----:R-:W-:Y:S01]  /*1a880*/  FFMA.FTZ R222, R0, R222, R209 ;  /* 0x000000de00de7223 */ /* 0x001fe200000100d1 */
[C---:B------:R-:W-:Y:S01]  /*1a890*/  FADD.FTZ R223, R152.reuse, R223 ;  /* 0x000000df98df7221 */ /* 0x040fe20000010000 */
[----:B------:R-:W-:-:S05]  /*1a8a0*/  F2FP.F16.F32.PACK_AB R192, R152, R192 ;  /* 0x000000c098c0723e */ /* 0x000fca00000000ff */
[----:B------:R-:W0:Y:S01]  /*1a8b0*/  MUFU.EX2 R157, R157 ;  /* 0x0000009d009d7308 */ /* 0x000e220000000800 */
[C---:B--2---:R-:W-:Y:S01]  /*1a8c0*/  FADD.FTZ R222, R153.reuse, R222 ;  /* 0x000000de99de7221 */ /* 0x044fe20000010000 */
[----:B------:R-:W-:-:S06]  /*1a8d0*/  F2FP.F16.F32.PACK_AB R209, R153, R209 ;  /* 0x000000d199d1723e */ /* 0x000fcc00000000ff */
[----:B------:R-:W2:Y:S01]  /*1a8e0*/  MUFU.EX2 R205, R205 ;  /* 0x000000cd00cd7308 */ /* 0x000ea20000000800 */
[----:B---3--:R-:W-:-:S07]  /*1a8f0*/  FADD.FTZ R222, R211, R222 ;  /* 0x000000ded3de7221 */ /* 0x008fce0000010000 */
[----:B------:R-:W3:Y:S01]  /*1a900*/  MUFU.EX2 R160, R160 ;  /* 0x000000a000a07308 */ /* 0x000ee20000000800 */
[C---:B0-----:R-:W-:Y:S01]  /*1a910*/  FADD.FTZ R222, R157.reuse, R222 ;  /* 0x000000de9dde7221 */ /* 0x041fe20000010000 */
[----:B------:R-:W-:-:S06]  /*1a920*/  F2FP.F16.F32.PACK_AB R211, R157, R211 ;  /* 0x000000d39dd3723e */ /* 0x000fcc00000000ff */
[----:B------:R-:W0:Y:S01]  /*1a930*/  MUFU.EX2 R207, R207 ;  /* 0x000000cf00cf7308 */ /* 0x000e220000000800 */
[----:B--2---:R-:W-:-:S07]  /*1a940*/  FADD.FTZ R222, R205, R222 ;  /* 0x000000decdde7221 */ /* 0x004fce0000010000 */
[----:B------:R-:W2:Y:S01]  /*1a950*/  MUFU.EX2 R156, R156 ;  /* 0x0000009c009c7308 */ /* 0x000ea20000000800 */
[C---:B---3--:R-:W-:Y:S01]  /*1a960*/  FADD.FTZ R222, R160.reuse, R222 ;  /* 0x000000dea0de7221 */ /* 0x048fe20000010000 */
[----:B------:R-:W-:-:S06]  /*1a970*/  F2FP.F16.F32.PACK_AB R205, R160, R205 ;  /* 0x000000cda0cd723e */ /* 0x000fcc00000000ff */
[----:B------:R-:W3:Y:S01]  /*1a980*/  MUFU.EX2 R201, R201 ;  /* 0x000000c900c97308 */ /* 0x000ee20000000800 */
[----:B0-----:R-:W-:-:S07]  /*1a990*/  FADD.FTZ R222, R207, R222 ;  /* 0x000000decfde7221 */ /* 0x001fce0000010000 */
        /* <DEDUP_REMOVED lines=10> */
[----:B-1----:R-:W1:Y:S01]  /*1aa40*/  MUFU.EX2 R9, R163 ;  /* 0x000000a300097308 */ /* 0x002e620000000800 */
[C---:B---3--:R-:W-:Y:S01]  /*1aa50*/  FADD.FTZ R222, R11.reuse, R222 ;  /* 0x000000de0bde7221 */ /* 0x048fe20000010000 */
[----:B------:R-:W-:-:S06]  /*1aa60*/  F2FP.F16.F32.PACK_AB R203, R11, R203 ;  /* 0x000000cb0bcb723e */ /* 0x000fcc00000000ff */
[----:B------:R-:W2:Y:S01]  /*1aa70*/  MUFU.EX2 R199, R199 ;  /* 0x000000c700c77308 */ /* 0x000ea20000000800 */
[----:B0-----:R-:W-:-:S07]  /*1aa80*/  FADD.FTZ R222, R197, R222 ;  /* 0x000000dec5de7221 */ /* 0x001fce0000010000 */
[----:B------:R-:W0:Y:S01]  /*1aa90*/  MUFU.EX2 R13, R167 ;  /* 0x000000a7000d7308 */ /* 0x000e220000000800 */
[C---:B-1----:R-:W-:Y:S01]  /*1aaa0*/  FADD.FTZ R222, R9.reuse, R222 ;  /* 0x000000de09de7221 */ /* 0x042fe20000010000 */
[----:B------:R-:W-:-:S06]  /*1aab0*/  F2FP.F16.F32.PACK_AB R197, R9, R197 ;  /* 0x000000c509c5723e */ /* 0x000fcc00000000ff */
[----:B------:R-:W1:Y:S01]  /*1aac0*/  MUFU.EX2 R193, R193 ;  /* 0x000000c100c17308 */ /* 0x000e620000000800 */
[----:B--2---:R-:W-:-:S07]  /*1aad0*/  FADD.FTZ R222, R199, R222 ;  /* 0x000000dec7de7221 */ /* 0x004fce0000010000 */
[----:B------:R-:W2:Y:S01]  /*1aae0*/  MUFU.EX2 R155, R155 ;  /* 0x0000009b009b7308 */ /* 0x000ea20000000800 */
[C---:B0-----:R-:W-:Y:S01]  /*1aaf0*/  FADD.FTZ R222, R13.reuse, R222 ;  /* 0x000000de0dde7221 */ /* 0x041fe20000010000 */
[----:B------:R-:W-:-:S06]  /*1ab00*/  F2FP.F16.F32.PACK_AB R199, R13, R199 ;  /* 0x000000c70dc7723e */ /* 0x000fcc00000000ff */
[----:B------:R-:W0:Y:S01]  /*1ab10*/  MUFU.EX2 R194, R194 ;  /* 0x000000c200c27308 */ /* 0x000e220000000800 */
[----:B-1----:R-:W-:-:S07]  /*1ab20*/  FADD.FTZ R222, R193, R222 ;  /* 0x000000dec1de7221 */ /* 0x002fce0000010000 */
[----:B------:R-:W1:Y:S01]  /*1ab30*/  MUFU.EX2 R158, R158 ;  /* 0x0000009e009e7308 */ /* 0x000e620000000800 */
[C---:B--2---:R-:W-:Y:S01]  /*1ab40*/  FADD.FTZ R9, R155.reuse, R222 ;  /* 0x000000de9b097221 */ /* 0x044fe20000010000 */
[----:B------:R-:W-:-:S06]  /*1ab50*/  F2FP.F16.F32.PACK_AB R193, R155, R193 ;  /* 0x000000c19bc1723e */ /* 0x000fcc00000000ff */
[----:B------:R-:W2:Y:S01]  /*1ab60*/  MUFU.EX2 R159, R159 ;  /* 0x0000009f009f7308 */ /* 0x000ea20000000800 */
[----:B0-----:R-:W-:Y:S01]  /*1ab70*/  FADD.FTZ R8, R194, R223 ;  /* 0x000000dfc2087221 */ /* 0x001fe20000010000 */
[----:B------:R-:W-:-:S03]  /*1ab80*/  F2FP.F16.F32.PACK_AB R194, R7, R194 ;  /* 0x000000c207c2723e */ /* 0x000fc600000000ff */
[----:B------:R-:W-:Y:S01]  /*1ab90*/  FADD.FTZ R223, R7, R8 ;  /* 0x0000000807df7221 */ /* 0x000fe20000010000 */
[----:B------:R-:W-:Y:S01]  /*1aba0*/  MOV R7, R4 ;  /* 0x0000000400077202 */ /* 0x000fe20000000f00 */
[----:B------:R-:W-:Y:S02]  /*1abb0*/  IMAD.MOV.U32 R8, RZ, RZ, R5 ;  /* 0x000000ffff087224 */ /* 0x000fe400078e0005 */
[----:B-1----:R-:W-:Y:S01]  /*1abc0*/  FADD.FTZ R222, R158, R9 ;  /* 0x000000099ede7221 */ /* 0x002fe20000010000 */
[----:B------:R-:W-:-:S03]  /*1abd0*/  MOV R9, R225 ;  /* 0x000000e100097202 */ /* 0x000fc60000000f00 */
[C---:B--2---:R-:W-:Y:S01]  /*1abe0*/  FADD.FTZ R222, R159.reuse, R222 ;  /* 0x000000de9fde7221 */ /* 0x044fe20000010000 */
[----:B------:R-:W-:Y:S01]  /*1abf0*/  F2FP.F16.F32.PACK_AB R195, R159, R158 ;  /* 0x0000009e9fc3723e */ /* 0x000fe200000000ff */
[----:B------:R-:W-:Y:S06]  /*1ac00*/  @P2 BRA `(.L_x_657) ;  /* 0xffffffb800102947 */ /* 0x000fec000383ffff */
.L_x_646:
[----:B------:R-:W-:Y:S05]  /*1ac10*/  BSYNC B0 ;  /* 0x0000000000007941 */ /* 0x000fea0003800000 */
.L_x_645:
        /* <DEDUP_REMOVED lines=131> */
.L_x_658:
[----:B------:R-:W-:Y:S02]  /*1b450*/  LEA R0, R224, R16, 0x3 ;  /* 0x00000010e0007211 */ /* 0x000fe400078e18ff */
[----:B------:R-:W-:-:S04]  /*1b460*/  SHF.L.U32 R7, R225, 0x1f, RZ ;  /* 0x0000001fe1077819 */ /* 0x000fc800000006ff */
[----:B------:R0:W1:Y:S01]  /*1b470*/  SYNCS.PHASECHK.TRANS64.TRYWAIT P2, [R0+URZ+0x38850], R7 ;  /* 0x03885007000075a7 */ /* 0x000062000804017f */
[----:B------:R-:W-:Y:S05]  /*1b480*/  @!P0 BRA `(.L_x_659) ;  /* 0x0000000000048947 */ /* 0x000fea0003800000 */
[----:B------:R-:W-:Y:S01]  /*1b490*/  BPT.TRAP 0x1 ;  /* 0x000000040000795c */ /* 0x000fe20000300000 */
.L_x_659:
[----:B------:R-:W-:Y:S01]  /*1b4a0*/  VIADD R16, R16, 0x400 ;  /* 0x0000040010107836 */ /* 0x000fe20000000000 */
[----:B------:R-:W-:Y:S04]  /*1b4b0*/  BSSY B0, `(.L_x_660) ;  /* 0x0000008000007945 */ /* 0x000fe80003800000 */
[----:B------:R-:W-:-:S04]  /*1b4c0*/  SHF.R.U32.HI R16, RZ, 0x4, R16 ;  /* 0x00000004ff107819 */ /* 0x000fc80000011610 */
[----:B------:R-:W-:-:S04]  /*1b4d0*/  LOP3.LUT R16, R16, 0x3fff, RZ, 0xc0, !PT ;  /* 0x00003fff10107812 */ /* 0x000fc800078ec0ff */
[----:B------:R-:W-:-:S05]  /*1b4e0*/  LOP3.LUT R3, R16, 0x2800000, RZ, 0xfc, !PT ;  /* 0x0280000010037812 */ /* 0x000fca00078efcff */
[----:B------:R-:W-:Y:S01]  /*1b4f0*/  IMAD R3, R224, 0xa00, R3 ;  /* 0x00000a00e0037824 */ /* 0x000fe200078e0203 */
[----:B-1----:R-:W-:Y:S06]  /*1b500*/  @P2 BRA `(.L_x_661) ;  /* 0x0000000000082947 */ /* 0x002fec0003800000 */
[----:B------:R-:W1:Y:S02]  /*1b510*/  SYNCS.PHASECHK.TRANS64.TRYWAIT P0, [R0+URZ+0x38850], R7 ;  /* 0x03885007000075a7 */ /* 0x000e64000800017f */
[----:B-1----:R-:W-:Y:S05]  /*1b520*/  @!P0 BRA `(.L_x_662) ;  /* 0x000000a0005c8947 */ /* 0x002fea0003800000 */
.L_x_661:
[----:B------:R-:W-:Y:S05]  /*1b530*/  BSYNC B0 ;  /* 0x0000000000007941 */ /* 0x000fea0003800000 */
.L_x_660:
[----:B01----:R-:W-:Y:S01]  /*1b540*/  IMAD.MOV.U32 R7, RZ, RZ, 0x40000040 ;  /* 0x40000040ff077424 */ /* 0x003fe200078e00ff */
[----:B------:R-:W-:Y:S01]  /*1b550*/  MOV R6, R3 ;  /* 0x0000000300067202 */ /* 0x000fe20000000f00 */
[----:B------:R-:W2:Y:S01]  /*1b560*/  LDL.LU R15, [R1+0x70] ;  /* 0x00007000010f7983 */ /* 0x000ea20000300800 */
[----:B------:R-:W-:Y:S01]  /*1b570*/  WARPGROUP.ARRIVE ;  /* 0x00000000000079c5 */ /* 0x000fe20000000000 */
[----:B------:R-:W-:Y:S01]  /*1b580*/  IADD3 R224, R224, 0x1, RZ ;  /* 0x00000001e0e07810 */ /* 0x000fe20007ffe0ff */
[----:B------:R-:W-:Y:S01]  /*1b590*/  IMAD.MOV.U32 R12, RZ, RZ, RZ ;  /* 0x000000ffff0c7224 */ /* 0x000fe200078e00ff */
[----:B------:R-:W-:Y:S02]  /*1b5a0*/  R2UR UR6, R6 ;  /* 0x00000000060672ca */ /* 0x000fe400000e0000 */
[----:B------:R-:W-:Y:S01]  /*1b5b0*/  R2UR UR7, R7 ;  /* 0x00000000070772ca */ /* 0x000fe200000e0000 */
[----:B------:R-:W-:Y:S01]  /*1b5c0*/  IMAD.MOV.U32 R7, RZ, RZ, 0x40000040 ;  /* 0x40000040ff077424 */ /* 0x000fe200078e00ff */
[----:B------:R-:W-:-:S02]  /*1b5d0*/  IADD3 R6, R3, 0x80, RZ ;  /* 0x0000008003067810 */ /* 0x000fc40007ffe0ff */
[----:B------:R-:W-:Y:S02]  /*1b5e0*/  ISETP.NE.AND P2, PT, R224, 0x2, PT ;  /* 0x00000002e000780c */ /* 0x000fe40003f45270 */
[----:B------:R-:W-:Y:S01]  /*1b5f0*/  @!P1 IADD3 R11, R0, 0x38860, RZ ;  /* 0x00038860000b9810 */ /* 0x000fe20007ffe0ff */
[----:B------:R-:W-:Y:S01]  /*1b600*/  IMAD.MOV.U32 R0, RZ, RZ, -0x800000 ;  /* 0xff800000ff007424 */ /* 0x000fe200078e00ff */
[----:B------:R-:W-:Y:S02]  /*1b610*/  SEL R224, R224, RZ, P2 ;  /* 0x000000ffe0e07207 */ /* 0x000fe40001000000 */
[----:B------:R-:W-:-:S03]  /*1b620*/  @!P1 PRMT R11, RZ, 0x654, R11 ;  /* 0x00000654ff0b9816 */ /* 0x000fc6000000000b */
[----:B------:R-:W-:Y:S01]  /*1b630*/  HGMMA.64x256x16.F32 R24, R208, gdesc[UR4].tnspB, R24, gsb0 ;  /* 0x43e00004d0187df0 */ /* 0x000fe20008000818 */
[----:B------:R-:W-:Y:S02]  /*1b640*/  R2UR UR6, R6 ;  /* 0x00000000060672ca */ /* 0x000fe400000e0000 */
[----:B------:R-:W-:Y:S01]  /*1b650*/  R2UR UR7, R7 ;  /* 0x00000000070772ca */ /* 0x000fe200000e0000 */
[----:B------:R-:W-:Y:S01]  /*1b660*/  IMAD.MOV.U32 R7, RZ, RZ, 0x40000040 ;  /* 0x40000040ff077424 */ /* 0x000fe200078e00ff */
[----:B------:R-:W-:Y:S01]  /*1b670*/  IADD3 R6, R3, 0x100, RZ ;  /* 0x0000010003067810 */ /* 0x000fe20007ffe0ff */
[----:B------:R-:W-:Y:S02]  /*1b680*/  WARPGROUP.DEPBAR.LE gsb0, 0x0 ;  /* 0x00008000000079c5 */ /* 0x000fe40000010000 */
[----:B------:R-:W-:-:S15]  /*1b690*/  WARPGROUP.ARRIVE ;  /* 0x00000000000079c5 */ /* 0x000fde0000000000 */
[----:B------:R-:W-:-:S05]  /*1b6a0*/  NOP ;  /* 0x0000000000007918 */ /* 0x000fca0000000000 */
[----:B------:R-:W-:Y:S01]  /*1b6b0*/  HGMMA.64x256x16.F32 R24, R204, gdesc[UR4].tnspB, R24, gsb0 ;  /* 0x43e00004cc187df0 */ /* 0x000fe20008000818 */
[----:B------:R-:W-:Y:S02]  /*1b6c0*/  R2UR UR6, R6 ;  /* 0x00000000060672ca */ /* 0x000fe400000e0000 */
[----:B------:R-:W-:Y:S01]  /*1b6d0*/  R2UR UR7, R7 ;  /* 0x00000000070772ca */ /* 0x000fe200000e0000 */
[----:B------:R-:W-:Y:S01]  /*1b6e0*/  IMAD.MOV.U32 R7, RZ, RZ, 0x40000040 ;  /* 0x40000040ff077424 */ /* 0x000fe200078e00ff */
[----:B------:R-:W-:Y:S02]  /*1b6f0*/  IADD3 R6, R3, 0x180, RZ ;  /* 0x0000018003067810 */ /* 0x000fe40007ffe0ff */
[----:B--2---:R-:W-:-:S05]  /*1b700*/  IADD3 R15, R15, 0x1, RZ ;  /* 0x000000010f0f7810 */ /* 0x004fca0007ffe0ff */
[----:B------:R-:W-:Y:S01]  /*1b710*/  STL [R1+0x70], R15 ;  /* 0x0000700f01007387 */ /* 0x000fe20000100800 */
[----:B------:R-:W-:Y:S02]  /*1b720*/  WARPGROUP.DEPBAR.LE gsb0, 0x0 ;  /* 0x00008000000079c5 */ /* 0x000fe40000010000 */
[----:B------:R-:W-:-:S13]  /*1b730*/  WARPGROUP.ARRIVE ;  /* 0x00000000000079c5 */ /* 0x000fda0000000000 */
[----:B------:R-:W-:Y:S01]  /*1b740*/  HGMMA.64x256x16.F32 R24, R200, gdesc[UR4].tnspB, R24, gsb0 ;  /* 0x43e00004c8187df0 */ /* 0x000fe20008000818 */
[----:B------:R-:W-:Y:S02]  /*1b750*/  R2UR UR6, R6 ;  /* 0x00000000060672ca */ /* 0x000fe400000e0000 */
[----:B------:R-:W-:Y:S01]  /*1b760*/  R2UR UR7, R7 ;  /* 0x00000000070772ca */ /* 0x000fe200000e0000 */
[----:B------:R-:W-:Y:S01]  /*1b770*/  IMAD.MOV.U32 R7, RZ, RZ, 0x40000040 ;  /* 0x40000040ff077424 */ /* 0x000fe200078e00ff */
[----:B------:R-:W-:Y:S02]  /*1b780*/  IADD3 R6, R3, 0x200, RZ ;  /* 0x0000020003067810 */ /* 0x000fe40007ffe0ff */
[----:B------:R-:W0:Y:S01]  /*1b790*/  SHFL.BFLY PT, R3, R222, 0x2, 0x1f ;  /* 0x0c401f00de037f89 */ /* 0x000e2200000e0000 */
[----:B------:R-:W-:Y:S02]  /*1b7a0*/  WARPGROUP.DEPBAR.LE gsb0, 0x0 ;  /* 0x00008000000079c5 */ /* 0x000fe40000010000 */
[----:B------:R-:W-:-:S15]  /*1b7b0*/  WARPGROUP.ARRIVE ;  /* 0x00000000000079c5 */ /* 0x000fde0000000000 */
[----:B------:R-:W-:-:S03]  /*1b7c0*/  NOP ;  /* 0x0000000000007918 */ /* 0x000fc60000000000 */
[----:B------:R-:W-:Y:S01]  /*1b7d0*/  HGMMA.64x256x16.F32 R24, R196, gdesc[UR4].tnspB, R24, gsb0 ;  /* 0x43e00004c4187df0 */ /* 0x000fe20008000818 */
[----:B------:R-:W-:Y:S02]  /*1b7e0*/  R2UR UR6, R6 ;  /* 0x00000000060672ca */ /* 0x000fe400000e0000 */
[----:B------:R-:W-:Y:S01]  /*1b7f0*/  R2UR UR7, R7 ;  /* 0x00000000070772ca */ /* 0x000fe200000e0000 */
[----:B------:R-:W1:Y:S01]  /*1b800*/  SHFL.BFLY PT, R6, R223, 0x2, 0x1f ;  /* 0x0c401f00df067f89 */ /* 0x000e6200000e0000 */
[----:B0-----:R-:W-:-:S05]  /*1b810*/  FADD.FTZ R7, R3, R222 ;  /* 0x000000de03077221 */ /* 0x001fca0000010000 */
[----:B------:R-:W0:Y:S01]  /*1b820*/  SHFL.BFLY PT, R8, R7, 0x1, 0x1f ;  /* 0x0c201f0007087f89 */ /* 0x000e2200000e0000 */
[----:B-1----:R-:W-:-:S05]  /*1b830*/  FADD.FTZ R6, R6, R223 ;  /* 0x000000df06067221 */ /* 0x002fca0000010000 */
[----:B------:R-:W1:Y:S01]  /*1b840*/  SHFL.BFLY PT, R3, R6, 0x1, 0x1f ;  /* 0x0c201f0006037f89 */ /* 0x000e6200000e0000 */
[----:B0-----:R-:W-:-:S05]  /*1b850*/  FADD.FTZ R14, R7, R8 ;  /* 0x00000008070e7221 */ /* 0x001fca0000010000 */
[----:B------:R-:W-:-:S13]  /*1b860*/  FSETP.NE.FTZ.AND P3, PT, R14, RZ, PT ;  /* 0x000000ff0e00720b */ /* 0x000fda0003f75000 */
[----:B------:R-:W0:Y:S01]  /*1b870*/  @P3 MUFU.LG2 R10, R14 ;  /* 0x0000000e000a3308 */ /* 0x000e220000000c00 */
[----:B-1----:R-:W-:Y:S01]  /*1b880*/  FADD.FTZ R13, R6, R3 ;  /* 0x00000003060d7221 */ /* 0x002fe20000010000 */
[----:B------:R-:W-:Y:S01]  /*1b890*/  SEL R6, RZ, 0x1, P2 ;  /* 0x00000001ff067807 */ /* 0x000fe20001000000 */
[----:B------:R-:W-:-:S03]  /*1b8a0*/  IMAD.MOV.U32 R3, RZ, RZ, -0x800000 ;  /* 0xff800000ff037424 */ /* 0x000fc600078e00ff */
[----:B------:R-:W-:Y:S02]  /*1b8b0*/  FSETP.NE.FTZ.AND P0, PT, R13, RZ, PT ;  /* 0x000000ff0d00720b */ /* 0x000fe40003f15000 */
[----:B------:R-:W-:Y:S02]  /*1b8c0*/  LOP3.LUT R225, R225, R6, RZ, 0x3c, !PT ;  /* 0x00000006e1e17212 */ /* 0x000fe400078e3cff */
[----:B------:R-:W-:Y:S01]  /*1b8d0*/  MOV R6, RZ ;  /* 0x000000ff00067202 */ /* 0x000fe20000000f00 */
[----:B0-----:R-:W-:-:S05]  /*1b8e0*/  @P3 FMUL.FTZ R7, R10, 0.69314718246459960938 ;  /* 0x3f3172180a073820 */ /* 0x001fca0000410000 */
[----:B------:R-:W-:Y:S03]  /*1b8f0*/  @P3 MUFU.RCP R6, R14 ;  /* 0x0000000e00063308 */ /* 0x000fe60000001000 */
[C---:B------:R-:W-:Y:S01]  /*1b900*/  @P0 FMUL.FTZ R8, R2.reuse, 0.69314718246459960938 ;  /* 0x3f31721802080820 */ /* 0x040fe20000410000 */
[----:B------:R-:W-:-:S04]  /*1b910*/  @P3 FMUL.FTZ R2, R2, 0.69314718246459960938 ;  /* 0x3f31721802023820 */ /* 0x000fc80000410000 */
[----:B------:R-:W0:Y:S01]  /*1b920*/  @P0 MUFU.LG2 R9, R13 ;  /* 0x0000000d00090308 */ /* 0x000e220000000c00 */
[----:B------:R-:W-:-:S07]  /*1b930*/  @P3 FFMA.FTZ R3, R2, R4, R7 ;  /* 0x0000000402033223 */ /* 0x000fce0000010007 */
[----:B------:R-:W1:Y:S01]  /*1b940*/  @P0 MUFU.RCP R12, R13 ;  /* 0x0000000d000c0308 */ /* 0x000e620000001000 */
[----:B0-----:R-:W-:-:S04]  /*1b950*/  @P0 FMUL.FTZ R9, R9, 0.69314718246459960938 ;  /* 0x3f31721809090820 */ /* 0x001fc80000410000 */
[----:B------:R-:W-:Y:S01]  /*1b960*/  @P0 FFMA.FTZ R0, R8, R5, R9 ;  /* 0x0000000508000223 */ /* 0x000fe20000010009 */
[----:B------:R-:W-:Y:S01]  /*1b970*/  PLOP3.LUT P0, PT, PT, PT, PT, 0x8, 0x0 ;  /* 0x000000000000781c */ /* 0x000fe20003f0e170 */
[----:B------:R-:W-:Y:S02]  /*1b980*/  WARPGROUP.DEPBAR.LE gsb0, 0x0 ;  /* 0x00008000000079c5 */ /* 0x000fe40000010000 */
[----:B------:R-:W-:-:S06]  /*1b990*/  WARPGROUP.ARRIVE ;  /* 0x00000000000079c5 */ /* 0x000fcc0000000000 */
[----:B------:R-:W-:Y:S03]  /*1b9a0*/  HGMMA.64x256x16.F32 R24, R192, gdesc[UR4].tnspB, R24, gsb0 ;  /* 0x43e00004c0187df0 */ /* 0x000fe60008000818 */
[----:B------:R-:W-:Y:S02]  /*1b9b0*/  WARPGROUP.DEPBAR.LE gsb0, 0x0 ;  /* 0x00008000000079c5 */ /* 0x000fe40000010000 */
[-C--:B-1----:R-:W-:Y:S01]  /*1b9c0*/  FMUL.FTZ R4, R24, R12.reuse ;  /* 0x0000000c18047220 */ /* 0x082fe20000410000 */
[-C--:B------:R-:W-:Y:S01]  /*1b9d0*/  FMUL.FTZ R160, R44, R12.reuse ;  /* 0x0000000c2ca07220 */ /* 0x080fe20000410000 */
[-C--:B------:R-:W-:Y:S01]  /*1b9e0*/  FMUL.FTZ R163, R56, R12.reuse ;  /* 0x0000000c38a37220 */ /* 0x080fe20000410000 */
[----:B------:R-:W-:Y:S01]  /*1b9f0*/  FMUL.FTZ R169, R80, R12 ;  /* 0x0000000c50a97220 */ /* 0x000fe20000410000 */
[-C--:B------:R-:W-:Y:S01]  /*1ba00*/  FMUL.FTZ R10, R27, R6.reuse ;  /* 0x000000061b0a7220 */ /* 0x080fe20000410000 */
[----:B------:R-:W-:Y:S01]  /*1ba10*/  FMUL.FTZ R8, R31, R6 ;  /* 0x000000061f087220 */ /* 0x000fe20000410000 */
[----:B------:R0:W-:Y:S01]  /*1ba20*/  @!P1 SYNCS.ARRIVE.TRANS64.RED.A1T0 RZ, [R11+URZ], RZ ;  /* 0x000000ff0bff99a7 */ /* 0x0001e2000810043f */
        /* <DEDUP_REMOVED lines=61> */
[----:B------:R-:W-:Y:S01]  /*1be00*/  FMUL.FTZ R31, R63, R6 ;  /* 0x000000063f1f7220 */ /* 0x000fe20000410000 */
        /* <DEDUP_REMOVED lines=8> */
[-C--:B0-----:R-:W-:Y:S01]  /*1be90*/  FMUL.FTZ R11, R46, R6.reuse ;  /* 0x000000062e0b7220 */ /* 0x081fe20000410000 */
        /* <DEDUP_REMOVED lines=50> */
[----:B------:R-:W-:-:S07]  /*1c1c0*/  FMUL.FTZ R76, R151, R6 ;  /* 0x00000006974c7220 */ /* 0x000fce0000410000 */
.L_x_570:
[----:B------:R-:W0:Y:S08]  /*1c1d0*/  S2UR UR5, SR_CgaCtaId ;  /* 0x00000000000579c3 */ /* 0x000e300000008800 */
[----:B------:R-:W-:Y:S06]  /*1c1e0*/  BAR.SYNC.DEFER_BLOCKING 0x5, 0x120 ;  /* 0x0144800000007b1d */ /* 0x000fec0000010000 */
[----:B------:R-:W-:Y:S01]  /*1c1f0*/  UMOV UR4, 0x400 ;  /* 0x0000040000047882 */ /* 0x000fe20000000000 */
[----:B------:R-:W-:Y:S01]  /*1c200*/  BSSY B0, `(.L_x_663) ;  /* 0x0000293000007945 */ /* 0x000fe20003800000 */
[----:B0-----:R-:W-:-:S06]  /*1c210*/  ULEA UR4, UR5, UR4, 0x18 ;  /* 0x0000000405047291 */ /* 0x001fcc000f8ec03f */
[----:B------:R-:W-:-:S05]  /*1c220*/  IMAD.U32 R16, RZ, RZ, UR4 ;  /* 0x00000004ff107e24 */ /* 0x000fca000f8e00ff */
[----:B------:R0:W1:Y:S01]  /*1c230*/  LDS.128 R148, [R16+0x388d0] ;  /* 0x0388d00010947984 */ /* 0x0000620000000c00 */
[----:B------:R-:W-:Y:S06]  /*1c240*/  BAR.ARV 0x4, 0x120 ;  /* 0x0104800000007b1d */ /* 0x000fec0000002000 */
[----:B------:R-:W-:Y:S05]  /*1c250*/  @P0 BRA `(.L_x_664) ;  /* 0x0000001c00580947 */ /* 0x000fea0003800000 */
[----:B------:R-:W2:Y:S04]  /*1c260*/  LDL R6, [R1+0x98] ;  /* 0x0000980001067983 */ /* 0x000ea80000100800 */
[----:B-1----:R-:W3:Y:S01]  /*1c270*/  LDL R148, [R1+0x64] ;  /* 0x0000640001947983 */ /* 0x002ee20000100800 */
[----:B------:R-:W1:Y:S01]  /*1c280*/  S2R R21, SR_SWINHI ;  /* 0x0000000000157919 */ /* 0x000e620000002f00 */
[----:B------:R-:W-:Y:S01]  /*1c290*/  F2FP.F16.F32.PACK_AB R5, R10, R5 ;  /* 0x000000050a05723e */ /* 0x000fe200000000ff */
[----:B------:R-:W-:Y:S01]  /*1c2a0*/  ULDC.64 UR4, c[0x0][0xbd8] ;  /* 0x0002f60000047ab9 */ /* 0x000fe20000000a00 */
[----:B------:R-:W-:Y:S02]  /*1c2b0*/  MOV R14, R16 ;  /* 0x00000010000e7202 */ /* 0x000fe40000000f00 */
[----:B-1----:R-:W-:-:S02]  /*1c2c0*/  MOV R15, R21 ;  /* 0x00000015000f7202 */ /* 0x002fc40000000f00 */
        /* <DEDUP_REMOVED lines=11> */
[----:B-----5:R-:W-:Y:S01]  /*1c380*/  F2FP.F16.F32.PACK_AB R147, R76, R72 ;  /* 0x000000484c93723e */ /* 0x020fe200000000ff */
[----:B------:R-:W-:Y:S01]  /*1c390*/  ULDC.64 UR6, c[0x0][0x208] ;  /* 0x0000820000067ab9 */ /* 0x000fe20000000a00 */
[----:B------:R-:W-:Y:S01]  /*1c3a0*/  BAR.SYNC.DEFER_BLOCKING 0x1, 0x100 ;  /* 0x0044000000007b1d */ /* 0x000fe20000010000 */
[----:B--2---:R-:W-:-:S03]  /*1c3b0*/  IMAD.WIDE R120, R6, 0x2, R14 ;  /* 0x0000000206787825 */ /* 0x004fc600078e020e */
[C---:B------:R-:W-:Y:S02]  /*1c3c0*/  IADD3 R6, P1, R120.reuse, 0x20, RZ ;  /* 0x0000002078067810 */ /* 0x040fe40007f3e0ff */
[----:B------:R-:W-:Y:S02]  /*1c3d0*/  IADD3 R46, P0, R120, 0x40, RZ ;  /* 0x00000040782e7810 */ /* 0x000fe40007f1e0ff */
[----:B------:R-:W-:Y:S02]  /*1c3e0*/  LOP3.LUT R88, R6, 0x380, RZ, 0xc0, !PT ;  /* 0x0000038006587812 */ /* 0x000fe400078ec0ff */
[----:B------:R-:W-:Y:S02]  /*1c3f0*/  IADD3 R100, P3, R120, 0x4000, RZ ;  /* 0x0000400078647810 */ /* 0x000fe40007f7e0ff */
[----:B------:R-:W-:Y:S02]  /*1c400*/  LOP3.LUT R92, R46, 0x380, RZ, 0xc0, !PT ;  /* 0x000003802e5c7812 */ /* 0x000fe400078ec0ff */
[----:B------:R-:W-:-:S02]  /*1c410*/  IADD3.X R89, RZ, R121, RZ, P1, !PT ;  /* 0x00000079ff597210 */ /* 0x000fc40000ffe4ff */
[----:B------:R-:W-:Y:S02]  /*1c420*/  SHF.R.U64 R88, R88, 0x3, RZ ;  /* 0x0000000358587819 */ /* 0x000fe400000012ff */
[C---:B------:R-:W-:Y:S02]  /*1c430*/  IADD3 R108, P1, R120.reuse, 0x8000, RZ ;  /* 0x00008000786c7810 */ /* 0x040fe40007f3e0ff */
[----:B------:R-:W-:Y:S02]  /*1c440*/  IADD3 R84, P4, R120, 0x60, RZ ;  /* 0x0000006078547810 */ /* 0x000fe40007f9e0ff */
[----:B------:R-:W-:Y:S02]  /*1c450*/  LOP3.LUT R118, R100, 0x380, RZ, 0xc0, !PT ;  /* 0x0000038064767812 */ /* 0x000fe400078ec0ff */
[----:B------:R-:W-:Y:S02]  /*1c460*/  SHF.R.U64 R92, R92, 0x3, RZ ;  /* 0x000000035c5c7819 */ /* 0x000fe400000012ff */
[----:B------:R-:W-:-:S02]  /*1c470*/  IADD3 R106, P2, R120, 0x4060, RZ ;  /* 0x00004060786a7810 */ /* 0x000fc40007f5e0ff */
[----:B------:R-:W-:Y:S02]  /*1c480*/  LOP3.LUT R88, R88, R6, RZ, 0x3c, !PT ;  /* 0x0000000658587212 */ /* 0x000fe400078e3cff */
[----:B------:R-:W-:Y:S02]  /*1c490*/  LOP3.LUT R6, R108, 0x380, RZ, 0xc0, !PT ;  /* 0x000003806c067812 */ /* 0x000fe400078ec0ff */
[----:B------:R-:W-:Y:S02]  /*1c4a0*/  LOP3.LUT R96, R84, 0x380, RZ, 0xc0, !PT ;  /* 0x0000038054607812 */ /* 0x000fe400078ec0ff */
[----:B------:R-:W-:Y:S02]  /*1c4b0*/  SHF.R.U64 R118, R118, 0x3, RZ ;  /* 0x0000000376767819 */ /* 0x000fe400000012ff */
[----:B------:R-:W-:Y:S02]  /*1c4c0*/  LOP3.LUT R92, R92, R46, RZ, 0x3c, !PT ;  /* 0x0000002e5c5c7212 */ /* 0x000fe400078e3cff */
[----:B------:R-:W-:-:S02]  /*1c4d0*/  IADD3 R102, P6, R120, 0x4020, RZ ;  /* 0x0000402078667810 */ /* 0x000fc40007fde0ff */
[----:B------:R-:W-:Y:S01]  /*1c4e0*/  LOP3.LUT R46, R106, 0x380, RZ, 0xc0, !PT ;  /* 0x000003806a2e7812 */ /* 0x000fe200078ec0ff */
[----:B------:R-:W-:Y:S01]  /*1c4f0*/  IMAD.X R101, RZ, RZ, R121, P3 ;  /* 0x000000ffff657224 */ /* 0x000fe200018e0679 */
[----:B------:R-:W-:Y:S02]  /*1c500*/  SHF.R.U64 R6, R6, 0x3, RZ ;  /* 0x0000000306067819 */ /* 0x000fe400000012ff */
[----:B------:R-:W-:Y:S02]  /*1c510*/  IADD3 R114, P3, R120, 0x8060, RZ ;  /* 0x0000806078727810 */ /* 0x000fe40007f7e0ff */
[----:B------:R-:W-:Y:S02]  /*1c520*/  SHF.R.U64 R96, R96, 0x3, RZ ;  /* 0x0000000360607819 */ /* 0x000fe400000012ff */
[----:B------:R-:W-:Y:S02]  /*1c530*/  LOP3.LUT R100, R118, R100, RZ, 0x3c, !PT ;  /* 0x0000006476647212 */ /* 0x000fe400078e3cff */
[----:B------:R-:W-:-:S02]  /*1c540*/  LOP3.LUT R21, R120, 0x380, RZ, 0xc0, !PT ;  /* 0x0000038078157812 */ /* 0x000fc400078ec0ff */
[----:B------:R-:W-:Y:S02]  /*1c550*/  IADD3 R104, P5, R120, 0x4040, RZ ;  /* 0x0000404078687810 */ /* 0x000fe40007fbe0ff */
[----:B------:R-:W-:Y:S02]  /*1c560*/  IADD3.X R103, RZ, R121, RZ, P6, !PT ;  /* 0x00000079ff677210 */ /* 0x000fe400037fe4ff */
[----:B------:R-:W-:Y:S02]  /*1c570*/  LOP3.LUT R118, R102, 0x380, RZ, 0xc0, !PT ;  /* 0x0000038066767812 */ /* 0x000fe400078ec0ff */
[----:B------:R-:W-:Y:S02]  /*1c580*/  SHF.R.U64 R46, R46, 0x3, RZ ;  /* 0x000000032e2e7819 */ /* 0x000fe400000012ff */
[----:B------:R-:W-:Y:S02]  /*1c590*/  IADD3 R116, P6, R120, 0xc000, RZ ;  /* 0x0000c00078747810 */ /* 0x000fe40007fde0ff */
[----:B------:R-:W-:-:S02]  /*1c5a0*/  LOP3.LUT R108, R6, R108, RZ, 0x3c, !PT ;  /* 0x0000006c066c7212 */ /* 0x000fc400078e3cff */
[----:B------:R-:W-:Y:S02]  /*1c5b0*/  LOP3.LUT R96, R96, R84, RZ, 0x3c, !PT ;  /* 0x0000005460607212 */ /* 0x000fe400078e3cff */
[----:B------:R-:W-:Y:S01]  /*1c5c0*/  LOP3.LUT R6, R114, 0x380, RZ, 0xc0, !PT ;  /* 0x0000038072067812 */ /* 0x000fe200078ec0ff */
[----:B------:R-:W-:Y:S01]  /*1c5d0*/  IMAD.X R105, RZ, RZ, R121, P5 ;  /* 0x000000ffff697224 */ /* 0x000fe200028e0679 */
[----:B------:R-:W-:Y:S02]  /*1c5e0*/  IADD3.X R97, RZ, R121, RZ, P4, !PT ;  /* 0x00000079ff617210 */ /* 0x000fe400027fe4ff */
[----:B------:R-:W-:Y:S02]  /*1c5f0*/  SHF.R.U64 R21, R21, 0x3, RZ ;  /* 0x0000000315157819 */ /* 0x000fe400000012ff */
[----:B------:R-:W-:Y:S02]  /*1c600*/  LOP3.LUT R84, R104, 0x380, RZ, 0xc0, !PT ;  /* 0x0000038068547812 */ /* 0x000fe400078ec0ff */
[----:B------:R-:W-:-:S02]  /*1c610*/  SHF.R.U64 R118, R118, 0x3, RZ ;  /* 0x0000000376767819 */ /* 0x000fc400000012ff */
[----:B------:R-:W-:Y:S01]  /*1c620*/  LOP3.LUT R106, R46, R106, RZ, 0x3c, !PT ;  /* 0x0000006a2e6a7212 */ /* 0x000fe200078e3cff */
[--C-:B------:R-:W-:Y:S01]  /*1c630*/  IMAD.X R93, RZ, RZ, R121.reuse, P0 ;  /* 0x000000ffff5d7224 */ /* 0x100fe200000e0679 */
[----:B------:R-:W-:Y:S01]  /*1c640*/  IADD3 R112, P4, R120, 0x8040, RZ ;  /* 0x0000804078707810 */ /* 0x000fe20007f9e0ff */
[----:B------:R-:W-:Y:S01]  /*1c650*/  IMAD.X R109, RZ, RZ, R121, P1 ;  /* 0x000000ffff6d7224 */ /* 0x000fe200008e0679 */
[----:B------:R-:W-:Y:S02]  /*1c660*/  LOP3.LUT R46, R116, 0x380, RZ, 0xc0, !PT ;  /* 0x00000380742e7812 */ /* 0x000fe400078ec0ff */
[C---:B------:R-:W-:Y:S02]  /*1c670*/  IADD3 R20, P5, R120.reuse, 0xc020, RZ ;  /* 0x0000c02078147810 */ /* 0x040fe40007fbe0ff */
[----:B------:R-:W-:Y:S02]  /*1c680*/  IADD3.X R107, RZ, R121, RZ, P2, !PT ;  /* 0x00000079ff6b7210 */ /* 0x000fe400017fe4ff */
[----:B------:R-:W-:-:S02]  /*1c690*/  IADD3 R110, P0, R120, 0x8020, RZ ;  /* 0x00008020786e7810 */ /* 0x000fc40007f1e0ff */
[C---:B------:R-:W-:Y:S02]  /*1c6a0*/  IADD3 R26, P2, R120.reuse, 0xc040, RZ ;  /* 0x0000c040781a7810 */ /* 0x040fe40007f5e0ff */
[----:B------:R-:W-:Y:S02]  /*1c6b0*/  IADD3 R30, P1, R120, 0xc060, RZ ;  /* 0x0000c060781e7810 */ /* 0x000fe40007f3e0ff */
[----:B------:R-:W-:Y:S02]  /*1c6c0*/  SHF.R.U64 R6, R6, 0x3, RZ ;  /* 0x0000000306067819 */ /* 0x000fe400000012ff */
[----:B------:R-:W-:Y:S02]  /*1c6d0*/  LOP3.LUT R120, R21, R120, RZ, 0x3c, !PT ;  /* 0x0000007815787212 */ /* 0x000fe400078e3cff */
[----:B------:R-:W-:Y:S02]  /*1c6e0*/  SHF.R.U64 R84, R84, 0x3, RZ ;  /* 0x0000000354547819 */ /* 0x000fe400000012ff */
[----:B------:R-:W-:-:S02]  /*1c6f0*/  LOP3.LUT R102, R118, R102, RZ, 0x3c, !PT ;  /* 0x0000006676667212 */ /* 0x000fc400078e3cff */
[----:B------:R-:W-:Y:S02]  /*1c700*/  LOP3.LUT R118, R112, 0x380, RZ, 0xc0, !PT ;  /* 0x0000038070767812 */ /* 0x000fe400078ec0ff */
[----:B------:R-:W-:Y:S02]  /*1c710*/  SHF.R.U64 R46, R46, 0x3, RZ ;  /* 0x000000032e2e7819 */ /* 0x000fe400000012ff */
[----:B------:R-:W-:Y:S02]  /*1c720*/  LOP3.LUT R10, R20, 0x380, RZ, 0xc0, !PT ;  /* 0x00000380140a7812 */ /* 0x000fe400078ec0ff */
[----:B------:R-:W-:Y:S02]  /*1c730*/  LOP3.LUT R114, R6, R114, RZ, 0x3c, !PT ;  /* 0x0000007206727212 */ /* 0x000fe400078e3cff */
[----:B------:R-:W-:Y:S02]  /*1c740*/  LOP3.LUT R104, R84, R104, RZ, 0x3c, !PT ;  /* 0x0000006854687212 */ /* 0x000fe400078e3cff */
[----:B------:R-:W-:-:S02]  /*1c750*/  MOV R120, R120 ;  /* 0x0000007800787202 */ /* 0x000fc40000000f00 */
[----:B------:R-:W-:Y:S02]  /*1c760*/  F2FP.F16.F32.PACK_AB R6, R29, R28 ;  /* 0x0000001c1d06723e */ /* 0x000fe400000000ff */
[----:B------:R-:W-:Y:S02]  /*1c770*/  LOP3.LUT R84, R110, 0x380, RZ, 0xc0, !PT ;  /* 0x000003806e547812 */ /* 0x000fe400078ec0ff */
[----:B------:R-:W-:Y:S02]  /*1c780*/  SHF.R.U64 R118, R118, 0x3, RZ ;  /* 0x0000000376767819 */ /* 0x000fe400000012ff */
[----:B------:R-:W-:Y:S02]  /*1c790*/  LOP3.LUT R116, R46, R116, RZ, 0x3c, !PT ;  /* 0x000000742e747212 */ /* 0x000fe400078e3cff */
[----:B------:R-:W-:Y:S02]  /*1c7a0*/  LOP3.LUT R25, R26, 0x380, RZ, 0xc0, !PT ;  /* 0x000003801a197812 */ /* 0x000fe400078ec0ff */
[----:B------:R-:W-:-:S02]  /*1c7b0*/  LOP3.LUT R46, R30, 0x380, RZ, 0xc0, !PT ;  /* 0x000003801e2e7812 */ /* 0x000fc400078ec0ff */
[----:B------:R-:W-:Y:S01]  /*1c7c0*/  SHF.R.U64 R10, R10, 0x3, RZ ;  /* 0x000000030a0a7819 */ /* 0x000fe200000012ff */
[----:B------:R1:W-:Y:S01]  /*1c7d0*/  STSM.16.M88.4 [R120], R4 ;  /* 0x0000000478007844 */ /* 0x0003e20000000200 */
[----:B------:R-:W-:Y:S02]  /*1c7e0*/  SHF.R.U64 R84, R84, 0x3, RZ ;  /* 0x0000000354547819 */ /* 0x000fe400000012ff */
[----:B------:R-:W-:Y:S02]  /*1c7f0*/  LOP3.LUT R112, R118, R112, RZ, 0x3c, !PT ;  /* 0x0000007076707212 */ /* 0x000fe400078e3cff */
[----:B------:R-:W-:Y:S02]  /*1c800*/  SHF.R.U64 R25, R25, 0x3, RZ ;  /* 0x0000000319197819 */ /* 0x000fe400000012ff */
[----:B------:R-:W-:Y:S02]  /*1c810*/  SHF.R.U64 R46, R46, 0x3, RZ ;  /* 0x000000032e2e7819 */ /* 0x000fe400000012ff */
[----:B------:R-:W-:-:S02]  /*1c820*/  LOP3.LUT R118, R10, R20, RZ, 0x3c, !PT ;  /* 0x000000140a767212 */ /* 0x000fc400078e3cff */
[----:B------:R-:W-:Y:S02]  /*1c830*/  MOV R88, R88 ;  /* 0x0000005800587202 */ /* 0x000fe40000000f00 */
[----:B------:R-:W-:Y:S02]  /*1c840*/  MOV R92, R92 ;  /* 0x0000005c005c7202 */ /* 0x000fe40000000f00 */
[----:B------:R-:W-:Y:S02]  /*1c850*/  F2FP.F16.F32.PACK_AB R10, R45, R160 ;  /* 0x000000a02d0a723e */ /* 0x000fe400000000ff */
[----:B-1----:R-:W-:Y:S02]  /*1c860*/  F2FP.F16.F32.PACK_AB R4, R33, R32 ;  /* 0x000000202104723e */ /* 0x002fe400000000ff */
[----:B------:R-:W-:Y:S02]  /*1c870*/  F2FP.F16.F32.PACK_AB R5, R35, R34 ;  /* 0x000000222305723e */ /* 0x000fe400000000ff */
[----:B------:R-:W-:-:S02]  /*1c880*/  F2FP.F16.F32.PACK_AB R6, R37, R24 ;  /* 0x000000182506723e */ /* 0x000fc400000000ff */
[----:B------:R-:W-:Y:S02]  /*1c890*/  F2FP.F16.F32.PACK_AB R7, R39, R38 ;  /* 0x000000262707723e */ /* 0x000fe400000000ff */
[----:B------:R-:W-:Y:S02]  /*1c8a0*/  LOP3.LUT R110, R84, R110, RZ, 0x3c, !PT ;  /* 0x0000006e546e7212 */ /* 0x000fe400078e3cff */
[----:B------:R-:W-:Y:S01]  /*1c8b0*/  LOP3.LUT R20, R25, R26, RZ, 0x3c, !PT ;  /* 0x0000001a19147212 */ /* 0x000fe200078e3cff */
[----:B------:R1:W-:Y:S01]  /*1c8c0*/  STSM.16.M88.4 [R88], R4 ;  /* 0x0000000458007844 */ /* 0x0003e20000000200 */
[----:B------:R-:W-:Y:S02]  /*1c8d0*/  LOP3.LUT R84, R46, R30, RZ, 0x3c, !PT ;  /* 0x0000001e2e547212 */ /* 0x000fe400078e3cff */
[----:B------:R-:W-:Y:S02]  /*1c8e0*/  MOV R96, R96 ;  /* 0x0000006000607202 */ /* 0x000fe40000000f00 */
[----:B------:R-:W-:-:S02]  /*1c8f0*/  F2FP.F16.F32.PACK_AB R24, R49, R161 ;  /* 0x000000a13118723e */ /* 0x000fc400000000ff */
[----:B------:R-:W-:Y:S02]  /*1c900*/  F2FP.F16.F32.PACK_AB R25, R51, R50 ;  /* 0x000000323319723e */ /* 0x000fe400000000ff */
[----:B------:R-:W-:Y:S01]  /*1c910*/  F2FP.F16.F32.PACK_AB R26, R53, R162 ;  /* 0x000000a2351a723e */ /* 0x000fe200000000ff */
[----:B------:R2:W-:Y:S01]  /*1c920*/  STSM.16.M88.4 [R92], R8 ;  /* 0x000000085c007844 */ /* 0x0005e20000000200 */
[----:B------:R-:W-:Y:S02]  /*1c930*/  MOV R100, R100 ;  /* 0x0000006400647202 */ /* 0x000fe40000000f00 */
[----:B------:R-:W-:Y:S02]  /*1c940*/  F2FP.F16.F32.PACK_AB R28, R57, R163 ;  /* 0x000000a3391c723e */ /* 0x000fe400000000ff */
[----:B------:R-:W-:Y:S02]  /*1c950*/  F2FP.F16.F32.PACK_AB R29, R59, R58 ;  /* 0x0000003a3b1d723e */ /* 0x000fe400000000ff */
[----:B------:R-:W-:Y:S01]  /*1c960*/  F2FP.F16.F32.PACK_AB R30, R61, R164 ;  /* 0x000000a43d1e723e */ /* 0x000fe200000000ff */
[----:B------:R-:W-:Y:S01]  /*1c970*/  IMAD.X R113, RZ, RZ, R121, P4 ;  /* 0x000000ffff717224 */ /* 0x000fe200020e0679 */
[----:B------:R-:W-:-:S02]  /*1c980*/  MOV R102, R102 ;  /* 0x0000006600667202 */ /* 0x000fc40000000f00 */
[----:B-1----:R-:W-:Y:S02]  /*1c990*/  F2FP.F16.F32.PACK_AB R4, R65, R165 ;  /* 0x000000a54104723e */ /* 0x002fe400000000ff */
[----:B------:R-:W-:Y:S02]  /*1c9a0*/  F2FP.F16.F32.PACK_AB R5, R67, R66 ;  /* 0x000000424305723e */ /* 0x000fe400000000ff */
[----:B------:R-:W-:Y:S02]  /*1c9b0*/  F2FP.F16.F32.PACK_AB R6, R69, R166 ;  /* 0x000000a64506723e */ /* 0x000fe400000000ff */
[----:B------:R-:W-:Y:S02]  /*1c9c0*/  F2FP.F16.F32.PACK_AB R7, R71, R70 ;  /* 0x000000464707723e */ /* 0x000fe400000000ff */
[----:B------:R-:W-:Y:S02]  /*1c9d0*/  IADD3.X R111, RZ, R121, RZ, P0, !PT ;  /* 0x00000079ff6f7210 */ /* 0x000fe400007fe4ff */
[----:B------:R-:W-:-:S02]  /*1c9e0*/  MOV R104, R104 ;  /* 0x0000006800687202 */ /* 0x000fc40000000f00 */
[----:B--2---:R-:W-:Y:S02]  /*1c9f0*/  F2FP.F16.F32.PACK_AB R8, R73, R167 ;  /* 0x000000a74908723e */ /* 0x004fe400000000ff */
[----:B------:R-:W-:Y:S02]  /*1ca00*/  F2FP.F16.F32.PACK_AB R9, R75, R74 ;  /* 0x0000004a4b09723e */ /* 0x000fe400000000ff */
[----:B------:R-:W-:Y:S02]  /*1ca10*/  F2FP.F16.F32.PACK_AB R10, R77, R168 ;  /* 0x000000a84d0a723e */ /* 0x000fe400000000ff */
[----:B------:R-:W-:Y:S01]  /*1ca20*/  F2FP.F16.F32.PACK_AB R11, R79, R78 ;  /* 0x0000004e4f0b723e */ /* 0x000fe200000000ff */
[----:B------:R-:W-:Y:S01]  /*1ca30*/  STSM.16.M88.4 [R96], R24 ;  /* 0x0000001860007844 */ /* 0x000fe20000000200 */
[----:B------:R-:W-:Y:S02]  /*1ca40*/  IADD3.X R115, RZ, R121, RZ, P3, !PT ;  /* 0x00000079ff737210 */ /* 0x000fe40001ffe4ff */
[----:B------:R-:W-:Y:S01]  /*1ca50*/  MOV R106, R106 ;  /* 0x0000006a006a7202 */ /* 0x000fe20000000f00 */
[----:B------:R-:W-:Y:S01]  /*1ca60*/  STSM.16.M88.4 [R100], R28 ;  /* 0x0000001c64007844 */ /* 0x000fe20000000200 */
        /* <DEDUP_REMOVED lines=8> */
[----:B------:R-:W-:Y:S01]  /*1caf0*/  F2FP.F16.F32.PACK_AB R46, R80, R172 ;  /* 0x000000ac502e723e */ /* 0x000fe200000000ff */
[----:B------:R2:W-:Y:S01]  /*1cb00*/  STSM.16.M88.4 [R104], R8 ;  /* 0x0000000868007844 */ /* 0x0005e20000000200 */
[----:B------:R-:W-:Y:S02]  /*1cb10*/  MOV R110, R110 ;  /* 0x0000006e006e7202 */ /* 0x000fe40000000f00 */
[----:B------:R-:W-:Y:S02]  /*1cb20*/  F2FP.F16.F32.PACK_AB R56, R152, R173 ;  /* 0x000000ad9838723e */ /* 0x000fe400000000ff */
[----:B------:R-:W-:Y:S02]  /*1cb30*/  F2FP.F16.F32.PACK_AB R57, R99, R98 ;  /* 0x000000626339723e */ /* 0x000fe400000000ff */
[----:B------:R-:W-:Y:S02]  /*1cb40*/  F2FP.F16.F32.PACK_AB R58, R153, R174 ;  /* 0x000000ae993a723e */ /* 0x000fe400000000ff */
[----:B------:R-:W-:-:S02]  /*1cb50*/  F2FP.F16.F32.PACK_AB R59, R36, R13 ;  /* 0x0000000d243b723e */ /* 0x000fc400000000ff */
[----:B------:R-:W-:Y:S02]  /*1cb60*/  MOV R112, R112 ;  /* 0x0000007000707202 */ /* 0x000fe40000000f00 */
[----:B-1----:R-:W-:Y:S02]  /*1cb70*/  F2FP.F16.F32.PACK_AB R4, R154, R175 ;  /* 0x000000af9a04723e */ /* 0x002fe400000000ff */
[----:B------:R-:W-:Y:S02]  /*1cb80*/  F2FP.F16.F32.PACK_AB R5, R42, R40 ;  /* 0x000000282a05723e */ /* 0x000fe400000000ff */
[----:B------:R-:W-:Y:S02]  /*1cb90*/  F2FP.F16.F32.PACK_AB R6, R155, R176 ;  /* 0x000000b09b06723e */ /* 0x000fe400000000ff */
[----:B------:R-:W-:Y:S01]  /*1cba0*/  F2FP.F16.F32.PACK_AB R7, R52, R48 ;  /* 0x000000303407723e */ /* 0x000fe200000000ff */
[----:B------:R-:W-:Y:S01]  /*1cbb0*/  STSM.16.M88.4 [R106], R32 ;  /* 0x000000206a007844 */ /* 0x000fe20000000200 */
[----:B------:R-:W-:-:S02]  /*1cbc0*/  MOV R114, R114 ;  /* 0x0000007200727202 */ /* 0x000fc40000000f00 */
[----:B--2---:R-:W-:Y:S02]  /*1cbd0*/  F2FP.F16.F32.PACK_AB R8, R156, R177 ;  /* 0x000000b19c08723e */ /* 0x004fe400000000ff */
[----:B------:R-:W-:Y:S02]  /*1cbe0*/  F2FP.F16.F32.PACK_AB R9, R60, R55 ;  /* 0x000000373c09723e */ /* 0x000fe400000000ff */
[----:B------:R-:W-:Y:S02]  /*1cbf0*/  F2FP.F16.F32.PACK_AB R10, R157, R178 ;  /* 0x000000b29d0a723e */ /* 0x000fe400000000ff */
[----:B------:R-:W-:Y:S01]  /*1cc00*/  F2FP.F16.F32.PACK_AB R11, R64, R63 ;  /* 0x0000003f400b723e */ /* 0x000fe200000000ff */
[----:B------:R-:W-:Y:S01]  /*1cc10*/  STSM.16.M88.4 [R108], R44 ;  /* 0x0000002c6c007844 */ /* 0x000fe20000000200 */
[----:B------:R-:W-:-:S03]  /*1cc20*/  IMAD.X R117, RZ, RZ, R121, P6 ;  /* 0x000000ffff757224 */ /* 0x000fc600030e0679 */
[----:B------:R-:W-:Y:S01]  /*1cc30*/  STSM.16.M88.4 [R110], R56 ;  /* 0x000000386e007844 */ /* 0x000fe20000000200 */
[----:B------:R-:W-:-:S03]  /*1cc40*/  IADD3.X R119, RZ, R121, RZ, P5, !PT ;  /* 0x00000079ff777210 */ /* 0x000fc60002ffe4ff */
[----:B------:R3:W-:Y:S01]  /*1cc50*/  STSM.16.M88.4 [R112], R4 ;  /* 0x0000000470007844 */ /* 0x0007e20000000200 */
[----:B------:R-:W-:-:S03]  /*1cc60*/  IMAD.X R21, RZ, RZ, R121, P2 ;  /* 0x000000ffff157224 */ /* 0x000fc600010e0679 */
[----:B------:R1:W-:Y:S01]  /*1cc70*/  STSM.16.M88.4 [R114], R8 ;  /* 0x0000000872007844 */ /* 0x0003e20000000200 */
[----:B------:R-:W-:Y:S02]  /*1cc80*/  IADD3.X R85, RZ, R121, RZ, P1, !PT ;  /* 0x00000079ff557210 */ /* 0x000fe40000ffe4ff */
[----:B------:R-:W-:Y:S02]  /*1cc90*/  MOV R116, R116 ;  /* 0x0000007400747202 */ /* 0x000fe40000000f00 */
[----:B------:R-:W-:Y:S02]  /*1cca0*/  F2FP.F16.F32.PACK_AB R24, R158, R179 ;  /* 0x000000b39e18723e */ /* 0x000fe400000000ff */
[----:B------:R-:W-:Y:S01]  /*1ccb0*/  F2FP.F16.F32.PACK_AB R25, R123, R122 ;  /* 0x0000007a7b19723e */ /* 0x000fe200000000ff */
[----:B---3--:R-:W-:Y:S01]  /*1ccc0*/  IMAD.SHL.U32 R4, R148, 0x4, RZ ;  /* 0x0000000494047824 */ /* 0x008fe200078e00ff */
[----:B-1----:R-:W-:Y:S02]  /*1ccd0*/  SHF.R.S32.HI R10, RZ, 0x1f, R148 ;  /* 0x0000001fff0a7819 */ /* 0x002fe40000011494 */
[----:B------:R-:W-:-:S02]  /*1cce0*/  F2FP.F16.F32.PACK_AB R26, R125, R124 ;  /* 0x0000007c7d1a723e */ /* 0x000fc400000000ff */
[----:B------:R-:W-:Y:S02]  /*1ccf0*/  F2FP.F16.F32.PACK_AB R27, R127, R126 ;  /* 0x0000007e7f1b723e */ /* 0x000fe400000000ff */
[----:B------:R-:W-:Y:S02]  /*1cd00*/  ISETP.NE.U32.AND P3, PT, RZ, UR4, PT ;  /* 0x00000004ff007c0c */ /* 0x000fe4000bf65070 */
[----:B------:R-:W-:Y:S02]  /*1cd10*/  SHF.L.U64.HI R8, R148, 0x2, R10 ;  /* 0x0000000294087819 */ /* 0x000fe4000001020a */
[----:B------:R-:W-:Y:S02]  /*1cd20*/  IADD3 R6, P0, R4, UR4, RZ ;  /* 0x0000000404067c10 */ /* 0x000fe4000ff1e0ff */
[----:B------:R-:W-:Y:S02]  /*1cd30*/  MOV R118, R118 ;  /* 0x0000007600767202 */ /* 0x000fe40000000f00 */
[----:B------:R-:W-:-:S02]  /*1cd40*/  F2FP.F16.F32.PACK_AB R28, R129, R128 ;  /* 0x00000080811c723e */ /* 0x000fc400000000ff */
[----:B------:R-:W-:Y:S02]  /*1cd50*/  F2FP.F16.F32.PACK_AB R29, R131, R130 ;  /* 0x00000082831d723e */ /* 0x000fe400000000ff */
[----:B------:R-:W-:Y:S02]  /*1cd60*/  F2FP.F16.F32.PACK_AB R30, R133, R132 ;  /* 0x00000084851e723e */ /* 0x000fe400000000ff */
[----:B------:R-:W-:Y:S02]  /*1cd70*/  F2FP.F16.F32.PACK_AB R31, R135, R134 ;  /* 0x00000086871f723e */ /* 0x000fe400000000ff */
[----:B------:R-:W-:Y:S02]  /*1cd80*/  MOV R20, R20 ;  /* 0x0000001400147202 */ /* 0x000fe40000000f00 */
[----:B------:R-:W-:Y:S02]  /*1cd90*/  F2FP.F16.F32.PACK_AB R32, R137, R136 ;  /* 0x000000888920723e */ /* 0x000fe400000000ff */
[----:B------:R-:W-:-:S02]  /*1cda0*/  F2FP.F16.F32.PACK_AB R33, R139, R138 ;  /* 0x0000008a8b21723e */ /* 0x000fc400000000ff */
[----:B------:R-:W-:Y:S02]  /*1cdb0*/  F2FP.F16.F32.PACK_AB R34, R141, R140 ;  /* 0x0000008c8d22723e */ /* 0x000fe400000000ff */
[----:B------:R-:W-:Y:S02]  /*1cdc0*/  F2FP.F16.F32.PACK_AB R35, R143, R142 ;  /* 0x0000008e8f23723e */ /* 0x000fe400000000ff */
[----:B------:R-:W-:Y:S01]  /*1cdd0*/  MOV R84, R84 ;  /* 0x0000005400547202 */ /* 0x000fe20000000f00 */
[----:B------:R1:W-:Y:S01]  /*1cde0*/  STSM.16.M88.4 [R116], R24 ;  /* 0x0000001874007844 */ /* 0x0003e20000000200 */
[----:B------:R-:W-:Y:S02]  /*1cdf0*/  ISETP.NE.AND.EX P3, PT, RZ, UR5, PT, P3 ;  /* 0x00000005ff007c0c */ /* 0x000fe4000bf65330 */
[----:B------:R-:W-:Y:S01]  /*1ce00*/  IADD3.X R7, R8, UR5, RZ, P0, !PT ;  /* 0x0000000508077c10 */ /* 0x000fe200087fe4ff */
[----:B------:R-:W-:Y:S01]  /*1ce10*/  ULDC.64 UR4, c[0x0][0xbe0] ;  /* 0x0002f80000047ab9 */ /* 0x000fe20000000a00 */
[----:B------:R1:W-:Y:S01]  /*1ce20*/  STSM.16.M88.4 [R118], R28 ;  /* 0x0000001c76007844 */ /* 0x0003e20000000200 */
[----:B------:R-:W-:-:S03]  /*1ce30*/  ISETP.NE.U32.AND P1, PT, RZ, UR4, PT ;  /* 0x00000004ff007c0c */ /* 0x000fc6000bf25070 */
[----:B------:R1:W-:Y:S01]  /*1ce40*/  STSM.16.M88.4 [R20], R32 ;  /* 0x0000002014007844 */ /* 0x0003e20000000200 */
[----:B------:R-:W-:-:S03]  /*1ce50*/  ISETP.NE.AND.EX P1, PT, RZ, UR5, PT, P1 ;  /* 0x00000005ff007c0c */ /* 0x000fc6000bf25310 */
[----:B------:R1:W-:Y:S01]  /*1ce60*/  STSM.16.M88.4 [R84], R144 ;  /* 0x0000009054007844 */ /* 0x0003e20000000200 */
[----:B------:R-:W-:-:S05]  /*1ce70*/  IMAD R5, R18, 0x8, R220 ;  /* 0x0000000812057824 */ /* 0x000fca00078e02dc */
[----:B------:R-:W-:Y:S01]  /*1ce80*/  SHF.L.U32 R5, R5, 0x3, RZ ;  /* 0x0000000305057819 */ /* 0x000fe200000006ff */
[----:B------:R-:W-:Y:S03]  /*1ce90*/  BAR.SYNC.DEFER_BLOCKING 0x1, 0x100 ;  /* 0x0044000000007b1d */ /* 0x000fe60000010000 */
[----:B------:R-:W-:Y:S01]  /*1cea0*/  @P1 IADD3 R4, P0, R4, UR4, RZ ;  /* 0x0000000404041c10 */ /* 0x000fe2000ff1e0ff */
[----:B------:R-:W-:Y:S02]  /*1ceb0*/  IMAD.WIDE R14, R5, 0x2, R14 ;  /* 0x00000002050e7825 */ /* 0x000fe400078e020e */
[----:B------:R-:W-:Y:S01]  /*1cec0*/  ULDC UR4, c[0x0][0xa88] ;  /* 0x0002a20000047ab9 */ /* 0x000fe20000000800 */
[----:B------:R-:W-:Y:S01]  /*1ced0*/  MOV R77, RZ ;  /* 0x000000ff004d7202 */ /* 0x000fe20000000f00 */
[----:B------:R-:W-:Y:S01]  /*1cee0*/  IMAD.U32 R2, RZ, RZ, UR4 ;  /* 0x00000004ff027e24 */ /* 0x000fe2000f8e00ff */
[----:B------:R-:W-:-:S02]  /*1cef0*/  @P1 IADD3.X R5, R8, UR5, RZ, P0, !PT ;  /* 0x0000000508051c10 */ /* 0x000fc400087fe4ff */
[----:B------:R-:W-:-:S04]  /*1cf00*/  IADD3 R9, P0, R14, 0x1000, RZ ;  /* 0x000010000e097810 */ /* 0x000fc80007f1e0ff */
[----:B------:R-:W-:Y:S01]  /*1cf10*/  LOP3.LUT R8, R9, 0x380, RZ, 0xc0, !PT ;  /* 0x0000038009087812 */ /* 0x000fe200078ec0ff */
[----:B------:R1:W5:Y:S04]  /*1cf20*/  @P3 LDG.E R77, desc[UR6][R6.64] ;  /* 0x00000006064d3981 */ /* 0x000368000c1e1900 */
[----:B------:R1:W5:Y:S01]  /*1cf30*/  @P1 LDG.E R2, desc[UR6][R4.64] ;  /* 0x0000000604021981 */ /* 0x000362000c1e1900 */
[----:B------:R-:W-:Y:S05]  /*1cf40*/  @P1 BRA `(.L_x_665) ;  /* 0x0000000000141947 */ /* 0x000fea0003800000 */
[----:B------:R-:W-:Y:S05]  /*1cf50*/  @!P3 BRA `(.L_x_665) ;  /* 0x000000000010b947 */ /* 0x000fea0003800000 */
[----:B------:R-:W-:Y:S02]  /*1cf60*/  ULDC.64 UR4, c[0x0][0x208] ;  /* 0x0000820000047ab9 */ /* 0x000fe40000000a00 */
[----:B-1----:R-:W2:Y:S04]  /*1cf70*/  LDG.E R5, desc[UR4][R6.64] ;  /* 0x0000000406057981 */ /* 0x002ea8000c1e1900 */
[----:B-----5:R-:W2:Y:S02]  /*1cf80*/  LDG.E R2, desc[UR4][R6.64+0x4] ;  /* 0x0000040406027981 */ /* 0x020ea4000c1e1900 */
[----:B--2---:R-:W-:-:S07]  /*1cf90*/  IADD3 R2, -R5, R2, RZ ;  /* 0x0000000205027210 */ /* 0x004fce0007ffe1ff */
.L_x_665:
[----:B-1----:R-:W2:Y:S01]  /*1cfa0*/  LDL R6, [R1+0x94] ;  /* 0x0000940001067983 */ /* 0x002ea20000100800 */
[----:B------:R-:W-:-:S03]  /*1cfb0*/  ULDC.64 UR4, c[0x0][0xb70] ;  /* 0x0002dc0000047ab9 */ /* 0x000fc60000000a00 */
[----:B------:R-:W3:Y:S04]  /*1cfc0*/  LDL.LU R82, [R1+0x68] ;  /* 0x0000680001527983 */ /* 0x000ee80000300800 */
[----:B------:R-:W2:Y:S01]  /*1cfd0*/  LDL.LU R80, [R1+0x74] ;  /* 0x0000740001507983 */ /* 0x000ea20000300800 */
[----:B------:R-:W-:Y:S01]  /*1cfe0*/  SEL R19, R10, RZ, !P3 ;  /* 0x000000ff0a137207 */ /* 0x000fe20005800000 */
[--C-:B-----5:R-:W-:Y:S01]  /*1cff0*/  IMAD.MOV.U32 R20, RZ, RZ, R77.reuse ;  /* 0x000000ffff147224 */ /* 0x120fe200078e004d */
[----:B------:R-:W-:Y:S01]  /*1d000*/  SHF.R.S32.HI R21, RZ, 0x1f, R77 ;  /* 0x0000001fff157819 */ /* 0x000fe2000001144d */
[----:B------:R-:W4:Y:S01]  /*1d010*/  LDL R10, [R1+0x78] ;  /* 0x00007800010a7983 */ /* 0x000f220000100800 */
[C---:B------:R-:W-:Y:S02]  /*1d020*/  IADD3 R25, P2, R14.reuse, 0x3000, RZ ;  /* 0x000030000e197810 */ /* 0x040fe40007f5e0ff */
[----:B------:R-:W-:Y:S01]  /*1d030*/  IADD3 R13, P1, R14, 0x2000, RZ ;  /* 0x000020000e0d7810 */ /* 0x000fe20007f3e0ff */
[----:B------:R-:W4:Y:S01]  /*1d040*/  LDL R81, [R1+0x7c] ;  /* 0x00007c0001517983 */ /* 0x000f220000100800 */
[----:B------:R-:W-:-:S02]  /*1d050*/  LOP3.LUT R24, R25, 0x380, RZ, 0xc0, !PT ;  /* 0x0000038019187812 */ /* 0x000fc400078ec0ff */
[----:B------:R-:W-:Y:S02]  /*1d060*/  SHF.R.U64 R8, R8, 0x3, RZ ;  /* 0x0000000308087819 */ /* 0x000fe400000012ff */
[----:B------:R-:W-:Y:S02]  /*1d070*/  LOP3.LUT R12, R13, 0x380, RZ, 0xc0, !PT ;  /* 0x000003800d0c7812 */ /* 0x000fe400078ec0ff */
[----:B------:R-:W-:Y:S02]  /*1d080*/  SHF.R.U64 R24, R24, 0x3, RZ ;  /* 0x0000000318187819 */ /* 0x000fe400000012ff */
[----:B------:R-:W-:Y:S02]  /*1d090*/  LOP3.LUT R8, R8, R9, RZ, 0x3c, !PT ;  /* 0x0000000908087212 */ /* 0x000fe400078e3cff */
[----:B------:R-:W-:Y:S02]  /*1d0a0*/  SHF.R.U64 R12, R12, 0x3, RZ ;  /* 0x000000030c0c7819 */ /* 0x000fe400000012ff */
[----:B------:R-:W-:-:S02]  /*1d0b0*/  IADD3.X R9, RZ, R15, RZ, P0, !PT ;  /* 0x0000000fff097210 */ /* 0x000fc400007fe4ff */
[----:B------:R-:W-:Y:S02]  /*1d0c0*/  LOP3.LUT R24, R24, R25, RZ, 0x3c, !PT ;  /* 0x0000001918187212 */ /* 0x000fe400078e3cff */
[C---:B------:R-:W-:Y:S02]  /*1d0d0*/  IADD3 R45, P0, R14.reuse, 0x8000, RZ ;  /* 0x000080000e2d7810 */ /* 0x040fe40007f1e0ff */
[C---:B------:R-:W-:Y:S02]  /*1d0e0*/  IADD3 R33, P4, R14.reuse, 0x5000, RZ ;  /* 0x000050000e217810 */ /* 0x040fe40007f9e0ff */
[----:B------:R-:W-:Y:S02]  /*1d0f0*/  IADD3 R37, P5, R14, 0x6000, RZ ;  /* 0x000060000e257810 */ /* 0x000fe40007fbe0ff */
[----:B------:R-:W-:Y:S02]  /*1d100*/  IADD3.X R25, RZ, R15, RZ, P2, !PT ;  /* 0x0000000fff197210 */ /* 0x000fe400017fe4ff */
[----:B------:R-:W-:Y:S01]  /*1d110*/  LOP3.LUT R12, R12, R13, RZ, 0x3c, !PT ;  /* 0x0000000d0c0c7212 */ /* 0x000fe200078e3cff */
[----:B------:R-:W-:Y:S01]  /*1d120*/  IMAD.X R13, RZ, RZ, R15, P1 ;  /* 0x000000ffff0d7224 */ /* 0x000fe200008e060f */
[----:B------:R-:W-:-:S02]  /*1d130*/  IADD3 R53, P2, R14, 0xa000, RZ ;  /* 0x0000a0000e357810 */ /* 0x000fc40007f5e0ff */
[----:B------:R-:W-:Y:S02]  /*1d140*/  IADD3 R49, P1, R14, 0x9000, RZ ;  /* 0x000090000e317810 */ /* 0x000fe40007f3e0ff */
[----:B------:R-:W-:Y:S02]  /*1d150*/  LOP3.LUT R44, R45, 0x380, RZ, 0xc0, !PT ;  /* 0x000003802d2c7812 */ /* 0x000fe400078ec0ff */
[----:B------:R-:W-:Y:S02]  /*1d160*/  LOP3.LUT R32, R33, 0x380, RZ, 0xc0, !PT ;  /* 0x0000038021207812 */ /* 0x000fe400078ec0ff */
[----:B------:R-:W-:Y:S02]  /*1d170*/  LOP3.LUT R36, R37, 0x380, RZ, 0xc0, !PT ;  /* 0x0000038025247812 */ /* 0x000fe400078ec0ff */
[----:B------:R-:W-:Y:S02]  /*1d180*/  LOP3.LUT R52, R53, 0x380, RZ, 0xc0, !PT ;  /* 0x0000038035347812 */ /* 0x000fe400078ec0ff */
[----:B------:R-:W-:-:S02]  /*1d190*/  LOP3.LUT R48, R49, 0x380, RZ, 0xc0, !PT ;  /* 0x0000038031307812 */ /* 0x000fc400078ec0ff */
[----:B------:R-:W-:Y:S02]  /*1d1a0*/  SHF.R.U64 R44, R44, 0x3, RZ ;  /* 0x000000032c2c7819 */ /* 0x000fe400000012ff */
[----:B------:R-:W-:Y:S02]  /*1d1b0*/  SHF.R.U64 R32, R32, 0x3, RZ ;  /* 0x0000000320207819 */ /* 0x000fe400000012ff */
[----:B------:R-:W-:Y:S02]  /*1d1c0*/  SHF.R.U64 R36, R36, 0x3, RZ ;  /* 0x0000000324247819 */ /* 0x000fe400000012ff */
[----:B------:R-:W-:Y:S02]  /*1d1d0*/  SHF.R.U64 R52, R52, 0x3, RZ ;  /* 0x0000000334347819 */ /* 0x000fe400000012ff */
[----:B------:R-:W-:Y:S02]  /*1d1e0*/  SHF.R.U64 R48, R48, 0x3, RZ ;  /* 0x0000000330307819 */ /* 0x000fe400000012ff */
[----:B------:R-:W-:Y:S01]  /*1d1f0*/  LOP3.LUT R44, R44, R45, RZ, 0x3c, !PT ;  /* 0x0000002d2c2c7212 */ /* 0x000fe200078e3cff */
[----:B------:R-:W-:Y:S01]  /*1d200*/  IMAD.X R45, RZ, RZ, R15, P0 ;  /* 0x000000ffff2d7224 */ /* 0x000fe200000e060f */
[----:B------:R-:W-:-:S02]  /*1d210*/  LOP3.LUT R32, R32, R33, RZ, 0x3c, !PT ;  /* 0x0000002120207212 */ /* 0x000fc400078e3cff */
[----:B------:R-:W-:Y:S01]  /*1d220*/  LOP3.LUT R36, R36, R37, RZ, 0x3c, !PT ;  /* 0x0000002524247212 */ /* 0x000fe200078e3cff */
[----:B------:R-:W-:Y:S01]  /*1d230*/  IMAD.X R37, RZ, RZ, R15, P5 ;  /* 0x000000ffff257224 */ /* 0x000fe200028e060f */
[----:B------:R-:W-:Y:S02]  /*1d240*/  LOP3.LUT R52, R52, R53, RZ, 0x3c, !PT ;  /* 0x0000003534347212 */ /* 0x000fe400078e3cff */
[-C--:B------:R-:W-:Y:S02]  /*1d250*/  IADD3.X R33, RZ, R15.reuse, RZ, P4, !PT ;  /* 0x0000000fff217210 */ /* 0x080fe400027fe4ff */
[C---:B------:R-:W-:Y:S02]  /*1d260*/  IADD3 R61, P4, R14.reuse, 0xc000, RZ ;  /* 0x0000c0000e3d7810 */ /* 0x040fe40007f9e0ff */
[----:B------:R-:W-:Y:S02]  /*1d270*/  IADD3 R65, P5, R14, 0xd000, RZ ;  /* 0x0000d0000e417810 */ /* 0x000fe40007fbe0ff */
[----:B------:R-:W-:-:S02]  /*1d280*/  IADD3.X R53, RZ, R15, RZ, P2, !PT ;  /* 0x0000000fff357210 */ /* 0x000fc400017fe4ff */
[----:B------:R-:W-:Y:S02]  /*1d290*/  LOP3.LUT R48, R48, R49, RZ, 0x3c, !PT ;  /* 0x0000003130307212 */ /* 0x000fe400078e3cff */
[----:B------:R-:W-:Y:S02]  /*1d2a0*/  IADD3.X R49, RZ, R15, RZ, P1, !PT ;  /* 0x0000000fff317210 */ /* 0x000fe40000ffe4ff */
[----:B------:R-:W-:Y:S02]  /*1d2b0*/  LOP3.LUT R60, R61, 0x380, RZ, 0xc0, !PT ;  /* 0x000003803d3c7812 */ /* 0x000fe400078ec0ff */
[----:B------:R-:W-:Y:S02]  /*1d2c0*/  LOP3.LUT R64, R65, 0x380, RZ, 0xc0, !PT ;  /* 0x0000038041407812 */ /* 0x000fe400078ec0ff */
[----:B------:R-:W-:Y:S02]  /*1d2d0*/  SHF.R.U64 R60, R60, 0x3, RZ ;  /* 0x000000033c3c7819 */ /* 0x000fe400000012ff */
[----:B------:R-:W-:-:S02]  /*1d2e0*/  SHF.R.U64 R64, R64, 0x3, RZ ;  /* 0x0000000340407819 */ /* 0x000fc400000012ff */
[----:B------:R-:W-:Y:S02]  /*1d2f0*/  LOP3.LUT R60, R60, R61, RZ, 0x3c, !PT ;  /* 0x0000003d3c3c7212 */ /* 0x000fe400078e3cff */
[----:B------:R-:W-:Y:S01]  /*1d300*/  LOP3.LUT R64, R64, R65, RZ, 0x3c, !PT ;  /* 0x0000004140407212 */ /* 0x000fe200078e3cff */
[----:B------:R-:W-:Y:S01]  /*1d310*/  IMAD.X R65, RZ, RZ, R15, P5 ;  /* 0x000000ffff417224 */ /* 0x000fe200028e060f */
[----:B------:R-:W-:Y:S01]  /*1d320*/  IADD3.X R61, RZ, R15, RZ, P4, !PT ;  /* 0x0000000fff3d7210 */ /* 0x000fe200027fe4ff */
[----:B------:R-:W-:Y:S01]  /*1d330*/  ULDC.64 UR6, c[0x0][0x208] ;  /* 0x0000820000067ab9 */ /* 0x000fe20000000a00 */
[--C-:B------:R-:W-:Y:S01]  /*1d340*/  SHF.R.S32.HI R79, RZ, 0x1f, R212.reuse ;  /* 0x0000001fff4f7819 */ /* 0x100fe200000114d4 */
[----:B------:R-:W-:Y:S01]  /*1d350*/  IMAD.MOV.U32 R78, RZ, RZ, R212 ;  /* 0x000000ffff4e7224 */ /* 0x000fe200078e00d4 */
[----:B------:R-:W-:Y:S01]  /*1d360*/  BSSY B1, `(.L_x_666) ;  /* 0x0000079000017945 */ /* 0x000fe20003800000 */
[----:B---3--:R-:W-:Y:S01]  /*1d370*/  SHF.R.S32.HI R76, RZ, 0x1f, R82 ;  /* 0x0000001fff4c7819 */ /* 0x008fe20000011452 */
[----:B--2---:R-:W-:-:S04]  /*1d380*/  IMAD R11, R80, 0x80, R6 ;  /* 0x00000080500b7824 */ /* 0x004fc800078e0206 */
[----:B------:R-:W-:-:S04]  /*1d390*/  IMAD R4, R76, UR4, RZ ;  /* 0x000000044c047c24 */ /* 0x000fc8000f8e02ff */
[C---:B------:R-:W-:Y:S02]  /*1d3a0*/  IMAD R7, R82.reuse, UR5, R4 ;  /* 0x0000000552077c24 */ /* 0x040fe4000f8e0204 */
[----:B------:R-:W-:Y:S01]  /*1d3b0*/  IMAD.WIDE.U32 R4, R82, UR4, R20 ;  /* 0x0000000452047c25 */ /* 0x000fe2000f8e0014 */
[----:B------:R-:W-:Y:S01]  /*1d3c0*/  SEL R20, R148, RZ, !P3 ;  /* 0x000000ff94147207 */ /* 0x000fe20005800000 */
[----:B------:R-:W-:-:S03]  /*1d3d0*/  ULDC.64 UR4, c[0x0][0xb78] ;  /* 0x0002de0000047ab9 */ /* 0x000fc60000000a00 */
[----:B------:R-:W-:Y:S01]  /*1d3e0*/  IADD3 R5, R5, R7, RZ ;  /* 0x0000000705057210 */ /* 0x000fe20007ffe0ff */
[----:B------:R-:W-:Y:S02]  /*1d3f0*/  IMAD R7, R19, UR4, RZ ;  /* 0x0000000413077c24 */ /* 0x000fe4000f8e02ff */
[----:B------:R-:W-:-:S04]  /*1d400*/  IMAD.WIDE.U32 R4, R20, UR4, R4 ;  /* 0x0000000414047c25 */ /* 0x000fc8000f8e0004 */
[----:B------:R-:W-:Y:S01]  /*1d410*/  IMAD R6, R20, UR5, R7 ;  /* 0x0000000514067c24 */ /* 0x000fe2000f8e0207 */
[----:B------:R-:W-:Y:S01]  /*1d420*/  SHF.R.S32.HI R7, RZ, 0x1f, R11 ;  /* 0x0000001fff077819 */ /* 0x000fe2000001140b */
[----:B------:R-:W-:Y:S01]  /*1d430*/  ULDC.64 UR4, c[0x0][0xb40] ;  /* 0x0002d00000047ab9 */ /* 0x000fe20000000a00 */
[----:B------:R-:W-:-:S04]  /*1d440*/  IADD3 R4, P6, R11, R4, RZ ;  /* 0x000000040b047210 */ /* 0x000fc80007fde0ff */
[----:B------:R-:W-:Y:S02]  /*1d450*/  IADD3.X R7, R7, R5, R6, P6, !PT ;  /* 0x0000000507077210 */ /* 0x000fe400037fe406 */
[----:B------:R-:W-:Y:S02]  /*1d460*/  LEA R54, P6, R4, UR4, 0x2 ;  /* 0x0000000404367c11 */ /* 0x000fe4000f8c10ff */
[----:B------:R-:W-:Y:S02]  /*1d470*/  IADD3 R29, P3, R14, 0x4000, RZ ;  /* 0x000040000e1d7810 */ /* 0x000fe40007f7e0ff */
[----:B------:R-:W-:Y:S01]  /*1d480*/  LEA.HI.X R55, R4, UR5, R7, 0x2, P6 ;  /* 0x0000000504377c11 */ /* 0x000fe2000b0f1407 */
[----:B------:R-:W-:Y:S01]  /*1d490*/  VIADD R5, R11, 0x8 ;  /* 0x000000080b057836 */ /* 0x000fe20000000000 */
[----:B------:R-:W-:Y:S01]  /*1d4a0*/  IADD3 R41, P6, R14, 0x7000, RZ ;  /* 0x000070000e297810 */ /* 0x000fe20007fde0ff */
[----:B------:R-:W-:Y:S01]  /*1d4b0*/  ULDC.64 UR4, c[0x0][0xaa0] ;  /* 0x0002a80000047ab9 */ /* 0x000fe20000000a00 */
[----:B------:R-:W-:-:S02]  /*1d4c0*/  LOP3.LUT R28, R29, 0x380, RZ, 0xc0, !PT ;  /* 0x000003801d1c7812 */ /* 0x000fc400078ec0ff */
[----:B------:R-:W-:Y:S02]  /*1d4d0*/  LOP3.LUT R40, R41, 0x380, RZ, 0xc0, !PT ;  /* 0x0000038029287812 */ /* 0x000fe400078ec0ff */
[----:B------:R-:W-:Y:S02]  /*1d4e0*/  SHF.R.U64 R28, R28, 0x3, RZ ;  /* 0x000000031c1c7819 */ /* 0x000fe400000012ff */
[----:B------:R-:W-:Y:S02]  /*1d4f0*/  SHF.R.U64 R40, R40, 0x3, RZ ;  /* 0x0000000328287819 */ /* 0x000fe400000012ff */
[----:B------:R-:W-:Y:S01]  /*1d500*/  LOP3.LUT R28, R28, R29, RZ, 0x3c, !PT ;  /* 0x0000001d1c1c7212 */ /* 0x000fe200078e3cff */
[----:B------:R-:W-:Y:S01]  /*1d510*/  IMAD.X R29, RZ, RZ, R15, P3 ;  /* 0x000000ffff1d7224 */ /* 0x000fe200018e060f */
[----:B------:R-:W-:Y:S02]  /*1d520*/  LOP3.LUT R40, R40, R41, RZ, 0x3c, !PT ;  /* 0x0000002928287212 */ /* 0x000fe400078e3cff */
[----:B------:R-:W-:-:S02]  /*1d530*/  IADD3.X R41, RZ, R15, RZ, P6, !PT ;  /* 0x0000000fff297210 */ /* 0x000fc400037fe4ff */
[----:B----4-:R-:W-:Y:S02]  /*1d540*/  LOP3.LUT P0, RZ, R10, 0x3, RZ, 0xc0, !PT ;  /* 0x000000030aff7812 */ /* 0x010fe4000780c0ff */
[C---:B------:R-:W-:Y:S02]  /*1d550*/  IADD3 R57, P3, R14.reuse, 0xb000, RZ ;  /* 0x0000b0000e397810 */ /* 0x040fe40007f7e0ff */
[C---:B------:R-:W-:Y:S02]  /*1d560*/  IADD3 R69, P6, R14.reuse, 0xe000, RZ ;  /* 0x0000e0000e457810 */ /* 0x040fe40007fde0ff */
[----:B------:R-:W-:Y:S02]  /*1d570*/  IADD3 R7, P2, R14, 0xf000, RZ ;  /* 0x0000f0000e077810 */ /* 0x000fe40007f5e0ff */
[----:B------:R-:W-:Y:S02]  /*1d580*/  ISETP.GE.OR P1, PT, R11, R2, P0 ;  /* 0x000000020b00720c */ /* 0x000fe40000726670 */
[----:B------:R-:W-:-:S02]  /*1d590*/  LOP3.LUT R56, R57, 0x380, RZ, 0xc0, !PT ;  /* 0x0000038039387812 */ /* 0x000fc400078ec0ff */
[----:B------:R-:W-:Y:S02]  /*1d5a0*/  LOP3.LUT R68, R69, 0x380, RZ, 0xc0, !PT ;  /* 0x0000038045447812 */ /* 0x000fe400078ec0ff */
[----:B------:R-:W-:Y:S02]  /*1d5b0*/  LOP3.LUT R4, R14, 0x380, RZ, 0xc0, !PT ;  /* 0x000003800e047812 */ /* 0x000fe400078ec0ff */
[----:B------:R-:W-:Y:S02]  /*1d5c0*/  ISETP.GE.OR P0, PT, R5, R2, P0 ;  /* 0x000000020500720c */ /* 0x000fe40000706670 */
[----:B------:R-:W-:Y:S02]  /*1d5d0*/  LOP3.LUT R6, R7, 0x380, RZ, 0xc0, !PT ;  /* 0x0000038007067812 */ /* 0x000fe400078ec0ff */
[----:B------:R-:W-:Y:S02]  /*1d5e0*/  SHF.R.U64 R56, R56, 0x3, RZ ;  /* 0x0000000338387819 */ /* 0x000fe400000012ff */
[----:B------:R-:W-:-:S02]  /*1d5f0*/  SHF.R.U64 R68, R68, 0x3, RZ ;  /* 0x0000000344447819 */ /* 0x000fc400000012ff */
[----:B------:R-:W-:Y:S02]  /*1d600*/  SHF.R.U64 R5, R4, 0x3, RZ ;  /* 0x0000000304057819 */ /* 0x000fe400000012ff */
[----:B------:R-:W-:Y:S01]  /*1d610*/  SHF.R.U64 R6, R6, 0x3, RZ ;  /* 0x0000000306067819 */ /* 0x000fe200000012ff */
[--C-:B------:R-:W-:Y:S01]  /*1d620*/  IMAD.X R73, RZ, RZ, R15.reuse, P2 ;  /* 0x000000ffff497224 */ /* 0x100fe200010e060f */
[----:B------:R-:W-:Y:S01]  /*1d630*/  LOP3.LUT R56, R56, R57, RZ, 0x3c, !PT ;  /* 0x0000003938387212 */ /* 0x000fe200078e3cff */
[----:B------:R-:W-:Y:S01]  /*1d640*/  IMAD.X R57, RZ, RZ, R15, P3 ;  /* 0x000000ffff397224 */ /* 0x000fe200018e060f */
[----:B------:R-:W-:Y:S02]  /*1d650*/  LOP3.LUT R68, R68, R69, RZ, 0x3c, !PT ;  /* 0x0000004544447212 */ /* 0x000fe400078e3cff */
[----:B------:R-:W-:Y:S02]  /*1d660*/  LOP3.LUT R4, R5, R14, RZ, 0x3c, !PT ;  /* 0x0000000e05047212 */ /* 0x000fe400078e3cff */
[----:B------:R-:W-:-:S02]  /*1d670*/  IADD3.X R69, RZ, R15, RZ, P6, !PT ;  /* 0x0000000fff457210 */ /* 0x000fc400037fe4ff */
[----:B------:R-:W-:Y:S02]  /*1d680*/  MOV R5, R15 ;  /* 0x0000000f00057202 */ /* 0x000fe40000000f00 */
[----:B------:R-:W-:Y:S01]  /*1d690*/  LOP3.LUT R72, R6, R7, RZ, 0x3c, !PT ;  /* 0x0000000706487212 */ /* 0x000fe200078e3cff */
[----:B------:R1:W-:Y:S01]  /*1d6a0*/  @!P1 STG.E desc[UR6][R54.64], R0 ;  /* 0x0000000036009986 */ /* 0x0003e2000c101906 */
[----:B------:R-:W-:-:S03]  /*1d6b0*/  IMAD.WIDE.U32 R78, R77, UR4, R78 ;  /* 0x000000044d4e7c25 */ /* 0x000fc6000f8e004e */
[----:B------:R2:W-:Y:S04]  /*1d6c0*/  @!P0 STG.E desc[UR6][R54.64+0x20], R3 ;  /* 0x0000200336008986 */ /* 0x0005e8000c101906 */
[----:B------:R-:W5:Y:S01]  /*1d6d0*/  LD.E.128 R4, desc[UR6][R4.64] ;  /* 0x0000000604047980 */ /* 0x000f62000c101d00 */
[----:B-1----:R-:W-:-:S03]  /*1d6e0*/  IMAD R0, R21, UR4, RZ ;  /* 0x0000000415007c24 */ /* 0x002fc6000f8e02ff */
[----:B------:R-:W5:Y:S04]  /*1d6f0*/  LD.E.128 R8, desc[UR6][R8.64] ;  /* 0x0000000608087980 */ /* 0x000f68000c101d00 */
[----:B------:R-:W5:Y:S01]  /*1d700*/  LD.E.128 R12, desc[UR6][R12.64] ;  /* 0x000000060c0c7980 */ /* 0x000f62000c101d00 */
[----:B------:R-:W-:Y:S01]  /*1d710*/  IMAD R77, R77, UR5, R0 ;  /* 0x000000054d4d7c24 */ /* 0x000fe2000f8e0200 */
[----:B------:R-:W-:Y:S02]  /*1d720*/  ULDC.64 UR4, c[0x0][0xae0] ;  /* 0x0002b80000047ab9 */ /* 0x000fe40000000a00 */
[----:B------:R-:W5:Y:S04]  /*1d730*/  LD.E.128 R24, desc[UR6][R24.64] ;  /* 0x0000000618187980 */ /* 0x000f68000c101d00 */
[----:B------:R-:W5:Y:S04]  /*1d740*/  LD.E.128 R28, desc[UR6][R28.64] ;  /* 0x000000061c1c7980 */ /* 0x000f68000c101d00 */
[----:B------:R-:W5:Y:S04]  /*1d750*/  LD.E.128 R32, desc[UR6][R32.64] ;  /* 0x0000000620207980 */ /* 0x000f68000c101d00 */
[----:B------:R-:W5:Y:S04]  /*1d760*/  LD.E.128 R36, desc[UR6][R36.64] ;  /* 0x0000000624247980 */ /* 0x000f68000c101d00 */
[----:B------:R-:W5:Y:S04]  /*1d770*/  LD.E.128 R40, desc[UR6][R40.64] ;  /* 0x0000000628287980 */ /* 0x000f68000c101d00 */
[----:B------:R-:W5:Y:S04]  /*1d780*/  LD.E.128 R44, desc[UR6][R44.64] ;  /* 0x000000062c2c7980 */ /* 0x000f68000c101d00 */
[----:B------:R-:W5:Y:S04]  /*1d790*/  LD.E.128 R48, desc[UR6][R48.64] ;  /* 0x0000000630307980 */ /* 0x000f68000c101d00 */
[----:B--2---:R-:W5:Y:S04]  /*1d7a0*/  LD.E.128 R52, desc[UR6][R52.64] ;  /* 0x0000000634347980 */ /* 0x004f68000c101d00 */
[----:B------:R-:W5:Y:S04]  /*1d7b0*/  LD.E.128 R56, desc[UR6][R56.64] ;  /* 0x0000000638387980 */ /* 0x000f68000c101d00 */
[----:B------:R-:W5:Y:S04]  /*1d7c0*/  LD.E.128 R60, desc[UR6][R60.64] ;  /* 0x000000063c3c7980 */ /* 0x000f68000c101d00 */
[----:B------:R-:W5:Y:S04]  /*1d7d0*/  LD.E.128 R64, desc[UR6][R64.64] ;  /* 0x0000000640407980 */ /* 0x000f68000c101d00 */
[----:B------:R-:W5:Y:S04]  /*1d7e0*/  LD.E.128 R68, desc[UR6][R68.64] ;  /* 0x0000000644447980 */ /* 0x000f68000c101d00 */
[----:B------:R-:W5:Y:S01]  /*1d7f0*/  LD.E.128 R72, desc[UR6][R72.64] ;  /* 0x0000000648487980 */ /* 0x000f62000c101d00 */
[----:B------:R-:W-:Y:S01]  /*1d800*/  @!PT LDS RZ, [RZ] ;  /* 0x00000000fffff984 */ /* 0x000fe20000000800 */
[----:B------:R-:W-:Y:S01]  /*1d810*/  @!PT LDS RZ, [RZ] ;  /* 0x00000000fffff984 */ /* 0x000fe20000000800 */
[----:B------:R-:W-:Y:S01]  /*1d820*/  @!PT LDS RZ, [RZ] ;  /* 0x00000000fffff984 */ /* 0x000fe20000000800 */
[----:B------:R-:W-:Y:S01]  /*1d830*/  @!PT LDS RZ, [RZ] ;  /* 0x00000000fffff984 */ /* 0x000fe20000000800 */
[----:B------:R1:W-:Y:S06]  /*1d840*/  MEMBAR.ALL.CTA ;  /* 0x0000000000007992 */ /* 0x0003ec0000008000 */
[----:B-1----:R-:W1:Y:S01]  /*1d850*/  FENCE.VIEW.ASYNC.S ;  /* 0x00000000000073c6 */ /* 0x002e620000000000 */
[----:B------:R-:W-:Y:S01]  /*1d860*/  IADD3 R79, R79, R77, RZ ;  /* 0x0000004d4f4f7210 */ /* 0x000fe20007ffe0ff */
[----:B------:R-:W-:-:S02]  /*1d870*/  IMAD R77, R80, -0x80, R2 ;  /* 0xffffff80504d7824 */ /* 0x000fc400078e0202 */
[----:B------:R-:W-:Y:S02]  /*1d880*/  IMAD R76, R76, UR4, RZ ;  /* 0x000000044c4c7c24 */ /* 0x000fe4000f8e02ff */
[----:B------:R-:W-:Y:S01]  /*1d890*/  IMAD.WIDE.U32 R2, R82, UR4, R78 ;  /* 0x0000000452027c25 */ /* 0x000fe2000f8e004e */
[----:B------:R-:W-:-:S03]  /*1d8a0*/  ISETP.GE.AND P3, PT, R18, R77, PT ;  /* 0x0000004d1200720c */ /* 0x000fc60003f66270 */
[----:B------:R-:W-:Y:S01]  /*1d8b0*/  IMAD R21, R82, UR5, R76 ;  /* 0x0000000552157c24 */ /* 0x000fe2000f8e024c */
[----:B------:R-:W-:Y:S01]  /*1d8c0*/  ULDC.64 UR4, c[0x0][0xae8] ;  /* 0x0002ba0000047ab9 */ /* 0x000fe20000000a00 */
[----:B------:R-:W-:Y:S02]  /*1d8d0*/  IADD3 R0, R16, 0x38820, RZ ;  /* 0x0003882010007810 */ /* 0x000fe40007ffe0ff */
[----:B------:R-:W-:Y:S02]  /*1d8e0*/  IMAD.IADD R3, R3, 0x1, R21 ;  /* 0x0000000103037824 */ /* 0x000fe400078e0215 */
[----:B------:R-:W-:Y:S01]  /*1d8f0*/  IMAD R21, R19, UR4, RZ ;  /* 0x0000000413157c24 */ /* 0x000fe2000f8e02ff */
[----:B------:R-:W-:Y:S02]  /*1d900*/  PRMT R0, RZ, 0x654, R0 ;  /* 0x00000654ff007816 */ /* 0x000fe40000000000 */
[----:B------:R-:W-:Y:S01]  /*1d910*/  SHF.R.S32.HI R19, RZ, 0x1f, R18 ;  /* 0x0000001fff137819 */ /* 0x000fe20000011412 */
[----:B------:R-:W-:-:S02]  /*1d920*/  IMAD R79, R20, UR5, R21 ;  /* 0x00000005144f7c24 */ /* 0x000fc4000f8e0215 */
[----:B------:R-:W-:Y:S01]  /*1d930*/  IMAD.WIDE.U32 R20, R20, UR4, R2 ;  /* 0x0000000414147c25 */ /* 0x000fe2000f8e0002 */
[----:B-1----:R1:W-:Y:S01]  /*1d940*/  SYNCS.ARRIVE.TRANS64.RED.A1T0 RZ, [R0+URZ], RZ ;  /* 0x000000ff00ff79a7 */ /* 0x0023e2000810043f */
[-C--:B------:R-:W-:Y:S02]  /*1d950*/  ISETP.GE.AND P0, PT, R217, R77.reuse, PT ;  /* 0x0000004dd900720c */ /* 0x080fe40003f06270 */
[-C--:B------:R-:W-:Y:S02]  /*1d960*/  ISETP.GE.AND P1, PT, R218, R77.reuse, PT ;  /* 0x0000004dda00720c */ /* 0x080fe40003f26270 */
[----:B------:R-:W-:Y:S01]  /*1d970*/  ISETP.GE.AND P2, PT, R81, R77, PT ;  /* 0x0000004d5100720c */ /* 0x000fe20003f46270 */
[----:B------:R-:W-:-:S04]  /*1d980*/  IMAD.WIDE R76, R80, 0x80, R18 ;  /* 0x00000080504c7825 */ /* 0x000fc800078e0212 */
[----:B------:R-:W-:Y:S01]  /*1d990*/  IMAD.IADD R81, R21, 0x1, R79 ;  /* 0x0000000115517824 */ /* 0x000fe200078e024f */
[----:B-1----:R-:W-:Y:S07]  /*1d9a0*/  @P3 BRA `(.L_x_667) ;  /* 0x0000000000503947 */ /* 0x002fee0003800000 */
[----:B------:R-:W-:Y:S01]  /*1d9b0*/  ULDC.64 UR4, c[0x0][0xad8] ;  /* 0x0002b60000047ab9 */ /* 0x000fe20000000a00 */
[----:B------:R-:W-:Y:S01]  /*1d9c0*/  MOV R2, R20 ;  /* 0x0000001400027202 */ /* 0x000fe20000000f00 */
[----:B------:R-:W-:Y:S01]  /*1d9d0*/  IMAD R79, R77, UR4, RZ ;  /* 0x000000044d4f7c24 */ /* 0x000fe2000f8e02ff */
[----:B------:R-:W-:Y:S01]  /*1d9e0*/  ULDC.64 UR6, c[0x0][0xa80] ;  /* 0x0002a00000067ab9 */ /* 0x000fe20000000a00 */
[----:B------:R-:W-:Y:S01]  /*1d9f0*/  IMAD.MOV.U32 R3, RZ, RZ, R81 ;  /* 0x000000ffff037224 */ /* 0x000fe200078e0051 */
[----:B------:R-:W-:Y:S01]  /*1da00*/  ULDC.64 UR8, c[0x0][0x208] ;  /* 0x0000820000087ab9 */ /* 0x000fe20000000a00 */
[C---:B------:R-:W-:Y:S02]  /*1da10*/  IMAD R79, R76.reuse, UR5, R79 ;  /* 0x000000054c4f7c24 */ /* 0x040fe4000f8e024f */
[----:B------:R-:W-:Y:S01]  /*1da20*/  IMAD.WIDE.U32 R2, R76, UR4, R2 ;  /* 0x000000044c027c25 */ /* 0x000fe2000f8e0002 */
[----:B------:R-:W-:Y:S02]  /*1da30*/  ULDC UR4, c[0x0][0xa8c] ;  /* 0x0002a30000047ab9 */ /* 0x000fe40000000800 */
[----:B------:R-:W-:-:S02]  /*1da40*/  ISETP.GE.AND P3, PT, R212, UR4, PT ;  /* 0x00000004d4007c0c */ /* 0x000fc4000bf66270 */
[C---:B------:R-:W-:Y:S02]  /*1da50*/  LEA R78, P5, R2.reuse, UR6, 0x1 ;  /* 0x00000006024e7c11 */ /* 0x040fe4000f8a08ff */
[----:B------:R-:W-:Y:S02]  /*1da60*/  IADD3 R3, R3, R79, RZ ;  /* 0x0000004f03037210 */ /* 0x000fe40007ffe0ff */
[----:B------:R-:W-:Y:S02]  /*1da70*/  ISETP.GE.AND P4, PT, R213, UR4, PT ;  /* 0x00000004d5007c0c */ /* 0x000fe4000bf86270 */
[----:B------:R-:W-:Y:S02]  /*1da80*/  LEA.HI.X R79, R2, UR7, R3, 0x1, P5 ;  /* 0x00000007024f7c11 */ /* 0x000fe4000a8f0c03 */
[----:B------:R-:W-:Y:S02]  /*1da90*/  ISETP.GE.AND P5, PT, R227, UR4, PT ;  /* 0x00000004e3007c0c */ /* 0x000fe4000bfa6270 */
[----:B------:R-:W-:Y:S01]  /*1daa0*/  ISETP.GE.AND P6, PT, R226, UR4, PT ;  /* 0x00000004e2007c0c */ /* 0x000fe2000bfc6270 */
[----:B-----5:R1:W-:Y:S06]  /*1dab0*/  @!P3 STG.E.128 desc[UR8][R78.64], R4 ;  /* 0x000000044e00b986 */ /* 0x0203ec000c101d08 */
[----:B------:R1:W-:Y:S04]  /*1dac0*/  @!P4 STG.E.128 desc[UR8][R78.64+0x80], R28 ;  /* 0x0000801c4e00c986 */ /* 0x0003e8000c101d08 */
[----:B------:R1:W-:Y:S04]  /*1dad0*/  @!P5 STG.E.128 desc[UR8][R78.64+0x100], R44 ;  /* 0x0001002c4e00d986 */ /* 0x0003e8000c101d08 */
[----:B------:R1:W-:Y:S02]  /*1dae0*/  @!P6 STG.E.128 desc[UR8][R78.64+0x180], R60 ;  /* 0x0001803c4e00e986 */ /* 0x0003e4000c101d08 */
.L_x_667:
[----:B------:R-:W-:Y:S05]  /*1daf0*/  BSYNC B1 ;  /* 0x0000000000017941 */ /* 0x000fea0003800000 */
.L_x_666:
[----:B------:R-:W-:Y:S04]  /*1db00*/  BSSY B1, `(.L_x_668) ;  /* 0x0000018000017945 */ /* 0x000fe80003800000 */
[----:B------:R-:W-:Y:S05]  /*1db10*/  @P0 BRA `(.L_x_669) ;  /* 0x0000000000580947 */ /* 0x000fea0003800000 */
[----:B-1---5:R-:W-:Y:S01]  /*1db20*/  IADD3 R5, P0, R76, 0x20, RZ ;  /* 0x000000204c057810 */ /* 0x022fe20007f1e0ff */
[----:B------:R-:W-:Y:S01]  /*1db30*/  ULDC.64 UR6, c[0x0][0xad8] ;  /* 0x0002b60000067ab9 */ /* 0x000fe20000000a00 */
[----:B------:R-:W-:Y:S01]  /*1db40*/  MOV R2, R20 ;  /* 0x0000001400027202 */ /* 0x000fe20000000f00 */
[----:B------:R-:W-:Y:S01]  /*1db50*/  IMAD.MOV.U32 R3, RZ, RZ, R81 ;  /* 0x000000ffff037224 */ /* 0x000fe200078e0051 */
[----:B------:R-:W-:Y:S01]  /*1db60*/  ULDC UR4, c[0x0][0xa8c] ;  /* 0x0002a30000047ab9 */ /* 0x000fe20000000800 */
[----:B------:R-:W-:Y:S01]  /*1db70*/  IMAD.X R0, RZ, RZ, R77, P0 ;  /* 0x000000ffff007224 */ /* 0x000fe200000e064d */
[----:B------:R-:W-:Y:S01]  /*1db80*/  ISETP.GE.AND P3, PT, R212, UR4, PT ;  /* 0x00000004d4007c0c */ /* 0x000fe2000bf66270 */
[----:B------:R-:W-:Y:S01]  /*1db90*/  IMAD.WIDE.U32 R2, R5, UR6, R2 ;  /* 0x0000000605027c25 */ /* 0x000fe2000f8e0002 */
[----:B------:R-:W-:Y:S01]  /*1dba0*/  ISETP.GE.AND P4, PT, R213, UR4, PT ;  /* 0x00000004d5007c0c */ /* 0x000fe2000bf86270 */
[----:B------:R-:W-:Y:S01]  /*1dbb0*/  ULDC.64 UR8, c[0x0][0x208] ;  /* 0x0000820000087ab9 */ /* 0x000fe20000000a00 */
[----:B------:R-:W-:Y:S01]  /*1dbc0*/  ISETP.GE.AND P5, PT, R227, UR4, PT ;  /* 0x00000004e3007c0c */ /* 0x000fe2000bfa6270 */
[----:B------:R-:W-:Y:S01]  /*1dbd0*/  IMAD R0, R0, UR6, RZ ;  /* 0x0000000600007c24 */ /* 0x000fe2000f8e02ff */
[----:B------:R-:W-:-:S03]  /*1dbe0*/  ISETP.GE.AND P6, PT, R226, UR4, PT ;  /* 0x00000004e2007c0c */ /* 0x000fc6000bfc6270 */
[----:B------:R-:W-:Y:S01]  /*1dbf0*/  IMAD R5, R5, UR7, R0 ;  /* 0x0000000705057c24 */ /* 0x000fe2000f8e0200 */
[----:B------:R-:W-:Y:S02]  /*1dc00*/  ULDC.64 UR6, c[0x0][0xa80] ;  /* 0x0002a00000067ab9 */ /* 0x000fe40000000a00 */
[----:B------:R-:W-:Y:S02]  /*1dc10*/  LEA R4, P0, R2, UR6, 0x1 ;  /* 0x0000000602047c11 */ /* 0x000fe4000f8008ff */
[----:B------:R-:W-:-:S04]  /*1dc20*/  IADD3 R3, R3, R5, RZ ;  /* 0x0000000503037210 */ /* 0x000fc80007ffe0ff */
[----:B------:R-:W-:-:S05]  /*1dc30*/  LEA.HI.X R5, R2, UR7, R3, 0x1, P0 ;  /* 0x0000000702057c11 */ /* 0x000fca00080f0c03 */
[----:B------:R2:W-:Y:S04]  /*1dc40*/  @!P3 STG.E.128 desc[UR8][R4.64], R8 ;  /* 0x000000080400b986 */ /* 0x0005e8000c101d08 */
[----:B------:R2:W-:Y:S04]  /*1dc50*/  @!P4 STG.E.128 desc[UR8][R4.64+0x80], R32 ;  /* 0x000080200400c986 */ /* 0x0005e8000c101d08 */
[----:B------:R2:W-:Y:S04]  /*1dc60*/  @!P5 STG.E.128 desc[UR8][R4.64+0x100], R48 ;  /* 0x000100300400d986 */ /* 0x0005e8000c101d08 */
[----:B------:R2:W-:Y:S02]  /*1dc70*/  @!P6 STG.E.128 desc[UR8][R4.64+0x180], R64 ;  /* 0x000180400400e986 */ /* 0x0005e4000c101d08 */
.L_x_669:
[----:B------:R-:W-:Y:S05]  /*1dc80*/  BSYNC B1 ;  /* 0x0000000000017941 */ /* 0x000fea0003800000 */
.L_x_668:
[----:B------:R-:W-:Y:S04]  /*1dc90*/  BSSY B1, `(.L_x_670) ;  /* 0x0000018000017945 */ /* 0x000fe80003800000 */
[----:B------:R-:W-:Y:S05]  /*1dca0*/  @P1 BRA `(.L_x_671) ;  /* 0x0000000000581947 */ /* 0x000fea0003800000 */
[----:B-12--5:R-:W-:Y:S01]  /*1dcb0*/  IADD3 R5, P0, R76, 0x40, RZ ;  /* 0x000000404c057810 */ /* 0x026fe20007f1e0ff */
        /* <DEDUP_REMOVED lines=21> */
.L_x_671:
[----:B------:R-:W-:Y:S05]  /*1de10*/  BSYNC B1 ;  /* 0x0000000000017941 */ /* 0x000fea0003800000 */
.L_x_670:
[----:B------:R-:W-:Y:S05]  /*1de20*/  @P2 BRA `(.L_x_672) ;  /* 0x0000000c00402947 */ /* 0x000fea0003800000 */
[----:B-123-5:R-:W-:Y:S01]  /*1de30*/  IADD3 R5, P0, R76, 0x60, RZ ;  /* 0x000000604c057810 */ /* 0x02efe20007f1e0ff */
        /* <DEDUP_REMOVED lines=10> */
[----:B------:R-:W-:-:S04]  /*1dee0*/  IMAD R76, R76, UR6, RZ ;  /* 0x000000064c4c7c24 */ /* 0x000fc8000f8e02ff */
[----:B------:R-:W-:Y:S01]  /*1def0*/  IMAD R5, R5, UR7, R76 ;  /* 0x0000000705057c24 */ /* 0x000fe2000f8e024c */
[----:B------:R-:W-:Y:S02]  /*1df00*/  ULDC.64 UR6, c[0x0][0xa80] ;  /* 0x0002a00000067ab9 */ /* 0x000fe40000000a00 */
[----:B------:R-:W-:Y:S02]  /*1df10*/  LEA R4, P0, R2, UR6, 0x1 ;  /* 0x0000000602047c11 */ /* 0x000fe4000f8008ff */
[----:B------:R-:W-:-:S04]  /*1df20*/  IADD3 R3, R3, R5, RZ ;  /* 0x0000000503037210 */ /* 0x000fc80007ffe0ff */
        /* <DEDUP_REMOVED lines=9> */
.L_x_664:
[----:B------:R-:W2:Y:S01]  /*1dfc0*/  LDL R13, [R1+0x64] ;  /* 0x00006400010d7983 */ /* 0x000ea20000100800 */
[----:B------:R-:W-:Y:S01]  /*1dfd0*/  ULDC.64 UR4, c[0x0][0xbd8] ;  /* 0x0002f60000047ab9 */ /* 0x000fe20000000a00 */
[----:B------:R-:W-:Y:S01]  /*1dfe0*/  MOV R7, RZ ;  /* 0x000000ff00077202 */ /* 0x000fe20000000f00 */
[----:B------:R-:W-:Y:S01]  /*1dff0*/  ULDC.64 UR6, c[0x0][0x208] ;  /* 0x0000820000067ab9 */ /* 0x000fe20000000a00 */
[----:B------:R-:W-:Y:S01]  /*1e000*/  ISETP.NE.U32.AND P0, PT, RZ, UR4, PT ;  /* 0x00000004ff007c0c */ /* 0x000fe2000bf05070 */
[----:B------:R-:W3:Y:S03]  /*1e010*/  S2R R8, SR_TID.X ;  /* 0x0000000000087919 */ /* 0x000ee60000002100 */
[----:B------:R-:W-:Y:S02]  /*1e020*/  ISETP.NE.AND.EX P0, PT, RZ, UR5, PT, P0 ;  /* 0x00000005ff007c0c */ /* 0x000fe4000bf05300 */
[----:B---3--:R-:W-:Y:S01]  /*1e030*/  IADD3 R6, R8, -0x80, RZ ;  /* 0xffffff8008067810 */ /* 0x008fe20007ffe0ff */
[----:B--2---:R-:W-:Y:S01]  /*1e040*/  IMAD.SHL.U32 R4, R13, 0x4, RZ ;  /* 0x000000040d047824 */ /* 0x004fe200078e00ff */
[----:B------:R-:W-:-:S04]  /*1e050*/  SHF.R.S32.HI R10, RZ, 0x1f, R13 ;  /* 0x0000001fff0a7819 */ /* 0x000fc8000001140d */
[----:B------:R-:W-:Y:S02]  /*1e060*/  IADD3 R2, P1, R4, UR4, RZ ;  /* 0x0000000404027c10 */ /* 0x000fe4000ff3e0ff */
[----:B------:R-:W-:-:S04]  /*1e070*/  SHF.L.U64.HI R0, R13, 0x2, R10 ;  /* 0x000000020d007819 */ /* 0x000fc8000001020a */
[----:B------:R-:W-:Y:S01]  /*1e080*/  IADD3.X R3, R0, UR5, RZ, P1, !PT ;  /* 0x0000000500037c10 */ /* 0x000fe20008ffe4ff */
[----:B------:R-:W-:Y:S02]  /*1e090*/  ULDC.64 UR4, c[0x0][0xbe0] ;  /* 0x0002f80000047ab9 */ /* 0x000fe40000000a00 */
[----:B------:R-:W-:Y:S02]  /*1e0a0*/  ISETP.NE.U32.AND P1, PT, RZ, UR4, PT ;  /* 0x00000004ff007c0c */ /* 0x000fe4000bf25070 */
[----:B------:R2:W5:Y:S02]  /*1e0b0*/  @P0 LDG.E R7, desc[UR6][R2.64] ;  /* 0x0000000602070981 */ /* 0x000564000c1e1900 */
[----:B------:R-:W-:-:S13]  /*1e0c0*/  ISETP.NE.AND.EX P1, PT, RZ, UR5, PT, P1 ;  /* 0x00000005ff007c0c */ /* 0x000fda000bf25310 */
[----:B------:R-:W-:Y:S01]  /*1e0d0*/  @P1 IADD3 R4, P2, R4, UR4, RZ ;  /* 0x0000000404041c10 */ /* 0x000fe2000ff5e0ff */
[----:B------:R-:W-:-:S03]  /*1e0e0*/  ULDC UR4, c[0x0][0xa88] ;  /* 0x0002a20000047ab9 */ /* 0x000fc60000000800 */
[----:B------:R-:W-:Y:S01]  /*1e0f0*/  @P1 IADD3.X R5, R0, UR5, RZ, P2, !PT ;  /* 0x0000000500051c10 */ /* 0x000fe200097fe4ff */
[----:B------:R-:W-:Y:S01]  /*1e100*/  IMAD.U32 R0, RZ, RZ, UR4 ;  /* 0x00000004ff007e24 */ /* 0x000fe2000f8e00ff */
[----:B------:R-:W-:-:S05]  /*1e110*/  ISETP.GE.AND P2, PT, R6, 0x80, PT ;  /* 0x000000800600780c */ /* 0x000fca0003f46270 */
[----:B------:R2:W5:Y:S01]  /*1e120*/  @P1 LDG.E R0, desc[UR6][R4.64] ;  /* 0x0000000604001981 */ /* 0x000562000c1e1900 */
[----:B------:R-:W-:Y:S07]  /*1e130*/  @P1 BRA `(.L_x_673) ;  /* 0x0000000000141947 */ /* 0x000fee0003800000 */
[----:B------:R-:W-:Y:S05]  /*1e140*/  @!P0 BRA `(.L_x_673) ;  /* 0x0000000000108947 */ /* 0x000fea0003800000 */
[----:B------:R-:W-:Y:S02]  /*1e150*/  ULDC.64 UR4, c[0x0][0x208] ;  /* 0x0000820000047ab9 */ /* 0x000fe40000000a00 */
[----:B--2---:R-:W2:Y:S04]  /*1e160*/  LDG.E R5, desc[UR4][R2.64] ;  /* 0x0000000402057981 */ /* 0x004ea8000c1e1900 */
[----:B-----5:R-:W2:Y:S02]  /*1e170*/  LDG.E R0, desc[UR4][R2.64+0x4] ;  /* 0x0000040402007981 */ /* 0x020ea4000c1e1900 */
[----:B--2---:R-:W-:-:S07]  /*1e180*/  IMAD.IADD R0, R0, 0x1, -R5 ;  /* 0x0000000100007824 */ /* 0x004fce00078e0a05 */
.L_x_673:
[----:B------:R-:W3:Y:S04]  /*1e190*/  LDL R14, [R1+0x68] ;  /* 0x00006800010e7983 */ /* 0x000ee80000100800 */
[----:B------:R4:W5:Y:S01]  /*1e1a0*/  LDL R12, [R1+0x74] ;  /* 0x00007400010c7983 */ /* 0x0009620000100800 */
[----:B------:R-:W-:Y:S01]  /*1e1b0*/  BSSY B1, `(.L_x_674) ;  /* 0x000001d000017945 */ /* 0x000fe20003800000 */
[----:B------:R-:W-:Y:S02]  /*1e1c0*/  SHF.R.S32.HI R11, RZ, 0x1f, R212 ;  /* 0x0000001fff0b7819 */ /* 0x000fe400000114d4 */
[----:B------:R-:W-:Y:S02]  /*1e1d0*/  SEL R13, R13, RZ, !P0 ;  /* 0x000000ff0d0d7207 */ /* 0x000fe40004000000 */
[----:B------:R-:W-:-:S02]  /*1e1e0*/  SEL R10, R10, RZ, !P0 ;  /* 0x000000ff0a0a7207 */ /* 0x000fc40004000000 */
[----:B-----5:R-:W-:Y:S02]  /*1e1f0*/  SHF.R.S32.HI R6, RZ, 0x1f, R7 ;  /* 0x0000001fff067819 */ /* 0x020fe40000011407 */
[----:B---3--:R-:W-:Y:S01]  /*1e200*/  SHF.R.S32.HI R9, RZ, 0x1f, R14 ;  /* 0x0000001fff097819 */ /* 0x008fe2000001140e */
[----:B----4-:R-:W-:Y:S06]  /*1e210*/  @P2 BRA `(.L_x_675) ;  /* 0x0000000000582947 */ /* 0x010fec0003800000 */
[----:B--2---:R-:W-:-:S05]  /*1e220*/  LEA R2, R12, R8, 0x7 ;  /* 0x000000080c027211 */ /* 0x004fca00078e38ff */
[----:B------:R-:W-:-:S05]  /*1e230*/  VIADD R3, R2, 0xffffff80 ;  /* 0xffffff8002037836 */ /* 0x000fca0000000000 */
[----:B------:R-:W-:-:S13]  /*1e240*/  ISETP.GE.AND P0, PT, R3, R0, PT ;  /* 0x000000000300720c */ /* 0x000fda0003f06270 */
[----:B------:R-:W-:Y:S05]  /*1e250*/  @P0 BRA `(.L_x_675) ;  /* 0x0000000000480947 */ /* 0x000fea0003800000 */
[----:B------:R-:W-:Y:S01]  /*1e260*/  IADD3 R2, P0, R3, R7, RZ ;  /* 0x0000000703027210 */ /* 0x000fe20007f1e0ff */
[----:B------:R-:W-:Y:S01]  /*1e270*/  ULDC.64 UR4, c[0x0][0xb70] ;  /* 0x0002dc0000047ab9 */ /* 0x000fe20000000a00 */
[----:B------:R-:W-:Y:S01]  /*1e280*/  ULDC.64 UR6, c[0x0][0x208] ;  /* 0x0000820000067ab9 */ /* 0x000fe20000000a00 */
[----:B------:R-:W-:Y:S01]  /*1e290*/  IMAD R4, R9, UR4, RZ ;  /* 0x0000000409047c24 */ /* 0x000fe2000f8e02ff */
[----:B------:R-:W-:-:S03]  /*1e2a0*/  LEA.HI.X.SX32 R3, R3, R6, 0x1, P0 ;  /* 0x0000000603037211 */ /* 0x000fc600000f0eff */
[C---:B------:R-:W-:Y:S02]  /*1e2b0*/  IMAD R5, R14.reuse, UR5, R4 ;  /* 0x000000050e057c24 */ /* 0x040fe4000f8e0204 */
[----:B------:R-:W-:Y:S01]  /*1e2c0*/  IMAD.WIDE.U32 R2, R14, UR4, R2 ;  /* 0x000000040e027c25 */ /* 0x000fe2000f8e0002 */
[----:B------:R-:W-:-:S03]  /*1e2d0*/  ULDC.64 UR4, c[0x0][0xb78] ;  /* 0x0002de0000047ab9 */ /* 0x000fc60000000a00 */
[----:B------:R-:W-:Y:S01]  /*1e2e0*/  IMAD R4, R10, UR4, RZ ;  /* 0x000000040a047c24 */ /* 0x000fe2000f8e02ff */
[----:B------:R-:W-:-:S03]  /*1e2f0*/  IADD3 R3, R3, R5, RZ ;  /* 0x0000000503037210 */ /* 0x000fc60007ffe0ff */
[C---:B------:R-:W-:Y:S02]  /*1e300*/  IMAD R5, R13.reuse, UR5, R4 ;  /* 0x000000050d057c24 */ /* 0x040fe4000f8e0204 */
[----:B------:R-:W-:Y:S01]  /*1e310*/  IMAD.WIDE.U32 R2, R13, UR4, R2 ;  /* 0x000000040d027c25 */ /* 0x000fe2000f8e0002 */
[----:B------:R-:W-:-:S03]  /*1e320*/  ULDC.64 UR4, c[0x0][0xb40] ;  /* 0x0002d00000047ab9 */ /* 0x000fc60000000a00 */
[----:B------:R-:W-:Y:S01]  /*1e330*/  IMAD.IADD R3, R3, 0x1, R5 ;  /* 0x0000000103037824 */ /* 0x000fe200078e0205 */
[----:B------:R-:W-:-:S04]  /*1e340*/  LEA R4, P0, R2, UR4, 0x2 ;  /* 0x0000000402047c11 */ /* 0x000fc8000f8010ff */
[----:B------:R-:W-:Y:S02]  /*1e350*/  LEA.HI.X R5, R2, UR5, R3, 0x2, P0 ;  /* 0x0000000502057c11 */ /* 0x000fe400080f1403 */
[----:B------:R-:W-:-:S05]  /*1e360*/  MOV R3, 0xff800000 ;  /* 0xff80000000037802 */ /* 0x000fca0000000f00 */
[----:B------:R3:W-:Y:S02]  /*1e370*/  STG.E desc[UR6][R4.64], R3 ;  /* 0x0000000304007986 */ /* 0x0007e4000c101906 */
.L_x_675:
[----:B------:R-:W-:Y:S05]  /*1e380*/  BSYNC B1 ;  /* 0x0000000000017941 */ /* 0x000fea0003800000 */
.L_x_674:
[----:B------:R-:W-:Y:S01]  /*1e390*/  ULDC.64 UR4, c[0x0][0xaa0] ;  /* 0x0002a80000047ab9 */ /* 0x000fe20000000a00 */
[----:B--23--:R-:W-:Y:S01]  /*1e3a0*/  MOV R3, R11 ;  /* 0x0000000b00037202 */ /* 0x00cfe20000000f00 */
[----:B------:R-:W-:Y:S01]  /*1e3b0*/  IMAD.MOV.U32 R2, RZ, RZ, R212 ;  /* 0x000000ffff027224 */ /* 0x000fe200078e00d4 */
[----:B------:R-:W-:Y:S01]  /*1e3c0*/  BSSY B1, `(.L_x_676) ;  /* 0x000002b000017945 */ /* 0x000fe20003800000 */
[----:B------:R-:W-:Y:S02]  /*1e3d0*/  IMAD R4, R6, UR4, RZ ;  /* 0x0000000406047c24 */ /* 0x000fe4000f8e02ff */
[----:B------:R-:W-:-:S04]  /*1e3e0*/  IMAD.WIDE.U32 R2, R7, UR4, R2 ;  /* 0x0000000407027c25 */ /* 0x000fc8000f8e0002 */
[----:B------:R-:W-:Y:S01]  /*1e3f0*/  IMAD R7, R7, UR5, R4 ;  /* 0x0000000507077c24 */ /* 0x000fe2000f8e0204 */
[----:B------:R-:W-:Y:S01]  /*1e400*/  ULDC.64 UR4, c[0x0][0xae0] ;  /* 0x0002b80000047ab9 */ /* 0x000fe20000000a00 */
[----:B------:R-:W-:Y:S02]  /*1e410*/  IMAD R11, R12, -0x80, R0 ;  /* 0xffffff800c0b7824 */ /* 0x000fe400078e0200 */
[----:B------:R-:W-:Y:S02]  /*1e420*/  IMAD R4, R9, UR4, RZ ;  /* 0x0000000409047c24 */ /* 0x000fe4000f8e02ff */
[----:B------:R-:W-:Y:S01]  /*1e430*/  IMAD.IADD R3, R3, 0x1, R7 ;  /* 0x0000000103037824 */ /* 0x000fe200078e0207 */
[-C--:B------:R-:W-:Y:S01]  /*1e440*/  ISETP.GE.AND P2, PT, R18, R11.reuse, PT ;  /* 0x0000000b1200720c */ /* 0x080fe20003f46270 */
[C---:B------:R-:W-:Y:S01]  /*1e450*/  IMAD R5, R14.reuse, UR5, R4 ;  /* 0x000000050e057c24 */ /* 0x040fe2000f8e0204 */
[----:B------:R-:W-:Y:S01]  /*1e460*/  SHF.R.S32.HI R7, RZ, 0x1f, R18 ;  /* 0x0000001fff077819 */ /* 0x000fe20000011412 */
[----:B------:R-:W-:Y:S01]  /*1e470*/  IMAD.WIDE.U32 R2, R14, UR4, R2 ;  /* 0x000000040e027c25 */ /* 0x000fe2000f8e0002 */
[----:B------:R-:W-:Y:S01]  /*1e480*/  ULDC.64 UR4, c[0x0][0xae8] ;  /* 0x0002ba0000047ab9 */ /* 0x000fe20000000a00 */
[----:B------:R-:W-:-:S02]  /*1e490*/  ISETP.GE.AND P1, PT, R217, R11, PT ;  /* 0x0000000bd900720c */ /* 0x000fc40003f26270 */
[----:B------:R-:W-:Y:S01]  /*1e4a0*/  IMAD R0, R10, UR4, RZ ;  /* 0x000000040a007c24 */ /* 0x000fe2000f8e02ff */
[----:B------:R-:W-:Y:S01]  /*1e4b0*/  IADD3 R3, R3, R5, RZ ;  /* 0x0000000503037210 */ /* 0x000fe20007ffe0ff */
[----:B------:R-:W-:Y:S01]  /*1e4c0*/  IMAD.MOV.U32 R6, RZ, RZ, R18 ;  /* 0x000000ffff067224 */ /* 0x000fe200078e0012 */
[----:B------:R-:W-:Y:S01]  /*1e4d0*/  ISETP.GE.AND P0, PT, R218, R11, PT ;  /* 0x0000000bda00720c */ /* 0x000fe20003f06270 */
[C---:B------:R-:W-:Y:S02]  /*1e4e0*/  IMAD R9, R13.reuse, UR5, R0 ;  /* 0x000000050d097c24 */ /* 0x040fe4000f8e0200 */
[----:B------:R-:W-:-:S04]  /*1e4f0*/  IMAD.WIDE.U32 R4, R13, UR4, R2 ;  /* 0x000000040d047c25 */ /* 0x000fc8000f8e0002 */
[----:B------:R-:W-:Y:S01]  /*1e500*/  IMAD.WIDE R6, R12, 0x80, R6 ;  /* 0x000000800c067825 */ /* 0x000fe200078e0206 */
[----:B------:R-:W-:Y:S01]  /*1e510*/  IADD3 R13, R5, R9, RZ ;  /* 0x00000009050d7210 */ /* 0x000fe20007ffe0ff */
[----:B------:R-:W-:Y:S06]  /*1e520*/  @P2 BRA `(.L_x_677) ;  /* 0x0000000000502947 */ /* 0x000fec0003800000 */
[----:B------:R-:W-:Y:S01]  /*1e530*/  ULDC.64 UR6, c[0x0][0xad8] ;  /* 0x0002b60000067ab9 */ /* 0x000fe20000000a00 */
[----:B------:R-:W-:Y:S01]  /*1e540*/  MOV R3, R13 ;  /* 0x0000000d00037202 */ /* 0x000fe20000000f00 */
[----:B------:R-:W-:Y:S01]  /*1e550*/  IMAD R9, R7, UR6, RZ ;  /* 0x0000000607097c24 */ /* 0x000fe2000f8e02ff */
[----:B------:R-:W-:Y:S01]  /*1e560*/  ULDC UR4, c[0x0][0xa8c] ;  /* 0x0002a30000047ab9 */ /* 0x000fe20000000800 */
[----:B------:R-:W-:Y:S01]  /*1e570*/  IMAD.MOV.U32 R2, RZ, RZ, R4 ;  /* 0x000000ffff027224 */ /* 0x000fe200078e0004 */
[----:B------:R-:W-:Y:S01]  /*1e580*/  ISETP.GE.AND P3, PT, R212, UR4, PT ;  /* 0x00000004d4007c0c */ /* 0x000fe2000bf66270 */
[C---:B------:R-:W-:Y:S01]  /*1e590*/  IMAD R9, R6.reuse, UR7, R9 ;  /* 0x0000000706097c24 */ /* 0x040fe2000f8e0209 */
[----:B------:R-:W-:Y:S01]  /*1e5a0*/  ISETP.GE.AND P4, PT, R213, UR4, PT ;  /* 0x00000004d5007c0c */ /* 0x000fe2000bf86270 */
[----:B------:R-:W-:Y:S01]  /*1e5b0*/  IMAD.WIDE.U32 R2, R6, UR6, R2 ;  /* 0x0000000606027c25 */ /* 0x000fe2000f8e0002 */
[----:B------:R-:W-:Y:S01]  /*1e5c0*/  ISETP.GE.AND P5, PT, R227, UR4, PT ;  /* 0x00000004e3007c0c */ /* 0x000fe2000bfa6270 */
[----:B------:R-:W-:Y:S01]  /*1e5d0*/  ULDC.64 UR6, c[0x0][0xa80] ;  /* 0x0002a00000067ab9 */ /* 0x000fe20000000a00 */
[----:B------:R-:W-:Y:S01]  /*1e5e0*/  ISETP.GE.AND P6, PT, R226, UR4, PT ;  /* 0x00000004e2007c0c */ /* 0x000fe2000bfc6270 */
[----:B------:R-:W-:Y:S01]  /*1e5f0*/  IMAD.IADD R3, R3, 0x1, R9 ;  /* 0x0000000103037824 */ /* 0x000fe200078e0209 */
[----:B------:R-:W-:Y:S01]  /*1e600*/  LEA R8, P2, R2, UR6, 0x1 ;  /* 0x0000000602087c11 */ /* 0x000fe2000f8408ff */
[----:B------:R-:W-:-:S03]  /*1e610*/  ULDC.64 UR8, c[0x0][0x208] ;  /* 0x0000820000087ab9 */ /* 0x000fc60000000a00 */
[----:B------:R-:W-:-:S05]  /*1e620*/  LEA.HI.X R9, R2, UR7, R3, 0x1, P2 ;  /* 0x0000000702097c11 */ /* 0x000fca00090f0c03 */
[----:B------:R2:W-:Y:S04]  /*1e630*/  @!P3 STG.E.128 desc[UR8][R8.64], RZ ;  /* 0x000000ff0800b986 */ /* 0x0005e8000c101d08 */
[----:B------:R2:W-:Y:S04]  /*1e640*/  @!P4 STG.E.128 desc[UR8][R8.64+0x80], RZ ;  /* 0x000080ff0800c986 */ /* 0x0005e8000c101d08 */
[----:B------:R2:W-:Y:S04]  /*1e650*/  @!P5 STG.E.128 desc[UR8][R8.64+0x100], RZ ;  /* 0x000100ff0800d986 */ /* 0x0005e8000c101d08 */
[----:B------:R2:W-:Y:S02]  /*1e660*/  @!P6 STG.E.128 desc[UR8][R8.64+0x180], RZ ;  /* 0x000180ff0800e986 */ /* 0x0005e4000c101d08 */
.L_x_677:
[----:B------:R-:W-:Y:S05]  /*1e670*/  BSYNC B1 ;  /* 0x0000000000017941 */ /* 0x000fea0003800000 */
.L_x_676:
[----:B------:R-:W3:Y:S01]  /*1e680*/  LDL R0, [R1+0x7c] ;  /* 0x00007c0001007983 */ /* 0x000ee20000100800 */
[----:B------:R-:W-:Y:S01]  /*1e690*/  BSSY B1, `(.L_x_678) ;  /* 0x0000019000017945 */ /* 0x000fe20003800000 */
[----:B---3--:R-:W-:-:S03]  /*1e6a0*/  ISETP.GE.AND P2, PT, R0, R11, PT ;  /* 0x0000000b0000720c */ /* 0x008fc60003f46270 */
[----:B------:R-:W-:Y:S10]  /*1e6b0*/  @P1 BRA `(.L_x_679) ;  /* 0x0000000000581947 */ /* 0x000ff40003800000 */
[----:B--2---:R-:W-:Y:S01]  /*1e6c0*/  IADD3 R9, P1, R6, 0x20, RZ ;  /* 0x0000002006097810 */ /* 0x004fe20007f3e0ff */
[----:B------:R-:W-:Y:S01]  /*1e6d0*/  ULDC.64 UR6, c[0x0][0xad8] ;  /* 0x0002b60000067ab9 */ /* 0x000fe20000000a00 */
[----:B------:R-:W-:Y:S01]  /*1e6e0*/  MOV R3, R13 ;  /* 0x0000000d00037202 */ /* 0x000fe20000000f00 */
[----:B------:R-:W-:Y:S01]  /*1e6f0*/  IMAD.MOV.U32 R2, RZ, RZ, R4 ;  /* 0x000000ffff027224 */ /* 0x000fe200078e0004 */
[----:B------:R-:W-:Y:S01]  /*1e700*/  IADD3.X R0, RZ, R7, RZ, P1, !PT ;  /* 0x00000007ff007210 */ /* 0x000fe20000ffe4ff */
[----:B------:R-:W-:Y:S01]  /*1e710*/  ULDC UR4, c[0x0][0xa8c] ;  /* 0x0002a30000047ab9 */ /* 0x000fe20000000800 */
[----:B------:R-:W-:Y:S01]  /*1e720*/  ULDC.64 UR8, c[0x0][0x208] ;  /* 0x0000820000087ab9 */ /* 0x000fe20000000a00 */
[----:B------:R-:W-:Y:S01]  /*1e730*/  IMAD.WIDE.U32 R2, R9, UR6, R2 ;  /* 0x0000000609027c25 */ /* 0x000fe2000f8e0002 */
[----:B------:R-:W-:Y:S02]  /*1e740*/  ISETP.GE.AND P3, PT, R212, UR4, PT ;  /* 0x00000004d4007c0c */ /* 0x000fe4000bf66270 */
[----:B------:R-:W-:Y:S01]  /*1e750*/  ISETP.GE.AND P4, PT, R213, UR4, PT ;  /* 0x00000004d5007c0c */ /* 0x000fe2000bf86270 */
[----:B------:R-:W-:Y:S01]  /*1e760*/  IMAD R0, R0, UR6, RZ ;  /* 0x0000000600007c24 */ /* 0x000fe2000f8e02ff */
[----:B------:R-:W-:-:S02]  /*1e770*/  ISETP.GE.AND P5, PT, R227, UR4, PT ;  /* 0x00000004e3007c0c */ /* 0x000fc4000bfa6270 */
        /* <DEDUP_REMOVED lines=10> */
.L_x_679:
[----:B------:R-:W-:Y:S05]  /*1e820*/  BSYNC B1 ;  /* 0x0000000000017941 */ /* 0x000fea0003800000 */
.L_x_678:
[----:B------:R-:W-:Y:S04]  /*1e830*/  BSSY B1, `(.L_x_680) ;  /* 0x0000018000017945 */ /* 0x000fe80003800000 */
[----:B------:R-:W-:Y:S05]  /*1e840*/  @P0 BRA `(.L_x_681) ;  /* 0x0000000000580947 */ /* 0x000fea0003800000 */
[----:B--23--:R-:W-:Y:S01]  /*1e850*/  IADD3 R9, P0, R6, 0x40, RZ ;  /* 0x0000004006097810 */ /* 0x00cfe20007f1e0ff */
        /* <DEDUP_REMOVED lines=21> */
.L_x_681:
[----:B------:R-:W-:Y:S05]  /*1e9b0*/  BSYNC B1 ;  /* 0x0000000000017941 */ /* 0x000fea0003800000 */
.L_x_680:
[----:B------:R-:W-:Y:S05]  /*1e9c0*/  @P2 BRA `(.L_x_672) ;  /* 0x0000000000582947 */ /* 0x000fea0003800000 */
[----:B------:R-:W-:Y:S01]  /*1e9d0*/  IADD3 R5, P0, R6, 0x60, RZ ;  /* 0x0000006006057810 */ /* 0x000fe20007f1e0ff */
        /* <DEDUP_REMOVED lines=21> */
.L_x_672:
[----:B------:R-:W-:Y:S05]  /*1eb30*/  BSYNC B0 ;  /* 0x0000000000007941 */ /* 0x000fea0003800000 */
.L_x_663:
[----:B------:R-:W-:Y:S02]  /*1eb40*/  ULDC UR4, c[0x0][0xc14] ;  /* 0x0003050000047ab9 */ /* 0x000fe40000000800 */
[----:B-1----:R-:W-:-:S13]  /*1eb50*/  ISETP.GE.AND P0, PT, R151, UR4, PT ;  /* 0x0000000497007c0c */ /* 0x002fda000bf06270 */
[----:B------:R-:W-:Y:S05]  /*1eb60*/  @!P0 BRA `(.L_x_682) ;  /* 0xfffffe2400888947 */ /* 0x000fea000383ffff */
[----:B------:R-:W-:Y:S05]  /*1eb70*/  BRA `(.L_x_451) ;  /* 0x0000006000cc7947 */ /* 0x000fea0003800000 */
.L_x_449:
[----:B------:R-:W-:-:S08]  /*1eb80*/  NOP ;  /* 0x0000000000007918 */ /* 0x000fd00000000000 */
[----:B0-----:R-:W0:-:S00]  /*1eb90*/  USETMAXREG.DEALLOC.CTAPOOL 0x18 ;  /* 0x00000018000079c8 */ /* 0x001e0000080e0500 */
[----:B0-----:R-:W-:-:S06]  /*1eba0*/  LOP3.LUT R0, R0, 0x3, RZ, 0xc0, !PT ;  /* 0x0000000300007812 */ /* 0x001fcc00078ec0ff */
[----:B------:R-:W0:Y:S02]  /*1ebb0*/  SHFL.IDX PT, R0, R0, RZ, 0x1f ;  /* 0x00001fff00007589 */ /* 0x000e2400000e0000 */
[----:B0-----:R-:W-:-:S13]  /*1ebc0*/  ISETP.NE.AND P0, PT, R0, RZ, PT ;  /* 0x000000ff0000720c */ /* 0x001fda0003f05270 */
[----:B------:R-:W-:Y:S05]  /*1ebd0*/  @P0 BRA `(.L_x_451) ;  /* 0x0000006000b40947 */ /* 0x000fea0003800000 */
[----:B------:R-:W-:Y:S01]  /*1ebe0*/  LOP3.LUT R8, R3, 0x1f, RZ, 0xc0, !PT ;  /* 0x0000001f03087812 */ /* 0x000fe200078ec0ff */
[----:B------:R-:W-:Y:S01]  /*1ebf0*/  ULDC UR5, c[0x0][0xc14] ;  /* 0x0003050000057ab9 */ /* 0x000fe20000000800 */
[----:B------:R-:W-:Y:S01]  /*1ec00*/  LOP3.LUT R4, R4, 0xffffffdf, RZ, 0xc0, !PT ;  /* 0xffffffdf04047812 */ /* 0x000fe200078ec0ff */
[----:B------:R-:W-:Y:S01]  /*1ec10*/  ULDC.64 UR6, c[0x0][0x208] ;  /* 0x0000820000067ab9 */ /* 0x000fe20000000a00 */
[----:B------:R-:W-:Y:S01]  /*1ec20*/  ISETP.NE.AND P0, PT, R8, 0x1f, PT ;  /* 0x0000001f0800780c */ /* 0x000fe20003f05270 */
[----:B------:R-:W-:Y:S01]  /*1ec30*/  ULDC UR4, c[0x0][0xc10] ;  /* 0x0003040000047ab9 */ /* 0x000fe20000000800 */
[----:B------:R-:W-:-:S11]  /*1ec40*/  MOV R0, RZ ;  /* 0x000000ff00007202 */ /* 0x000fd60000000f00 */
        /* <DEDUP_REMOVED lines=9> */
[----:B------:R-:W-:Y:S02]  /*1ece0*/  LOP3.LUT R4, R4, 0xfffffffe, RZ, 0xc0, !PT ;  /* 0xfffffffe04047812 */ /* 0x000fe400078ec0ff */
[----:B------:R-:W-:-:S07]  /*1ecf0*/  MOV R16, RZ ;  /* 0x000000ff00107202 */ /* 0x000fce0000000f00 */
        /* <DEDUP_REMOVED lines=9> */
[----:B------:R-:W-:Y:S02]  /*1ed90*/  ISETP.GE.U32.AND P0, PT, R8, 0x4, PT ;  /* 0x000000040800780c */ /* 0x000fe40003f06070 */
[----:B------:R-:W-:-:S05]  /*1eda0*/  IADD3 R6, R5, R6, RZ ;  /* 0x0000000605067210 */ /* 0x000fca0007ffe0ff */
[----:B------:R-:W1:Y:S06]  /*1edb0*/  SHFL.UP PT, R7, R6, 0x4, RZ ;  /* 0x0480000006077989 */ /* 0x000e6c00000e00ff */
        /* <DEDUP_REMOVED lines=16> */
[----:B-1----:R-:W-:-:S05]  /*1eec0*/  IMAD R5, R5, UR4, RZ ;  /* 0x0000000405057c24 */ /* 0x002fca000f8e02ff */
[----:B0-----:R-:W-:Y:S02]  /*1eed0*/  ISETP.GT.AND P0, PT, R5, UR6, PT ;  /* 0x0000000605007c0c */ /* 0x001fe4000bf04270 */
[----:B------:R-:W-:-:S11]  /*1eee0*/  MOV R6, R5 ;  /* 0x0000000500067202 */ /* 0x000fd60000000f00 */
[----:B------:R-:W-:Y:S05]  /*1eef0*/  @P0 BRA `(.L_x_683) ;  /* 0x0000000000c40947 */ /* 0x000fea0003800000 */
[----:B------:R-:W-:Y:S01]  /*1ef00*/  IMAD.MOV.U32 R5, RZ, RZ, R6 ;  /* 0x000000ffff057224 */ /* 0x000fe200078e0006 */
[----:B------:R-:W-:Y:S01]  /*1ef10*/  MOV R19, RZ ;  /* 0x000000ff00137202 */ /* 0x000fe20000000f00 */
[----:B------:R-:W-:Y:S01]  /*1ef20*/  ULDC UR5, c[0x0][0xc14] ;  /* 0x0003050000057ab9 */ /* 0x000fe20000000800 */
[----:B------:R-:W-:Y:S01]  /*1ef30*/  ULDC UR7, c[0x0][0xc14] ;  /* 0x0003050000077ab9 */ /* 0x000fe20000000800 */
[----:B------:R-:W-:-:S05]  /*1ef40*/  ULDC UR4, c[0x0][0xc10] ;  /* 0x0003040000047ab9 */ /* 0x000fca0000000800 */
.L_x_687:
[----:B------:R-:W-:Y:S01]  /*1ef50*/  VIADD R0, R19, 0x1f ;  /* 0x0000001f13007836 */ /* 0x000fe20000000000 */
[----:B------:R-:W-:-:S04]  /*1ef60*/  MOV R19, UR7 ;  /* 0x0000000700137c02 */ /* 0x000fc80008000f00 */
        /* <DEDUP_REMOVED lines=15> */
.L_x_686:
[----:B------:R-:W-:Y:S05]  /*1f060*/  BSYNC B0 ;  /* 0x0000000000007941 */ /* 0x000fea0003800000 */
.L_x_685:
[----:B0----5:R-:W0:Y:S01]  /*1f070*/  SHFL.UP PT, R2, R0, 0x1, RZ ;  /* 0x0420000000027989 */ /* 0x021e2200000e00ff */
[C---:B------:R-:W-:Y:S02]  /*1f080*/  ISETP.NE.AND P0, PT, R8.reuse, RZ, PT ;  /* 0x000000ff0800720c */ /* 0x040fe40003f05270 */
[----:B------:R-:W-:Y:S02]  /*1f090*/  ISETP.GE.U32.AND P1, PT, R8, 0x2, PT ;  /* 0x000000020800780c */ /* 0x000fe40003f26070 */
        /* <DEDUP_REMOVED lines=8> */
[----:B0-----:R-:W-:Y:S02]  /*1f120*/  SEL R7, R6, RZ, P0 ;  /* 0x000000ff06077207 */ /* 0x001fe40000000000 */
[----:B------:R-:W-:Y:S02]  /*1f130*/  ISETP.GE.U32.AND P0, PT, R8, 0x10, PT ;  /* 0x000000100800780c */ /* 0x000fe40003f06070 */
[----:B------:R-:W-:-:S05]  /*1f140*/  IADD3 R7, R2, R7, RZ ;  /* 0x0000000702077210 */ /* 0x000fca0007ffe0ff */
[----:B------:R-:W0:Y:S02]  /*1f150*/  SHFL.UP PT, R6, R7, 0x8, RZ ;  /* 0x0500000007067989 */ /* 0x000e2400000e00ff */
[----:B0-----:R-:W-:-:S05]  /*1f160*/  SEL R6, R6, RZ, P1 ;  /* 0x000000ff06067207 */ /* 0x001fca0000800000 */
[----:B------:R-:W-:-:S05]  /*1f170*/  IMAD.IADD R6, R7, 0x1, R6 ;  /* 0x0000000107067824 */ /* 0x000fca00078e0206 */
[----:B------:R-:W0:Y:S02]  /*1f180*/  SHFL.UP PT, R8, R6, 0x10, RZ ;  /* 0x0600000006087989 */ /* 0x000e2400000e00ff */
[----:B0-----:R-:W-:-:S04]  /*1f190*/  SEL R9, R8, RZ, P0 ;  /* 0x000000ff08097207 */ /* 0x001fc80000000000 */
[----:B------:R-:W-:-:S05]  /*1f1a0*/  IADD3 R9, R6, R9, RZ ;  /* 0x0000000906097210 */ /* 0x000fca0007ffe0ff */
[----:B------:R-:W0:Y:S02]  /*1f1b0*/  SHFL.IDX PT, R3, R9, 0x1f, 0x1f ;  /* 0x03e01f0009037f89 */ /* 0x000e2400000e0000 */
[----:B0-----:R-:W-:-:S04]  /*1f1c0*/  IMAD R6, R3, UR4, RZ ;  /* 0x0000000403067c24 */ /* 0x001fc8000f8e02ff */
[----:B------:R-:W-:-:S05]  /*1f1d0*/  IMAD.IADD R5, R6, 0x1, R5 ;  /* 0x0000000106057824 */ /* 0x000fca00078e0205 */
[----:B------:R-:W-:-:S13]  /*1f1e0*/  ISETP.GT.AND P0, PT, R5, UR6, PT ;  /* 0x0000000605007c0c */ /* 0x000fda000bf04270 */
[----:B------:R-:W-:Y:S05]  /*1f1f0*/  @!P0 BRA `(.L_x_687) ;  /* 0xfffffffc00548947 */ /* 0x000fea000383ffff */
[----:B------:R-:W-:-:S07]  /*1f200*/  MOV R2, R9 ;  /* 0x0000000900027202 */ /* 0x000fce0000000f00 */
.L_x_683:
        /* <DEDUP_REMOVED lines=14> */
[----:B------:R-:W-:-:S05]  /*1f2f0*/  IADD3 R9, R5, -0x1, RZ ;  /* 0xffffffff05097810 */ /* 0x000fca0007ffe0ff */
[----:B------:R0:W1:Y:S02]  /*1f300*/  SHFL.IDX PT, R16, R2, R9, 0x1f ;  /* 0x00001f0902107589 */ /* 0x00006400000e0000 */
.L_x_688:
[----:B-1----:R-:W-:Y:S01]  /*1f310*/  IMAD R16, R16, UR4, R7 ;  /* 0x0000000410107c24 */ /* 0x002fe2000f8e0207 */
[----:B------:R-:W-:Y:S01]  /*1f320*/  IADD3 R19, R5, R19, RZ ;  /* 0x0000001305137210 */ /* 0x000fe20007ffe0ff */
[----:B------:R-:W-:Y:S02]  /*1f330*/  IMAD R7, R11, R6, RZ ;  /* 0x000000060b077224 */ /* 0x000fe400078e02ff */
[----:B0-----:R-:W-:Y:S01]  /*1f340*/  IMAD.MOV.U32 R2, RZ, RZ, RZ ;  /* 0x000000ffff027224 */ /* 0x001fe200078e00ff */
[----:B------:R-:W-:-:S03]  /*1f350*/  IADD3 R17, -R16, UR6, RZ ;  /* 0x0000000610117c10 */ /* 0x000fc6000fffe1ff */
[----:B------:R-:W-:Y:S01]  /*1f360*/  IMAD.HI.U32 R2, R3, R7, R2 ;  /* 0x0000000703027227 */ /* 0x000fe200078e0002 */
[----:B------:R-:W-:Y:S02]  /*1f370*/  IABS R7, R0 ;  /* 0x0000000000077213 */ /* 0x000fe40000000000 */
[----:B------:R-:W-:Y:S02]  /*1f380*/  IABS R3, R17 ;  /* 0x0000001100037213 */ /* 0x000fe40000000000 */
[----:B------:R-:W-:-:S03]  /*1f390*/  IADD3 R7, RZ, -R7, RZ ;  /* 0x80000007ff077210 */ /* 0x000fc60007ffe0ff */
[----:B------:R-:W-:-:S04]  /*1f3a0*/  IMAD.HI.U32 R2, R2, R3, RZ ;  /* 0x0000000302027227 */ /* 0x000fc800078e00ff */
[----:B------:R-:W-:-:S05]  /*1f3b0*/  IMAD R3, R2, R7, R3 ;  /* 0x0000000702037224 */ /* 0x000fca00078e0203 */
[----:B------:R-:W-:-:S13]  /*1f3c0*/  ISETP.GT.U32.AND P0, PT, R6, R3, PT ;  /* 0x000000030600720c */ /* 0x000fda0003f04070 */
[----:B------:R-:W-:Y:S01]  /*1f3d0*/  @!P0 IADD3 R3, R3, -R6, RZ ;  /* 0x8000000603038210 */ /* 0x000fe20007ffe0ff */
[----:B------:R-:W-:-:S03]  /*1f3e0*/  @!P0 VIADD R2, R2, 0x1 ;  /* 0x0000000102028836 */ /* 0x000fc60000000000 */
[----:B------:R-:W-:Y:S02]  /*1f3f0*/  ISETP.GE.U32.AND P0, PT, R3, R6, PT ;  /* 0x000000060300720c */ /* 0x000fe40003f06070 */
[----:B------:R-:W-:-:S11]  /*1f400*/  LOP3.LUT R3, R17, R0, RZ, 0x3c, !PT ;  /* 0x0000000011037212 */ /* 0x000fd600078e3cff */
[----:B------:R-:W-:Y:S01]  /*1f410*/  @P0 VIADD R2, R2, 0x1 ;  /* 0x0000000102020836 */ /* 0x000fe20000000000 */
[----:B------:R-:W-:-:S13]  /*1f420*/  ISETP.GE.AND P0, PT, R3, RZ, PT ;  /* 0x000000ff0300720c */ /* 0x000fda0003f06270 */
[----:B------:R-:W-:Y:S02]  /*1f430*/  @!P0 IADD3 R2, -R2, RZ, RZ ;  /* 0x000000ff02028210 */ /* 0x000fe40007ffe1ff */
[----:B------:R-:W-:-:S13]  /*1f440*/  ISETP.NE.AND P0, PT, R0, RZ, PT ;  /* 0x000000ff0000720c */ /* 0x000fda0003f05270 */
[----:B------:R-:W-:-:S05]  /*1f450*/  @!P0 LOP3.LUT R2, RZ, R0, RZ, 0x33, !PT ;  /* 0x00000000ff028212 */ /* 0x000fca00078e33ff */
[--C-:B------:R-:W-:Y:S02]  /*1f460*/  IMAD.MOV R3, RZ, RZ, -R2.reuse ;  /* 0x000000ffff037224 */ /* 0x100fe400078e0a02 */
[----:B------:R-:W-:Y:S02]  /*1f470*/  IMAD.MOV.U32 R18, RZ, RZ, R2 ;  /* 0x000000ffff127224 */ /* 0x000fe400078e0002 */
[----:B------:R-:W-:Y:S01]  /*1f480*/  IMAD R17, R0, R3, R17 ;  /* 0x0000000300117224 */ /* 0x000fe200078e0211 */
[----:B------:R-:W-:Y:S06]  /*1f490*/  BRA `(.L_x_689) ;  /* 0x00000000000c7947 */ /* 0x000fec0003800000 */
.L_x_684:
[----:B------:R-:W-:Y:S01]  /*1f4a0*/  MOV R17, RZ ;  /* 0x000000ff00117202 */ /* 0x000fe20000000f00 */
[----:B------:R-:W-:Y:S01]  /*1f4b0*/  IMAD.U32 R16, RZ, RZ, UR6 ;  /* 0x00000006ff107e24 */ /* 0x000fe2000f8e00ff */
[----:B------:R-:W-:-:S07]  /*1f4c0*/  MOV R18, RZ ;  /* 0x000000ff00127202 */ /* 0x000fce0000000f00 */
.L_x_689:
        /* <DEDUP_REMOVED lines=14> */
[----:B0-----:R-:W-:Y:S01]  /*1f5b0*/  MOV R0, 0x1 ;  /* 0x0000000100007802 */ /* 0x001fe20000000f00 */
[----:B------:R0:W-:Y:S01]  /*1f5c0*/  STL [R1], RZ ;  /* 0x000000ff01007387 */ /* 0x0001e20000100800 */
[----:B------:R-:W-:Y:S01]  /*1f5d0*/  ULDC.64 UR38, c[0x0][0x198] ;  /* 0x0000660000267ab9 */ /* 0x000fe20000000a00 */
[----:B------:R-:W-:Y:S02]  /*1f5e0*/  ULDC UR36, c[0x0][0xc] ;  /* 0x0000030000247ab9 */ /* 0x000fe40000000800 */
[----:B------:R0:W-:Y:S04]  /*1f5f0*/  STL [R1+0x8], R0 ;  /* 0x0000080001007387 */ /* 0x0001e80000100800 */
[----:B------:R0:W-:Y:S04]  /*1f600*/  STL [R1+0x10], RZ ;  /* 0x000010ff01007387 */ /* 0x0001e80000100800 */
[----:B------:R0:W-:Y:S04]  /*1f610*/  STL [R1+0x14], R0 ;  /* 0x0000140001007387 */ /* 0x0001e80000100800 */
[----:B------:R0:W-:Y:S02]  /*1f620*/  STL [R1+0x30], RZ ;  /* 0x000030ff01007387 */ /* 0x0001e40000100800 */
.L_x_775:
[----:B-12---:R-:W1:Y:S01]  /*1f630*/  LDC.64 R2, c[0x0][0xc60] ;  /* 0x00031800ff027b82 */ /* 0x006e620000000a00 */
[----:B------:R-:W-:Y:S01]  /*1f640*/  ULDC.64 UR4, c[0x0][0x208] ;  /* 0x0000820000047ab9 */ /* 0x000fe20000000a00 */
[----:B-1----:R-:W-:-:S05]  /*1f650*/  IMAD.WIDE R2, R19, 0x4, R2 ;  /* 0x0000000413027825 */ /* 0x002fca00078e0202 */
[----:B------:R-:W0:Y:S01]  /*1f660*/  LDG.E R11, desc[UR4][R2.64] ;  /* 0x00000004020b7981 */ /* 0x000e22000c1e1900 */
[----:B------:R-:W-:Y:S05]  /*1f670*/  YIELD ;  /* 0x0000000000007946 */ /* 0x000fea0003800000 */
[----:B------:R-:W-:Y:S01]  /*1f680*/  ULDC.64 UR4, c[0x0][0xa28] ;  /* 0x00028a0000047ab9 */ /* 0x000fe20000000a00 */
[----:B------:R-:W-:Y:S01]  /*1f690*/  IMAD.MOV.U32 R6, RZ, RZ, RZ ;  /* 0x000000ffff067224 */ /* 0x000fe200078e00ff */
[----:B------:R-:W-:Y:S01]  /*1f6a0*/  ISETP.NE.U32.AND P0, PT, RZ, UR4, PT ;  /* 0x00000004ff007c0c */ /* 0x000fe2000bf05070 */
[----:B------:R-:W-:Y:S01]  /*1f6b0*/  ULDC.64 UR8, c[0x0][0x208] ;  /* 0x0000820000087ab9 */ /* 0x000fe20000000a00 */
[----:B------:R-:W-:Y:S01]  /*1f6c0*/  MOV R4, RZ ;  /* 0x000000ff00047202 */ /* 0x000fe20000000f00 */
[----:B------:R-:W-:Y:S01]  /*1f6d0*/  ULDC.64 UR6, c[0x0][0xa10] ;  /* 0x0002840000067ab9 */ /* 0x000fe20000000a00 */
[----:B------:R-:W-:-:S02]  /*1f6e0*/  ISETP.NE.AND.EX P0, PT, RZ, UR5, PT, P0 ;  /* 0x00000005ff007c0c */ /* 0x000fc4000bf05300 */
[----:B0-----:R-:W-:Y:S01]  /*1f6f0*/  SHF.R.S32.HI R0, RZ, 0x1f, R11 ;  /* 0x0000001fff007819 */ /* 0x001fe2000001140b */
[----:B------:R-:W-:Y:S10]  /*1f700*/  STL [R1+0x20], R11 ;  /* 0x0000200b01007387 */ /* 0x000ff40000100800 */
[----:B------:R-:W-:-:S04]  /*1f710*/  @P0 LEA R2, P1, R11, UR4, 0x2 ;  /* 0x000000040b020c11 */ /* 0x000fc8000f8210ff */
        /* <DEDUP_REMOVED lines=9> */
[----:B------:R-:W-:Y:S02]  /*1f7b0*/  ISETP.NE.U32.AND P1, PT, RZ, UR4, PT ;  /* 0x00000004ff007c0c */ /* 0x000fe4000bf25070 */
[C---:B------:R-:W-:Y:S02]  /*1f7c0*/  SHF.L.U64.HI R0, R11.reuse, 0x2, R0 ;  /* 0x000000020b007819 */ /* 0x040fe40000010200 */
[----:B------:R-:W-:Y:S02]  /*1f7d0*/  ISETP.NE.AND.EX P1, PT, RZ, UR5, PT, P1 ;  /* 0x00000005ff007c0c */ /* 0x000fe4000bf25310 */
[----:B------:R-:W-:Y:S01]  /*1f7e0*/  MOV R10, RZ ;  /* 0x000000ff000a7202 */ /* 0x000fe20000000f00 */
[----:B--2---:R0:W-:Y:S02]  /*1f7f0*/  STL [R1+0x38], R4 ;  /* 0x0000380401007387 */ /* 0x0041e40000100800 */
[----:B0-----:R-:W-:-:S08]  /*1f800*/  IMAD.SHL.U32 R4, R11, 0x4, RZ ;  /* 0x000000040b047824 */ /* 0x001fd000078e00ff */
[----:B------:R-:W-:Y:S01]  /*1f810*/  @P1 IADD3 R8, P0, R4, UR4, RZ ;  /* 0x0000000404081c10 */ /* 0x000fe2000ff1e0ff */
[----:B------:R0:W-:Y:S03]  /*1f820*/  STL [R1+0x28], R4 ;  /* 0x0000280401007387 */ /* 0x0001e60000100800 */
[----:B------:R-:W-:Y:S01]  /*1f830*/  @P1 IADD3.X R9, R0, UR5, RZ, P0, !PT ;  /* 0x0000000500091c10 */ /* 0x000fe200087fe4ff */
[----:B------:R-:W-:Y:S01]  /*1f840*/  ULDC.64 UR4, c[0x0][0xa08] ;  /* 0x0002820000047ab9 */ /* 0x000fe20000000a00 */
[----:B------:R1:W-:Y:S01]  /*1f850*/  STL [R1+0x2c], R0 ;  /* 0x00002c0001007387 */ /* 0x0003e20000100800 */
[----:B------:R-:W-:Y:S02]  /*1f860*/  IADD3 R2, P0, R4, UR4, RZ ;  /* 0x0000000404027c10 */ /* 0x000fe4000ff1e0ff */
[----:B------:R-:W-:Y:S02]  /*1f870*/  ISETP.NE.U32.AND P2, PT, RZ, UR4, PT ;  /* 0x00000004ff007c0c */ /* 0x000fe4000bf45070 */
[----:B------:R-:W-:-:S02]  /*1f880*/  IADD3.X R3, R0, UR5, RZ, P0, !PT ;  /* 0x0000000500037c10 */ /* 0x000fc400087fe4ff */
[----:B------:R-:W-:Y:S01]  /*1f890*/  ISETP.NE.AND.EX P2, PT, RZ, UR5, PT, P2 ;  /* 0x00000005ff007c0c */ /* 0x000fe2000bf45320 */
[----:B------:R-:W-:Y:S01]  /*1f8a0*/  ULDC.64 UR4, c[0x0][0x3f8] ;  /* 0x0000fe0000047ab9 */ /* 0x000fe20000000a00 */
[----:B0-----:R-:W-:Y:S01]  /*1f8b0*/  IADD3 R4, P0, R4, UR6, RZ ;  /* 0x0000000604047c10 */ /* 0x001fe2000ff1e0ff */
[----:B------:R-:W-:-:S03]  /*1f8c0*/  UISETP.NE.U32.AND UP0, UPT, UR4, URZ, UPT ;  /* 0x0000003f0400728c */ /* 0x000fc6000bf05070 */
[----:B------:R-:W-:Y:S01]  /*1f8d0*/  ULDC UR4, c[0x0][0x404] ;  /* 0x0001010000047ab9 */ /* 0x000fe20000000800 */
[----:B------:R-:W-:Y:S01]  /*1f8e0*/  UISETP.NE.AND.EX UP0, UPT, UR5, URZ, UPT, UP0 ;  /* 0x0000003f0500728c */ /* 0x000fe2000bf05300 */
[----:B------:R-:W-:Y:S02]  /*1f8f0*/  IADD3.X R5, R0, UR7, RZ, P0, !PT ;  /* 0x0000000700057c10 */ /* 0x000fe400087fe4ff */
[----:B------:R-:W-:Y:S01]  /*1f900*/  ULDC UR5, c[0x0][0x2e0] ;  /* 0x0000b80000057ab9 */ /* 0x000fe20000000800 */
[----:B------:R-:W-:Y:S02]  /*1f910*/  USEL UR4, UR4, 0x1, UP0 ;  /* 0x0000000104047887 */ /* 0x000fe40008000000 */
[----:B------:R0:W5:Y:S02]  /*1f920*/  @P2 LDG.E R10, desc[UR8][R2.64] ;  /* 0x00000008020a2981 */ /* 0x000164000c1e1900 */
[----:B------:R-:W-:Y:S01]  /*1f930*/  UIMAD UR4, UR4, UR5, URZ ;  /* 0x00000005040472a4 */ /* 0x000fe2000f8e023f */
[----:B------:R-:W-:-:S05]  /*1f940*/  ISETP.NE.U32.AND P0, PT, RZ, UR6, PT ;  /* 0x00000006ff007c0c */ /* 0x000fca000bf05070 */
[----:B------:R-:W-:Y:S01]  /*1f950*/  IMAD.U32 R7, RZ, RZ, UR4 ;  /* 0x00000004ff077e24 */ /* 0x000fe2000f8e00ff */
[----:B------:R-:W-:Y:S01]  /*1f960*/  ULDC UR4, c[0x0][0x338] ;  /* 0x0000ce0000047ab9 */ /* 0x000fe20000000800 */
[----:B------:R-:W-:Y:S02]  /*1f970*/  ISETP.NE.AND.EX P0, PT, RZ, UR7, PT, P0 ;  /* 0x00000007ff007c0c */ /* 0x000fe4000bf05300 */
[----:B-1----:R-:W-:Y:S02]  /*1f980*/  MOV R0, UR4 ;  /* 0x0000000400007c02 */ /* 0x002fe40008000f00 */
[----:B------:R0:W5:Y:S01]  /*1f990*/  @P1 LDG.E R7, desc[UR8][R8.64] ;  /* 0x0000000808071981 */ /* 0x000162000c1e1900 */
[----:B------:R-:W-:Y:S08]  /*1f9a0*/  @P1 BRA `(.L_x_691) ;  /* 0x0000000000141947 */ /* 0x000ff00003800000 */
[----:B------:R-:W-:Y:S05]  /*1f9b0*/  @!P2 BRA `(.L_x_691) ;  /* 0x000000000010a947 */ /* 0x000fea0003800000 */
[----:B------:R-:W-:Y:S02]  /*1f9c0*/  ULDC.64 UR4, c[0x0][0x208] ;  /* 0x0000820000047ab9 */ /* 0x000fe40000000a00 */
[----:B-----5:R-:W2:Y:S04]  /*1f9d0*/  LDG.E R7, desc[UR4][R2.64] ;  /* 0x0000000402077981 */ /* 0x020ea8000c1e1900 */
[----:B0-----:R-:W2:Y:S02]  /*1f9e0*/  LDG.E R2, desc[UR4][R2.64+0x4] ;  /* 0x0000040402027981 */ /* 0x001ea4000c1e1900 */
[----:B--2---:R-:W-:-:S07]  /*1f9f0*/  IMAD.IADD R7, R2, 0x1, -R7 ;  /* 0x0000000102077824 */ /* 0x004fce00078e0a07 */
.L_x_691:
[----:B------:R-:W-:Y:S02]  /*1fa00*/  ULDC.64 UR4, c[0x0][0x208] ;  /* 0x0000820000047ab9 */ /* 0x000fe40000000a00 */
[----:B0-----:R-:W2:Y:S04]  /*1fa10*/  @P0 LDG.E R2, desc[UR4][R4.64] ;  /* 0x0000000404020981 */ /* 0x001ea8000c1e1900 */
[----:B------:R-:W2:Y:S01]  /*1fa20*/  @P0 LDG.E R3, desc[UR4][R4.64+0x4] ;  /* 0x0000040404030981 */ /* 0x000ea2000c1e1900 */
[----:B-----5:R-:W-:Y:S01]  /*1fa30*/  IMAD.IADD R7, R7, 0x1, -R6 ;  /* 0x0000000107077824 */ /* 0x020fe200078e0a06 */
[----:B------:R-:W-:Y:S01]  /*1fa40*/  BSSY B0, `(.L_x_692) ;  /* 0x0000108000007945 */ /* 0x000fe20003800000 */
[----:B------:R-:W-:Y:S02]  /*1fa50*/  PLOP3.LUT P2, PT, PT, PT, PT, 0x80, 0x0 ;  /* 0x000000000000781c */ /* 0x000fe40003f4f070 */
[----:B--2---:R-:W-:-:S04]  /*1fa60*/  @P0 IADD3 R0, -R2, R3, RZ ;  /* 0x0000000302000210 */ /* 0x004fc80007ffe1ff */
[----:B------:R-:W-:-:S05]  /*1fa70*/  IADD3 R8, R7, R0, RZ ;  /* 0x0000000007087210 */ /* 0x000fca0007ffe0ff */
[----:B------:R-:W-:Y:S01]  /*1fa80*/  VIADD R2, R8, 0x4f ;  /* 0x0000004f08027836 */ /* 0x000fe20000000000 */
[----:B------:R0:W-:Y:S03]  /*1fa90*/  STL [R1+0x34], R8 ;  /* 0x0000340801007387 */ /* 0x0001e60000100800 */
[----:B------:R-:W-:-:S05]  /*1faa0*/  IMAD.HI R2, R2, 0x66666667, RZ ;  /* 0x6666666702027827 */ /* 0x000fca00078e02ff */
[----:B------:R-:W-:-:S04]  /*1fab0*/  SHF.R.U32.HI R3, RZ, 0x1f, R2 ;  /* 0x0000001fff037819 */ /* 0x000fc80000011602 */
[----:B0-----:R-:W-:-:S05]  /*1fac0*/  LEA.HI.SX32 R8, R2, R3, 0x1b ;  /* 0x0000000302087211 */ /* 0x001fca00078fdaff */
[----:B------:R-:W-:Y:S01]  /*1fad0*/  IMAD R2, R8, 0x50, -R7 ;  /* 0x0000005008027824 */ /* 0x000fe200078e0a07 */
[----:B------:R-:W-:Y:S01]  /*1fae0*/  IADD3 R7, -R7, RZ, RZ ;  /* 0x000000ff07077210 */ /* 0x000fe20007ffe1ff */
[----:B------:R0:W-:Y:S03]  /*1faf0*/  STL [R1+0x24], R8 ;  /* 0x0000240801007387 */ /* 0x0001e60000100800 */
[----:B------:R-:W-:Y:S02]  /*1fb00*/  VIMNMX R0, R2, R0, PT ;  /* 0x0000000002007248 */ /* 0x000fe40003fe0100 */
[----:B------:R-:W-:-:S04]  /*1fb10*/  VIMNMX R2, RZ, R7, !PT ;  /* 0x00000007ff027248 */ /* 0x000fc80007fe0100 */
[----:B------:R-:W-:Y:S01]  /*1fb20*/  ISETP.GT.AND P1, PT, R0, R2, PT ;  /* 0x000000020000720c */ /* 0x000fe20003f24270 */
[----:B0-----:R-:W-:-:S12]  /*1fb30*/  IMAD.WIDE.U32 R8, R2, -0x33333333, RZ ;  /* 0xcccccccd02087825 */ /* 0x001fd800078e00ff */
[----:B------:R-:W-:Y:S01]  /*1fb40*/  @P1 VIADD R3, R0, 0x4f ;  /* 0x0000004f00031836 */ /* 0x000fe20000000000 */
[----:B------:R-:W-:-:S03]  /*1fb50*/  SHF.R.U32.HI R0, RZ, 0x6, R9 ;  /* 0x00000006ff007819 */ /* 0x000fc60000011609 */
[----:B------:R-:W-:Y:S01]  /*1fb60*/  @P1 IMAD.HI R3, R3, 0x66666667, RZ ;  /* 0x6666666703031827 */ /* 0x000fe200078e02ff */
[----:B------:R-:W-:-:S04]  /*1fb70*/  MOV R2, R0 ;  /* 0x0000000000027202 */ /* 0x000fc80000000f00 */
[----:B------:R-:W-:-:S04]  /*1fb80*/  @P1 SHF.R.U32.HI R7, RZ, 0x1f, R3 ;  /* 0x0000001fff071819 */ /* 0x000fc80000011603 */
[----:B------:R-:W-:Y:S01]  /*1fb90*/  @P1 LEA.HI.SX32 R2, R3, R7, 0x1b ;  /* 0x0000000703021211 */ /* 0x000fe200078fdaff */
[----:B------:R-:W-:Y:S01]  /*1fba0*/  IMAD.MOV.U32 R7, RZ, RZ, RZ ;  /* 0x000000ffff077224 */ /* 0x000fe200078e00ff */
[----:B------:R-:W-:-:S05]  /*1fbb0*/  IADD3 R3, R10, R6, RZ ;  /* 0x000000060a037210 */ /* 0x000fca0007ffe0ff */
[----:B------:R0:W-:Y:S01]  /*1fbc0*/  STL [R1+0x4], R3 ;  /* 0x0000040301007387 */ /* 0x0001e20000100800 */
[----:B------:R-:W-:-:S03]  /*1fbd0*/  ISETP.GT.AND P1, PT, R2, R0, PT ;  /* 0x000000000200720c */ /* 0x000fc60003f24270 */
[----:B------:R0:W5:Y:S10]  /*1fbe0*/  @P0 LDG.E R7, desc[UR4][R4.64] ;  /* 0x0000000404070981 */ /* 0x000174000c1e1900 */
[----:B0-----:R-:W-:Y:S05]  /*1fbf0*/  @!P1 BRA `(.L_x_693) ;  /* 0x0000000c00b09947 */ /* 0x001fea0003800000 */
[----:B------:R-:W0:Y:S01]  /*1fc00*/  LDC R3, c[0x0][0x428] ;  /* 0x00010a00ff037b82 */ /* 0x000e220000000800 */
[----:B------:R-:W-:Y:S01]  /*1fc10*/  UMOV UR4, 0xffffffff ;  /* 0xffffffff00047882 */ /* 0x000fe20000000000 */
[----:B0-----:R-:W-:Y:S01]  /*1fc20*/  ISETP.NE.AND P1, PT, R3, 0x1, PT ;  /* 0x000000010300780c */ /* 0x001fe20003f25270 */
[----:B------:R-:W-:-:S12]  /*1fc30*/  IMAD.MOV.U32 R3, RZ, RZ, R18 ;  /* 0x000000ffff037224 */ /* 0x000fd800078e0012 */
[----:B------:R-:W0:Y:S08]  /*1fc40*/  @P1 LDC R4, c[0x0][0x42c] ;  /* 0x00010b00ff041b82 */ /* 0x000e300000000800 */
[----:B------:R-:W1:Y:S01]  /*1fc50*/  @P1 LDC R5, c[0x0][0x430] ;  /* 0x00010c00ff051b82 */ /* 0x000e620000000800 */
[----:B0-----:R-:W-:-:S05]  /*1fc60*/  @P1 IMAD.HI.U32 R4, R18, R4, RZ ;  /* 0x0000000412041227 */ /* 0x001fca00078e00ff */
[----:B-1----:R-:W-:Y:S02]  /*1fc70*/  @P1 SHF.R.U32.HI R3, RZ, R5, R4 ;  /* 0x00000005ff031219 */ /* 0x002fe40000011604 */
[----:B------:R-:W-:Y:S01]  /*1fc80*/  SEL R4, R11, RZ, !P0 ;  /* 0x000000ff0b047207 */ /* 0x000fe20004000000 */
[----:B------:R-:W-:Y:S06]  /*1fc90*/  BRA.DIV UR4, `(.L_x_694) ;  /* 0x0000005a04947947 */ /* 0x000fec000b800000 */
.L_x_818:
[----:B------:R-:W-:-:S03]  /*1fca0*/  UMOV UR4, 0xffffffff ;  /* 0xffffffff00047882 */ /* 0x000fc60000000000 */
[----:B------:R-:W-:Y:S05]  /*1fcb0*/  BRA.DIV UR4, `(.L_x_695) ;  /* 0x0000005a04c07947 */ /* 0x000fea000b800000 */
[----:B------:R-:W-:-:S13]  /*1fcc0*/  ELECT P6, URZ, PT ;  /* 0x00000000003f782f */ /* 0x000fda00038c0000 */
.L_x_821:
[----:B------:R-:W2:Y:S01]  /*1fcd0*/  LDL R5, [R1+0x30] ;  /* 0x0000300001057983 */ /* 0x000ea20000100800 */
[----:B------:R-:W-:Y:S01]  /*1fce0*/  BSSY B1, `(.L_x_696) ;  /* 0x000000b000017945 */ /* 0x000fe20003800000 */
[----:B------:R-:W0:Y:S01]  /*1fcf0*/  S2R R9, SR_CgaCtaId ;  /* 0x0000000000097919 */ /* 0x000e220000008800 */
[----:B--2---:R-:W-:-:S04]  /*1fd00*/  IADD3 R5, R5, 0x1, RZ ;  /* 0x0000000105057810 */ /* 0x004fc80007ffe0ff */
[----:B------:R-:W-:-:S04]  /*1fd10*/  LEA.HI R6, R5, R5, RZ, 0x1 ;  /* 0x0000000505067211 */ /* 0x000fc800078f08ff */
[----:B------:R-:W-:-:S05]  /*1fd20*/  LOP3.LUT R6, R6, 0xfffffffe, RZ, 0xc0, !PT ;  /* 0xfffffffe06067812 */ /* 0x000fca00078ec0ff */
[----:B------:R-:W-:Y:S01]  /*1fd30*/  IMAD.IADD R5, R5, 0x1, -R6 ;  /* 0x0000000105057824 */ /* 0x000fe200078e0a06 */
[----:B------:R-:W-:-:S04]  /*1fd40*/  MOV R6, 0x400 ;  /* 0x0000040000067802 */ /* 0x000fc80000000f00 */
[----:B0-----:R-:W-:Y:S02]  /*1fd50*/  LEA R9, R9, R6, 0x18 ;  /* 0x0000000609097211 */ /* 0x001fe400078ec0ff */
[----:B------:R-:W-:-:S04]  /*1fd60*/  SHF.L.U32 R5, R5, 0x1f, RZ ;  /* 0x0000001f05057819 */ /* 0x000fc800000006ff */
[----:B------:R-:W0:Y:S02]  /*1fd70*/  SYNCS.PHASECHK.TRANS64.TRYWAIT P0, [R9+URZ+0x38820], R5 ;  /* 0x03882005090075a7 */ /* 0x000e24000800017f */
[----:B0-----:R-:W-:Y:S05]  /*1fd80*/  @!P0 BRA `(.L_x_697) ;  /* 0x0000005800ac8947 */ /* 0x001fea0003800000 */
.L_x_822:
[----:B------:R-:W-:Y:S05]  /*1fd90*/  BSYNC B1 ;  /* 0x0000000000017941 */ /* 0x000fea0003800000 */
.L_x_696:
[----:B------:R-:W-:Y:S04]  /*1fda0*/  BSSY B1, `(.L_x_698) ;  /* 0x000005a000017945 */ /* 0x000fe80003800000 */
[----:B------:R-:W-:Y:S05]  /*1fdb0*/  @!P6 BRA `(.L_x_699) ;  /* 0x000000040060e947 */ /* 0x000fea0003800000 */
[----:B------:R-:W0:Y:S04]  /*1fdc0*/  LDL R8, [R1+0x10] ;  /* 0x0000100001087983 */ /* 0x000e280000100800 */
[----:B------:R-:W2:Y:S01]  /*1fdd0*/  LDL R6, [R1+0x14] ;  /* 0x0000140001067983 */ /* 0x000ea20000100800 */
[----:B0-----:R-:W-:Y:S02]  /*1fde0*/  LEA R5, R8, R9, 0x3 ;  /* 0x0000000908057211 */ /* 0x001fe400078e18ff */
[----:B--2---:R-:W-:-:S04]  /*1fdf0*/  SHF.L.U32 R10, R6, 0x1f, RZ ;  /* 0x0000001f060a7819 */ /* 0x004fc800000006ff */
[----:B------:R-:W0:Y:S02]  /*1fe00*/  SYNCS.PHASECHK.TRANS64.TRYWAIT P0, [R5+URZ+0x388a0], R10 ;  /* 0x0388a00a050075a7 */ /* 0x000e24000800017f */
[----:B0-----:R-:W-:Y:S05]  /*1fe10*/  @!P0 BRA `(.L_x_700) ;  /* 0x00000058009c8947 */ /* 0x001fea0003800000 */
.L_x_823:
[----:B------:R-:W1:Y:S02]  /*1fe20*/  S2R R6, SR_TID.X ;  /* 0x0000000000067919 */ /* 0x000e640000002100 */
[----:B-1----:R-:W-:-:S04]  /*1fe30*/  LOP3.LUT R6, R6, 0x7f, RZ, 0xc0, !PT ;  /* 0x0000007f06067812 */ /* 0x002fc800078ec0ff */
[----:B------:R-:W-:-:S13]  /*1fe40*/  ISETP.NE.AND P1, PT, R6, RZ, PT ;  /* 0x000000ff0600720c */ /* 0x000fda0003f25270 */
        /* <DEDUP_REMOVED lines=8> */
.L_x_701:
[----:B-1----:R-:W2:Y:S01]  /*1fed0*/  LDL R6, [R1+0x10] ;  /* 0x0000100001067983 */ /* 0x002ea20000100800 */
[----:B------:R-:W-:Y:S01]  /*1fee0*/  R2UR UR9, R5 ;  /* 0x00000000050972ca */ /* 0x000fe200000e0000 */
[----:B-----5:R-:W-:Y:S01]  /*1fef0*/  IMAD R8, R2, 0x50, R7 ;  /* 0x0000005002087824 */ /* 0x020fe200078e0207 */
[----:B------:R-:W-:Y:S01]  /*1ff00*/  UIADD3 UR4, UP0, UR38, 0x570, URZ ;  /* 0x0000057026047890 */ /* 0x000fe2000ff1e03f */
[----:B------:R-:W-:Y:S01]  /*1ff10*/  R2UR UR12, R3 ;  /* 0x00000000030c72ca */ /* 0x000fe200000e0000 */
[----:B------:R-:W-:Y:S01]  /*1ff20*/  UMOV UR10, URZ ;  /* 0x0000003f000a7c82 */ /* 0x000fe20008000000 */
[----:B------:R-:W-:Y:S01]  /*1ff30*/  R2UR UR13, R4 ;  /* 0x00000000040d72ca */ /* 0x000fe200000e0000 */
[----:B------:R-:W-:Y:S01]  /*1ff40*/  UIADD3.X UR5, URZ, UR39, URZ, UP0, !UPT ;  /* 0x000000273f057290 */ /* 0x000fe200087fe43f */
[----:B------:R-:W-:Y:S01]  /*1ff50*/  IADD3 R8, R8, -0x50, RZ ;  /* 0xffffffb008087810 */ /* 0x000fe20007ffe0ff */
[----:B------:R-:W-:Y:S01]  /*1ff60*/  UMOV UR6, 0x0 ;  /* 0x0000000000067882 */ /* 0x000fe20000000000 */
[----:B------:R-:W-:Y:S01]  /*1ff70*/  UMOV UR7, 0x12f00000 ;  /* 0x12f0000000077882 */ /* 0x000fe20000000000 */
[----:B------:R-:W-:Y:S01]  /*1ff80*/  UMOV UR17, 0x40 ;  /* 0x0000004000117882 */ /* 0x000fe20000000000 */
[----:B------:R-:W-:-:S02]  /*1ff90*/  R2UR UR11, R8 ;  /* 0x00000000080b72ca */ /* 0x000fc400000e0000 */
[----:B------:R-:W-:Y:S01]  /*1ffa0*/  UIADD3 UR9, UR9, 0x38890, URZ ;  /* 0x0003889009097890 */ /* 0x000fe2000fffe03f */
[----:B--2---:R-:W-:-:S05]  /*1ffb0*/  IMAD R6, R6, 0xa000, R9 ;  /* 0x0000a00006067824 */ /* 0x004fca00078e0209 */
[----:B------:R-:W-:-:S13]  /*1ffc0*/  R2UR UR16, R6 ;  /* 0x00000000061072ca */ /* 0x000fda00000e0000 */
[----:B------:R-:W-:Y:S02]  /*1ffd0*/  UIADD3 UR8, UR16, 0x24400, URZ ;  /* 0x0002440010087890 */ /* 0x000fe4000fffe03f */
        /* <DEDUP_REMOVED lines=14> */
[----:B------:R1:W-:Y:S01]  /*200c0*/  UTMALDG.4D [UR8], [UR4], desc[UR6] ;  /* 0x00000608040075b4 */ /* 0x0003e20008019000 */
[----:B------:R-:W2:Y:S02]  /*200d0*/  SYNCS.PHASECHK.TRANS64.TRYWAIT P0, [R5+URZ+0x388c0], R10 ;  /* 0x0388c00a050075a7 */ /* 0x000ea4000800017f */
[----:B-12---:R-:W-:Y:S05]  /*200e0*/  @!P0 BRA `(.L_x_702) ;  /* 0x0000005400fc8947 */ /* 0x006fea0003800000 */
.L_x_824:
[----:B------:R-:W-:Y:S05]  /*200f0*/  @P1 BRA `(.L_x_703) ;  /* 0x00000000001c1947 */ /* 0x000fea0003800000 */
[----:B------:R-:W2:Y:S01]  /*20100*/  S2R R11, SR_TID.X ;  /* 0x00000000000b7919 */ /* 0x000ea20000002100 */
[----:B01----:R-:W-:-:S04]  /*20110*/  IMAD.MOV.U32 R10, RZ, RZ, 0xa000 ;  /* 0x0000a000ff0a7424 */ /* 0x003fc800078e00ff */
[----:B------:R3:W-:Y:S01]  /*20120*/  SYNCS.ARRIVE.TRANS64 RZ, [R5+URZ+0x388b0], R10 ;  /* 0x0388b00a05ff79a7 */ /* 0x0007e2000800003f */
[----:B--2---:R-:W-:-:S04]  /*20130*/  LOP3.LUT R11, R11, 0x1f, RZ, 0xc0, !PT ;  /* 0x0000001f0b0b7812 */ /* 0x004fc800078ec0ff */
[----:B------:R-:W-:-:S13]  /*20140*/  ISETP.NE.AND P0, PT, R11, RZ, PT ;  /* 0x000000ff0b00720c */ /* 0x000fda0003f05270 */
[----:B---3--:R-:W-:Y:S05]  /*20150*/  @!P0 BRA `(.L_x_703) ;  /* 0x0000000000048947 */ /* 0x008fea0003800000 */
[----:B------:R-:W-:Y:S01]  /*20160*/  BPT.TRAP 0x1 ;  /* 0x000000040000795c */ /* 0x000fe20000300000 */
.L_x_703:
[----:B------:R-:W-:Y:S01]  /*20170*/  R2UR UR16, R6 ;  /* 0x00000000061072ca */ /* 0x000fe200000e0000 */
[----:B------:R-:W-:Y:S01]  /*20180*/  UIADD3 UR4, UP0, UR38, 0x670, URZ ;  /* 0x0000067026047890 */ /* 0x000fe2000ff1e03f */
[----:B------:R-:W-:Y:S01]  /*20190*/  R2UR UR9, R5 ;  /* 0x00000000050972ca */ /* 0x000fe200000e0000 */
[----:B------:R-:W-:Y:S01]  /*201a0*/  UMOV UR10, URZ ;  /* 0x0000003f000a7c82 */ /* 0x000fe20008000000 */
[----:B------:R-:W-:Y:S01]  /*201b0*/  R2UR UR11, R8 ;  /* 0x00000000080b72ca */ /* 0x000fe200000e0000 */
[----:B------:R-:W-:Y:S01]  /*201c0*/  UIADD3.X UR5, URZ, UR39, URZ, UP0, !UPT ;  /* 0x000000273f057290 */ /* 0x000fe200087fe43f */
[----:B------:R-:W-:Y:S01]  /*201d0*/  R2UR UR12, R3 ;  /* 0x00000000030c72ca */ /* 0x000fe200000e0000 */
[----:B------:R-:W-:Y:S01]  /*201e0*/  UMOV UR6, 0x0 ;  /* 0x0000000000067882 */ /* 0x000fe20000000000 */
[----:B------:R-:W-:Y:S01]  /*201f0*/  R2UR UR13, R4 ;  /* 0x00000000040d72ca */ /* 0x000fe200000e0000 */
[----:B------:R-:W-:Y:S01]  /*20200*/  UMOV UR7, 0x12f00000 ;  /* 0x12f0000000077882 */ /* 0x000fe20000000000 */
[----:B------:R-:W-:-:S03]  /*20210*/  UMOV UR17, 0x40 ;  /* 0x0000004000117882 */ /* 0x000fc60000000000 */
[----:B------:R-:W-:Y:S02]  /*20220*/  UIADD3 UR8, UR16, 0x400, URZ ;  /* 0x0000040010087890 */ /* 0x000fe4000fffe03f */
[----:B------:R-:W-:Y:S02]  /*20230*/  UIADD3 UR9, UR9, 0x388b0, URZ ;  /* 0x000388b009097890 */ /* 0x000fe4000fffe03f */
[----:B------:R-:W-:Y:S02]  /*20240*/  UIADD3 UR14, UR16, 0x2c00, URZ ;  /* 0x00002c00100e7890 */ /* 0x000fe4000fffe03f */
[----:B------:R-:W-:Y:S02]  /*20250*/  UIADD3 UR15, UR16, 0x5400, URZ ;  /* 0x00005400100f7890 */ /* 0x000fe4000fffe03f */
[----:B------:R-:W-:-:S03]  /*20260*/  UIADD3 UR16, UR16, 0x7c00, URZ ;  /* 0x00007c0010107890 */ /* 0x000fc6000fffe03f */
        /* <DEDUP_REMOVED lines=13> */
.L_x_699:
[----:B------:R-:W-:Y:S05]  /*20340*/  BSYNC B1 ;  /* 0x0000000000017941 */ /* 0x000fea0003800000 */
.L_x_698:
[----:B01----:R-:W2:Y:S04]  /*20350*/  LDL.LU R5, [R1+0x10] ;  /* 0x0000100001057983 */ /* 0x003ea80000300800 */
[----:B------:R-:W3:Y:S01]  /*20360*/  LDL.LU R8, [R1+0x14] ;  /* 0x0000140001087983 */ /* 0x000ee20000300800 */
[----:B------:R-:W-:Y:S02]  /*20370*/  PLOP3.LUT P2, PT, PT, PT, PT, 0x8, 0x0 ;  /* 0x000000000000781c */ /* 0x000fe40003f4e170 */
[----:B--2---:R-:W-:-:S04]  /*20380*/  IADD3 R5, R5, 0x1, RZ ;  /* 0x0000000105057810 */ /* 0x004fc80007ffe0ff */
[----:B------:R-:W-:-:S04]  /*20390*/  ISETP.NE.AND P0, PT, R5, 0x2, PT ;  /* 0x000000020500780c */ /* 0x000fc80003f05270 */
[----:B------:R-:W-:Y:S02]  /*203a0*/  SEL R6, RZ, 0x1, P0 ;  /* 0x00000001ff067807 */ /* 0x000fe40000000000 */
[----:B------:R-:W-:Y:S01]  /*203b0*/  SEL R10, R5, RZ, P0 ;  /* 0x000000ff050a7207 */ /* 0x000fe20000000000 */
[----:B------:R-:W-:Y:S01]  /*203c0*/  VIADD R5, R2, 0xfffffffe ;  /* 0xfffffffe02057836 */ /* 0x000fe20000000000 */
[----:B---3--:R-:W-:-:S03]  /*203d0*/  LOP3.LUT R8, R8, R6, RZ, 0x3c, !PT ;  /* 0x0000000608087212 */ /* 0x008fc600078e3cff */
[----:B------:R0:W-:Y:S01]  /*203e0*/  STL [R1+0x10], R10 ;  /* 0x0000100a01007387 */ /* 0x0001e20000100800 */
[----:B------:R-:W-:-:S03]  /*203f0*/  ISETP.GE.AND P0, PT, R5, R0, PT ;  /* 0x000000000500720c */ /* 0x000fc60003f06270 */
[----:B------:R0:W-:Y:S10]  /*20400*/  STL [R1+0x14], R8 ;  /* 0x0000140801007387 */ /* 0x0001f40000100800 */
[----:B0-----:R-:W-:Y:S05]  /*20410*/  @!P0 BRA `(.L_x_693) ;  /* 0x0000000400a88947 */ /* 0x001fea0003800000 */
[C---:B-----5:R-:W-:Y:S01]  /*20420*/  IMAD R5, R2.reuse, 0x50, R7 ;  /* 0x0000005002057824 */ /* 0x060fe200078e0207 */
[----:B------:R-:W-:-:S03]  /*20430*/  IADD3 R2, R2, -0x1, RZ ;  /* 0xffffffff02027810 */ /* 0x000fc60007ffe0ff */
[----:B------:R-:W-:-:S07]  /*20440*/  VIADD R5, R5, 0xffffff60 ;  /* 0xffffff6005057836 */ /* 0x000fce0000000000 */
.L_x_710:
[----:B------:R-:W-:Y:S05]  /*20450*/  YIELD ;  /* 0x0000000000007946 */ /* 0x000fea0003800000 */
[----:B------:R-:W-:Y:S04]  /*20460*/  BSSY B1, `(.L_x_704) ;  /* 0x0000058000017945 */ /* 0x000fe80003800000 */
[----:B0-----:R-:W-:Y:S05]  /*20470*/  @!P6 BRA `(.L_x_705) ;  /* 0x000000040058e947 */ /* 0x001fea0003800000 */
[----:B------:R-:W2:Y:S04]  /*20480*/  LDL R6, [R1+0x10] ;  /* 0x0000100001067983 */ /* 0x000ea80000100800 */
[----:B------:R-:W3:Y:S01]  /*20490*/  LDL R7, [R1+0x14] ;  /* 0x0000140001077983 */ /* 0x000ee20000100800 */
[----:B--2---:R-:W-:Y:S02]  /*204a0*/  LEA R6, R6, R9, 0x3 ;  /* 0x0000000906067211 */ /* 0x004fe400078e18ff */
[----:B---3--:R-:W-:-:S04]  /*204b0*/  SHF.L.U32 R7, R7, 0x1f, RZ ;  /* 0x0000001f07077819 */ /* 0x008fc800000006ff */
[----:B------:R-:W0:Y:S02]  /*204c0*/  SYNCS.PHASECHK.TRANS64.TRYWAIT P0, [R6+URZ+0x388a0], R7 ;  /* 0x0388a007060075a7 */ /* 0x000e24000800017f */
[----:B0-----:R-:W-:Y:S05]  /*204d0*/  @!P0 BRA `(.L_x_706) ;  /* 0x0000005400148947 */ /* 0x001fea0003800000 */
.L_x_825:
        /* <DEDUP_REMOVED lines=11> */
.L_x_707:
[----:B-1----:R-:W2:Y:S01]  /*20590*/  LDL R8, [R1+0x10] ;  /* 0x0000100001087983 */ /* 0x002ea20000100800 */
        /* <DEDUP_REMOVED lines=8> */
[----:B------:R-:W-:Y:S01]  /*20620*/  UMOV UR7, 0x12f00000 ;  /* 0x12f0000000077882 */ /* 0x000fe20000000000 */
[----:B------:R-:W-:-:S04]  /*20630*/  UMOV UR17, 0x40 ;  /* 0x0000004000117882 */ /* 0x000fc80000000000 */
        /* <DEDUP_REMOVED lines=21> */
.L_x_826:
[----:B------:R-:W-:Y:S05]  /*20790*/  @P0 BRA `(.L_x_709) ;  /* 0x00000000001c0947 */ /* 0x000fea0003800000 */
[----:B------:R-:W2:Y:S01]  /*207a0*/  S2R R10, SR_TID.X ;  /* 0x00000000000a7919 */ /* 0x000ea20000002100 */
[----:B01----:R-:W-:-:S04]  /*207b0*/  MOV R7, 0xa000 ;  /* 0x0000a00000077802 */ /* 0x003fc80000000f00 */
[----:B------:R3:W-:Y:S01]  /*207c0*/  SYNCS.ARRIVE.TRANS64 RZ, [R6+URZ+0x388b0], R7 ;  /* 0x0388b00706ff79a7 */ /* 0x0007e2000800003f */
[----:B--2---:R-:W-:-:S04]  /*207d0*/  LOP3.LUT R10, R10, 0x1f, RZ, 0xc0, !PT ;  /* 0x0000001f0a0a7812 */ /* 0x004fc800078ec0ff */
[----:B------:R-:W-:-:S13]  /*207e0*/  ISETP.NE.AND P1, PT, R10, RZ, PT ;  /* 0x000000ff0a00720c */ /* 0x000fda0003f25270 */
[----:B---3--:R-:W-:Y:S05]  /*207f0*/  @!P1 BRA `(.L_x_709) ;  /* 0x0000000000049947 */ /* 0x008fea0003800000 */
[----:B------:R-:W-:Y:S01]  /*20800*/  BPT.TRAP 0x1 ;  /* 0x000000040000795c */ /* 0x000fe20000300000 */
.L_x_709:
        /* <DEDUP_REMOVED lines=29> */
.L_x_705:
[----:B------:R-:W-:Y:S05]  /*209e0*/  BSYNC B1 ;  /* 0x0000000000017941 */ /* 0x000fea0003800000 */
.L_x_704:
[----:B01----:R-:W2:Y:S04]  /*209f0*/  LDL.LU R6, [R1+0x10] ;  /* 0x0000100001067983 */ /* 0x003ea80000300800 */
[----:B------:R-:W3:Y:S01]  /*20a00*/  LDL.LU R7, [R1+0x14] ;  /* 0x0000140001077983 */ /* 0x000ee20000300800 */
[----:B------:R-:W-:Y:S01]  /*20a10*/  IADD3 R2, R2, -0x1, RZ ;  /* 0xffffffff02027810 */ /* 0x000fe20007ffe0ff */
[----:B------:R-:W-:Y:S02]  /*20a20*/  VIADD R5, R5, 0xffffffb0 ;  /* 0xffffffb005057836 */ /* 0x000fe40000000000 */
[----:B--2---:R-:W-:-:S05]  /*20a30*/  VIADD R6, R6, 0x1 ;  /* 0x0000000106067836 */ /* 0x004fca0000000000 */
[----:B------:R-:W-:-:S04]  /*20a40*/  ISETP.NE.AND P0, PT, R6, 0x2, PT ;  /* 0x000000020600780c */ /* 0x000fc80003f05270 */
[----:B------:R-:W-:Y:S02]  /*20a50*/  SEL R8, R6, RZ, P0 ;  /* 0x000000ff06087207 */ /* 0x000fe40000000000 */
[----:B------:R-:W-:Y:S02]  /*20a60*/  SEL R6, RZ, 0x1, P0 ;  /* 0x00000001ff067807 */ /* 0x000fe40000000000 */
[----:B------:R-:W-:Y:S01]  /*20a70*/  ISETP.GT.AND P0, PT, R2, R0, PT ;  /* 0x000000000200720c */ /* 0x000fe20003f04270 */
[----:B------:R0:W-:Y:S01]  /*20a80*/  STL [R1+0x10], R8 ;  /* 0x0000100801007387 */ /* 0x0001e20000100800 */
[----:B---3--:R-:W-:-:S05]  /*20a90*/  LOP3.LUT R7, R7, R6, RZ, 0x3c, !PT ;  /* 0x0000000607077212 */ /* 0x008fca00078e3cff */
[----:B------:R0:W-:Y:S06]  /*20aa0*/  STL [R1+0x14], R7 ;  /* 0x0000140701007387 */ /* 0x0001ec0000100800 */
[----:B------:R-:W-:Y:S05]  /*20ab0*/  @P0 BRA `(.L_x_710) ;  /* 0xfffffff800640947 */ /* 0x000fea000383ffff */
.L_x_693:
[----:B------:R-:W-:Y:S05]  /*20ac0*/  BSYNC B0 ;  /* 0x0000000000007941 */ /* 0x000fea0003800000 */
.L_x_692:
[----:B------:R-:W2:Y:S01]  /*20ad0*/  LDL R6, [R1+0x34] ;  /* 0x0000340001067983 */ /* 0x000ea20000100800 */
[----:B------:R-:W-:Y:S05]  /*20ae0*/  @!P2 WARPSYNC.ALL ;  /* 0x000000000000a948 */ /* 0x000fea0003800000 */
[----:B------:R-:W-:Y:S01]  /*20af0*/  BSSY B6, `(.L_x_711) ;  /* 0x0000362000067945 */ /* 0x000fe20003800000 */
[----:B------:R-:W-:Y:S01]  /*20b00*/  @!P2 BAR.SYNC.DEFER_BLOCKING 0xc, 0x120 ;  /* 0x030480000000ab1d */ /* 0x000fe20000010000 */
[----:B--2---:R-:W-:-:S13]  /*20b10*/  ISETP.GT.AND P0, PT, R6, RZ, PT ;  /* 0x000000ff0600720c */ /* 0x004fda0003f04270 */
[----:B------:R-:W-:Y:S05]  /*20b20*/  @P0 BRA `(.L_x_712) ;  /* 0x0000000000480947 */ /* 0x000fea0003800000 */
[----:B------:R-:W1:Y:S02]  /*20b30*/  S2R R6, SR_TID.X ;  /* 0x0000000000067919 */ /* 0x000e640000002100 */
[----:B-1----:R-:W-:-:S04]  /*20b40*/  LOP3.LUT R6, R6, 0x1f, RZ, 0xc0, !PT ;  /* 0x0000001f06067812 */ /* 0x002fc800078ec0ff */
[----:B------:R-:W-:-:S13]  /*20b50*/  ISETP.NE.AND P1, PT, R6, RZ, PT ;  /* 0x000000ff0600720c */ /* 0x000fda0003f25270 */
[----:B------:R-:W-:Y:S05]  /*20b60*/  @P1 BRA `(.L_x_713) ;  /* 0x0000003400681947 */ /* 0x000fea0003800000 */
[----:B0----5:R-:W0:Y:S01]  /*20b70*/  S2R R7, SR_LANEID ;  /* 0x0000000000077919 */ /* 0x021e220000000000 */
[----:B------:R-:W-:Y:S01]  /*20b80*/  VOTEU.ANY UR4, UPT, PT ;  /* 0x0000000000047886 */ /* 0x000fe200038e0100 */
[----:B------:R-:W1:Y:S01]  /*20b90*/  LDC.64 R2, c[0x0][0xc38] ;  /* 0x00030e00ff027b82 */ /* 0x000e620000000a00 */
[----:B------:R-:W0:Y:S01]  /*20ba0*/  FLO.U32 R0, UR4 ;  /* 0x0000000400007d00 */ /* 0x000e2200080e0000 */
[----:B------:R-:W-:-:S07]  /*20bb0*/  ULDC.64 UR6, c[0x0][0x208] ;  /* 0x0000820000067ab9 */ /* 0x000fce0000000a00 */
[----:B------:R-:W1:Y:S01]  /*20bc0*/  POPC R5, UR4 ;  /* 0x0000000400057d09 */ /* 0x000e620008000000 */
[----:B0-----:R-:W-:-:S13]  /*20bd0*/  ISETP.EQ.U32.AND P0, PT, R0, R7, PT ;  /* 0x000000070000720c */ /* 0x001fda0003f02070 */
[----:B-1----:R-:W2:Y:S01]  /*20be0*/  @P0 ATOMG.E.ADD.STRONG.GPU PT, R3, desc[UR6][R2.64], R5 ;  /* 0x00000005020309a8 */ /* 0x002ea200081ee1c6 */
[----:B------:R-:W0:Y:S02]  /*20bf0*/  S2R R4, SR_LTMASK ;  /* 0x0000000000047919 */ /* 0x000e240000003900 */
[----:B0-----:R-:W-:-:S04]  /*20c00*/  LOP3.LUT R4, R4, UR4, RZ, 0xc0, !PT ;  /* 0x0000000404047c12 */ /* 0x001fc8000f8ec0ff */
[----:B------:R-:W0:Y:S01]  /*20c10*/  POPC R7, R4 ;  /* 0x0000000400077309 */ /* 0x000e220000000000 */
[----:B--2---:R-:W0:Y:S02]  /*20c20*/  SHFL.IDX PT, R0, R3, R0, 0x1f ;  /* 0x00001f0003007589 */ /* 0x004e2400000e0000 */
[----:B0-----:R-:W-:Y:S01]  /*20c30*/  IADD3 R16, R0, UR36, R7 ;  /* 0x0000002400107c10 */ /* 0x001fe2000fffe007 */
[----:B------:R-:W-:Y:S06]  /*20c40*/  BRA `(.L_x_713) ;  /* 0x0000003400307947 */ /* 0x000fec0003800000 */
.L_x_712:
[----:B------:R-:W1:Y:S01]  /*20c50*/  S2R R0, SR_CgaCtaId ;  /* 0x0000000000007919 */ /* 0x000e620000008800 */
[----:B------:R-:W-:-:S04]  /*20c60*/  MOV R2, 0x400 ;  /* 0x0000040000027802 */ /* 0x000fc80000000f00 */
[----:B-1----:R-:W-:-:S04]  /*20c70*/  LEA R3, R0, R2, 0x18 ;  /* 0x0000000200037211 */ /* 0x002fc800078ec0ff */
[----:B------:R-:W-:Y:S01]  /*20c80*/  IADD3 R0, R3, 0x24400, RZ ;  /* 0x0002440003007810 */ /* 0x000fe20007ffe0ff */
[----:B------:R1:W-:Y:S03]  /*20c90*/  STL [R1+0x18], R3 ;  /* 0x0000180301007387 */ /* 0x0003e60000100800 */
[----:B------:R-:W-:-:S13]  /*20ca0*/  LOP3.LUT P0, RZ, R0, 0x3ff, RZ, 0xc0, !PT ;  /* 0x000003ff00ff7812 */ /* 0x000fda000780c0ff */
[----:B-1----:R-:W-:Y:S05]  /*20cb0*/  @!P0 BRA `(.L_x_714) ;  /* 0x0000000000408947 */ /* 0x002fea0003800000 */
        /* <DEDUP_REMOVED lines=8> */
[----:B0----5:R-:W-:Y:S01]  /*20d40*/  MOV R7, UR9 ;  /* 0x0000000900077c02 */ /* 0x021fe20008000f00 */
[----:B------:R-:W-:Y:S01]  /*20d50*/  IMAD.U32 R10, RZ, RZ, UR4 ;  /* 0x00000004ff0a7e24 */ /* 0x000fe2000f8e00ff */
[----:B------:R-:W-:Y:S01]  /*20d60*/  MOV R11, UR5 ;  /* 0x00000005000b7c02 */ /* 0x000fe20008000f00 */
[----:B------:R-:W-:Y:S01]  /*20d70*/  IMAD.MOV.U32 R8, RZ, RZ, 0x70 ;  /* 0x00000070ff087424 */ /* 0x000fe200078e00ff */
[----:B------:R-:W-:Y:S01]  /*20d80*/  MOV R12, 0x1 ;  /* 0x00000001000c7802 */ /* 0x000fe20000000f00 */
[----:B------:R-:W-:-:S07]  /*20d90*/  IMAD.MOV.U32 R13, RZ, RZ, RZ ;  /* 0x000000ffff0d7224 */ /* 0x000fce00078e00ff */
[----:B------:R-:W-:-:S07]  /*20da0*/  LEPC R20, `(.L_x_714) ;  /* 0x000000001014794e */ /* 0x000fce0000000000 */
[----:B-1----:R-:W-:Y:S05]  /*20db0*/  CALL.ABS.NOINC R2 ;  /* 0x0000000002007343 */ /* 0x002fea0003c00000 */
.L_x_714:
        /* <DEDUP_REMOVED lines=12> */
[----:B0----5:R-:W-:Y:S01]  /*20e80*/  MOV R7, UR9 ;  /* 0x0000000900077c02 */ /* 0x021fe20008000f00 */
[----:B------:R-:W-:Y:S01]  /*20e90*/  IMAD.U32 R10, RZ, RZ, UR4 ;  /* 0x00000004ff0a7e24 */ /* 0x000fe2000f8e00ff */
[----:B------:R-:W-:Y:S01]  /*20ea0*/  MOV R11, UR5 ;  /* 0x00000005000b7c02 */ /* 0x000fe20008000f00 */
[----:B------:R-:W-:Y:S01]  /*20eb0*/  IMAD.MOV.U32 R8, RZ, RZ, 0x70 ;  /* 0x00000070ff087424 */ /* 0x000fe200078e00ff */
[----:B------:R-:W-:Y:S01]  /*20ec0*/  MOV R12, 0x1 ;  /* 0x00000001000c7802 */ /* 0x000fe20000000f00 */
[----:B-1----:R-:W-:-:S07]  /*20ed0*/  IMAD.MOV.U32 R13, RZ, RZ, RZ ;  /* 0x000000ffff0d7224 */ /* 0x002fce00078e00ff */
[----:B------:R-:W-:-:S07]  /*20ee0*/  LEPC R20, `(.L_x_716) ;  /* 0x000000001014794e */ /* 0x000fce0000000000 */
[----:B--2---:R-:W-:Y:S05]  /*20ef0*/  CALL.ABS.NOINC R2 ;  /* 0x0000000002007343 */ /* 0x004fea0003c00000 */
.L_x_716:
[----:B------:R-:W-:Y:S01]  /*20f00*/  MOV R2, 0x0 ;  /* 0x0000000000027802 */ /* 0x000fe20000000f00 */
[----:B------:R-:W-:Y:S01]  /*20f10*/  ULDC.64 UR4, c[0x4][0xa8] ;  /* 0x01002a0000047ab9 */ /* 0x000fe20000000a00 */
[----:B------:R-:W-:Y:S01]  /*20f20*/  ULDC.64 UR6, c[0x4][0xb0] ;  /* 0x01002c0000067ab9 */ /* 0x000fe20000000a00 */
[----:B------:R-:W-:Y:S01]  /*20f30*/  ULDC.64 UR8, c[0x4][0x18] ;  /* 0x0100060000087ab9 */ /* 0x000fe20000000a00 */
[----:B------:R-:W-:Y:S01]  /*20f40*/  MOV R4, UR4 ;  /* 0x0000000400047c02 */ /* 0x000fe20008000f00 */
[----:B------:R-:W-:Y:S01]  /*20f50*/  IMAD.U32 R5, RZ, RZ, UR5 ;  /* 0x00000005ff057e24 */ /* 0x000fe2000f8e00ff */
[----:B------:R-:W0:Y:S01]  /*20f60*/  LDC.64 R2, c[0x4][R2] ;  /* 0x0100000002027b82 */ /* 0x000e220000000a00 */
[----:B------:R-:W-:Y:S01]  /*20f70*/  MOV R6, UR6 ;  /* 0x0000000600067c02 */ /* 0x000fe20008000f00 */
[----:B------:R-:W-:Y:S01]  /*20f80*/  IMAD.U32 R7, RZ, RZ, UR7 ;  /* 0x00000007ff077e24 */ /* 0x000fe2000f8e00ff */
[----:B------:R-:W-:Y:S01]  /*20f90*/  MOV R10, UR8 ;  /* 0x00000008000a7c02 */ /* 0x000fe20008000f00 */
[----:B------:R-:W-:Y:S01]  /*20fa0*/  IMAD.U32 R11, RZ, RZ, UR9 ;  /* 0x00000009ff0b7e24 */ /* 0x000fe2000f8e00ff */
[----:B------:R-:W-:Y:S01]  /*20fb0*/  MOV R8, 0x70 ;  /* 0x0000007000087802 */ /* 0x000fe20000000f00 */
[----:B------:R-:W-:Y:S01]  /*20fc0*/  IMAD.MOV.U32 R12, RZ, RZ, 0x1 ;  /* 0x00000001ff0c7424 */ /* 0x000fe200078e00ff */
[----:B------:R-:W-:-:S07]  /*20fd0*/  MOV R13, RZ ;  /* 0x000000ff000d7202 */ /* 0x000fce0000000f00 */
[----:B------:R-:W-:-:S07]  /*20fe0*/  LEPC R20, `(.L_x_715) ;  /* 0x000000001014794e */ /* 0x000fce0000000000 */
[----:B0-----:R-:W-:Y:S05]  /*20ff0*/  CALL.ABS.NOINC R2 ;  /* 0x0000000002007343 */ /* 0x001fea0003c00000 */
.L_x_715:
        /* <DEDUP_REMOVED lines=8> */
[----:B------:R-:W1:Y:S02]  /*21080*/  S2R R6, SR_TID.X ;  /* 0x0000000000067919 */ /* 0x000e640000002100 */
[----:B-1----:R-:W-:-:S04]  /*21090*/  LOP3.LUT R6, R6, 0x1f, RZ, 0xc0, !PT ;  /* 0x0000001f06067812 */ /* 0x002fc800078ec0ff */
        /* <DEDUP_REMOVED lines=8> */
[----:B----4-:R-:W-:Y:S02]  /*21120*/  LEA R17, R17, R4, 0x7 ;  /* 0x0000000411117211 */ /* 0x010fe400078e38ff */
[----:B------:R-:W1:Y:S01]  /*21130*/  LDC R4, c[0x0][0x428] ;  /* 0x00010a00ff047b82 */ /* 0x000e620000000800 */
[----:B------:R-:W-:-:S06]  /*21140*/  IMAD.MOV.U32 R0, RZ, RZ, R5 ;  /* 0x000000ffff007224 */ /* 0x000fcc00078e0005 */
[----:B------:R2:W5:Y:S01]  /*21150*/  @P0 LDG.E R0, desc[UR6][R2.64] ;  /* 0x0000000602000981 */ /* 0x000562000c1e1900 */
[----:B------:R-:W-:Y:S02]  /*21160*/  PLOP3.LUT P1, PT, P6, PT, PT, 0x8, 0x0 ;  /* 0x000000000000781c */ /* 0x000fe4000372e170 */
[----:B-1----:R-:W-:Y:S01]  /*21170*/  ISETP.NE.AND P0, PT, R4, 0x1, PT ;  /* 0x000000010400780c */ /* 0x002fe20003f05270 */
[----:B------:R-:W-:-:S12]  /*21180*/  IMAD.MOV.U32 R4, RZ, RZ, R18 ;  /* 0x000000ffff047224 */ /* 0x000fd800078e0012 */
[----:B--2---:R-:W1:Y:S08]  /*21190*/  @P0 LDC R3, c[0x0][0x42c] ;  /* 0x00010b00ff030b82 */ /* 0x004e700000000800 */
[----:B------:R-:W2:Y:S01]  /*211a0*/  @P0 LDC R2, c[0x0][0x430] ;  /* 0x00010c00ff020b82 */ /* 0x000ea20000000800 */
[----:B-1----:R-:W-:-:S05]  /*211b0*/  @P0 IMAD.HI.U32 R3, R18, R3, RZ ;  /* 0x0000000312030227 */ /* 0x002fca00078e00ff */
[----:B--2---:R-:W-:Y:S02]  /*211c0*/  @P0 SHF.R.U32.HI R4, RZ, R2, R3 ;  /* 0x00000002ff040219 */ /* 0x004fe40000011603 */
[----:B------:R-:W-:-:S04]  /*211d0*/  ISETP.NE.U32.AND P0, PT, RZ, UR4, PT ;  /* 0x00000004ff007c0c */ /* 0x000fc8000bf05070 */
[----:B------:R-:W-:-:S04]  /*211e0*/  ISETP.NE.AND.EX P0, PT, RZ, UR5, PT, P0 ;  /* 0x00000005ff007c0c */ /* 0x000fc8000bf05300 */
[----:B------:R-:W-:-:S09]  /*211f0*/  SEL R2, R5, RZ, !P0 ;  /* 0x000000ff05027207 */ /* 0x000fd20004000000 */
.L_x_717:
        /* <DEDUP_REMOVED lines=10> */
[----:B------:R-:W1:Y:S01]  /*212a0*/  S2R R3, SR_TID.X ;  /* 0x0000000000037919 */ /* 0x000e620000002100 */
[----:B------:R-:W-:Y:S01]  /*212b0*/  UMOV UR4, 0x40 ;  /* 0x0000004000047882 */ /* 0x000fe20000000000 */
[----:B-1----:R-:W-:-:S04]  /*212c0*/  LOP3.LUT R3, R3, 0x1f, RZ, 0xc0, !PT ;  /* 0x0000001f03037812 */ /* 0x002fc800078ec0ff */
[----:B------:R-:W-:-:S04]  /*212d0*/  ISETP.NE.AND P2, PT, R3, RZ, PT ;  /* 0x000000ff0300720c */ /* 0x000fc80003f45270 */
[----:B------:R-:W-:-:S09]  /*212e0*/  PLOP3.LUT P1, PT, P2, PT, PT, 0x8, 0x0 ;  /* 0x000000000000781c */ /* 0x000fd2000172e170 */
[----:B------:R-:W-:-:S05]  /*212f0*/  VOTEU.ALL UP0, P2 ;  /* 0x00000000003f7886 */ /* 0x000fca0001000000 */
.L_x_718:
        /* <DEDUP_REMOVED lines=15> */
.L_x_719:
        /* <DEDUP_REMOVED lines=15> */
.L_x_720:
        /* <DEDUP_REMOVED lines=9> */
[----:B0-----:R-:W0:Y:S01]  /*21570*/  LDC.64 R8, c[0x0][0x3f8] ;  /* 0x0000fe00ff087b82 */ /* 0x001e220000000a00 */
[----:B------:R-:W-:Y:S02]  /*21580*/  ULDC.64 UR4, c[0x0][0xa08] ;  /* 0x0002820000047ab9 */ /* 0x000fe40000000a00 */
[----:B0-----:R-:W-:Y:S01]  /*21590*/  LOP3.LUT P0, RZ, R8, UR4, RZ, 0xfc, !PT ;  /* 0x0000000408ff7c12 */ /* 0x001fe2000f80fcff */
[----:B------:R-:W-:-:S03]  /*215a0*/  UMOV UR4, 0xffffffff ;  /* 0xffffffff00047882 */ /* 0x000fc60000000000 */
[----:B------:R-:W-:-:S04]  /*215b0*/  LOP3.LUT P0, RZ, R9, UR5, RZ, 0xfc, P0 ;  /* 0x0000000509ff7c12 */ /* 0x000fc8000800fcff */
[----:B-----5:R-:W-:Y:S01]  /*215c0*/  SEL R5, R0, RZ, !P0 ;  /* 0x000000ff00057207 */ /* 0x020fe20004000000 */
[----:B------:R-:W-:Y:S08]  /*215d0*/  BRA.DIV UR4, `(.L_x_721) ;  /* 0x0000004204fc7947 */ /* 0x000ff0000b800000 */
.L_x_829:
[----:B------:R-:W2:Y:S01]  /*215e0*/  LDL R3, [R1+0x24] ;  /* 0x0000240001037983 */ /* 0x000ea20000100800 */
[----:B------:R-:W-:Y:S01]  /*215f0*/  UMOV UR4, 0xffffffff ;  /* 0xffffffff00047882 */ /* 0x000fe20000000000 */
[----:B------:R-:W-:Y:S02]  /*21600*/  SHF.R.S32.HI R12, RZ, 0x1f, R0 ;  /* 0x0000001fff0c7819 */ /* 0x000fe40000011400 */
[----:B--2---:R-:W-:Y:S01]  /*21610*/  IADD3 R3, R3, -0x1, RZ ;  /* 0xffffffff03037810 */ /* 0x004fe20007ffe0ff */
[----:B------:R-:W-:Y:S06]  /*21620*/  BRA.DIV UR4, `(.L_x_722) ;  /* 0x00000046041c7947 */ /* 0x000fec000b800000 */
[----:B------:R-:W-:-:S13]  /*21630*/  ELECT P6, URZ, PT ;  /* 0x00000000003f782f */ /* 0x000fda00038c0000 */
.L_x_832:
        /* <DEDUP_REMOVED lines=20> */
[----:B------:R-:W-:-:S05]  /*21780*/  IMAD.WIDE.U32 R6, R0, UR4, R6 ;  /* 0x0000000400067c25 */ /* 0x000fca000f8e0006 */
[----:B------:R-:W-:Y:S02]  /*21790*/  IADD3 R5, R7, R10, RZ ;  /* 0x0000000a07057210 */ /* 0x000fe40007ffe0ff */
[----:B------:R-:W-:-:S04]  /*217a0*/  LEA R10, P0, R6, R8, 0x2 ;  /* 0x00000008060a7211 */ /* 0x000fc800078010ff */
[----:B------:R-:W-:-:S05]  /*217b0*/  LEA.HI.X R11, R6, R9, R5, 0x2, P0 ;  /* 0x00000009060b7211 */ /* 0x000fca00000f1405 */
[----:B------:R0:W5:Y:S04]  /*217c0*/  LDG.E R5, desc[UR6][R10.64] ;  /* 0x000000060a057981 */ /* 0x000168000c1e1900 */
.L_x_724:
        /* <DEDUP_REMOVED lines=9> */
.L_x_833:
[----:B------:R-:W1:Y:S02]  /*21860*/  S2R R10, SR_TID.X ;  /* 0x00000000000a7919 */ /* 0x000e640000002100 */
[----:B-1----:R-:W-:-:S04]  /*21870*/  LOP3.LUT R10, R10, 0x7f, RZ, 0xc0, !PT ;  /* 0x0000007f0a0a7812 */ /* 0x002fc800078ec0ff */
[----:B------:R-:W-:-:S13]  /*21880*/  ISETP.NE.AND P0, PT, R10, RZ, PT ;  /* 0x000000ff0a00720c */ /* 0x000fda0003f05270 */
[----:B------:R-:W-:Y:S05]  /*21890*/  @P0 BRA `(.L_x_726) ;  /* 0x00000000001c0947 */ /* 0x000fea0003800000 */
[----:B------:R-:W1:Y:S01]  /*218a0*/  S2R R10, SR_TID.X ;  /* 0x00000000000a7919 */ /* 0x000e620000002100 */
[----:B0-----:R-:W-:-:S04]  /*218b0*/  MOV R7, 0xa000 ;  /* 0x0000a00000077802 */ /* 0x001fc80000000f00 */
[----:B------:R2:W-:Y:S01]  /*218c0*/  SYNCS.ARRIVE.TRANS64 RZ, [R6+URZ+0x38830], R7 ;  /* 0x0388300706ff79a7 */ /* 0x0005e2000800003f */
[----:B-1----:R-:W-:-:S04]  /*218d0*/  LOP3.LUT R10, R10, 0x1f, RZ, 0xc0, !PT ;  /* 0x0000001f0a0a7812 */ /* 0x002fc800078ec0ff */
[----:B------:R-:W-:-:S13]  /*218e0*/  ISETP.NE.AND P1, PT, R10, RZ, PT ;  /* 0x000000ff0a00720c */ /* 0x000fda0003f25270 */
[----:B--2---:R-:W-:Y:S05]  /*218f0*/  @!P1 BRA `(.L_x_726) ;  /* 0x0000000000049947 */ /* 0x004fea0003800000 */
[----:B------:R-:W-:Y:S01]  /*21900*/  BPT.TRAP 0x1 ;  /* 0x000000040000795c */ /* 0x000fe20000300000 */
.L_x_726:
        /* <DEDUP_REMOVED lines=38> */
.L_x_723:
        /* <DEDUP_REMOVED lines=11> */
[C---:B------:R-:W-:Y:S01]  /*21c20*/  @P0 R2UR UR29, R2.reuse ;  /* 0x00000000021d02ca */ /* 0x040fe200000e0000 */
[----:B------:R-:W-:Y:S01]  /*21c30*/  UMOV UR7, 0x12f00000 ;  /* 0x12f0000000077882 */ /* 0x000fe20000000000 */
[----:B------:R-:W-:Y:S01]  /*21c40*/  UMOV UR10, URZ ;  /* 0x0000003f000a7c82 */ /* 0x000fe20008000000 */
[----:B------:R-:W-:Y:S01]  /*21c50*/  @P0 R2UR UR21, R2 ;  /* 0x00000000021502ca */ /* 0x000fe200000e0000 */
[----:B------:R-:W-:Y:S01]  /*21c60*/  UMOV UR14, 0x0 ;  /* 0x00000000000e7882 */ /* 0x000fe20000000000 */
[C---:B------:R-:W-:Y:S01]  /*21c70*/  @P0 R2UR UR28, R18.reuse ;  /* 0x00000000121c02ca */ /* 0x040fe200000e0000 */
[----:B------:R-:W-:Y:S01]  /*21c80*/  @P0 IMAD.MOV.U32 R6, RZ, RZ, 0x10000 ;  /* 0x00010000ff060424 */ /* 0x000fe200078e00ff */
[C---:B------:R-:W-:Y:S01]  /*21c90*/  @P0 R2UR UR27, R17.reuse ;  /* 0x00000000111b02ca */ /* 0x040fe200000e0000 */
[----:B------:R-:W-:Y:S01]  /*21ca0*/  UMOV UR15, 0x12f00000 ;  /* 0x12f00000000f7882 */ /* 0x000fe20000000000 */
[----:B------:R-:W-:Y:S01]  /*21cb0*/  @P0 R2UR UR20, R18 ;  /* 0x00000000121402ca */ /* 0x000fe200000e0000 */
[----:B------:R-:W-:Y:S01]  /*21cc0*/  UMOV UR26, 0x40 ;  /* 0x00000040001a7882 */ /* 0x000fe20000000000 */
[----:B------:R-:W-:Y:S01]  /*21cd0*/  @P0 R2UR UR19, R17 ;  /* 0x00000000111302ca */ /* 0x000fe200000e0000 */
        /* <DEDUP_REMOVED lines=9> */
[----:B------:R-:W-:Y:S02]  /*21d70*/  UIADD3 UR24, UR30, 0x18400, URZ ;  /* 0x000184001e187890 */ /* 0x000fe4000fffe03f */
[----:B------:R-:W-:Y:S01]  /*21d80*/  UIADD3 UR16, UR30, 0x1c400, URZ ;  /* 0x0001c4001e107890 */ /* 0x000fe2000fffe03f */
[----:B------:R0:W-:Y:S02]  /*21d90*/  @P0 SYNCS.ARRIVE.TRANS64 RZ, [R7+URZ+0x38800], R6 ;  /* 0x0388000607ff09a7 */ /* 0x0001e4000800003f */
[----:B------:R-:W-:Y:S01]  /*21da0*/  UMOV UR25, UR9 ;  /* 0x0000000900197c82 */ /* 0x000fe20008000000 */
[----:B------:R-:W-:Y:S01]  /*21db0*/  UMOV UR17, UR9 ;  /* 0x0000000900117c82 */ /* 0x000fe20008000000 */
[----:B------:R1:W-:Y:S02]  /*21dc0*/  UTMALDG.4D [UR8], [UR4], desc[UR6] ;  /* 0x00000608040075b4 */ /* 0x0003e40008019000 */
[----:B------:R0:W-:Y:S02]  /*21dd0*/  UTMALDG.4D [UR24], [UR4], desc[UR14] ;  /* 0x00000e18040075b4 */ /* 0x0001e40008019000 */
[----:B------:R0:W-:Y:S01]  /*21de0*/  UTMALDG.4D [UR16], [UR4], desc[UR22] ;  /* 0x00001610040075b4 */ /* 0x0001e20008019000 */
[----:B-1----:R-:W-:Y:S01]  /*21df0*/  @P0 R2UR UR13, R2 ;  /* 0x00000000020d02ca */ /* 0x002fe200000e0000 */
[----:B------:R-:W-:Y:S01]  /*21e00*/  UIADD3 UR8, UR30, 0x20400, URZ ;  /* 0x000204001e087890 */ /* 0x000fe2000fffe03f */
[----:B------:R-:W-:Y:S01]  /*21e10*/  @P0 R2UR UR12, R18 ;  /* 0x00000000120c02ca */ /* 0x000fe200000e0000 */
[----:B------:R-:W-:Y:S01]  /*21e20*/  UMOV UR6, 0x0 ;  /* 0x0000000000067882 */ /* 0x000fe20000000000 */
[----:B------:R-:W-:Y:S01]  /*21e30*/  @P0 R2UR UR11, R17 ;  /* 0x00000000110b02ca */ /* 0x000fe200000e0000 */
[----:B------:R-:W-:Y:S01]  /*21e40*/  UMOV UR7, 0x12f00000 ;  /* 0x12f0000000077882 */ /* 0x000fe20000000000 */
[----:B------:R-:W-:-:S11]  /*21e50*/  UMOV UR10, 0xc0 ;  /* 0x000000c0000a7882 */ /* 0x000fd60000000000 */
[----:B------:R0:W-:Y:S01]  /*21e60*/  UTMALDG.4D [UR8], [UR4], desc[UR6] ;  /* 0x00000608040075b4 */ /* 0x0001e20008019000 */
[----:B--2---:R-:W-:-:S04]  /*21e70*/  IADD3 R11, R11, 0x1, RZ ;  /* 0x000000010b0b7810 */ /* 0x004fc80007ffe0ff */
[----:B------:R-:W-:Y:S01]  /*21e80*/  LEA.HI R2, R11, R11, RZ, 0x1 ;  /* 0x0000000b0b027211 */ /* 0x000fe200078f08ff */
[----:B------:R0:W-:Y:S03]  /*21e90*/  STL [R1+0x30], R11 ;  /* 0x0000300b01007387 */ /* 0x0001e60000100800 */
[----:B------:R-:W-:-:S05]  /*21ea0*/  LOP3.LUT R2, R2, 0xfffffffe, RZ, 0xc0, !PT ;  /* 0xfffffffe02027812 */ /* 0x000fca00078ec0ff */
[----:B------:R-:W-:-:S05]  /*21eb0*/  IMAD.IADD R2, R11, 0x1, -R2 ;  /* 0x000000010b027824 */ /* 0x000fca00078e0a02 */
[----:B------:R-:W-:-:S04]  /*21ec0*/  SHF.L.U32 R2, R2, 0x1f, RZ ;  /* 0x0000001f02027819 */ /* 0x000fc800000006ff */
[----:B------:R-:W1:Y:S02]  /*21ed0*/  SYNCS.PHASECHK.TRANS64.TRYWAIT P0, [R7+URZ+0x38820], R2 ;  /* 0x03882002070075a7 */ /* 0x000e64000800017f */
[----:B01----:R-:W-:Y:S05]  /*21ee0*/  @!P0 BRA `(.L_x_728) ;  /* 0x0000003c00208947 */ /* 0x003fea0003800000 */
.L_x_834:
[----:B------:R-:W-:Y:S05]  /*21ef0*/  BSYNC B0 ;  /* 0x0000000000007941 */ /* 0x000fea0003800000 */
.L_x_727:
[----:B0-----:R-:W2:Y:S01]  /*21f00*/  LDL.LU R6, [R1+0x34] ;  /* 0x0000340001067983 */ /* 0x001ea20000300800 */
[----:B------:R-:W-:Y:S01]  /*21f10*/  BSSY B0, `(.L_x_729) ;  /* 0x00001c6000007945 */ /* 0x000fe20003800000 */
[----:B--2---:R-:W-:-:S13]  /*21f20*/  ISETP.GE.AND P0, PT, R6, 0x51, PT ;  /* 0x000000510600780c */ /* 0x004fda0003f06270 */
[----:B------:R-:W-:Y:S05]  /*21f30*/  @!P0 BRA `(.L_x_730) ;  /* 0x0000001c000c8947 */ /* 0x000fea0003800000 */
[----:B------:R-:W2:Y:S01]  /*21f40*/  LDL R6, [R1+0x24] ;  /* 0x0000240001067983 */ /* 0x000ea20000100800 */
[----:B------:R-:W-:Y:S01]  /*21f50*/  IMAD.MOV.U32 R2, RZ, RZ, 0x1 ;  /* 0x00000001ff027424 */ /* 0x000fe200078e00ff */
[----:B------:R-:W-:Y:S01]  /*21f60*/  BSSY B1, `(.L_x_731) ;  /* 0x000009f000017945 */ /* 0x000fe20003800000 */
[----:B--2---:R-:W-:-:S04]  /*21f70*/  IADD3 R13, -R6, RZ, RZ ;  /* 0x000000ff060d7210 */ /* 0x004fc80007ffe1ff */
[----:B------:R-:W-:-:S04]  /*21f80*/  VIADDMNMX R13, R13, R2, 0xffffffff, !PT ;  /* 0xffffffff0d0d7446 */ /* 0x000fc80007800102 */
[C---:B------:R-:W-:Y:S01]  /*21f90*/  IADD3 R2, R6.reuse, R13, RZ ;  /* 0x0000000d06027210 */ /* 0x040fe20007ffe0ff */
[----:B------:R-:W-:-:S03]  /*21fa0*/  VIADD R6, R6, 0xfffffffe ;  /* 0xfffffffe06067836 */ /* 0x000fc60000000000 */
[----:B------:R-:W-:-:S04]  /*21fb0*/  LOP3.LUT R2, R2, 0x1, RZ, 0xc0, !PT ;  /* 0x0000000102027812 */ /* 0x000fc800078ec0ff */
[----:B------:R-:W-:-:S13]  /*21fc0*/  ISETP.NE.U32.AND P0, PT, R2, 0x1, PT ;  /* 0x000000010200780c */ /* 0x000fda0003f05070 */
[----:B------:R-:W-:Y:S05]  /*21fd0*/  @P0 BRA `(.L_x_732) ;  /* 0x00000008005c0947 */ /* 0x000fea0003800000 */
[----:B------:R-:W2:Y:S04]  /*21fe0*/  LDL R7, [R1] ;  /* 0x0000000001077983 */ /* 0x000ea80000100800 */
[----:B------:R-:W3:Y:S01]  /*21ff0*/  LDL R10, [R1+0x8] ;  /* 0x00000800010a7983 */ /* 0x000ee20000100800 */
[----:B------:R-:W-:Y:S01]  /*22000*/  BSSY B2, `(.L_x_733) ;  /* 0x0000090000027945 */ /* 0x000fe20003800000 */
[----:B--2---:R-:W-:-:S04]  /*22010*/  IADD3 R7, R7, 0x1, RZ ;  /* 0x0000000107077810 */ /* 0x004fc80007ffe0ff */
        /* <DEDUP_REMOVED lines=10> */
[----:B------:R-:W-:Y:S01]  /*220c0*/  MOV R2, R6 ;  /* 0x0000000600027202 */ /* 0x000fe20000000f00 */
[----:B------:R-:W-:Y:S01]  /*220d0*/  ULDC.64 UR4, c[0x0][0x408] ;  /* 0x0001020000047ab9 */ /* 0x000fe20000000a00 */
[----:B------:R-:W-:Y:S01]  /*220e0*/  ULDC.64 UR6, c[0x0][0x208] ;  /* 0x0000820000067ab9 */ /* 0x000fe20000000a00 */
[----:B0-----:R-:W-:-:S13]  /*220f0*/  ISETP.NE.AND P0, PT, R17, 0x1, PT ;  /* 0x000000011100780c */ /* 0x001fda0003f05270 */
[----:B------:R-:W0:Y:S02]  /*22100*/  @P0 LDC.64 R10, c[0x0][0x420] ;  /* 0x00010800ff0a0b82 */ /* 0x000e240000000a00 */
[----:B0-----:R-:W-:-:S05]  /*22110*/  @P0 IMAD.HI.U32 R10, R6, R10, RZ ;  /* 0x0000000a060a0227 */ /* 0x001fca00078e00ff */
[----:B------:R-:W-:Y:S01]  /*22120*/  @P0 SHF.R.U32.HI R2, RZ, R11, R10 ;  /* 0x0000000bff020219 */ /* 0x000fe2000001160a */
[----:B------:R-:W-:-:S03]  /*22130*/  IMAD R10, R12, UR4, RZ ;  /* 0x000000040c0a7c24 */ /* 0x000fc6000f8e02ff */
[----:B------:R-:W-:Y:S01]  /*22140*/  SHF.R.S32.HI R11, RZ, 0x1f, R2 ;  /* 0x0000001fff0b7819 */ /* 0x000fe20000011402 */
[C---:B------:R-:W-:Y:S02]  /*22150*/  IMAD R15, R0.reuse, UR5, R10 ;  /* 0x00000005000f7c24 */ /* 0x040fe4000f8e020a */
[--C-:B------:R-:W-:Y:S02]  /*22160*/  IMAD.MOV.U32 R10, RZ, RZ, R2.reuse ;  /* 0x000000ffff0a7224 */ /* 0x100fe400078e0002 */
[----:B------:R-:W-:Y:S02]  /*22170*/  IMAD.MOV R2, RZ, RZ, -R2 ;  /* 0x000000ffff027224 */ /* 0x000fe400078e0a02 */
[----:B------:R-:W-:-:S04]  /*22180*/  IMAD.WIDE.U32 R10, R0, UR4, R10 ;  /* 0x00000004000a7c25 */ /* 0x000fc8000f8e000a */
[----:B------:R-:W-:Y:S01]  /*22190*/  IMAD R6, R17, R2, R6 ;  /* 0x0000000211067224 */ /* 0x000fe200078e0206 */
[----:B------:R-:W-:Y:S02]  /*221a0*/  IADD3 R15, R15, R11, RZ ;  /* 0x0000000b0f0f7210 */ /* 0x000fe40007ffe0ff */
[----:B------:R-:W-:-:S04]  /*221b0*/  LEA R8, P0, R10, R8, 0x2 ;  /* 0x000000080a087211 */ /* 0x000fc800078010ff */
[----:B------:R-:W-:-:S05]  /*221c0*/  LEA.HI.X R9, R10, R9, R15, 0x2, P0 ;  /* 0x000000090a097211 */ /* 0x000fca00000f140f */
[----:B------:R0:W5:Y:S04]  /*221d0*/  LDG.E R2, desc[UR6][R8.64] ;  /* 0x0000000608027981 */ /* 0x000168000c1e1900 */
.L_x_735:
[----:B0-----:R-:W0:Y:S01]  /*221e0*/  S2R R9, SR_CgaCtaId ;  /* 0x0000000000097919 */ /* 0x001e220000008800 */
[----:B------:R-:W-:-:S04]  /*221f0*/  MOV R8, 0x400 ;  /* 0x0000040000087802 */ /* 0x000fc80000000f00 */
[----:B0-----:R-:W-:Y:S02]  /*22200*/  LEA R8, R9, R8, 0x18 ;  /* 0x0000000809087211 */ /* 0x001fe400078ec0ff */
[----:B------:R-:W-:Y:S02]  /*22210*/  SHF.L.U32 R9, R14, 0x1f, RZ ;  /* 0x0000001f0e097819 */ /* 0x000fe400000006ff */
[----:B------:R-:W-:-:S04]  /*22220*/  LEA R8, R7, R8, 0x3 ;  /* 0x0000000807087211 */ /* 0x000fc800078e18ff */
[----:B------:R-:W0:Y:S02]  /*22230*/  SYNCS.PHASECHK.TRANS64.TRYWAIT P0, [R8+URZ+0x38840], R9 ;  /* 0x03884009080075a7 */ /* 0x000e24000800017f */
[----:B0-----:R-:W-:Y:S05]  /*22240*/  @!P0 BRA `(.L_x_736) ;  /* 0x0000003800688947 */ /* 0x001fea0003800000 */
.L_x_835:
        /* <DEDUP_REMOVED lines=11> */
.L_x_737:
        /* <DEDUP_REMOVED lines=22> */
[----:B------:R-:W-:Y:S01]  /*22460*/  IADD3 R9, R9, 0x38800, RZ ;  /* 0x0003880009097810 */ /* 0x000fe20007ffe0ff */
        /* <DEDUP_REMOVED lines=19> */
.L_x_836:
[----:B------:R-:W-:Y:S05]  /*225a0*/  @P1 BRA `(.L_x_739) ;  /* 0x0000000000301947 */ /* 0x000fea0003800000 */
[----:B------:R-:W2:Y:S01]  /*225b0*/  LDL R10, [R1] ;  /* 0x00000000010a7983 */ /* 0x000ea20000100800 */
[----:B------:R-:W-:Y:S01]  /*225c0*/  MOV R11, 0x400 ;  /* 0x00000400000b7802 */ /* 0x000fe20000000f00 */
[----:B------:R-:W1:Y:S01]  /*225d0*/  S2R R17, SR_TID.X ;  /* 0x0000000000117919 */ /* 0x000e620000002100 */
[----:B------:R-:W3:Y:S01]  /*225e0*/  S2R R15, SR_CgaCtaId ;  /* 0x00000000000f7919 */ /* 0x000ee20000008800 */
[----:B0-----:R-:W-:Y:S01]  /*225f0*/  IMAD.MOV.U32 R9, RZ, RZ, 0xa000 ;  /* 0x0000a000ff097424 */ /* 0x001fe200078e00ff */
[----:B-1----:R-:W-:-:S04]  /*22600*/  LOP3.LUT R17, R17, 0x1f, RZ, 0xc0, !PT ;  /* 0x0000001f11117812 */ /* 0x002fc800078ec0ff */
[----:B------:R-:W-:Y:S02]  /*22610*/  ISETP.NE.AND P0, PT, R17, RZ, PT ;  /* 0x000000ff1100720c */ /* 0x000fe40003f05270 */
[----:B---3--:R-:W-:-:S04]  /*22620*/  LEA R11, R15, R11, 0x18 ;  /* 0x0000000b0f0b7211 */ /* 0x008fc800078ec0ff */
[----:B--2---:R-:W-:-:S04]  /*22630*/  LEA R8, R10, R11, 0x3 ;  /* 0x0000000b0a087211 */ /* 0x004fc800078e18ff */
[----:B------:R1:W-:Y:S03]  /*22640*/  SYNCS.ARRIVE.TRANS64 RZ, [R8+URZ+0x38850], R9 ;  /* 0x0388500908ff79a7 */ /* 0x0003e6000800003f */
[----:B------:R-:W-:Y:S05]  /*22650*/  @!P0 BRA `(.L_x_739) ;  /* 0x0000000000048947 */ /* 0x000fea0003800000 */
[----:B------:R-:W-:Y:S01]  /*22660*/  BPT.TRAP 0x1 ;  /* 0x000000040000795c */ /* 0x000fe20000300000 */
.L_x_739:
        /* <DEDUP_REMOVED lines=15> */
[----:B--2---:R-:W-:-:S02]  /*22760*/  R2UR UR11, R8 ;  /* 0x00000000080b72ca */ /* 0x004fc400000e0000 */
[----:B---3--:R-:W-:-:S04]  /*22770*/  LEA R8, R10, R11, 0x3 ;  /* 0x0000000b0a087211 */ /* 0x008fc800078e18ff */
        /* <DEDUP_REMOVED lines=24> */
.L_x_734:
[----:B------:R-:W-:Y:S05]  /*22900*/  BSYNC B2 ;  /* 0x0000000000027941 */ /* 0x000fea0003800000 */
.L_x_733:
[----:B------:R-:W2:Y:S04]  /*22910*/  LDL.LU R2, [R1+0x24] ;  /* 0x0000240001027983 */ /* 0x000ea80000300800 */
[----:B------:R0:W-:Y:S04]  /*22920*/  STL [R1], R7 ;  /* 0x0000000701007387 */ /* 0x0001e80000100800 */
[----:B------:R0:W-:Y:S02]  /*22930*/  STL [R1+0x8], R14 ;  /* 0x0000080e01007387 */ /* 0x0001e40000100800 */
[----:B0-2---:R-:W-:-:S07]  /*22940*/  IADD3 R6, R2, -0x3, RZ ;  /* 0xfffffffd02067810 */ /* 0x005fce0007ffe0ff */
.L_x_732:
[----:B------:R-:W-:Y:S05]  /*22950*/  BSYNC B1 ;  /* 0x0000000000017941 */ /* 0x000fea0003800000 */
.L_x_731:
[----:B------:R-:W-:-:S05]  /*22960*/  IMAD.MOV R2, RZ, RZ, -R13 ;  /* 0x000000ffff027224 */ /* 0x000fca00078e0a0d */
[----:B------:R-:W-:-:S13]  /*22970*/  ISETP.NE.AND P0, PT, R3, R2, PT ;  /* 0x000000020300720c */ /* 0x000fda0003f05270 */
[----:B------:R-:W-:Y:S05]  /*22980*/  @!P0 BRA `(.L_x_730) ;  /* 0x0000001000788947 */ /* 0x000fea0003800000 */
[----:B------:R-:W-:-:S07]  /*22990*/  MOV R10, R5 ;  /* 0x00000005000a7202 */ /* 0x000fce0000000f00 */
.L_x_754:
        /* <DEDUP_REMOVED lines=11> */
[----:B------:R-:W-:Y:S02]  /*22a50*/  MOV R9, R6 ;  /* 0x0000000600097202 */ /* 0x000fe40000000f00 */
        /* <DEDUP_REMOVED lines=10> */
[----:B------:R-:W-:-:S04]  /*22b00*/  @P0 SHF.R.U32.HI R2, RZ, R3, R9 ;  /* 0x00000003ff020219 */ /* 0x000fc80000011609 */
[----:B------:R-:W-:Y:S02]  /*22b10*/  IADD3 R9, -R2, RZ, RZ ;  /* 0x000000ff02097210 */ /* 0x000fe40007ffe1ff */
[----:B------:R-:W-:-:S03]  /*22b20*/  SHF.R.S32.HI R3, RZ, 0x1f, R2 ;  /* 0x0000001fff037819 */ /* 0x000fc60000011402 */
[----:B------:R-:W-:Y:S02]  /*22b30*/  IMAD R9, R10, R9, R6 ;  /* 0x000000090a097224 */ /* 0x000fe400078e0206 */
[----:B------:R-:W-:Y:S02]  /*22b40*/  IMAD R10, R12, UR6, RZ ;  /* 0x000000060c0a7c24 */ /* 0x000fe4000f8e02ff */
[----:B------:R-:W-:-:S04]  /*22b50*/  IMAD.WIDE.U32 R2, R0, UR6, R2 ;  /* 0x0000000600027c25 */ /* 0x000fc8000f8e0002 */
[----:B------:R-:W-:-:S04]  /*22b60*/  IMAD R10, R0, UR7, R10 ;  /* 0x00000007000a7c24 */ /* 0x000fc8000f8e020a */
[----:B------:R-:W-:Y:S01]  /*22b70*/  IMAD.IADD R3, R10, 0x1, R3 ;  /* 0x000000010a037824 */ /* 0x000fe200078e0203 */
[----:B------:R-:W-:-:S04]  /*22b80*/  LEA R10, P0, R2, UR4, 0x2 ;  /* 0x00000004020a7c11 */ /* 0x000fc8000f8010ff */
[----:B------:R-:W-:-:S05]  /*22b90*/  LEA.HI.X R11, R2, UR5, R3, 0x2, P0 ;  /* 0x00000005020b7c11 */ /* 0x000fca00080f1403 */
[----:B------:R0:W5:Y:S04]  /*22ba0*/  LDG.E R10, desc[UR8][R10.64] ;  /* 0x000000080a0a7981 */ /* 0x000168000c1e1900 */
.L_x_742:
[----:B------:R-:W1:Y:S01]  /*22bb0*/  S2R R3, SR_CgaCtaId ;  /* 0x0000000000037919 */ /* 0x000e620000008800 */
[----:B------:R-:W-:-:S04]  /*22bc0*/  MOV R2, 0x400 ;  /* 0x0000040000027802 */ /* 0x000fc80000000f00 */
[----:B-1----:R-:W-:Y:S02]  /*22bd0*/  LEA R2, R3, R2, 0x18 ;  /* 0x0000000203027211 */ /* 0x002fe400078ec0ff */
[----:B------:R-:W-:Y:S02]  /*22be0*/  SHF.L.U32 R3, R8, 0x1f, RZ ;  /* 0x0000001f08037819 */ /* 0x000fe400000006ff */
[----:B------:R-:W-:-:S04]  /*22bf0*/  LEA R2, R7, R2, 0x3 ;  /* 0x0000000207027211 */ /* 0x000fc800078e18ff */
[----:B------:R-:W1:Y:S02]  /*22c00*/  SYNCS.PHASECHK.TRANS64.TRYWAIT P0, [R2+URZ+0x38840], R3 ;  /* 0x03884003020075a7 */ /* 0x000e64000800017f */
[----:B-1----:R-:W-:Y:S05]  /*22c10*/  @!P0 BRA `(.L_x_743) ;  /* 0x00000030001c8947 */ /* 0x002fea0003800000 */
.L_x_837:
        /* <DEDUP_REMOVED lines=11> */
.L_x_744:
[----:B------:R-:W2:Y:S04]  /*22cd0*/  LDL R15, [R1+0x4] ;  /* 0x00000400010f7983 */ /* 0x000ea80000100800 */
[----:B------:R-:W3:Y:S01]  /*22ce0*/  LDL.LU R14, [R1+0x8] ;  /* 0x00000800010e7983 */ /* 0x000ee20000300800 */
[----:B-1----:R-:W-:-:S03]  /*22cf0*/  MOV R3, 0x400 ;  /* 0x0000040000037802 */ /* 0x002fc60000000f00 */
        /* <DEDUP_REMOVED lines=39> */
.L_x_838:
        /* <DEDUP_REMOVED lines=8> */
.L_x_746:
        /* <DEDUP_REMOVED lines=40> */
.L_x_741:
[----:B------:R-:W-:Y:S05]  /*23270*/  BSYNC B1 ;  /* 0x0000000000017941 */ /* 0x000fea0003800000 */
.L_x_740:
[----:B------:R-:W-:Y:S01]  /*23280*/  IADD3 R3, R7, 0x1, RZ ;  /* 0x0000000107037810 */ /* 0x000fe20007ffe0ff */
[----:B------:R-:W-:Y:S03]  /*23290*/  BSSY B1, `(.L_x_747) ;  /* 0x000008a000017945 */ /* 0x000fe60003800000 */
        /* <DEDUP_REMOVED lines=8> */
[----:B------:R-:W-:Y:S01]  /*23320*/  VIADD R9, R6, 0xffffffff ;  /* 0xffffffff06097836 */ /* 0x000fe20000000000 */
        /* <DEDUP_REMOVED lines=8> */
[----:B-1----:R-:W-:Y:S01]  /*233b0*/  @P0 IMAD.HI.U32 R10, R9, R2, RZ ;  /* 0x00000002090a0227 */ /* 0x002fe200078e00ff */
[----:B------:R-:W-:-:S04]  /*233c0*/  MOV R2, R9 ;  /* 0x0000000900027202 */ /* 0x000fc80000000f00 */
[----:B------:R-:W-:Y:S01]  /*233d0*/  @P0 SHF.R.U32.HI R2, RZ, R3, R10 ;  /* 0x00000003ff020219 */ /* 0x000fe2000001160a */
[----:B------:R-:W-:-:S04]  /*233e0*/  IMAD R10, R12, UR6, RZ ;  /* 0x000000060c0a7c24 */ /* 0x000fc8000f8e02ff */
[----:B------:R-:W-:Y:S02]  /*233f0*/  IMAD.MOV R3, RZ, RZ, -R2 ;  /* 0x000000ffff037224 */ /* 0x000fe400078e0a02 */
[----:B------:R-:W-:Y:S02]  /*23400*/  IMAD R10, R0, UR7, R10 ;  /* 0x00000007000a7c24 */ /* 0x000fe4000f8e020a */
[----:B------:R-:W-:Y:S01]  /*23410*/  IMAD R9, R11, R3, R9 ;  /* 0x000000030b097224 */ /* 0x000fe200078e0209 */
[----:B------:R-:W-:-:S03]  /*23420*/  SHF.R.S32.HI R3, RZ, 0x1f, R2 ;  /* 0x0000001fff037819 */ /* 0x000fc60000011402 */
[----:B------:R-:W-:-:S05]  /*23430*/  IMAD.WIDE.U32 R2, R0, UR6, R2 ;  /* 0x0000000600027c25 */ /* 0x000fca000f8e0002 */
[----:B------:R-:W-:Y:S02]  /*23440*/  IADD3 R3, R10, R3, RZ ;  /* 0x000000030a037210 */ /* 0x000fe40007ffe0ff */
[----:B------:R-:W-:-:S04]  /*23450*/  LEA R10, P0, R2, UR4, 0x2 ;  /* 0x00000004020a7c11 */ /* 0x000fc8000f8010ff */
[----:B------:R-:W-:-:S05]  /*23460*/  LEA.HI.X R11, R2, UR5, R3, 0x2, P0 ;  /* 0x00000005020b7c11 */ /* 0x000fca00080f1403 */
[----:B------:R1:W5:Y:S04]  /*23470*/  LDG.E R10, desc[UR8][R10.64] ;  /* 0x000000080a0a7981 */ /* 0x000368000c1e1900 */
.L_x_749:
[----:B------:R-:W2:Y:S01]  /*23480*/  S2R R3, SR_CgaCtaId ;  /* 0x0000000000037919 */ /* 0x000ea20000008800 */
[----:B------:R-:W-:-:S04]  /*23490*/  MOV R2, 0x400 ;  /* 0x0000040000027802 */ /* 0x000fc80000000f00 */
[----:B--2---:R-:W-:Y:S02]  /*234a0*/  LEA R2, R3, R2, 0x18 ;  /* 0x0000000203027211 */ /* 0x004fe400078ec0ff */
[----:B------:R-:W-:-:S03]  /*234b0*/  SHF.L.U32 R3, R13, 0x1f, RZ ;  /* 0x0000001f0d037819 */ /* 0x000fc600000006ff */
[----:B------:R-:W-:-:S04]  /*234c0*/  IMAD R2, R14, 0x8, R2 ;  /* 0x000000080e027824 */ /* 0x000fc800078e0202 */
[----:B------:R-:W2:Y:S02]  /*234d0*/  SYNCS.PHASECHK.TRANS64.TRYWAIT P0, [R2+URZ+0x38840], R3 ;  /* 0x03884003020075a7 */ /* 0x000ea4000800017f */
[----:B--2---:R-:W-:Y:S05]  /*234e0*/  @!P0 BRA `(.L_x_750) ;  /* 0x0000002800108947 */ /* 0x004fea0003800000 */
.L_x_839:
        /* <DEDUP_REMOVED lines=11> */
.L_x_751:
        /* <DEDUP_REMOVED lines=16> */
[----:B------:R-:W-:Y:S02]  /*236a0*/  SHF.L.U32 R8, R8, 0x1f, RZ ;  /* 0x0000001f08087819 */ /* 0x000fe400000006ff */
        /* <DEDUP_REMOVED lines=25> */
.L_x_840:
[----:B------:R-:W-:Y:S05]  /*23840*/  @P0 BRA `(.L_x_753) ;  /* 0x00000000001c0947 */ /* 0x000fea0003800000 */
[----:B------:R-:W1:Y:S02]  /*23850*/  S2R R3, SR_TID.X ;  /* 0x0000000000037919 */ /* 0x000e640000002100 */
[----:B-1----:R-:W-:-:S04]  /*23860*/  LOP3.LUT R3, R3, 0x1f, RZ, 0xc0, !PT ;  /* 0x0000001f03037812 */ /* 0x002fc800078ec0ff */
[----:B------:R-:W-:Y:S02]  /*23870*/  ISETP.NE.AND P1, PT, R3, RZ, PT ;  /* 0x000000ff0300720c */ /* 0x000fe40003f25270 */
[----:B------:R-:W-:-:S04]  /*23880*/  MOV R3, 0xa000 ;  /* 0x0000a00000037802 */ /* 0x000fc80000000f00 */
[----:B------:R1:W-:Y:S07]  /*23890*/  SYNCS.ARRIVE.TRANS64 RZ, [R2+URZ+0x50], R3 ;  /* 0x0000500302ff79a7 */ /* 0x0003ee000800003f */
[----:B------:R-:W-:Y:S05]  /*238a0*/  @!P1 BRA `(.L_x_753) ;  /* 0x0000000000049947 */ /* 0x000fea0003800000 */
[----:B------:R-:W-:Y:S01]  /*238b0*/  BPT.TRAP 0x1 ;  /* 0x000000040000795c */ /* 0x000fe20000300000 */
.L_x_753:
        /* <DEDUP_REMOVED lines=21> */
[----:B------:R-:W-:Y:S01]  /*23a10*/  IMAD.MOV.U32 R5, RZ, RZ, R10 ;  /* 0x000000ffff057224 */ /* 0x000fe200078e000a */
[----:B--2---:R-:W-:Y:S02]  /*23a20*/  R2UR UR11, R13 ;  /* 0x000000000d0b72ca */ /* 0x004fe400000e0000 */
        /* <DEDUP_REMOVED lines=16> */
.L_x_748:
[----:B------:R-:W-:Y:S05]  /*23b30*/  BSYNC B1 ;  /* 0x0000000000017941 */ /* 0x000fea0003800000 */
.L_x_747:
[C---:B------:R-:W-:Y:S02]  /*23b40*/  ISETP.GT.AND P0, PT, R6.reuse, 0x1, PT ;  /* 0x000000010600780c */ /* 0x040fe40003f04270 */
[----:B------:R-:W-:-:S11]  /*23b50*/  IADD3 R6, R6, -0x2, RZ ;  /* 0xfffffffe06067810 */ /* 0x000fd60007ffe0ff */
[----:B------:R-:W-:Y:S05]  /*23b60*/  @P0 BRA `(.L_x_754) ;  /* 0xffffffec008c0947 */ /* 0x000fea000383ffff */
.L_x_730:
[----:B------:R-:W-:Y:S05]  /*23b70*/  BSYNC B0 ;  /* 0x0000000000007941 */ /* 0x000fea0003800000 */
.L_x_729:
[----:B------:R-:W1:Y:S01]  /*23b80*/  S2R R2, SR_TID.X ;  /* 0x0000000000027919 */ /* 0x000e620000002100 */
[----:B------:R-:W-:Y:S01]  /*23b90*/  BSSY B0, `(.L_x_755) ;  /* 0x0000011000007945 */ /* 0x000fe20003800000 */
[----:B-1----:R-:W-:-:S04]  /*23ba0*/  LOP3.LUT R2, R2, 0x1f, RZ, 0xc0, !PT ;  /* 0x0000001f02027812 */ /* 0x002fc800078ec0ff */
[----:B------:R-:W-:-:S13]  /*23bb0*/  ISETP.NE.AND P0, PT, R2, RZ, PT ;  /* 0x000000ff0200720c */ /* 0x000fda0003f05270 */
[----:B------:R-:W-:Y:S05]  /*23bc0*/  @P0 BRA `(.L_x_756) ;  /* 0x0000000000340947 */ /* 0x000fea0003800000 */
[----:B------:R-:W1:Y:S01]  /*23bd0*/  S2R R3, SR_LANEID ;  /* 0x0000000000037919 */ /* 0x000e620000000000 */
[----:B------:R-:W-:Y:S01]  /*23be0*/  VOTEU.ANY UR4, UPT, PT ;  /* 0x0000000000047886 */ /* 0x000fe200038e0100 */
[----:B------:R-:W-:Y:S01]  /*23bf0*/  ULDC.64 UR6, c[0x0][0x208] ;  /* 0x0000820000067ab9 */ /* 0x000fe20000000a00 */
[----:B------:R-:W1:Y:S08]  /*23c00*/  FLO.U32 R0, UR4 ;  /* 0x0000000400007d00 */ /* 0x000e7000080e0000 */
[----:B------:R-:W2:Y:S01]  /*23c10*/  POPC R7, UR4 ;  /* 0x0000000400077d09 */ /* 0x000ea20008000000 */
[----:B-1----:R-:W-:-:S02]  /*23c20*/  ISETP.EQ.U32.AND P0, PT, R0, R3, PT ;  /* 0x000000030000720c */ /* 0x002fc40003f02070 */
[----:B------:R-:W2:Y:S11]  /*23c30*/  LDC.64 R2, c[0x0][0xc38] ;  /* 0x00030e00ff027b82 */ /* 0x000eb60000000a00 */
[----:B--2---:R-:W2:Y:S01]  /*23c40*/  @P0 ATOMG.E.ADD.STRONG.GPU PT, R3, desc[UR6][R2.64], R7 ;  /* 0x00000007020309a8 */ /* 0x004ea200081ee1c6 */
[----:B------:R-:W1:Y:S02]  /*23c50*/  S2R R6, SR_LTMASK ;  /* 0x0000000000067919 */ /* 0x000e640000003900 */
[----:B-1----:R-:W-:-:S04]  /*23c60*/  LOP3.LUT R6, R6, UR4, RZ, 0xc0, !PT ;  /* 0x0000000406067c12 */ /* 0x002fc8000f8ec0ff */
[----:B------:R-:W1:Y:S01]  /*23c70*/  POPC R9, R6 ;  /* 0x0000000600097309 */ /* 0x000e620000000000 */
[----:B--2---:R-:W1:Y:S02]  /*23c80*/  SHFL.IDX PT, R0, R3, R0, 0x1f ;  /* 0x00001f0003007589 */ /* 0x004e6400000e0000 */
[----:B-1----:R-:W-:-:S07]  /*23c90*/  IADD3 R16, R0, UR36, R9 ;  /* 0x0000002400107c10 */ /* 0x002fce000fffe009 */
.L_x_756:
[----:B------:R-:W-:Y:S05]  /*23ca0*/  BSYNC B0 ;  /* 0x0000000000007941 */ /* 0x000fea0003800000 */
.L_x_755:
        /* <DEDUP_REMOVED lines=11> */
.L_x_841:
        /* <DEDUP_REMOVED lines=11> */
.L_x_760:
        /* <DEDUP_REMOVED lines=38> */
.L_x_758:
[----:B------:R-:W-:Y:S05]  /*24070*/  BSYNC B0 ;  /* 0x0000000000007941 */ /* 0x000fea0003800000 */
.L_x_757:
        /* <DEDUP_REMOVED lines=9> */
.L_x_713:
[----:B------:R-:W-:Y:S05]  /*24110*/  BSYNC B6 ;  /* 0x0000000000067941 */ /* 0x000fea0003800000 */
.L_x_711:
[----:B------:R-:W-:-:S03]  /*24120*/  UMOV UR4, 0xffffffff ;  /* 0xffffffff00047882 */ /* 0x000fc60000000000 */
[----:B------:R-:W-:Y:S05]  /*24130*/  BRA.DIV UR4, `(.L_x_761) ;  /* 0x0000001e04387947 */ /* 0x000fea000b800000 */
[----:B------:R2:W3:Y:S04]  /*24140*/  SHFL.IDX PT, R4, R16, RZ, 0x1f ;  /* 0x00001fff10047589 */ /* 0x0004e800000e0000 */
[----:B------:R2:W4:Y:S02]  /*24150*/  SHFL.IDX PT, R6, R16, 0x1, 0x1f ;  /* 0x00201f0010067f89 */ /* 0x00052400000e0000 */
.L_x_845:
[----:B0-----:R-:W0:Y:S01]  /*24160*/  S2R R8, SR_TID.X ;  /* 0x0000000000087919 */ /* 0x001e220000002100 */
[----:B------:R-:W-:Y:S01]  /*24170*/  ULDC UR4, c[0x0][0xc14] ;  /* 0x0003050000047ab9 */ /* 0x000fe20000000800 */
[----:B------:R-:W-:Y:S01]  /*24180*/  BSSY B0, `(.L_x_762) ;  /* 0x000000c000007945 */ /* 0x000fe20003800000 */
[----:B-1----:R-:W-:Y:S01]  /*24190*/  IMAD.U32 R0, RZ, RZ, UR4 ;  /* 0x00000004ff007e24 */ /* 0x002fe2000f8e00ff */
[----:B------:R-:W-:Y:S02]  /*241a0*/  MOV R17, RZ ;  /* 0x000000ff00117202 */ /* 0x000fe40000000f00 */
[----:B0-----:R-:W-:-:S04]  /*241b0*/  LOP3.LUT R8, R8, 0x1f, RZ, 0xc0, !PT ;  /* 0x0000001f08087812 */ /* 0x001fc800078ec0ff */
[C---:B------:R-:W-:Y:S02]  /*241c0*/  ISETP.NE.AND P0, PT, R8.reuse, 0x1f, PT ;  /* 0x0000001f0800780c */ /* 0x040fe40003f05270 */
[----:B------:R-:W-:-:S04]  /*241d0*/  IADD3 R5, R8, R19, RZ ;  /* 0x0000001308057210 */ /* 0x000fc80007ffe0ff */
[----:B------:R-:W-:-:S13]  /*241e0*/  ISETP.GE.OR P0, PT, R5, R0, !P0 ;  /* 0x000000000500720c */ /* 0x000fda0004706670 */
[----:B------:R-:W-:Y:S05]  /*241f0*/  @P0 BRA `(.L_x_763) ;  /* 0x0000000000100947 */ /* 0x000fea0003800000 */
[----:B------:R-:W0:Y:S01]  /*24200*/  LDC.64 R2, c[0x0][0xc58] ;  /* 0x00031600ff027b82 */ /* 0x000e220000000a00 */
[----:B------:R-:W-:Y:S01]  /*24210*/  ULDC.64 UR4, c[0x0][0x208] ;  /* 0x0000820000047ab9 */ /* 0x000fe20000000a00 */
[----:B0-----:R-:W-:-:S05]  /*24220*/  IMAD.WIDE R2, R5, 0x4, R2 ;  /* 0x0000000405027825 */ /* 0x001fca00078e0202 */
[----:B------:R0:W5:Y:S02]  /*24230*/  LDG.E R17, desc[UR4][R2.64] ;  /* 0x0000000402117981 */ /* 0x000164000c1e1900 */
.L_x_763:
[----:B------:R-:W-:Y:S05]  /*24240*/  BSYNC B0 ;  /* 0x0000000000007941 */ /* 0x000fea0003800000 */
.L_x_762:
        /* <DEDUP_REMOVED lines=8> */
[----:B------:R-:W1:Y:S02]  /*242d0*/  SHFL.UP PT, R14, R13, 0x2, RZ ;  /* 0x044000000d0e7989 */ /* 0x000e6400000e00ff */
[----:B-1----:R-:W-:Y:S02]  /*242e0*/  SEL R14, R14, RZ, P1 ;  /* 0x000000ff0e0e7207 */ /* 0x002fe40000800000 */
[----:B------:R-:W-:Y:S02]  /*242f0*/  ISETP.GE.U32.AND P1, PT, R8, 0x8, PT ;  /* 0x000000080800780c */ /* 0x000fe40003f26070 */
[----:B0-----:R-:W-:-:S05]  /*24300*/  IADD3 R3, R13, R14, RZ ;  /* 0x0000000e0d037210 */ /* 0x001fca0007ffe0ff */
[----:B------:R-:W0:Y:S02]  /*24310*/  SHFL.UP PT, R14, R3, 0x4, RZ ;  /* 0x04800000030e7989 */ /* 0x000e2400000e00ff */
[----:B0-----:R-:W-:Y:S02]  /*24320*/  SEL R14, R14, RZ, P0 ;  /* 0x000000ff0e0e7207 */ /* 0x001fe40000000000 */
[----:B------:R-:W-:-:S03]  /*24330*/  ISETP.GE.U32.AND P0, PT, R8, 0x10, PT ;  /* 0x000000100800780c */ /* 0x000fc60003f06070 */
[----:B------:R-:W-:-:S05]  /*24340*/  IMAD.IADD R5, R3, 0x1, R14 ;  /* 0x0000000103057824 */ /* 0x000fca00078e020e */
[----:B------:R-:W0:Y:S02]  /*24350*/  SHFL.UP PT, R14, R5, 0x8, RZ ;  /* 0x05000000050e7989 */ /* 0x000e2400000e00ff */
[----:B0-----:R-:W-:-:S04]  /*24360*/  SEL R14, R14, RZ, P1 ;  /* 0x000000ff0e0e7207 */ /* 0x001fc80000800000 */
[----:B------:R-:W-:-:S05]  /*24370*/  IADD3 R7, R5, R14, RZ ;  /* 0x0000000e05077210 */ /* 0x000fca0007ffe0ff */
[----:B------:R-:W0:Y:S02]  /*24380*/  SHFL.UP PT, R14, R7, 0x10, RZ ;  /* 0x06000000070e7989 */ /* 0x000e2400000e00ff */
[----:B0-----:R-:W-:-:S05]  /*24390*/  SEL R2, R14, RZ, P0 ;  /* 0x000000ff0e027207 */ /* 0x001fca0000000000 */
[----:B------:R-:W-:-:S05]  /*243a0*/  IMAD.IADD R2, R7, 0x1, R2 ;  /* 0x0000000107027824 */ /* 0x000fca00078e0202 */
[----:B------:R0:W1:Y:S02]  /*243b0*/  SHFL.IDX PT, R14, R2, 0x1f, 0x1f ;  /* 0x03e01f00020e7f89 */ /* 0x00006400000e0000 */
.L_x_853:
[----:B------:R-:W-:Y:S02]  /*243c0*/  ULDC UR4, c[0x0][0xc10] ;  /* 0x0003040000047ab9 */ /* 0x000fe40000000800 */
[----:B--2---:R-:W-:-:S05]  /*243d0*/  MOV R16, UR4 ;  /* 0x0000000400107c02 */ /* 0x004fca0008000f00 */
[----:B-1----:R-:W-:-:S04]  /*243e0*/  IMAD R3, R14, R16, RZ ;  /* 0x000000100e037224 */ /* 0x002fc800078e02ff */
[----:B----4-:R-:W-:-:S05]  /*243f0*/  IMAD.IADD R6, R6, 0x1, R3 ;  /* 0x0000000106067824 */ /* 0x010fca00078e0203 */
[----:B---3--:R-:W-:-:S13]  /*24400*/  ISETP.GT.AND P0, PT, R6, R4, PT ;  /* 0x000000040600720c */ /* 0x008fda0003f04270 */
[----:B------:R-:W-:Y:S05]  /*24410*/  @P0 BRA `(.L_x_765) ;  /* 0x0000000000b80947 */ /* 0x000fea0003800000 */
[----:B------:R-:W1:Y:S02]  /*24420*/  LDC R0, c[0x0][0xc14] ;  /* 0x00030500ff007b82 */ /* 0x000e640000000800 */
.L_x_770:
[----:B------:R-:W-:-:S04]  /*24430*/  IADD3 R19, R19, 0x1f, RZ ;  /* 0x0000001f13137810 */ /* 0x000fc80007ffe0ff */
[----:B-1----:R-:W-:-:S13]  /*24440*/  ISETP.GE.AND P0, PT, R19, R0, PT ;  /* 0x000000001300720c */ /* 0x002fda0003f06270 */
[----:B------:R-:W-:Y:S05]  /*24450*/  @P0 BRA `(.L_x_766) ;  /* 0x0000000400600947 */ /* 0x000fea0003800000 */
[----:B------:R-:W1:Y:S01]  /*24460*/  S2R R8, SR_TID.X ;  /* 0x0000000000087919 */ /* 0x000e620000002100 */
[----:B------:R-:W-:Y:S01]  /*24470*/  BSSY B0, `(.L_x_767) ;  /* 0x000000b000007945 */ /* 0x000fe20003800000 */
[----:B------:R-:W-:Y:S02]  /*24480*/  MOV R17, RZ ;  /* 0x000000ff00117202 */ /* 0x000fe40000000f00 */
[----:B-1----:R-:W-:-:S04]  /*24490*/  LOP3.LUT R8, R8, 0x1f, RZ, 0xc0, !PT ;  /* 0x0000001f08087812 */ /* 0x002fc800078ec0ff */
[C---:B------:R-:W-:Y:S01]  /*244a0*/  ISETP.NE.AND P1, PT, R8.reuse, 0x1f, PT ;  /* 0x0000001f0800780c */ /* 0x040fe20003f25270 */
[----:B------:R-:W-:-:S05]  /*244b0*/  IMAD.IADD R5, R8, 0x1, R19 ;  /* 0x0000000108057824 */ /* 0x000fca00078e0213 */
[----:B------:R-:W-:-:S13]  /*244c0*/  ISETP.GE.OR P0, PT, R5, R0, !P1 ;  /* 0x000000000500720c */ /* 0x000fda0004f06670 */
[----:B------:R-:W-:Y:S05]  /*244d0*/  @P0 BRA `(.L_x_768) ;  /* 0x0000000000100947 */ /* 0x000fea0003800000 */
[----:B0-----:R-:W0:Y:S01]  /*244e0*/  LDC.64 R2, c[0x0][0xc58] ;  /* 0x00031600ff027b82 */ /* 0x001e220000000a00 */
[----:B------:R-:W-:Y:S01]  /*244f0*/  ULDC.64 UR4, c[0x0][0x208] ;  /* 0x0000820000047ab9 */ /* 0x000fe20000000a00 */
[----:B0-----:R-:W-:-:S05]  /*24500*/  IMAD.WIDE R2, R5, 0x4, R2 ;  /* 0x0000000405027825 */ /* 0x001fca00078e0202 */
[----:B------:R1:W5:Y:S02]  /*24510*/  LDG.E R17, desc[UR4][R2.64] ;  /* 0x0000000402117981 */ /* 0x000364000c1e1900 */
.L_x_768:
[----:B------:R-:W-:Y:S05]  /*24520*/  BSYNC B0 ;  /* 0x0000000000007941 */ /* 0x000fea0003800000 */
.L_x_767:
[----:B------:R-:W-:-:S03]  /*24530*/  UMOV UR4, 0xffffffff ;  /* 0xffffffff00047882 */ /* 0x000fc60000000000 */
[----:B------:R-:W-:Y:S05]  /*24540*/  BRA.DIV UR4, `(.L_x_769) ;  /* 0x0000001e04507947 */ /* 0x000fea000b800000 */
[----:B-----5:R-:W2:Y:S01]  /*24550*/  SHFL.UP PT, R14, R17, 0x1, RZ ;  /* 0x04200000110e7989 */ /* 0x020ea200000e00ff */
[C---:B------:R-:W-:Y:S02]  /*24560*/  ISETP.NE.AND P0, PT, R8.reuse, RZ, PT ;  /* 0x000000ff0800720c */ /* 0x040fe40003f05270 */
[----:B------:R-:W-:Y:S02]  /*24570*/  ISETP.GE.U32.AND P1, PT, R8, 0x2, PT ;  /* 0x000000020800780c */ /* 0x000fe40003f26070 */
[----:B--2---:R-:W-:Y:S02]  /*24580*/  SEL R14, R14, RZ, P0 ;  /* 0x000000ff0e0e7207 */ /* 0x004fe40000000000 */
[----:B------:R-:W-:-:S03]  /*24590*/  ISETP.GE.U32.AND P0, PT, R8, 0x4, PT ;  /* 0x000000040800780c */ /* 0x000fc60003f06070 */
[----:B------:R-:W-:-:S05]  /*245a0*/  IMAD.IADD R13, R17, 0x1, R14 ;  /* 0x00000001110d7824 */ /* 0x000fca00078e020e */
[----:B------:R-:W2:Y:S02]  /*245b0*/  SHFL.UP PT, R14, R13, 0x2, RZ ;  /* 0x044000000d0e7989 */ /* 0x000ea400000e00ff */
[----:B--2---:R-:W-:Y:S02]  /*245c0*/  SEL R14, R14, RZ, P1 ;  /* 0x000000ff0e0e7207 */ /* 0x004fe40000800000 */
[----:B------:R-:W-:Y:S02]  /*245d0*/  ISETP.GE.U32.AND P1, PT, R8, 0x8, PT ;  /* 0x000000080800780c */ /* 0x000fe40003f26070 */
[----:B-1----:R-:W-:-:S05]  /*245e0*/  IADD3 R3, R13, R14, RZ ;  /* 0x0000000e0d037210 */ /* 0x002fca0007ffe0ff */
[----:B------:R-:W1:Y:S02]  /*245f0*/  SHFL.UP PT, R14, R3, 0x4, RZ ;  /* 0x04800000030e7989 */ /* 0x000e6400000e00ff */
[----:B-1----:R-:W-:Y:S02]  /*24600*/  SEL R14, R14, RZ, P0 ;  /* 0x000000ff0e0e7207 */ /* 0x002fe40000000000 */
[----:B------:R-:W-:-:S03]  /*24610*/  ISETP.GE.U32.AND P0, PT, R8, 0x10, PT ;  /* 0x000000100800780c */ /* 0x000fc60003f06070 */
[----:B------:R-:W-:-:S05]  /*24620*/  IMAD.IADD R5, R3, 0x1, R14 ;  /* 0x0000000103057824 */ /* 0x000fca00078e020e */
[----:B------:R-:W1:Y:S02]  /*24630*/  SHFL.UP PT, R14, R5, 0x8, RZ ;  /* 0x05000000050e7989 */ /* 0x000e6400000e00ff */
[----:B-1----:R-:W-:-:S04]  /*24640*/  SEL R14, R14, RZ, P1 ;  /* 0x000000ff0e0e7207 */ /* 0x002fc80000800000 */
[----:B------:R-:W-:-:S05]  /*24650*/  IADD3 R7, R5, R14, RZ ;  /* 0x0000000e05077210 */ /* 0x000fca0007ffe0ff */
[----:B------:R-:W0:Y:S02]  /*24660*/  SHFL.UP PT, R14, R7, 0x10, RZ ;  /* 0x06000000070e7989 */ /* 0x000e2400000e00ff */
[----:B0-----:R-:W-:-:S05]  /*24670*/  SEL R2, R14, RZ, P0 ;  /* 0x000000ff0e027207 */ /* 0x001fca0000000000 */
[----:B------:R-:W-:-:S05]  /*24680*/  IMAD.IADD R2, R7, 0x1, R2 ;  /* 0x0000000107027824 */ /* 0x000fca00078e0202 */
[----:B------:R0:W1:Y:S02]  /*24690*/  SHFL.IDX PT, R14, R2, 0x1f, 0x1f ;  /* 0x03e01f00020e7f89 */ /* 0x00006400000e0000 */
.L_x_861:
[----:B------:R-:W-:Y:S02]  /*246a0*/  ULDC UR4, c[0x0][0xc10] ;  /* 0x0003040000047ab9 */ /* 0x000fe40000000800 */
[----:B------:R-:W-:-:S05]  /*246b0*/  MOV R16, UR4 ;  /* 0x0000000400107c02 */ /* 0x000fca0008000f00 */
[----:B-1----:R-:W-:-:S04]  /*246c0*/  IMAD R3, R14, R16, RZ ;  /* 0x000000100e037224 */ /* 0x002fc800078e02ff */
[----:B------:R-:W-:-:S05]  /*246d0*/  IMAD.IADD R6, R3, 0x1, R6 ;  /* 0x0000000103067824 */ /* 0x000fca00078e0206 */
[----:B------:R-:W-:-:S13]  /*246e0*/  ISETP.GT.AND P0, PT, R6, R4, PT ;  /* 0x000000040600720c */ /* 0x000fda0003f04270 */
[----:B------:R-:W-:Y:S05]  /*246f0*/  @!P0 BRA `(.L_x_770) ;  /* 0xfffffffc004c8947 */ /* 0x000fea000383ffff */
.L_x_765:
[----:B------:R-:W-:Y:S01]  /*24700*/  IADD3 R6, -R3, R6, RZ ;  /* 0x0000000603067210 */ /* 0x000fe20007ffe1ff */
[----:B------:R-:W-:-:S04]  /*24710*/  UMOV UR4, 0xffffffff ;  /* 0xffffffff00047882 */ /* 0x000fc80000000000 */
[----:B------:R-:W-:-:S05]  /*24720*/  IMAD R3, R2, R16, R6 ;  /* 0x0000001002037224 */ /* 0x000fca00078e0206 */
[----:B------:R-:W-:Y:S01]  /*24730*/  ISETP.GT.AND P6, PT, R3, R4, PT ;  /* 0x000000040300720c */ /* 0x000fe20003fc4270 */
[----:B------:R-:W-:-:S12]  /*24740*/  BRA.DIV UR4, `(.L_x_771) ;  /* 0x0000001e04a07947 */ /* 0x000fd8000b800000 */
[----:B------:R-:W-:-:S04]  /*24750*/  VOTE.ANY R3, PT, !P6 ;  /* 0x0000000000037806 */ /* 0x000fc800070e0100 */
[----:B------:R-:W1:Y:S02]  /*24760*/  POPC R5, R3 ;  /* 0x0000000300057309 */ /* 0x000e640000000000 */
[----:B-1----:R1:W2:Y:S02]  /*24770*/  SHFL.IDX PT, R17, R17, R5, 0x1f ;  /* 0x00001f0511117589 */ /* 0x0022a400000e0000 */
.L_x_865:
[----:B------:R-:W-:Y:S01]  /*24780*/  ISETP.NE.AND P0, PT, R3, RZ, PT ;  /* 0x000000ff0300720c */ /* 0x000fe20003f05270 */
[----:B------:R-:W-:-:S12]  /*24790*/  IMAD.MOV.U32 R14, RZ, RZ, RZ ;  /* 0x000000ffff0e7224 */ /* 0x000fd800078e00ff */
[----:B------:R-:W-:Y:S05]  /*247a0*/  @!P0 BRA `(.L_x_772) ;  /* 0x0000000000108947 */ /* 0x000fea0003800000 */
[----:B------:R-:W-:Y:S01]  /*247b0*/  UMOV UR4, 0xffffffff ;  /* 0xffffffff00047882 */ /* 0x000fe20000000000 */
[----:B------:R-:W-:Y:S02]  /*247c0*/  IADD3 R12, R5, -0x1, RZ ;  /* 0xffffffff050c7810 */ /* 0x000fe40007ffe0ff */
[----:B------:R-:W-:Y:S05]  /*247d0*/  BRA.DIV UR4, `(.L_x_773) ;  /* 0x0000001e04c47947 */ /* 0x000fea000b800000 */
[----:B------:R3:W4:Y:S02]  /*247e0*/  SHFL.IDX PT, R14, R2, R12, 0x1f ;  /* 0x00001f0c020e7589 */ /* 0x00072400000e0000 */
.L_x_772:
[----:B----4-:R-:W-:Y:S01]  /*247f0*/  IMAD R16, R14, R16, R6 ;  /* 0x000000100e107224 */ /* 0x010fe200078e0206 */
[----:B--2---:R-:W-:Y:S01]  /*24800*/  IABS R6, R17 ;  /* 0x0000001100067213 */ /* 0x004fe20000000000 */
[----:B0--3--:R-:W-:Y:S02]  /*24810*/  IMAD.MOV.U32 R2, RZ, RZ, RZ ;  /* 0x000000ffff027224 */ /* 0x009fe400078e00ff */
[----:B------:R-:W-:Y:S01]  /*24820*/  IMAD.IADD R19, R5, 0x1, R19 ;  /* 0x0000000105137824 */ /* 0x000fe200078e0213 */
[----:B------:R-:W0:Y:S08]  /*24830*/  I2F.RP R7, R6 ;  /* 0x0000000600077306 */ /* 0x000e300000209400 */
[----:B0-----:R-:W0:Y:S02]  /*24840*/  MUFU.RCP R7, R7 ;  /* 0x0000000700077308 */ /* 0x001e240000001000 */
[----:B0-----:R-:W-:-:S06]  /*24850*/  VIADD R8, R7, 0xffffffe ;  /* 0x0ffffffe07087836 */ /* 0x001fcc0000000000 */
[----:B------:R-:W0:Y:S02]  /*24860*/  F2I.FTZ.U32.TRUNC.NTZ R3, R8 ;  /* 0x0000000800037305 */ /* 0x000e24000021f000 */
[----:B0-----:R-:W-:-:S05]  /*24870*/  IADD3 R9, RZ, -R3, RZ ;  /* 0x80000003ff097210 */ /* 0x001fca0007ffe0ff */
[----:B------:R-:W-:-:S04]  /*24880*/  IMAD R9, R9, R6, RZ ;  /* 0x0000000609097224 */ /* 0x000fc800078e02ff */
[----:B------:R-:W-:Y:S01]  /*24890*/  IMAD.HI.U32 R3, R3, R9, R2 ;  /* 0x0000000903037227 */ /* 0x000fe200078e0002 */
[----:B------:R-:W-:Y:S02]  /*248a0*/  IADD3 R2, R4, -R16, RZ ;  /* 0x8000001004027210 */ /* 0x000fe40007ffe0ff */
[----:B------:R-:W-:Y:S02]  /*248b0*/  IABS R9, R17 ;  /* 0x0000001100097213 */ /* 0x000fe40000000000 */
[----:B------:R-:W-:-:S03]  /*248c0*/  IABS R4, R2 ;  /* 0x0000000200047213 */ /* 0x000fc60000000000 */
[----:B------:R-:W-:Y:S02]  /*248d0*/  IMAD.MOV R7, RZ, RZ, -R9 ;  /* 0x000000ffff077224 */ /* 0x000fe400078e0a09 */
[----:B------:R-:W-:-:S04]  /*248e0*/  IMAD.HI.U32 R3, R3, R4, RZ ;  /* 0x0000000403037227 */ /* 0x000fc800078e00ff */
[----:B------:R-:W-:Y:S01]  /*248f0*/  IMAD R7, R3, R7, R4 ;  /* 0x0000000703077224 */ /* 0x000fe200078e0204 */
[----:B------:R-:W-:-:S04]  /*24900*/  LOP3.LUT R4, R2, R17, RZ, 0x3c, !PT ;  /* 0x0000001102047212 */ /* 0x000fc800078e3cff */
[----:B------:R-:W-:-:S13]  /*24910*/  ISETP.GT.U32.AND P0, PT, R6, R7, PT ;  /* 0x000000070600720c */ /* 0x000fda0003f04070 */
[----:B------:R-:W-:Y:S01]  /*24920*/  @!P0 IADD3 R7, R7, -R6, RZ ;  /* 0x8000000607078210 */ /* 0x000fe20007ffe0ff */
[----:B------:R-:W-:-:S03]  /*24930*/  @!P0 VIADD R3, R3, 0x1 ;  /* 0x0000000103038836 */ /* 0x000fc60000000000 */
[----:B------:R-:W-:-:S13]  /*24940*/  ISETP.GE.U32.AND P0, PT, R7, R6, PT ;  /* 0x000000060700720c */ /* 0x000fda0003f06070 */
[----:B------:R-:W-:Y:S02]  /*24950*/  @P0 IADD3 R3, R3, 0x1, RZ ;  /* 0x0000000103030810 */ /* 0x000fe40007ffe0ff */
[----:B------:R-:W-:-:S13]  /*24960*/  ISETP.GE.AND P0, PT, R4, RZ, PT ;  /* 0x000000ff0400720c */ /* 0x000fda0003f06270 */
[----:B------:R-:W-:Y:S01]  /*24970*/  @!P0 IMAD.MOV R3, RZ, RZ, -R3 ;  /* 0x000000ffff038224 */ /* 0x000fe200078e0a03 */
[----:B------:R-:W-:-:S13]  /*24980*/  ISETP.NE.AND P0, PT, R17, RZ, PT ;  /* 0x000000ff1100720c */ /* 0x000fda0003f05270 */
[----:B------:R-:W-:-:S04]  /*24990*/  @!P0 LOP3.LUT R3, RZ, R17, RZ, 0x33, !PT ;  /* 0x00000011ff038212 */ /* 0x000fc800078e33ff */
[----:B------:R-:W-:Y:S02]  /*249a0*/  IADD3 R4, -R3, RZ, RZ ;  /* 0x000000ff03047210 */ /* 0x000fe40007ffe1ff */
[----:B------:R-:W-:-:S03]  /*249b0*/  MOV R18, R3 ;  /* 0x0000000300127202 */ /* 0x000fc60000000f00 */
[----:B------:R-:W-:Y:S01]  /*249c0*/  IMAD R17, R17, R4, R2 ;  /* 0x0000000411117224 */ /* 0x000fe200078e0202 */
[----:B------:R-:W-:Y:S06]  /*249d0*/  BRA `(.L_x_774) ;  /* 0x00000000001c7947 */ /* 0x000fec0003800000 */
.L_x_766:
[----:B------:R-:W-:Y:S01]  /*249e0*/  UMOV UR4, URZ ;  /* 0x0000003f00047c82 */ /* 0x000fe20008000000 */
[----:B------:R-:W-:Y:S01]  /*249f0*/  UMOV UR5, URZ ;  /* 0x0000003f00057c82 */ /* 0x000fe20008000000 */
[----:B------:R-:W-:Y:S01]  /*24a00*/  ULDC UR6, c[0x0][0xc14] ;  /* 0x0003050000067ab9 */ /* 0x000fe20000000800 */
[----:B------:R-:W-:Y:S01]  /*24a10*/  IMAD.MOV.U32 R16, RZ, RZ, R4 ;  /* 0x000000ffff107224 */ /* 0x000fe200078e0004 */
[----:B------:R-:W-:Y:S01]  /*24a20*/  MOV R17, UR4 ;  /* 0x0000000400117c02 */ /* 0x000fe20008000f00 */
[----:B------:R-:W-:Y:S01]  /*24a30*/  IMAD.U32 R18, RZ, RZ, UR5 ;  /* 0x00000005ff127e24 */ /* 0x000fe2000f8e00ff */
[----:B------:R-:W-:-:S07]  /*24a40*/  MOV R19, UR6 ;  /* 0x0000000600137c02 */ /* 0x000fce0008000f00 */
.L_x_774:
        /* <DEDUP_REMOVED lines=12> */
.L_x_690:
[----:B0-----:R-:W3:Y:S01]  /*24b10*/  LDL.LU R0, [R1+0x30] ;  /* 0x0000300001007983 */ /* 0x001ee20000300800 */
[----:B------:R-:W-:Y:S01]  /*24b20*/  BSSY B0, `(.L_x_776) ;  /* 0x000000b000007945 */ /* 0x000fe20003800000 */
[----:B-1----:R-:W0:Y:S01]  /*24b30*/  S2R R5, SR_CgaCtaId ;  /* 0x0000000000057919 */ /* 0x002e220000008800 */
[----:B---3--:R-:W-:-:S05]  /*24b40*/  VIADD R0, R0, 0x1 ;  /* 0x0000000100007836 */ /* 0x008fca0000000000 */
[----:B--2---:R-:W-:-:S04]  /*24b50*/  LEA.HI R2, R0, R0, RZ, 0x1 ;  /* 0x0000000000027211 */ /* 0x004fc800078f08ff */
[----:B------:R-:W-:-:S04]  /*24b60*/  LOP3.LUT R3, R2, 0xfffffffe, RZ, 0xc0, !PT ;  /* 0xfffffffe02037812 */ /* 0x000fc800078ec0ff */
[----:B------:R-:W-:Y:S02]  /*24b70*/  IADD3 R3, R0, -R3, RZ ;  /* 0x8000000300037210 */ /* 0x000fe40007ffe0ff */
[----:B------:R-:W-:Y:S02]  /*24b80*/  MOV R0, 0x400 ;  /* 0x0000040000007802 */ /* 0x000fe40000000f00 */
[----:B------:R-:W-:Y:S02]  /*24b90*/  SHF.L.U32 R3, R3, 0x1f, RZ ;  /* 0x0000001f03037819 */ /* 0x000fe400000006ff */
[----:B0-----:R-:W-:-:S04]  /*24ba0*/  LEA R0, R5, R0, 0x18 ;  /* 0x0000000005007211 */ /* 0x001fc800078ec0ff */
[----:B------:R-:W0:Y:S02]  /*24bb0*/  SYNCS.PHASECHK.TRANS64.TRYWAIT P0, [R0+URZ+0x38820], R3 ;  /* 0x03882003000075a7 */ /* 0x000e24000800017f */
[----:B0-----:R-:W-:Y:S05]  /*24bc0*/  @!P0 BRA `(.L_x_777) ;  /* 0x0000001800ec8947 */ /* 0x001fea0003800000 */
.L_x_868:
[----:B------:R-:W-:Y:S05]  /*24bd0*/  BSYNC B0 ;  /* 0x0000000000007941 */ /* 0x000fea0003800000 */
.L_x_776:
[----:B------:R-:W-:-:S03]  /*24be0*/  UMOV UR4, 0xffffffff ;  /* 0xffffffff00047882 */ /* 0x000fc60000000000 */
[----:B------:R-:W-:Y:S05]  /*24bf0*/  BRA.DIV UR4, `(.L_x_778) ;  /* 0x0000001a04f47947 */ /* 0x000fea000b800000 */
[----:B------:R-:W1:Y:S02]  /*24c00*/  S2R R2, SR_TID.X ;  /* 0x0000000000027919 */ /* 0x000e640000002100 */
[----:B-1----:R-:W-:-:S04]  /*24c10*/  SHF.R.U32.HI R2, RZ, 0x5, R2 ;  /* 0x00000005ff027819 */ /* 0x002fc80000011602 */
[----:B------:R-:W-:-:S05]  /*24c20*/  LOP3.LUT R2, R2, 0x3, RZ, 0xc0, !PT ;  /* 0x0000000302027812 */ /* 0x000fca00078ec0ff */
[----:B------:R1:W2:Y:S02]  /*24c30*/  SHFL.IDX PT, R14, R2, RZ, 0x1f ;  /* 0x00001fff020e7589 */ /* 0x0002a400000e0000 */
.L_x_871:
[----:B--2---:R-:W-:-:S13]  /*24c40*/  ISETP.NE.AND P0, PT, R14, RZ, PT ;  /* 0x000000ff0e00720c */ /* 0x004fda0003f05270 */
[----:B------:R-:W-:Y:S05]  /*24c50*/  @P0 BRA `(.L_x_451) ;  /* 0x0000000000940947 */ /* 0x000fea0003800000 */
[----:B------:R-:W-:-:S03]  /*24c60*/  UMOV UR4, 0xffffffff ;  /* 0xffffffff00047882 */ /* 0x000fc60000000000 */
[----:B------:R-:W-:Y:S05]  /*24c70*/  BRA.DIV UR4, `(.L_x_779) ;  /* 0x0000001e04087947 */ /* 0x000fea000b800000 */
[----:B------:R-:W-:-:S13]  /*24c80*/  ELECT P6, URZ, PT ;  /* 0x00000000003f782f */ /* 0x000fda00038c0000 */
.L_x_874:
[----:B------:R-:W-:Y:S05]  /*24c90*/  @!P6 BRA `(.L_x_451) ;  /* 0x000000000084e947 */ /* 0x000fea0003800000 */
[----:B-1----:R-:W2:Y:S02]  /*24ca0*/  LDL.LU R2, [R1+0x3c] ;  /* 0x00003c0001027983 */ /* 0x002ea40000300800 */
[----:B--2---:R-:W-:-:S04]  /*24cb0*/  LOP3.LUT R2, R2, 0x2, RZ, 0xfc, !PT ;  /* 0x0000000202027812 */ /* 0x004fc800078efcff */
[----:B------:R-:W-:-:S13]  /*24cc0*/  ISETP.NE.AND P2, PT, R2, 0x3, PT ;  /* 0x000000030200780c */ /* 0x000fda0003f45270 */
[----:B------:R-:W-:Y:S05]  /*24cd0*/  @!P2 BRA `(.L_x_780) ;  /* 0x000000000004a947 */ /* 0x000fea0003800000 */
[----:B------:R-:W-:Y:S01]  /*24ce0*/  BPT.TRAP 0x1 ;  /* 0x000000040000795c */ /* 0x000fe20000300000 */
.L_x_780:
[----:B0-----:R-:W2:Y:S04]  /*24cf0*/  LDL R3, [R1] ;  /* 0x0000000001037983 */ /* 0x001ea80000100800 */
[----:B------:R-:W3:Y:S01]  /*24d00*/  LDL.LU R7, [R1+0x8] ;  /* 0x0000080001077983 */ /* 0x000ee20000300800 */
[----:B------:R-:W-:-:S05]  /*24d10*/  VIADD R2, R0, 0x38840 ;  /* 0x0003884000027836 */ /* 0x000fca0000000000 */
[C---:B--2---:R-:W-:Y:S01]  /*24d20*/  LEA R6, R3.reuse, R2, 0x3 ;  /* 0x0000000203067211 */ /* 0x044fe200078e18ff */
[----:B------:R-:W-:Y:S01]  /*24d30*/  VIADD R3, R3, 0x1 ;  /* 0x0000000103037836 */ /* 0x000fe20000000000 */
[----:B---3--:R-:W-:-:S04]  /*24d40*/  SHF.L.U32 R5, R7, 0x1f, RZ ;  /* 0x0000001f07057819 */ /* 0x008fc800000006ff */
[C---:B------:R-:W-:Y:S01]  /*24d50*/  ISETP.NE.AND P1, PT, R3.reuse, 0x2, PT ;  /* 0x000000020300780c */ /* 0x040fe20003f25270 */
[----:B------:R-:W0:Y:S03]  /*24d60*/  SYNCS.PHASECHK.TRANS64.TRYWAIT P0, [R6+URZ], R5 ;  /* 0x00000005060075a7 */ /* 0x000e26000800017f */
[----:B------:R-:W-:Y:S02]  /*24d70*/  SEL R4, RZ, 0x1, P1 ;  /* 0x00000001ff047807 */ /* 0x000fe40000800000 */
[----:B------:R-:W-:Y:S02]  /*24d80*/  SEL R3, R3, RZ, P1 ;  /* 0x000000ff03037207 */ /* 0x000fe40000800000 */
[----:B------:R-:W-:Y:S02]  /*24d90*/  LOP3.LUT R4, R7, R4, RZ, 0x3c, !PT ;  /* 0x0000000407047212 */ /* 0x000fe400078e3cff */
[----:B------:R-:W-:-:S02]  /*24da0*/  LEA R7, R3, R2, 0x3 ;  /* 0x0000000203077211 */ /* 0x000fc400078e18ff */
[----:B------:R-:W-:Y:S01]  /*24db0*/  SHF.L.U32 R2, R4, 0x1f, RZ ;  /* 0x0000001f04027819 */ /* 0x000fe200000006ff */
[----:B0-----:R-:W-:Y:S06]  /*24dc0*/  @!P0 BRA `(.L_x_781) ;  /* 0x0000001800d48947 */ /* 0x001fec0003800000 */
.L_x_875:
[----:B------:R-:W1:Y:S02]  /*24dd0*/  SYNCS.PHASECHK.TRANS64.TRYWAIT P0, [R7+URZ], R2 ;  /* 0x00000002070075a7 */ /* 0x000e64000800017f */
[----:B-1----:R-:W-:Y:S05]  /*24de0*/  @!P0 BRA `(.L_x_782) ;  /* 0x0000001800e08947 */ /* 0x002fea0003800000 */
.L_x_876:
[----:B------:R-:W-:Y:S05]  /*24df0*/  @!P2 BRA `(.L_x_783) ;  /* 0x000000000004a947 */ /* 0x000fea0003800000 */
[----:B------:R-:W-:Y:S01]  /*24e00*/  BPT.TRAP 0x1 ;  /* 0x000000040000795c */ /* 0x000fe20000300000 */
.L_x_783:
[----:B------:R-:W2:Y:S01]  /*24e10*/  LDL.LU R4, [R1] ;  /* 0x0000000001047983 */ /* 0x000ea20000300800 */
[----:B------:R-:W-:-:S05]  /*24e20*/  VIADD R0, R0, 0x38860 ;  /* 0x0003886000007836 */ /* 0x000fca0000000000 */
[----:B--2---:R-:W-:-:S04]  /*24e30*/  LEA R4, R4, R0, 0x3 ;  /* 0x0000000004047211 */ /* 0x004fc800078e18ff */
[----:B------:R-:W2:Y:S02]  /*24e40*/  SYNCS.PHASECHK.TRANS64.TRYWAIT P0, [R4+URZ], R5 ;  /* 0x00000005040075a7 */ /* 0x000ea4000800017f */
[----:B--2---:R-:W-:Y:S05]  /*24e50*/  @!P0 BRA `(.L_x_784) ;  /* 0x0000001800d88947 */ /* 0x004fea0003800000 */
.L_x_877:
[----:B------:R-:W-:-:S07]  /*24e60*/  IMAD R3, R3, 0x8, R0 ;  /* 0x0000000803037824 */ /* 0x000fce00078e0200 */
.L_x_785:
[----:B---3--:R3:W4:Y:S02]  /*24e70*/  SYNCS.PHASECHK.TRANS64.TRYWAIT P0, [R3+URZ], R2 ;  /* 0x00000002030075a7 */ /* 0x008724000800017f */
[----:B----4-:R-:W-:Y:S05]  /*24e80*/  @!P0 NANOSLEEP.SYNCS 0x989680 ;  /* 0x009896800000895d */ /* 0x010fea0003900000 */
[----:B------:R-:W4:Y:S02]  /*24e90*/  @!P0 SYNCS.PHASECHK.TRANS64 P0, [R3+URZ], R2 ;  /* 0x00000002030085a7 */ /* 0x000f24000800007f */
[----:B----4-:R-:W-:Y:S05]  /*24ea0*/  @!P0 BRA `(.L_x_785) ;  /* 0xfffffffc00f08947 */ /* 0x010fea000383ffff */
.L_x_451:
[----:B------:R-:W-:Y:S05]  /*24eb0*/  BSYNC B7 ;  /* 0x0000000000077941 */ /* 0x000fea0003800000 */
.L_x_448:
[----:B------:R-:W-:Y:S05]  /*24ec0*/  EXIT ;  /* 0x000000000000794d */ /* 0x000fea0003800000 */
.L_x_471:
[----:B0-----:R0:W1:Y:S02]  /*24ed0*/  SYNCS.PHASECHK.TRANS64.TRYWAIT P6, [R0+URZ+0x38890], R115 ;  /* 0x03889073000075a7 */ /* 0x00106400080c017f */
[----:B-1----:R-:W-:Y:S05]  /*24ee0*/  @!P6 NANOSLEEP.SYNCS 0x989680 ;  /* 0x009896800000e95d */ /* 0x002fea0003900000 */
[----:B------:R-:W1:Y:S02]  /*24ef0*/  @!P6 SYNCS.PHASECHK.TRANS64 P6, [R0+URZ+0x38890], R115 ;  /* 0x038890730000e5a7 */ /* 0x000e6400080c007f */
[----:B-1----:R-:W-:Y:S05]  /*24f00*/  @!P6 BRA `(.L_x_471) ;  /* 0xfffffffc00f0e947 */ /* 0x002fea000383ffff */
[----:B------:R-:W-:Y:S05]  /*24f10*/  BRA `(.L_x_786) ;  /* 0xfffffde400987947 */ /* 0x000fea000383ffff */
.L_x_527:
[----:B-1----:R1:W3:Y:S02]  /*24f20*/  SYNCS.PHASECHK.TRANS64.TRYWAIT P6, [R0+URZ+0x38890], R115 ;  /* 0x03889073000075a7 */ /* 0x0022e400080c017f */
[----:B---3--:R-:W-:Y:S05]  /*24f30*/  @!P6 NANOSLEEP.SYNCS 0x989680 ;  /* 0x009896800000e95d */ /* 0x008fea0003900000 */
[----:B------:R-:W3:Y:S02]  /*24f40*/  @!P6 SYNCS.PHASECHK.TRANS64 P6, [R0+URZ+0x38890], R115 ;  /* 0x038890730000e5a7 */ /* 0x000ee400080c007f */
[----:B---3--:R-:W-:Y:S05]  /*24f50*/  @!P6 BRA `(.L_x_527) ;  /* 0xfffffffc00f0e947 */ /* 0x008fea000383ffff */
[----:B------:R-:W-:Y:S05]  /*24f60*/  BRA `(.L_x_787) ;  /* 0xfffffe1800607947 */ /* 0x000fea000383ffff */
.L_x_552:
[----:B0-----:R0:W1:Y:S02]  /*24f70*/  SYNCS.PHASECHK.TRANS64.TRYWAIT P3, [R0+URZ+0x38890], R115 ;  /* 0x03889073000075a7 */ /* 0x001064000806017f */
[----:B-1----:R-:W-:Y:S05]  /*24f80*/  @!P3 NANOSLEEP.SYNCS 0x989680 ;  /* 0x009896800000b95d */ /* 0x002fea0003900000 */
[----:B------:R-:W1:Y:S02]  /*24f90*/  @!P3 SYNCS.PHASECHK.TRANS64 P3, [R0+URZ+0x38890], R115 ;  /* 0x038890730000b5a7 */ /* 0x000e64000806007f */
[----:B-1----:R-:W-:Y:S05]  /*24fa0*/  @!P3 BRA `(.L_x_552) ;  /* 0xfffffffc00f0b947 */ /* 0x002fea000383ffff */
[----:B------:R-:W-:Y:S05]  /*24fb0*/  BRA `(.L_x_788) ;  /* 0xfffffe4800607947 */ /* 0x000fea000383ffff */
.L_x_560:
[----:B--2---:R2:W3:Y:S02]  /*24fc0*/  SYNCS.PHASECHK.TRANS64.TRYWAIT P2, [R0+URZ+0x388b0], R115 ;  /* 0x0388b073000075a7 */ /* 0x0044e4000804017f */
[----:B---3--:R-:W-:Y:S05]  /*24fd0*/  @!P2 NANOSLEEP.SYNCS 0x989680 ;  /* 0x009896800000a95d */ /* 0x008fea0003900000 */
[----:B------:R-:W3:Y:S02]  /*24fe0*/  @!P2 SYNCS.PHASECHK.TRANS64 P2, [R0+URZ+0x388b0], R115 ;  /* 0x0388b0730000a5a7 */ /* 0x000ee4000804007f */
[----:B---3--:R-:W-:Y:S05]  /*24ff0*/  @!P2 BRA `(.L_x_560) ;  /* 0xfffffffc00f0a947 */ /* 0x008fea000383ffff */
[----:B------:R-:W-:Y:S05]  /*25000*/  BRA `(.L_x_789) ;  /* 0xfffffe4c007c7947 */ /* 0x000fea000383ffff */
.L_x_582:
[----:B------:R-:W-:Y:S01]  /*25010*/  BSSY B1, `(.L_x_790) ;  /* 0x0000008000017945 */ /* 0x000fe20003800000 */
[----:B------:R-:W-:Y:S01]  /*25020*/  MOV R13, R29 ;  /* 0x0000001d000d7202 */ /* 0x000fe20000000f00 */
[----:B------:R-:W-:Y:S01]  /*25030*/  IMAD.MOV.U32 R12, RZ, RZ, RZ ;  /* 0x000000ffff0c7224 */ /* 0x000fe200078e00ff */
[----:B------:R-:W-:Y:S01]  /*25040*/  MOV R11, 0x181f ;  /* 0x0000181f000b7802 */ /* 0x000fe20000000f00 */
[----:B------:R-:W-:-:S07]  /*25050*/  IMAD.MOV.U32 R15, RZ, RZ, -0x1 ;  /* 0xffffffffff0f7424 */ /* 0x000fce00078e00ff */
[----:B------:R-:W-:Y:S05]  /*25060*/  WARPSYNC.COLLECTIVE R15, `(.L_x_791) ;  /* 0x000000000f087348 */ /* 0x000fea0003c00000 */
[----:B------:R0:W1:Y:S02]  /*25070*/  SHFL.IDX P6, R14, R13, R12, R11 ;  /* 0x0000000c0d0e7389 */ /* 0x00006400000c000b */
[----:B01----:R-:W-:Y:S01]  /*25080*/  ENDCOLLECTIVE ;  /* 0x000000000000791b */ /* 0x003fe20003800000 */
.L_x_791:
[----:B------:R-:W-:Y:S05]  /*25090*/  BSYNC B1 ;  /* 0x0000000000017941 */ /* 0x000fea0003800000 */
.L_x_790:
[----:B------:R-:W-:Y:S05]  /*250a0*/  BRA `(.L_x_792) ;  /* 0xfffffe6000c87947 */ /* 0x000fea000383ffff */
.L_x_583:
        /* <DEDUP_REMOVED lines=8> */
.L_x_794:
[----:B------:R-:W-:Y:S05]  /*25130*/  BSYNC B1 ;  /* 0x0000000000017941 */ /* 0x000fea0003800000 */
.L_x_793:
[----:B------:R-:W-:Y:S05]  /*25140*/  BRA `(.L_x_795) ;  /* 0xfffffe6000ac7947 */ /* 0x000fea000383ffff */
.L_x_584:
        /* <DEDUP_REMOVED lines=8> */
.L_x_797:
[----:B------:R-:W-:Y:S05]  /*251d0*/  BSYNC B1 ;  /* 0x0000000000017941 */ /* 0x000fea0003800000 */
.L_x_796:
[----:B------:R-:W-:Y:S05]  /*251e0*/  BRA `(.L_x_798) ;  /* 0xfffffe6000907947 */ /* 0x000fea000383ffff */
.L_x_585:
        /* <DEDUP_REMOVED lines=8> */
.L_x_800:
[----:B------:R-:W-:Y:S05]  /*25270*/  BSYNC B1 ;  /* 0x0000000000017941 */ /* 0x000fea0003800000 */
.L_x_799:
[----:B------:R-:W-:Y:S05]  /*25280*/  BRA `(.L_x_801) ;  /* 0xfffffe6000747947 */ /* 0x000fea000383ffff */
.L_x_587:
[----:B0-----:R0:W1:Y:S02]  /*25290*/  SYNCS.PHASECHK.TRANS64.TRYWAIT P1, [R16+URZ+0x38800], R5 ;  /* 0x03880005100075a7 */ /* 0x001064000802017f */
[----:B-1----:R-:W-:Y:S05]  /*252a0*/  @!P1 NANOSLEEP.SYNCS 0x989680 ;  /* 0x009896800000995d */ /* 0x002fea0003900000 */
[----:B------:R-:W1:Y:S02]  /*252b0*/  @!P1 SYNCS.PHASECHK.TRANS64 P1, [R16+URZ+0x38800], R5 ;  /* 0x03880005100095a7 */ /* 0x000e64000802007f */
[----:B-1----:R-:W-:Y:S05]  /*252c0*/  @!P1 BRA `(.L_x_587) ;  /* 0xfffffffc00f09947 */ /* 0x002fea000383ffff */
[----:B------:R-:W-:Y:S05]  /*252d0*/  BRA `(.L_x_802) ;  /* 0xfffffe6000b87947 */ /* 0x000fea000383ffff */
.L_x_621:
        /* <DEDUP_REMOVED lines=8> */
.L_x_804:
[----:B------:R-:W-:Y:S05]  /*25360*/  BSYNC B1 ;  /* 0x0000000000017941 */ /* 0x000fea0003800000 */
.L_x_803:
[----:B------:R-:W-:Y:S05]  /*25370*/  BRA `(.L_x_805) ;  /* 0xfffffe90002c7947 */ /* 0x000fea000383ffff */
.L_x_622:
        /* <DEDUP_REMOVED lines=8> */
.L_x_807:
[----:B------:R-:W-:Y:S05]  /*25400*/  BSYNC B1 ;  /* 0x0000000000017941 */ /* 0x000fea0003800000 */
.L_x_806:
[----:B------:R-:W-:Y:S05]  /*25410*/  BRA `(.L_x_808) ;  /* 0xfffffe9000147947 */ /* 0x000fea000383ffff */
.L_x_623:
        /* <DEDUP_REMOVED lines=8> */
.L_x_810:
[----:B------:R-:W-:Y:S05]  /*254a0*/  BSYNC B1 ;  /* 0x0000000000017941 */ /* 0x000fea0003800000 */
.L_x_809:
[----:B------:R-:W-:Y:S05]  /*254b0*/  BRA `(.L_x_811) ;  /* 0xfffffe8c00f87947 */ /* 0x000fea000383ffff */
.L_x_624:
        /* <DEDUP_REMOVED lines=8> */
.L_x_813:
[----:B------:R-:W-:Y:S05]  /*25540*/  BSYNC B1 ;  /* 0x0000000000017941 */ /* 0x000fea0003800000 */
.L_x_812:
[----:B------:R-:W-:Y:S05]  /*25550*/  BRA `(.L_x_814) ;  /* 0xfffffe8c00dc7947 */ /* 0x000fea000383ffff */
.L_x_626:
[----:B0-----:R0:W1:Y:S02]  /*25560*/  SYNCS.PHASECHK.TRANS64.TRYWAIT P0, [R16+URZ+0x38800], R5 ;  /* 0x03880005100075a7 */ /* 0x001064000800017f */
[----:B-1----:R-:W-:Y:S05]  /*25570*/  @!P0 NANOSLEEP.SYNCS 0x989680 ;  /* 0x009896800000895d */ /* 0x002fea0003900000 */
[----:B------:R-:W1:Y:S02]  /*25580*/  @!P0 SYNCS.PHASECHK.TRANS64 P0, [R16+URZ+0x38800], R5 ;  /* 0x03880005100085a7 */ /* 0x000e64000800007f */
[----:B-1----:R-:W-:Y:S05]  /*25590*/  @!P0 BRA `(.L_x_626) ;  /* 0xfffffffc00f08947 */ /* 0x002fea000383ffff */
[----:B------:R-:W-:Y:S05]  /*255a0*/  BRA `(.L_x_815) ;  /* 0xfffffe9000307947 */ /* 0x000fea000383ffff */
.L_x_644:
[----:B-1----:R1:W2:Y:S02]  /*255b0*/  SYNCS.PHASECHK.TRANS64.TRYWAIT P1, [R0+URZ+0x38830], R3 ;  /* 0x03883003000075a7 */ /* 0x0022a4000802017f */
[----:B--2---:R-:W-:Y:S05]  /*255c0*/  @!P1 NANOSLEEP.SYNCS 0x989680 ;  /* 0x009896800000995d */ /* 0x004fea0003900000 */
[----:B------:R-:W2:Y:S02]  /*255d0*/  @!P1 SYNCS.PHASECHK.TRANS64 P1, [R0+URZ+0x38830], R3 ;  /* 0x03883003000095a7 */ /* 0x000ea4000802007f */
[----:B--2---:R-:W-:Y:S05]  /*255e0*/  @!P1 BRA `(.L_x_644) ;  /* 0xfffffffc00f09947 */ /* 0x004fea000383ffff */
[----:B------:R-:W-:Y:S05]  /*255f0*/  BRA `(.L_x_643) ;  /* 0xfffffec000907947 */ /* 0x000fea000383ffff */
.L_x_651:
[----:B-1----:R1:W2:Y:S02]  /*25600*/  SYNCS.PHASECHK.TRANS64.TRYWAIT P2, [R11+URZ+0x38830], R2 ;  /* 0x038830020b0075a7 */ /* 0x0022a4000804017f */
[----:B--2---:R-:W-:Y:S05]  /*25610*/  @!P2 NANOSLEEP.SYNCS 0x989680 ;  /* 0x009896800000a95d */ /* 0x004fea0003900000 */
[----:B------:R-:W2:Y:S02]  /*25620*/  @!P2 SYNCS.PHASECHK.TRANS64 P2, [R11+URZ+0x38830], R2 ;  /* 0x038830020b00a5a7 */ /* 0x000ea4000804007f */
[----:B--2---:R-:W-:Y:S05]  /*25630*/  @!P2 BRA `(.L_x_651) ;  /* 0xfffffffc00f0a947 */ /* 0x004fea000383ffff */
[----:B------:R-:W-:Y:S05]  /*25640*/  BRA `(.L_x_650) ;  /* 0xffffff0c00cc7947 */ /* 0x000fea000383ffff */
.L_x_656:
[----:B---3--:R3:W4:Y:S02]  /*25650*/  SYNCS.PHASECHK.TRANS64.TRYWAIT P2, [R9+URZ+0x38850], R0 ;  /* 0x03885000090075a7 */ /* 0x008724000804017f */
[----:B----4-:R-:W-:Y:S05]  /*25660*/  @!P2 NANOSLEEP.SYNCS 0x989680 ;  /* 0x009896800000a95d */ /* 0x010fea0003900000 */
[----:B------:R-:W4:Y:S02]  /*25670*/  @!P2 SYNCS.PHASECHK.TRANS64 P2, [R9+URZ+0x38850], R0 ;  /* 0x038850000900a5a7 */ /* 0x000f24000804007f */
[----:B----4-:R-:W-:Y:S05]  /*25680*/  @!P2 BRA `(.L_x_656) ;  /* 0xfffffffc00f0a947 */ /* 0x010fea000383ffff */
[----:B------:R-:W-:Y:S05]  /*25690*/  BRA `(.L_x_655) ;  /* 0xffffff4400707947 */ /* 0x000fea000383ffff */
.L_x_662:
[----:B-1----:R1:W2:Y:S02]  /*256a0*/  SYNCS.PHASECHK.TRANS64.TRYWAIT P0, [R0+URZ+0x38850], R7 ;  /* 0x03885007000075a7 */ /* 0x0022a4000800017f */
[----:B--2---:R-:W-:Y:S05]  /*256b0*/  @!P0 NANOSLEEP.SYNCS 0x989680 ;  /* 0x009896800000895d */ /* 0x004fea0003900000 */
[----:B------:R-:W2:Y:S02]  /*256c0*/  @!P0 SYNCS.PHASECHK.TRANS64 P0, [R0+URZ+0x38850], R7 ;  /* 0x03885007000085a7 */ /* 0x000ea4000800007f */
[----:B--2---:R-:W-:Y:S05]  /*256d0*/  @!P0 BRA `(.L_x_662) ;  /* 0xfffffffc00f08947 */ /* 0x004fea000383ffff */
[----:B------:R-:W-:Y:S05]  /*256e0*/  BRA `(.L_x_661) ;  /* 0xffffff5c00907947 */ /* 0x000fea000383ffff */
.L_x_694:
[----:B------:R-:W0:Y:S01]  /*256f0*/  S2R R11, SR_TID.X ;  /* 0x00000000000b7919 */ /* 0x000e220000002100 */
[----:B------:R-:W-:Y:S01]  /*25700*/  BSSY B1, `(.L_x_816) ;  /* 0x000000a000017945 */ /* 0x000fe20003800000 */
[----:B------:R-:W-:Y:S02]  /*25710*/  IMAD.MOV.U32 R12, RZ, RZ, RZ ;  /* 0x000000ffff0c7224 */ /* 0x000fe400078e00ff */
[----:B------:R-:W-:Y:S01]  /*25720*/  IMAD.MOV.U32 R15, RZ, RZ, -0x1 ;  /* 0xffffffffff0f7424 */ /* 0x000fe200078e00ff */
[----:B0-----:R-:W-:-:S04]  /*25730*/  SHF.R.U32.HI R11, RZ, 0x5, R11 ;  /* 0x00000005ff0b7819 */ /* 0x001fc8000001160b */
[----:B------:R-:W-:-:S04]  /*25740*/  LOP3.LUT R11, R11, 0x3, RZ, 0xc0, !PT ;  /* 0x000000030b0b7812 */ /* 0x000fc800078ec0ff */
[----:B------:R-:W-:Y:S02]  /*25750*/  MOV R13, R11 ;  /* 0x0000000b000d7202 */ /* 0x000fe40000000f00 */
[----:B------:R-:W-:-:S07]  /*25760*/  MOV R11, 0x1f ;  /* 0x0000001f000b7802 */ /* 0x000fce0000000f00 */
[----:B-----5:R-:W-:Y:S05]  /*25770*/  WARPSYNC.COLLECTIVE R15, `(.L_x_817) ;  /* 0x000000000f087348 */ /* 0x020fea0003c00000 */
[----:B------:R0:W1:Y:S02]  /*25780*/  SHFL.IDX P6, R14, R13, R12, R11 ;  /* 0x0000000c0d0e7389 */ /* 0x00006400000c000b */
[----:B01---5:R-:W-:Y:S01]  /*25790*/  ENDCOLLECTIVE ;  /* 0x000000000000791b */ /* 0x023fe20003800000 */
.L_x_817:
[----:B------:R-:W-:Y:S05]  /*257a0*/  BSYNC B1 ;  /* 0x0000000000017941 */ /* 0x000fea0003800000 */
.L_x_816:
[----:B------:R-:W-:Y:S05]  /*257b0*/  BRA `(.L_x_818) ;  /* 0xffffffa400387947 */ /* 0x000fea000383ffff */
.L_x_695:
[----:B------:R-:W-:Y:S01]  /*257c0*/  BSSY B1, `(.L_x_819) ;  /* 0x0000006000017945 */ /* 0x000fe20003800000 */
[----:B------:R-:W-:-:S07]  /*257d0*/  MOV R15, 0xffffffff ;  /* 0xffffffff000f7802 */ /* 0x000fce0000000f00 */
[----:B-----5:R-:W-:Y:S05]  /*257e0*/  WARPSYNC.COLLECTIVE R15, `(.L_x_820) ;  /* 0x000000000f0c7348 */ /* 0x020fea0003c00000 */
[----:B------:R-:W-:Y:S02]  /*257f0*/  ELECT P6, UR62, PT ;  /* 0x00000000003e782f */ /* 0x000fe400038c0000 */
[----:B------:R-:W-:Y:S01]  /*25800*/  MOV R14, UR62 ;  /* 0x0000003e000e7c02 */ /* 0x000fe20008000f00 */
[----:B-----5:R-:W-:Y:S10]  /*25810*/  ENDCOLLECTIVE ;  /* 0x000000000000791b */ /* 0x020ff40003800000 */
.L_x_820:
[----:B------:R-:W-:Y:S05]  /*25820*/  BSYNC B1 ;  /* 0x0000000000017941 */ /* 0x000fea0003800000 */
.L_x_819:
[----:B------:R-:W-:Y:S05]  /*25830*/  BRA `(.L_x_821) ;  /* 0xffffffa400247947 */ /* 0x000fea000383ffff */
.L_x_697:
[----:B0-----:R0:W1:Y:S02]  /*25840*/  SYNCS.PHASECHK.TRANS64.TRYWAIT P0, [R9+URZ+0x38820], R5 ;  /* 0x03882005090075a7 */ /* 0x001064000800017f */
[----:B-1----:R-:W-:Y:S05]  /*25850*/  @!P0 NANOSLEEP.SYNCS 0x989680 ;  /* 0x009896800000895d */ /* 0x002fea0003900000 */
[----:B------:R-:W1:Y:S02]  /*25860*/  @!P0 SYNCS.PHASECHK.TRANS64 P0, [R9+URZ+0x38820], R5 ;  /* 0x03882005090085a7 */ /* 0x000e64000800007f */
[----:B-1----:R-:W-:Y:S05]  /*25870*/  @!P0 BRA `(.L_x_697) ;  /* 0xfffffffc00f08947 */ /* 0x002fea000383ffff */
[----:B------:R-:W-:Y:S05]  /*25880*/  BRA `(.L_x_822) ;  /* 0xffffffa400407947 */ /* 0x000fea000383ffff */
.L_x_700:
[----:B0-----:R0:W1:Y:S02]  /*25890*/  SYNCS.PHASECHK.TRANS64.TRYWAIT P0, [R5+URZ+0x388a0], R10 ;  /* 0x0388a00a050075a7 */ /* 0x001064000800017f */
[----:B-1----:R-:W-:Y:S05]  /*258a0*/  @!P0 NANOSLEEP.SYNCS 0x989680 ;  /* 0x009896800000895d */ /* 0x002fea0003900000 */
[----:B------:R-:W1:Y:S02]  /*258b0*/  @!P0 SYNCS.PHASECHK.TRANS64 P0, [R5+URZ+0x388a0], R10 ;  /* 0x0388a00a050085a7 */ /* 0x000e64000800007f */
[----:B-1----:R-:W-:Y:S05]  /*258c0*/  @!P0 BRA `(.L_x_700) ;  /* 0xfffffffc00f08947 */ /* 0x002fea000383ffff */
[----:B------:R-:W-:Y:S05]  /*258d0*/  BRA `(.L_x_823) ;  /* 0xffffffa400507947 */ /* 0x000fea000383ffff */
.L_x_702:
[----:B-1----:R1:W2:Y:S02]  /*258e0*/  SYNCS.PHASECHK.TRANS64.TRYWAIT P0, [R5+URZ+0x388c0], R10 ;  /* 0x0388c00a050075a7 */ /* 0x0022a4000800017f */
[----:B--2---:R-:W-:Y:S05]  /*258f0*/  @!P0 NANOSLEEP.SYNCS 0x989680 ;  /* 0x009896800000895d */ /* 0x004fea0003900000 */
[----:B------:R-:W2:Y:S02]  /*25900*/  @!P0 SYNCS.PHASECHK.TRANS64 P0, [R5+URZ+0x388c0], R10 ;  /* 0x0388c00a050085a7 */ /* 0x000ea4000800007f */
[----:B--2---:R-:W-:Y:S05]  /*25910*/  @!P0 BRA `(.L_x_702) ;  /* 0xfffffffc00f08947 */ /* 0x004fea000383ffff */
[----:B------:R-:W-:Y:S05]  /*25920*/  BRA `(.L_x_824) ;  /* 0xffffffa400f07947 */ /* 0x000fea000383ffff */
.L_x_706:
[----:B0-----:R0:W1:Y:S02]  /*25930*/  SYNCS.PHASECHK.TRANS64.TRYWAIT P0, [R6+URZ+0x388a0], R7 ;  /* 0x0388a007060075a7 */ /* 0x001064000800017f */
[----:B-1----:R-:W-:Y:S05]  /*25940*/  @!P0 NANOSLEEP.SYNCS 0x989680 ;  /* 0x009896800000895d */ /* 0x002fea0003900000 */
[----:B------:R-:W1:Y:S02]  /*25950*/  @!P0 SYNCS.PHASECHK.TRANS64 P0, [R6+URZ+0x388a0], R7 ;  /* 0x0388a007060085a7 */ /* 0x000e64000800007f */
[----:B-1----:R-:W-:Y:S05]  /*25960*/  @!P0 BRA `(.L_x_706) ;  /* 0xfffffffc00f08947 */ /* 0x002fea000383ffff */
[----:B------:R-:W-:Y:S05]  /*25970*/  BRA `(.L_x_825) ;  /* 0xffffffa800d87947 */ /* 0x000fea000383ffff */
.L_x_708:
[----:B-1----:R1:W2:Y:S02]  /*25980*/  SYNCS.PHASECHK.TRANS64.TRYWAIT P1, [R6+URZ+0x388c0], R7 ;  /* 0x0388c007060075a7 */ /* 0x0022a4000802017f */
[----:B--2---:R-:W-:Y:S05]  /*25990*/  @!P1 NANOSLEEP.SYNCS 0x989680 ;  /* 0x009896800000995d */ /* 0x004fea0003900000 */
[----:B------:R-:W2:Y:S02]  /*259a0*/  @!P1 SYNCS.PHASECHK.TRANS64 P1, [R6+URZ+0x388c0], R7 ;  /* 0x0388c007060095a7 */ /* 0x000ea4000802007f */
[----:B--2---:R-:W-:Y:S05]  /*259b0*/  @!P1 BRA `(.L_x_708) ;  /* 0xfffffffc00f09947 */ /* 0x004fea000383ffff */
[----:B------:R-:W-:Y:S05]  /*259c0*/  BRA `(.L_x_826) ;  /* 0xffffffac00707947 */ /* 0x000fea000383ffff */
.L_x_721:
[----:B------:R-:W0:Y:S01]  /*259d0*/  S2R R3, SR_TID.X ;  /* 0x0000000000037919 */ /* 0x000e220000002100 */
[----:B------:R-:W-:Y:S01]  /*259e0*/  BSSY B0, `(.L_x_827) ;  /* 0x000000a000007945 */ /* 0x000fe20003800000 */
[----:B------:R-:W-:Y:S01]  /*259f0*/  MOV R12, RZ ;  /* 0x000000ff000c7202 */ /* 0x000fe20000000f00 */
[----:B------:R-:W-:Y:S01]  /*25a00*/  IMAD.MOV.U32 R11, RZ, RZ, 0x1f ;  /* 0x0000001fff0b7424 */ /* 0x000fe200078e00ff */
[----:B------:R-:W-:Y:S02]  /*25a10*/  MOV R15, 0xffffffff ;  /* 0xffffffff000f7802 */ /* 0x000fe40000000f00 */
[----:B0-----:R-:W-:-:S04]  /*25a20*/  SHF.R.U32.HI R3, RZ, 0x5, R3 ;  /* 0x00000005ff037819 */ /* 0x001fc80000011603 */
[----:B------:R-:W-:-:S05]  /*25a30*/  LOP3.LUT R3, R3, 0x3, RZ, 0xc0, !PT ;  /* 0x0000000303037812 */ /* 0x000fca00078ec0ff */
[----:B------:R-:W-:-:S07]  /*25a40*/  IMAD.MOV.U32 R13, RZ, RZ, R3 ;  /* 0x000000ffff0d7224 */ /* 0x000fce00078e0003 */
[----:B------:R-:W-:Y:S05]  /*25a50*/  WARPSYNC.COLLECTIVE R15, `(.L_x_828) ;  /* 0x000000000f087348 */ /* 0x000fea0003c00000 */
[----:B------:R0:W1:Y:S02]  /*25a60*/  SHFL.IDX P6, R14, R13, R12, R11 ;  /* 0x0000000c0d0e7389 */ /* 0x00006400000c000b */
[----:B01----:R-:W-:Y:S01]  /*25a70*/  ENDCOLLECTIVE ;  /* 0x000000000000791b */ /* 0x003fe20003800000 */
.L_x_828:
[----:B------:R-:W-:Y:S05]  /*25a80*/  BSYNC B0 ;  /* 0x0000000000007941 */ /* 0x000fea0003800000 */
.L_x_827:
[----:B------:R-:W-:Y:S05]  /*25a90*/  BRA `(.L_x_829) ;  /* 0xffffffb800d07947 */ /* 0x000fea000383ffff */
.L_x_722:
[----:B------:R-:W-:Y:S01]  /*25aa0*/  BSSY B0, `(.L_x_830) ;  /* 0x0000006000007945 */ /* 0x000fe20003800000 */
[----:B------:R-:W-:-:S07]  /*25ab0*/  IMAD.MOV.U32 R15, RZ, RZ, -0x1 ;  /* 0xffffffffff0f7424 */ /* 0x000fce00078e00ff */
[----:B------:R-:W-:Y:S05]  /*25ac0*/  WARPSYNC.COLLECTIVE R15, `(.L_x_831) ;  /* 0x000000000f0c7348 */ /* 0x000fea0003c00000 */
[----:B------:R-:W-:Y:S02]  /*25ad0*/  ELECT P6, UR62, PT ;  /* 0x00000000003e782f */ /* 0x000fe400038c0000 */
[----:B------:R-:W-:Y:S01]  /*25ae0*/  MOV R14, UR62 ;  /* 0x0000003e000e7c02 */ /* 0x000fe20008000f00 */
[----:B------:R-:W-:Y:S10]  /*25af0*/  ENDCOLLECTIVE ;  /* 0x000000000000791b */ /* 0x000ff40003800000 */
.L_x_831:
[----:B------:R-:W-:Y:S05]  /*25b00*/  BSYNC B0 ;  /* 0x0000000000007941 */ /* 0x000fea0003800000 */
.L_x_830:
[----:B------:R-:W-:Y:S05]  /*25b10*/  BRA `(.L_x_832) ;  /* 0xffffffb800c87947 */ /* 0x000fea000383ffff */
.L_x_725:
[----:B0-----:R0:W1:Y:S02]  /*25b20*/  SYNCS.PHASECHK.TRANS64.TRYWAIT P0, [R6+URZ+0x38840], R7 ;  /* 0x03884007060075a7 */ /* 0x001064000800017f */
[----:B-1----:R-:W-:Y:S05]  /*25b30*/  @!P0 NANOSLEEP.SYNCS 0x989680 ;  /* 0x009896800000895d */ /* 0x002fea0003900000 */
[----:B------:R-:W1:Y:S02]  /*25b40*/  @!P0 SYNCS.PHASECHK.TRANS64 P0, [R6+URZ+0x38840], R7 ;  /* 0x03884007060085a7 */ /* 0x000e64000800007f */
[----:B-1----:R-:W-:Y:S05]  /*25b50*/  @!P0 BRA `(.L_x_725) ;  /* 0xfffffffc00f08947 */ /* 0x002fea000383ffff */
[----:B------:R-:W-:Y:S05]  /*25b60*/  BRA `(.L_x_833) ;  /* 0xffffffbc003c7947 */ /* 0x000fea000383ffff */
.L_x_728:
        /* <DEDUP_REMOVED lines=8> */
.L_x_736:
[----:B0-----:R0:W1:Y:S02]  /*25bf0*/  SYNCS.PHASECHK.TRANS64.TRYWAIT P0, [R8+URZ+0x38840], R9 ;  /* 0x03884009080075a7 */ /* 0x001064000800017f */
[----:B-1----:R-:W-:Y:S05]  /*25c00*/  @!P0 NANOSLEEP.SYNCS 0x989680 ;  /* 0x009896800000895d */ /* 0x002fea0003900000 */
[----:B------:R-:W1:Y:S02]  /*25c10*/  @!P0 SYNCS.PHASECHK.TRANS64 P0, [R8+URZ+0x38840], R9 ;  /* 0x03884009080085a7 */ /* 0x000e64000800007f */
[----:B-1----:R-:W-:Y:S05]  /*25c20*/  @!P0 BRA `(.L_x_736) ;  /* 0xfffffffc00f08947 */ /* 0x002fea000383ffff */
[----:B------:R-:W-:Y:S05]  /*25c30*/  BRA `(.L_x_835) ;  /* 0xffffffc400847947 */ /* 0x000fea000383ffff */
.L_x_738:
[----:B0-----:R0:W1:Y:S02]  /*25c40*/  SYNCS.PHASECHK.TRANS64.TRYWAIT P0, [R9+URZ+0x60], R8 ;  /* 0x00006008090075a7 */ /* 0x001064000800017f */
[----:B-1----:R-:W-:Y:S05]  /*25c50*/  @!P0 NANOSLEEP.SYNCS 0x989680 ;  /* 0x009896800000895d */ /* 0x002fea0003900000 */
[----:B------:R-:W1:Y:S02]  /*25c60*/  @!P0 SYNCS.PHASECHK.TRANS64 P0, [R9+URZ+0x60], R8 ;  /* 0x00006008090085a7 */ /* 0x000e64000800007f */
[----:B-1----:R-:W-:Y:S05]  /*25c70*/  @!P0 BRA `(.L_x_738) ;  /* 0xfffffffc00f08947 */ /* 0x002fea000383ffff */
[----:B------:R-:W-:Y:S05]  /*25c80*/  BRA `(.L_x_836) ;  /* 0xffffffc800447947 */ /* 0x000fea000383ffff */
.L_x_743:
[----:B-1----:R1:W2:Y:S02]  /*25c90*/  SYNCS.PHASECHK.TRANS64.TRYWAIT P0, [R2+URZ+0x38840], R3 ;  /* 0x03884003020075a7 */ /* 0x0022a4000800017f */
[----:B--2---:R-:W-:Y:S05]  /*25ca0*/  @!P0 NANOSLEEP.SYNCS 0x989680 ;  /* 0x009896800000895d */ /* 0x004fea0003900000 */
[----:B------:R-:W2:Y:S02]  /*25cb0*/  @!P0 SYNCS.PHASECHK.TRANS64 P0, [R2+URZ+0x38840], R3 ;  /* 0x03884003020085a7 */ /* 0x000ea4000800007f */
[----:B--2---:R-:W-:Y:S05]  /*25cc0*/  @!P0 BRA `(.L_x_743) ;  /* 0xfffffffc00f08947 */ /* 0x004fea000383ffff */
[----:B------:R-:W-:Y:S05]  /*25cd0*/  BRA `(.L_x_837) ;  /* 0xffffffcc00d07947 */ /* 0x000fea000383ffff */
.L_x_745:
[----:B0-----:R0:W1:Y:S02]  /*25ce0*/  SYNCS.PHASECHK.TRANS64.TRYWAIT P1, [R3+URZ+0x60], R2 ;  /* 0x00006002030075a7 */ /* 0x001064000802017f */
[----:B-1----:R-:W-:Y:S05]  /*25cf0*/  @!P1 NANOSLEEP.SYNCS 0x989680 ;  /* 0x009896800000995d */ /* 0x002fea0003900000 */
[----:B------:R-:W1:Y:S02]  /*25d00*/  @!P1 SYNCS.PHASECHK.TRANS64 P1, [R3+URZ+0x60], R2 ;  /* 0x00006002030095a7 */ /* 0x000e64000802007f */
[----:B-1----:R-:W-:Y:S05]  /*25d10*/  @!P1 BRA `(.L_x_745) ;  /* 0xfffffffc00f09947 */ /* 0x002fea000383ffff */
[----:B------:R-:W-:Y:S05]  /*25d20*/  BRA `(.L_x_838) ;  /* 0xffffffd000907947 */ /* 0x000fea000383ffff */
.L_x_750:
[----:B--2---:R2:W3:Y:S02]  /*25d30*/  SYNCS.PHASECHK.TRANS64.TRYWAIT P0, [R2+URZ+0x38840], R3 ;  /* 0x03884003020075a7 */ /* 0x0044e4000800017f */
[----:B---3--:R-:W-:Y:S05]  /*25d40*/  @!P0 NANOSLEEP.SYNCS 0x989680 ;  /* 0x009896800000895d */ /* 0x008fea0003900000 */
[----:B------:R-:W3:Y:S02]  /*25d50*/  @!P0 SYNCS.PHASECHK.TRANS64 P0, [R2+URZ+0x38840], R3 ;  /* 0x03884003020085a7 */ /* 0x000ee4000800007f */
[----:B---3--:R-:W-:Y:S05]  /*25d60*/  @!P0 BRA `(.L_x_750) ;  /* 0xfffffffc00f08947 */ /* 0x008fea000383ffff */
[----:B------:R-:W-:Y:S05]  /*25d70*/  BRA `(.L_x_839) ;  /* 0xffffffd400dc7947 */ /* 0x000fea000383ffff */
.L_x_752:
[----:B0-----:R0:W1:Y:S02]  /*25d80*/  SYNCS.PHASECHK.TRANS64.TRYWAIT P1, [R2+URZ+0x60], R8 ;  /* 0x00006008020075a7 */ /* 0x001064000802017f */
[----:B-1----:R-:W-:Y:S05]  /*25d90*/  @!P1 NANOSLEEP.SYNCS 0x989680 ;  /* 0x009896800000995d */ /* 0x002fea0003900000 */
[----:B------:R-:W1:Y:S02]  /*25da0*/  @!P1 SYNCS.PHASECHK.TRANS64 P1, [R2+URZ+0x60], R8 ;  /* 0x00006008020095a7 */ /* 0x000e64000802007f */
[----:B-1----:R-:W-:Y:S05]  /*25db0*/  @!P1 BRA `(.L_x_752) ;  /* 0xfffffffc00f09947 */ /* 0x002fea000383ffff */
[----:B------:R-:W-:Y:S05]  /*25dc0*/  BRA `(.L_x_840) ;  /* 0xffffffd8009c7947 */ /* 0x000fea000383ffff */
.L_x_759:
[----:B-1----:R1:W2:Y:S02]  /*25dd0*/  SYNCS.PHASECHK.TRANS64.TRYWAIT P0, [R3+URZ+0x38860], R0 ;  /* 0x03886000030075a7 */ /* 0x0022a4000800017f */
[----:B--2---:R-:W-:Y:S05]  /*25de0*/  @!P0 NANOSLEEP.SYNCS 0x989680 ;  /* 0x009896800000895d */ /* 0x004fea0003900000 */
[----:B------:R-:W2:Y:S02]  /*25df0*/  @!P0 SYNCS.PHASECHK.TRANS64 P0, [R3+URZ+0x38860], R0 ;  /* 0x03886000030085a7 */ /* 0x000ea4000800007f */
[----:B--2---:R-:W-:Y:S05]  /*25e00*/  @!P0 BRA `(.L_x_759) ;  /* 0xfffffffc00f08947 */ /* 0x004fea000383ffff */
[----:B------:R-:W-:Y:S05]  /*25e10*/  BRA `(.L_x_841) ;  /* 0xffffffdc00d07947 */ /* 0x000fea000383ffff */
.L_x_761:
[----:B------:R-:W-:Y:S01]  /*25e20*/  BSSY B0, `(.L_x_842) ;  /* 0x0000008000007945 */ /* 0x000fe20003800000 */
[----:B0-----:R-:W-:Y:S01]  /*25e30*/  MOV R13, R16 ;  /* 0x00000010000d7202 */ /* 0x001fe20000000f00 */
[----:B------:R-:W-:Y:S01]  /*25e40*/  IMAD.MOV.U32 R12, RZ, RZ, RZ ;  /* 0x000000ffff0c7224 */ /* 0x000fe200078e00ff */
[----:B------:R-:W-:Y:S01]  /*25e50*/  MOV R11, 0x1f ;  /* 0x0000001f000b7802 */ /* 0x000fe20000000f00 */
[----:B------:R-:W-:-:S07]  /*25e60*/  IMAD.MOV.U32 R15, RZ, RZ, -0x1 ;  /* 0xffffffffff0f7424 */ /* 0x000fce00078e00ff */
[----:B-1---5:R-:W-:Y:S05]  /*25e70*/  WARPSYNC.COLLECTIVE R15, `(.L_x_843) ;  /* 0x000000000f087348 */ /* 0x022fea0003c00000 */
[----:B------:R0:W2:Y:S02]  /*25e80*/  SHFL.IDX P6, R14, R13, R12, R11 ;  /* 0x0000000c0d0e7389 */ /* 0x0000a400000c000b */
[----:B012--5:R-:W-:Y:S01]  /*25e90*/  ENDCOLLECTIVE ;  /* 0x000000000000791b */ /* 0x027fe20003800000 */
.L_x_843:
[----:B------:R-:W-:Y:S05]  /*25ea0*/  BSYNC B0 ;  /* 0x0000000000007941 */ /* 0x000fea0003800000 */
.L_x_842:
[----:B------:R-:W-:Y:S01]  /*25eb0*/  IMAD.MOV.U32 R13, RZ, RZ, R16 ;  /* 0x000000ffff0d7224 */ /* 0x000fe200078e0010 */
[----:B------:R-:W-:Y:S01]  /*25ec0*/  MOV R12, 0x1 ;  /* 0x00000001000c7802 */ /* 0x000fe20000000f00 */
[----:B------:R-:W-:Y:S01]  /*25ed0*/  IMAD.MOV.U32 R11, RZ, RZ, 0x1f ;  /* 0x0000001fff0b7424 */ /* 0x000fe200078e00ff */
[----:B------:R-:W-:Y:S02]  /*25ee0*/  MOV R15, 0xffffffff ;  /* 0xffffffff000f7802 */ /* 0x000fe40000000f00 */
[----:B------:R-:W-:-:S07]  /*25ef0*/  MOV R4, R14 ;  /* 0x0000000e00047202 */ /* 0x000fce0000000f00 */
[----:B------:R-:W-:Y:S05]  /*25f00*/  WARPSYNC.COLLECTIVE R15, `(.L_x_844) ;  /* 0x000000000f087348 */ /* 0x000fea0003c00000 */
[----:B------:R0:W1:Y:S02]  /*25f10*/  SHFL.IDX P6, R14, R13, R12, R11 ;  /* 0x0000000c0d0e7389 */ /* 0x00006400000c000b */
[----:B01----:R-:W-:Y:S01]  /*25f20*/  ENDCOLLECTIVE ;  /* 0x000000000000791b */ /* 0x003fe20003800000 */
.L_x_844:
[----:B------:R-:W-:Y:S01]  /*25f30*/  IMAD.MOV.U32 R6, RZ, RZ, R14 ;  /* 0x000000ffff067224 */ /* 0x000fe200078e000e */
[----:B------:R-:W-:Y:S06]  /*25f40*/  BRA `(.L_x_845) ;  /* 0xffffffe000847947 */ /* 0x000fec000383ffff */
.L_x_764:
[----:B------:R-:W-:Y:S01]  /*25f50*/  BSSY B0, `(.L_x_846) ;  /* 0x0000008000007945 */ /* 0x000fe20003800000 */
[----:B-----5:R-:W-:Y:S01]  /*25f60*/  MOV R13, R17 ;  /* 0x00000011000d7202 */ /* 0x020fe20000000f00 */
[----:B------:R-:W-:Y:S01]  /*25f70*/  IMAD.MOV.U32 R12, RZ, RZ, 0x1 ;  /* 0x00000001ff0c7424 */ /* 0x000fe200078e00ff */
[----:B------:R-:W-:Y:S01]  /*25f80*/  MOV R11, RZ ;  /* 0x000000ff000b7202 */ /* 0x000fe20000000f00 */
[----:B------:R-:W-:-:S07]  /*25f90*/  IMAD.MOV.U32 R15, RZ, RZ, -0x1 ;  /* 0xffffffffff0f7424 */ /* 0x000fce00078e00ff */
[----:B0-234-:R-:W-:Y:S05]  /*25fa0*/  WARPSYNC.COLLECTIVE R15, `(.L_x_847) ;  /* 0x000000000f087348 */ /* 0x01dfea0003c00000 */
[----:B------:R1:W0:Y:S02]  /*25fb0*/  SHFL.UP P6, R14, R13, R12, R11 ;  /* 0x0400000c0d0e7389 */ /* 0x00022400000c000b */
[----:B01234-:R-:W-:Y:S01]  /*25fc0*/  ENDCOLLECTIVE ;  /* 0x000000000000791b */ /* 0x01ffe20003800000 */
.L_x_847:
[----:B------:R-:W-:Y:S05]  /*25fd0*/  BSYNC B0 ;  /* 0x0000000000007941 */ /* 0x000fea0003800000 */
.L_x_846:
[----:B------:R-:W-:Y:S01]  /*25fe0*/  ISETP.NE.AND P0, PT, R8, RZ, PT ;  /* 0x000000ff0800720c */ /* 0x000fe20003f05270 */
[----:B------:R-:W-:Y:S01]  /*25ff0*/  IMAD.MOV.U32 R12, RZ, RZ, 0x2 ;  /* 0x00000002ff0c7424 */ /* 0x000fe200078e00ff */
[----:B------:R-:W-:Y:S01]  /*26000*/  MOV R11, RZ ;  /* 0x000000ff000b7202 */ /* 0x000fe20000000f00 */
[----:B------:R-:W-:Y:S01]  /*26010*/  IMAD.MOV.U32 R15, RZ, RZ, -0x1 ;  /* 0xffffffffff0f7424 */ /* 0x000fe200078e00ff */
[----:B------:R-:W-:Y:S02]  /*26020*/  SEL R14, R14, RZ, P0 ;  /* 0x000000ff0e0e7207 */ /* 0x000fe40000000000 */
[----:B------:R-:W-:Y:S02]  /*26030*/  ISETP.GE.U32.AND P0, PT, R8, 0x2, PT ;  /* 0x000000020800780c */ /* 0x000fe40003f06070 */
[----:B------:R-:W-:-:S11]  /*26040*/  IADD3 R13, R17, R14, RZ ;  /* 0x0000000e110d7210 */ /* 0x000fd60007ffe0ff */
[----:B------:R-:W-:Y:S05]  /*26050*/  WARPSYNC.COLLECTIVE R15, `(.L_x_848) ;  /* 0x000000000f087348 */ /* 0x000fea0003c00000 */
[----:B------:R0:W1:Y:S02]  /*26060*/  SHFL.UP P6, R14, R13, R12, R11 ;  /* 0x0400000c0d0e7389 */ /* 0x00006400000c000b */
[----:B01----:R-:W-:Y:S01]  /*26070*/  ENDCOLLECTIVE ;  /* 0x000000000000791b */ /* 0x003fe20003800000 */
.L_x_848:
[----:B------:R-:W-:Y:S02]  /*26080*/  MOV R12, 0x4 ;  /* 0x00000004000c7802 */ /* 0x000fe40000000f00 */
[----:B------:R-:W-:Y:S02]  /*26090*/  SEL R14, R14, RZ, P0 ;  /* 0x000000ff0e0e7207 */ /* 0x000fe40000000000 */
[----:B------:R-:W-:Y:S02]  /*260a0*/  ISETP.GE.U32.AND P0, PT, R8, 0x4, PT ;  /* 0x000000040800780c */ /* 0x000fe40003f06070 */
[----:B------:R-:W-:-:S05]  /*260b0*/  IADD3 R3, R13, R14, RZ ;  /* 0x0000000e0d037210 */ /* 0x000fca0007ffe0ff */
[----:B------:R-:W-:-:S07]  /*260c0*/  IMAD.MOV.U32 R13, RZ, RZ, R3 ;  /* 0x000000ffff0d7224 */ /* 0x000fce00078e0003 */
[----:B------:R-:W-:Y:S05]  /*260d0*/  WARPSYNC.COLLECTIVE R15, `(.L_x_849) ;  /* 0x000000000f087348 */ /* 0x000fea0003c00000 */
[----:B------:R0:W1:Y:S02]  /*260e0*/  SHFL.UP P6, R14, R13, R12, R11 ;  /* 0x0400000c0d0e7389 */ /* 0x00006400000c000b */
[----:B01----:R-:W-:Y:S01]  /*260f0*/  ENDCOLLECTIVE ;  /* 0x000000000000791b */ /* 0x003fe20003800000 */
.L_x_849:
[----:B------:R-:W-:Y:S01]  /*26100*/  IMAD.MOV.U32 R12, RZ, RZ, 0x8 ;  /* 0x00000008ff0c7424 */ /* 0x000fe200078e00ff */
[----:B------:R-:W-:Y:S02]  /*26110*/  SEL R14, R14, RZ, P0 ;  /* 0x000000ff0e0e7207 */ /* 0x000fe40000000000 */
[----:B------:R-:W-:-:S03]  /*26120*/  ISETP.GE.U32.AND P0, PT, R8, 0x8, PT ;  /* 0x000000080800780c */ /* 0x000fc60003f06070 */
[----:B------:R-:W-:-:S05]  /*26130*/  IMAD.IADD R5, R3, 0x1, R14 ;  /* 0x0000000103057824 */ /* 0x000fca00078e020e */
[----:B------:R-:W-:-:S07]  /*26140*/  MOV R13, R5 ;  /* 0x00000005000d7202 */ /* 0x000fce0000000f00 */
[----:B------:R-:W-:Y:S05]  /*26150*/  WARPSYNC.COLLECTIVE R15, `(.L_x_850) ;  /* 0x000000000f087348 */ /* 0x000fea0003c00000 */
[----:B------:R0:W1:Y:S02]  /*26160*/  SHFL.UP P6, R14, R13, R12, R11 ;  /* 0x0400000c0d0e7389 */ /* 0x00006400000c000b */
[----:B01----:R-:W-:Y:S01]  /*26170*/  ENDCOLLECTIVE ;  /* 0x000000000000791b */ /* 0x003fe20003800000 */
.L_x_850:
        /* <DEDUP_REMOVED lines=8> */
.L_x_851:
[----:B------:R-:W-:Y:S01]  /*26200*/  IMAD.MOV.U32 R12, RZ, RZ, 0x1f ;  /* 0x0000001fff0c7424 */ /* 0x000fe200078e00ff */
[----:B------:R-:W-:Y:S02]  /*26210*/  MOV R11, 0x1f ;  /* 0x0000001f000b7802 */ /* 0x000fe40000000f00 */
[----:B------:R-:W-:-:S05]  /*26220*/  SEL R2, R14, RZ, P0 ;  /* 0x000000ff0e027207 */ /* 0x000fca0000000000 */
[----:B------:R-:W-:-:S05]  /*26230*/  IMAD.IADD R2, R7, 0x1, R2 ;  /* 0x0000000107027824 */ /* 0x000fca00078e0202 */
[----:B------:R-:W-:-:S07]  /*26240*/  MOV R13, R2 ;  /* 0x00000002000d7202 */ /* 0x000fce0000000f00 */
[----:B------:R-:W-:Y:S05]  /*26250*/  WARPSYNC.COLLECTIVE R15, `(.L_x_852) ;  /* 0x000000000f087348 */ /* 0x000fea0003c00000 */
[----:B------:R0:W1:Y:S02]  /*26260*/  SHFL.IDX P6, R14, R13, R12, R11 ;  /* 0x0000000c0d0e7389 */ /* 0x00006400000c000b */
[----:B01----:R-:W-:Y:S01]  /*26270*/  ENDCOLLECTIVE ;  /* 0x000000000000791b */ /* 0x003fe20003800000 */
.L_x_852:
[----:B------:R-:W-:Y:S05]  /*26280*/  BRA `(.L_x_853) ;  /* 0xffffffe0004c7947 */ /* 0x000fea000383ffff */
.L_x_769:
[----:B------:R-:W-:Y:S01]  /*26290*/  BSSY B0, `(.L_x_854) ;  /* 0x0000008000007945 */ /* 0x000fe20003800000 */
[----:B-----5:R-:W-:Y:S01]  /*262a0*/  IMAD.MOV.U32 R13, RZ, RZ, R17 ;  /* 0x000000ffff0d7224 */ /* 0x020fe200078e0011 */
[----:B------:R-:W-:Y:S01]  /*262b0*/  MOV R12, 0x1 ;  /* 0x00000001000c7802 */ /* 0x000fe20000000f00 */
[----:B------:R-:W-:Y:S01]  /*262c0*/  IMAD.MOV.U32 R11, RZ, RZ, RZ ;  /* 0x000000ffff0b7224 */ /* 0x000fe200078e00ff */
[----:B------:R-:W-:-:S07]  /*262d0*/  MOV R15, 0xffffffff ;  /* 0xffffffff000f7802 */ /* 0x000fce0000000f00 */
[----:B01----:R-:W-:Y:S05]  /*262e0*/  WARPSYNC.COLLECTIVE R15, `(.L_x_855) ;  /* 0x000000000f087348 */ /* 0x003fea0003c00000 */
[----:B------:R2:W3:Y:S02]  /*262f0*/  SHFL.UP P6, R14, R13, R12, R11 ;  /* 0x0400000c0d0e7389 */ /* 0x0004e400000c000b */
[----:B0123--:R-:W-:Y:S01]  /*26300*/  ENDCOLLECTIVE ;  /* 0x000000000000791b */ /* 0x00ffe20003800000 */
.L_x_855:
[----:B------:R-:W-:Y:S05]  /*26310*/  BSYNC B0 ;  /* 0x0000000000007941 */ /* 0x000fea0003800000 */
.L_x_854:
[----:B------:R-:W-:Y:S01]  /*26320*/  ISETP.NE.AND P0, PT, R8, RZ, PT ;  /* 0x000000ff0800720c */ /* 0x000fe20003f05270 */
[----:B------:R-:W-:Y:S01]  /*26330*/  IMAD.MOV.U32 R11, RZ, RZ, RZ ;  /* 0x000000ffff0b7224 */ /* 0x000fe200078e00ff */
[----:B------:R-:W-:Y:S02]  /*26340*/  MOV R12, 0x2 ;  /* 0x00000002000c7802 */ /* 0x000fe40000000f00 */
[----:B------:R-:W-:Y:S02]  /*26350*/  SEL R14, R14, RZ, P0 ;  /* 0x000000ff0e0e7207 */ /* 0x000fe40000000000 */
[----:B------:R-:W-:Y:S02]  /*26360*/  MOV R15, 0xffffffff ;  /* 0xffffffff000f7802 */ /* 0x000fe40000000f00 */
[----:B------:R-:W-:Y:S01]  /*26370*/  ISETP.GE.U32.AND P0, PT, R8, 0x2, PT ;  /* 0x000000020800780c */ /* 0x000fe20003f06070 */
[----:B------:R-:W-:-:S12]  /*26380*/  IMAD.IADD R13, R17, 0x1, R14 ;  /* 0x00000001110d7824 */ /* 0x000fd800078e020e */
[----:B------:R-:W-:Y:S05]  /*26390*/  WARPSYNC.COLLECTIVE R15, `(.L_x_856) ;  /* 0x000000000f087348 */ /* 0x000fea0003c00000 */
[----:B------:R0:W1:Y:S02]  /*263a0*/  SHFL.UP P6, R14, R13, R12, R11 ;  /* 0x0400000c0d0e7389 */ /* 0x00006400000c000b */
[----:B01----:R-:W-:Y:S01]  /*263b0*/  ENDCOLLECTIVE ;  /* 0x000000000000791b */ /* 0x003fe20003800000 */
.L_x_856:
        /* <DEDUP_REMOVED lines=8> */
.L_x_857:
        /* <DEDUP_REMOVED lines=8> */
.L_x_858:
        /* <DEDUP_REMOVED lines=8> */
.L_x_859:
[----:B------:R-:W-:Y:S01]  /*26540*/  MOV R12, 0x1f ;  /* 0x0000001f000c7802 */ /* 0x000fe20000000f00 */
[----:B------:R-:W-:Y:S01]  /*26550*/  IMAD.MOV.U32 R11, RZ, RZ, 0x1f ;  /* 0x0000001fff0b7424 */ /* 0x000fe200078e00ff */
[----:B------:R-:W-:-:S04]  /*26560*/  SEL R2, R14, RZ, P0 ;  /* 0x000000ff0e027207 */ /* 0x000fc80000000000 */
[----:B------:R-:W-:-:S05]  /*26570*/  IADD3 R2, R7, R2, RZ ;  /* 0x0000000207027210 */ /* 0x000fca0007ffe0ff */
[----:B------:R-:W-:-:S07]  /*26580*/  IMAD.MOV.U32 R13, RZ, RZ, R2 ;  /* 0x000000ffff0d7224 */ /* 0x000fce00078e0002 */
[----:B------:R-:W-:Y:S05]  /*26590*/  WARPSYNC.COLLECTIVE R15, `(.L_x_860) ;  /* 0x000000000f087348 */ /* 0x000fea0003c00000 */
[----:B------:R0:W1:Y:S02]  /*265a0*/  SHFL.IDX P6, R14, R13, R12, R11 ;  /* 0x0000000c0d0e7389 */ /* 0x00006400000c000b */
[----:B01----:R-:W-:Y:S01]  /*265b0*/  ENDCOLLECTIVE ;  /* 0x000000000000791b */ /* 0x003fe20003800000 */
.L_x_860:
[----:B------:R-:W-:Y:S05]  /*265c0*/  BRA `(.L_x_861) ;  /* 0xffffffe000347947 */ /* 0x000fea000383ffff */
.L_x_771:
[----:B------:R-:W-:Y:S01]  /*265d0*/  BSSY B0, `(.L_x_862) ;  /* 0x0000006000007945 */ /* 0x000fe20003800000 */
[----:B------:R-:W-:Y:S02]  /*265e0*/  PLOP3.LUT P6, PT, P6, PT, PT, 0x8, 0x0 ;  /* 0x000000000000781c */ /* 0x000fe400037ce170 */
[----:B------:R-:W-:-:S11]  /*265f0*/  MOV R15, 0xffffffff ;  /* 0xffffffff000f7802 */ /* 0x000fd60000000f00 */
[----:B0-----:R-:W-:Y:S05]  /*26600*/  WARPSYNC.COLLECTIVE R15, `(.L_x_863) ;  /* 0x000000000f087348 */ /* 0x001fea0003c00000 */
[----:B------:R-:W-:Y:S01]  /*26610*/  VOTE.ANY R14, PT, P6 ;  /* 0x00000000000e7806 */ /* 0x000fe200030e0100 */
[----:B0-----:R-:W-:Y:S06]  /*26620*/  ENDCOLLECTIVE ;  /* 0x000000000000791b */ /* 0x001fec0003800000 */
.L_x_863:
[----:B------:R-:W-:Y:S05]  /*26630*/  BSYNC B0 ;  /* 0x0000000000007941 */ /* 0x000fea0003800000 */
.L_x_862:
[----:B------:R-:W-:Y:S01]  /*26640*/  IMAD.MOV.U32 R3, RZ, RZ, R14 ;  /* 0x000000ffff037224 */ /* 0x000fe200078e000e */
[----:B------:R-:W-:Y:S01]  /*26650*/  MOV R13, R17 ;  /* 0x00000011000d7202 */ /* 0x000fe20000000f00 */
[----:B------:R-:W-:Y:S01]  /*26660*/  IMAD.MOV.U32 R15, RZ, RZ, -0x1 ;  /* 0xffffffffff0f7424 */ /* 0x000fe200078e00ff */
[----:B------:R-:W-:Y:S01]  /*26670*/  MOV R11, 0x1f ;  /* 0x0000001f000b7802 */ /* 0x000fe20000000f00 */
[----:B------:R-:W0:Y:S02]  /*26680*/  POPC R5, R3 ;  /* 0x0000000300057309 */ /* 0x000e240000000000 */
[----:B0-----:R-:W-:-:S07]  /*26690*/  IMAD.MOV.U32 R12, RZ, RZ, R5 ;  /* 0x000000ffff0c7224 */ /* 0x001fce00078e0005 */
[----:B------:R-:W-:Y:S05]  /*266a0*/  WARPSYNC.COLLECTIVE R15, `(.L_x_864) ;  /* 0x000000000f087348 */ /* 0x000fea0003c00000 */
[----:B------:R0:W1:Y:S02]  /*266b0*/  SHFL.IDX P6, R14, R13, R12, R11 ;  /* 0x0000000c0d0e7389 */ /* 0x00006400000c000b */
[----:B01----:R-:W-:Y:S01]  /*266c0*/  ENDCOLLECTIVE ;  /* 0x000000000000791b */ /* 0x003fe20003800000 */
.L_x_864:
[----:B------:R-:W-:Y:S01]  /*266d0*/  MOV R17, R14 ;  /* 0x0000000e00117202 */ /* 0x000fe20000000f00 */
[----:B------:R-:W-:Y:S06]  /*266e0*/  BRA `(.L_x_865) ;  /* 0xffffffe000247947 */ /* 0x000fec000383ffff */
.L_x_773:
[----:B------:R-:W-:Y:S01]  /*266f0*/  BSSY B0, `(.L_x_866) ;  /* 0x0000007000007945 */ /* 0x000fe20003800000 */
[----:B------:R-:W-:Y:S01]  /*26700*/  IMAD.MOV.U32 R13, RZ, RZ, R2 ;  /* 0x000000ffff0d7224 */ /* 0x000fe200078e0002 */
[----:B------:R-:W-:Y:S01]  /*26710*/  MOV R11, 0x1f ;  /* 0x0000001f000b7802 */ /* 0x000fe20000000f00 */
[----:B------:R-:W-:-:S07]  /*26720*/  IMAD.MOV.U32 R15, RZ, RZ, -0x1 ;  /* 0xffffffffff0f7424 */ /* 0x000fce00078e00ff */
[----:B012---:R-:W-:Y:S05]  /*26730*/  WARPSYNC.COLLECTIVE R15, `(.L_x_867) ;  /* 0x000000000f087348 */ /* 0x007fea0003c00000 */
[----:B------:R3:W4:Y:S02]  /*26740*/  SHFL.IDX P6, R14, R13, R12, R11 ;  /* 0x0000000c0d0e7389 */ /* 0x00072400000c000b */
[----:B01234-:R-:W-:Y:S01]  /*26750*/  ENDCOLLECTIVE ;  /* 0x000000000000791b */ /* 0x01ffe20003800000 */
.L_x_867:
[----:B------:R-:W-:Y:S05]  /*26760*/  BSYNC B0 ;  /* 0x0000000000007941 */ /* 0x000fea0003800000 */
.L_x_866:
[----:B------:R-:W-:Y:S05]  /*26770*/  BRA `(.L_x_772) ;  /* 0xffffffe0001c7947 */ /* 0x000fea000383ffff */
.L_x_777:
[----:B0-----:R0:W1:Y:S02]  /*26780*/  SYNCS.PHASECHK.TRANS64.TRYWAIT P0, [R0+URZ+0x38820], R3 ;  /* 0x03882003000075a7 */ /* 0x001064000800017f */
[----:B-1----:R-:W-:Y:S05]  /*26790*/  @!P0 NANOSLEEP.SYNCS 0x989680 ;  /* 0x009896800000895d */ /* 0x002fea0003900000 */
[----:B------:R-:W1:Y:S02]  /*267a0*/  @!P0 SYNCS.PHASECHK.TRANS64 P0, [R0+URZ+0x38820], R3 ;  /* 0x03882003000085a7 */ /* 0x000e64000800007f */
[----:B-1----:R-:W-:Y:S05]  /*267b0*/  @!P0 BRA `(.L_x_777) ;  /* 0xfffffffc00f08947 */ /* 0x002fea000383ffff */
[----:B------:R-:W-:Y:S05]  /*267c0*/  BRA `(.L_x_868) ;  /* 0xffffffe400007947 */ /* 0x000fea000383ffff */
.L_x_778:
[----:B------:R-:W1:Y:S01]  /*267d0*/  S2R R2, SR_TID.X ;  /* 0x0000000000027919 */ /* 0x000e620000002100 */
[----:B------:R-:W-:Y:S01]  /*267e0*/  BSSY B0, `(.L_x_869) ;  /* 0x000000a000007945 */ /* 0x000fe20003800000 */
[----:B------:R-:W-:Y:S01]  /*267f0*/  IMAD.MOV.U32 R12, RZ, RZ, RZ ;  /* 0x000000ffff0c7224 */ /* 0x000fe200078e00ff */
[----:B------:R-:W-:Y:S01]  /*26800*/  MOV R11, 0x1f ;  /* 0x0000001f000b7802 */ /* 0x000fe20000000f00 */
[----:B------:R-:W-:Y:S01]  /*26810*/  IMAD.MOV.U32 R15, RZ, RZ, -0x1 ;  /* 0xffffffffff0f7424 */ /* 0x000fe200078e00ff */
[----:B-1----:R-:W-:-:S04]  /*26820*/  SHF.R.U32.HI R2, RZ, 0x5, R2 ;  /* 0x00000005ff027819 */ /* 0x002fc80000011602 */
[----:B------:R-:W-:-:S04]  /*26830*/  LOP3.LUT R2, R2, 0x3, RZ, 0xc0, !PT ;  /* 0x0000000302027812 */ /* 0x000fc800078ec0ff */
[----:B------:R-:W-:-:S07]  /*26840*/  MOV R13, R2 ;  /* 0x00000002000d7202 */ /* 0x000fce0000000f00 */
[----:B0-----:R-:W-:Y:S05]  /*26850*/  WARPSYNC.COLLECTIVE R15, `(.L_x_870) ;  /* 0x000000000f087348 */ /* 0x001fea0003c00000 */
[----:B------:R1:W2:Y:S02]  /*26860*/  SHFL.IDX P6, R14, R13, R12, R11 ;  /* 0x0000000c0d0e7389 */ /* 0x0002a400000c000b */
[----:B012---:R-:W-:Y:S01]  /*26870*/  ENDCOLLECTIVE ;  /* 0x000000000000791b */ /* 0x007fe20003800000 */
.L_x_870:
[----:B------:R-:W-:Y:S05]  /*26880*/  BSYNC B0 ;  /* 0x0000000000007941 */ /* 0x000fea0003800000 */
.L_x_869:
[----:B------:R-:W-:Y:S05]  /*26890*/  BRA `(.L_x_871) ;  /* 0xffffffe000e87947 */ /* 0x000fea000383ffff */
.L_x_779:
[----:B------:R-:W-:Y:S01]  /*268a0*/  BSSY B0, `(.L_x_872) ;  /* 0x0000006000007945 */ /* 0x000fe20003800000 */
[----:B------:R-:W-:-:S07]  /*268b0*/  MOV R15, 0xffffffff ;  /* 0xffffffff000f7802 */ /* 0x000fce0000000f00 */
[----:B01----:R-:W-:Y:S05]  /*268c0*/  WARPSYNC.COLLECTIVE R15, `(.L_x_873) ;  /* 0x000000000f0c7348 */ /* 0x003fea0003c00000 */
[----:B------:R-:W-:Y:S02]  /*268d0*/  ELECT P6, UR62, PT ;  /* 0x00000000003e782f */ /* 0x000fe400038c0000 */
[----:B------:R-:W-:Y:S01]  /*268e0*/  MOV R14, UR62 ;  /* 0x0000003e000e7c02 */ /* 0x000fe20008000f00 */
[----:B01----:R-:W-:Y:S10]  /*268f0*/  ENDCOLLECTIVE ;  /* 0x000000000000791b */ /* 0x003ff40003800000 */
.L_x_873:
[----:B------:R-:W-:Y:S05]  /*26900*/  BSYNC B0 ;  /* 0x0000000000007941 */ /* 0x000fea0003800000 */
.L_x_872:
[----:B------:R-:W-:Y:S05]  /*26910*/  BRA `(.L_x_874) ;  /* 0xffffffe000dc7947 */ /* 0x000fea000383ffff */
.L_x_781:
[----:B0-----:R0:W1:Y:S02]  /*26920*/  SYNCS.PHASECHK.TRANS64.TRYWAIT P0, [R6+URZ], R5 ;  /* 0x00000005060075a7 */ /* 0x001064000800017f */
[----:B-1----:R-:W-:Y:S05]  /*26930*/  @!P0 NANOSLEEP.SYNCS 0x989680 ;  /* 0x009896800000895d */ /* 0x002fea0003900000 */
[----:B------:R-:W1:Y:S02]  /*26940*/  @!P0 SYNCS.PHASECHK.TRANS64 P0, [R6+URZ], R5 ;  /* 0x00000005060085a7 */ /* 0x000e64000800007f */
[----:B-1----:R-:W-:Y:S05]  /*26950*/  @!P0 BRA `(.L_x_781) ;  /* 0xfffffffc00f08947 */ /* 0x002fea000383ffff */
[----:B------:R-:W-:Y:S05]  /*26960*/  BRA `(.L_x_875) ;  /* 0xffffffe400187947 */ /* 0x000fea000383ffff */
.L_x_782:
[----:B-1----:R1:W2:Y:S02]  /*26970*/  SYNCS.PHASECHK.TRANS64.TRYWAIT P0, [R7+URZ], R2 ;  /* 0x00000002070075a7 */ /* 0x0022a4000800017f */
[----:B--2---:R-:W-:Y:S05]  /*26980*/  @!P0 NANOSLEEP.SYNCS 0x989680 ;  /* 0x009896800000895d */ /* 0x004fea0003900000 */
[----:B------:R-:W2:Y:S02]  /*26990*/  @!P0 SYNCS.PHASECHK.TRANS64 P0, [R7+URZ], R2 ;  /* 0x00000002070085a7 */ /* 0x000ea4000800007f */
[----:B--2---:R-:W-:Y:S05]  /*269a0*/  @!P0 BRA `(.L_x_782) ;  /* 0xfffffffc00f08947 */ /* 0x004fea000383ffff */
[----:B------:R-:W-:Y:S05]  /*269b0*/  BRA `(.L_x_876) ;  /* 0xffffffe4000c7947 */ /* 0x000fea000383ffff */
.L_x_784:
[----:B--2---:R2:W3:Y:S02]  /*269c0*/  SYNCS.PHASECHK.TRANS64.TRYWAIT P0, [R4+URZ], R5 ;  /* 0x00000005040075a7 */ /* 0x0044e4000800017f */
[----:B---3--:R-:W-:Y:S05]  /*269d0*/  @!P0 NANOSLEEP.SYNCS 0x989680 ;  /* 0x009896800000895d */ /* 0x008fea0003900000 */
[----:B------:R-:W3:Y:S02]  /*269e0*/  @!P0 SYNCS.PHASECHK.TRANS64 P0, [R4+URZ], R5 ;  /* 0x00000005040085a7 */ /* 0x000ee4000800007f */
[----:B---3--:R-:W-:Y:S05]  /*269f0*/  @!P0 BRA `(.L_x_784) ;  /* 0xfffffffc00f08947 */ /* 0x008fea000383ffff */
[----:B------:R-:W-:Y:S05]  /*26a00*/  BRA `(.L_x_877) ;  /* 0xffffffe400147947 */ /* 0x000fea000383ffff */
.L_x_878:
        /* <DEDUP_REMOVED lines=15> */
.L_x_2840:


//--------------------- .text._ZN7cutlass13device_kernelIN5flash11enable_sm90INS1_16FlashAttnFwdSm90INS1_25CollectiveMainloopFwdSm90ILi2EN4cute5tupleIJNS5_1CILi1EEES8_S8_EEENS6_IJNS7_ILi128EEENS7_ILi64EEENS7_ILi256EEEEEELi256ENS_6half_tEfNS_4arch4Sm90ELb0ELb1ELb0ELb0ELb0ELb0ELb0ELb1ELb1ELb0ELb0ELb0EEENS1_21CollectiveEpilogueFwdINS6_IJSA_SC_SB_EEES9_SE_SG_Li256ELb0ELb0ELb0ELb0EEENS1_30DynamicPersistentTileSchedulerILi256ELi32ELb0ELb0ELb1EEEEEEEEEvNT_6ParamsE --------------------------
	.section	.text._ZN7cutlass13device_kernelIN5flash11enable_sm90INS1_16FlashAttnFwdSm90INS1_25CollectiveMainloopFwdSm90ILi2EN4cute5tupleIJNS5_1CILi1EEES8_S8_EEENS6_IJNS7_ILi128EEENS7_ILi64EEENS7_ILi256EEEEEELi256ENS_6half_tEfNS_4arch4Sm90ELb0ELb1ELb0ELb0ELb0ELb0ELb0ELb1ELb1ELb0ELb0ELb0EEENS1_21CollectiveEpilogueFwdINS6_IJSA_SC_SB_EEES9_SE_SG_Li256ELb0ELb0ELb0ELb0EEENS1_30DynamicPersistentTileSchedulerILi256ELi32ELb0ELb0ELb1EEEEEEEEEvNT_6ParamsE,"ax",@progbits
	.align	128
.text._ZN7cutlass13device_kernelIN5flash11enable_sm90INS1_16FlashAttnFwdSm90INS1_25CollectiveMainloopFwdSm90ILi2EN4cute5tupleIJNS5_1CILi1EEES8_S8_EEENS6_IJNS7_ILi128EEENS7_ILi64EEENS7_ILi256EEEEEELi256ENS_6half_tEfNS_4arch4Sm90ELb0ELb1ELb0ELb0ELb0ELb0ELb0ELb1ELb1ELb0ELb0ELb0EEENS1_21CollectiveEpilogueFwdINS6_IJSA_SC_SB_EEES9_SE_SG_Li256ELb0ELb0ELb0ELb0EEENS1_30DynamicPersistentTileSchedulerILi256ELi32ELb0ELb0ELb1EEEEEEEEEvNT_6ParamsE:
        .type           _ZN7cutlass13device_kernelIN5flash11enable_sm90INS1_16FlashAttnFwdSm90INS1_25CollectiveMainloopFwdSm90ILi2EN4cute5tupleIJNS5_1CILi1EEES8_S8_EEENS6_IJNS7_ILi128EEENS7_ILi64EEENS7_ILi256EEEEEELi256ENS_6half_tEfNS_4arch4Sm90ELb0ELb1ELb0ELb0ELb0ELb0ELb0ELb1ELb1ELb0ELb0ELb0EEENS1_21CollectiveEpilogueFwdINS6_IJSA_SC_SB_EEES9_SE_SG_Li256ELb0ELb0ELb0ELb0EEENS1_30DynamicPersistentTileSchedulerILi256ELi32ELb0ELb0ELb1EEEEEEEEEvNT_6ParamsE,@function
        .size           _ZN7cutlass13device_kernelIN5flash11enable_sm90INS1_16FlashAttnFwdSm90INS1_25CollectiveMainloopFwdSm90ILi2EN4cute5tupleIJNS5_1CILi1EEES8_S8_EEENS6_IJNS7_ILi128EEENS7_ILi64EEENS7_ILi256EEEEEELi256ENS_6half_tEfNS_4arch4Sm90ELb0ELb1ELb0ELb0ELb0ELb0ELb0ELb1ELb1ELb0ELb0ELb0EEENS1_21CollectiveEpilogueFwdINS6_IJSA_SC_SB_EEES9_SE_SG_Li256ELb0ELb0ELb0ELb0EEENS1_30DynamicPersistentTileSchedulerILi256ELi32ELb0ELb0ELb1EEEEEEEEEvNT_6ParamsE,(.L_x_2841 - _ZN7cutlass13device_kernelIN5flash11enable_sm90INS1_16FlashAttnFwdSm90INS1_25CollectiveMainloopFwdSm90ILi2EN4cute5tupleIJNS5_1CILi1EEES8_S8_EEENS6_IJNS7_ILi128EEENS7_ILi64EEENS7_ILi256EEEEEELi256ENS_6half_tEfNS_4arch4Sm90ELb0ELb1ELb0ELb0ELb0ELb0ELb0ELb1ELb1ELb0ELb0ELb0EEENS1_21CollectiveEpilogueFwdINS6_IJSA_SC_SB_EEES9_SE_SG_Li256ELb0ELb0ELb0ELb0EEENS1_30DynamicPersistentTileSchedulerILi256ELi32ELb0ELb0ELb1EEEEEEEEEvNT_6ParamsE)
        .other          _ZN7cutlass13device_kernelIN5flash11enable_sm90INS1_16FlashAttnFwdSm90INS1_25CollectiveMainloopFwdSm90ILi2EN4cute5tupleIJNS5_1CILi1EEES8_S8_EEENS6_IJNS7_ILi128EEENS7_ILi64EEENS7_ILi256EEEEEELi256ENS_6half_tEfNS_4arch4Sm90ELb0ELb1ELb0ELb0ELb0ELb0ELb0ELb1ELb1ELb0ELb0ELb0EEENS1_21CollectiveEpilogueFwdINS6_IJSA_SC_SB_EEES9_SE_SG_Li256ELb0ELb0ELb0ELb0EEENS1_30DynamicPersistentTileSchedulerILi256ELi32ELb0ELb0ELb1EEEEEEEEEvNT_6ParamsE,@"STO_CUDA_ENTRY STV_DEFAULT"
_ZN7cutlass13device_kernelIN5flash11enable_sm90INS1_16FlashAttnFwdSm90INS1_25CollectiveMainloopFwdSm90ILi2EN4cute5tupleIJNS5_1CILi1EEES8_S8_EEENS6_IJNS7_ILi128EEENS7_ILi64EEENS7_ILi256EEEEEELi256ENS_6half_tEfNS_4arch4Sm90ELb0ELb1ELb0ELb0ELb0ELb0ELb0ELb1ELb1ELb0ELb0ELb0EEENS1_21CollectiveEpilogueFwdINS6_IJSA_SC_SB_EEES9_SE_SG_Li256ELb0ELb0ELb0ELb0EEENS1_30DynamicPersistentTileSchedulerILi256ELi32ELb0ELb0ELb1EEEEEEEEEvNT_6ParamsE:
        /* <DEDUP_REMOVED lines=24> */
.L_x_880:
[----:B------:R-:W-:Y:S05]  /*0180*/  BSYNC B0 ;  /* 0x0000000000007941 */ /* 0x000fea0003800000 */
.L_x_879:
[----:B------:R-:W-:Y:S01]  /*0190*/  VOTEU.ANY UP0, P0 ;  /* 0x00000000003f7886 */ /* 0x000fe20000000100 */
[----:B------:R-:W1:Y:S01]  /*01a0*/  SHFL.IDX PT, R2, R2, RZ, 0x1f ;  /* 0x00001fff02027589 */ /* 0x000e6200000e0000 */
[----:B------:R-:W-:Y:S01]  /*01b0*/  UMOV UR4, 0x1 ;  /* 0x0000000100047882 */ /* 0x000fe20000000000 */
[----:B------:R-:W-:Y:S01]  /*01c0*/  VOTEU.ANY UP1, P0 ;  /* 0x00000000003f7886 */ /* 0x000fe20000020100 */
[----:B------:R-:W-:Y:S01]  /*01d0*/  VOTEU.ANY UP2, P0 ;  /* 0x00000000003f7886 */ /* 0x000fe20000040100 */
[----:B------:R-:W2:Y:S01]  /*01e0*/  @UP0 S2UR UR7, SR_CgaCtaId ;  /* 0x00000000000709c3 */ /* 0x000ea20000008800 */
[----:B------:R-:W3:Y:S01]  /*01f0*/  SHFL.IDX PT, R3, R0, RZ, 0x1f ;  /* 0x00001fff00037589 */ /* 0x000ee200000e0000 */
[----:B------:R-:W-:Y:S01]  /*0200*/  @UP0 UMOV UR6, 0x400 ;  /* 0x0000040000060882 */ /* 0x000fe20000000000 */
[----:B------:R-:W-:-:S04]  /*0210*/  @UP0 UIADD3 UR4, -UR4, 0x100000, URZ ;  /* 0x0010000004040890 */ /* 0x000fc8000fffe13f */
[----:B------:R-:W-:Y:S02]  /*0220*/  @UP0 USHF.L.U32 UR5, UR4, 0xb, URZ ;  /* 0x0000000b04050899 */ /* 0x000fe4000800063f */
[----:B------:R-:W-:Y:S01]  /*0230*/  @UP0 USHF.L.U32 UR4, UR4, 0x1, URZ ;  /* 0x0000000104040899 */ /* 0x000fe2000800063f */
[----:B-1----:R-:W-:Y:S01]  /*0240*/  R2UR UR8, R2 ;  /* 0x00000000020872ca */ /* 0x002fe200000e0000 */
[----:B--2---:R-:W-:Y:S01]  /*0250*/  @UP0 ULEA UR6, UR7, UR6, 0x18 ;  /* 0x0000000607060291 */ /* 0x004fe2000f8ec03f */
[----:B---3--:R-:W-:-:S11]  /*0260*/  ISETP.NE.AND P1, PT, R3, RZ, PT ;  /* 0x000000ff0300720c */ /* 0x008fd60003f25270 */
[----:B------:R-:W-:Y:S01]  /*0270*/  UISETP.NE.AND UP0, UPT, UR8, URZ, UPT ;  /* 0x0000003f0800728c */ /* 0x000fe2000bf05270 */
[----:B------:R-:W1:Y:S02]  /*0280*/  FENCE.VIEW.ASYNC.S ;  /* 0x00000000000073c6 */ /* 0x000e640000000000 */
[----:B-1----:R1:W2:Y:S01]  /*0290*/  @UP1 SYNCS.EXCH.64 URZ, [UR6+0x30800], UR4 ;  /* 0x03080004063f15b2 */ /* 0x0022a20008000100 */
[----:B------:R1:W3:Y:S01]  /*02a0*/  @UP2 SYNCS.EXCH.64 URZ, [UR6+0x30820], UR4 ;  /* 0x03082004063f25b2 */ /* 0x0002e20008000100 */
[----:B------:R-:W-:Y:S06]  /*02b0*/  @P1 BRA `(.L_x_881) ;  /* 0x0000000000481947 */ /* 0x000fec0003800000 */
        /* <DEDUP_REMOVED lines=18> */
.L_x_881:
        /* <DEDUP_REMOVED lines=22> */
.L_x_882:
        /* <DEDUP_REMOVED lines=14> */
[----:B------:R4:W1:Y:S01]  /*0620*/  SYNCS.EXCH.64 URZ, [UR6+0x30880], UR4 ;  /* 0x03088004063f75b2 */ /* 0x0008620008000100 */
[----:B------:R4:W1:Y:S01]  /*0630*/  SYNCS.EXCH.64 URZ, [UR6+0x30878], UR4 ;  /* 0x03087804063f75b2 */ /* 0x0008620008000100 */
[----:B------:R4:W1:Y:S02]  /*0640*/  SYNCS.EXCH.64 URZ, [UR6+0x30888], UR4 ;  /* 0x03088804063f75b2 */ /* 0x0008640008000100 */
[----:B----4-:R-:W-:Y:S01]  /*0650*/  NOP ;  /* 0x0000000000007918 */ /* 0x010fe20000000000 */
.L_x_883:
        /* <DEDUP_REMOVED lines=22> */
.L_x_884:
        /* <DEDUP_REMOVED lines=22> */
.L_x_885:
[----:B-1----:R-:W-:Y:S01]  /*0920*/  UMOV UR4, 0x1 ;  /* 0x0000000100047882 */ /* 0x002fe20000000000 */
[----:B------:R-:W-:Y:S01]  /*0930*/  PLOP3.LUT P0, PT, PT, PT, UP0, 0x80, 0x0 ;  /* 0x000000000000781c */ /* 0x000fe20003f0f008 */
[----:B------:R-:W-:Y:S01]  /*0940*/  USEL UR4, UR4, 0x2, !UP0 ;  /* 0x0000000204047887 */ /* 0x000fe2000c000000 */
[----:B------:R-:W-:-:S05]  /*0950*/  NOP ;  /* 0x0000000000007918 */ /* 0x000fca0000000000 */
[----:B------:R-:W-:-:S05]  /*0960*/  IMAD.U32 R2, RZ, RZ, UR4 ;  /* 0x00000004ff027e24 */ /* 0x000fca000f8e00ff */
[----:B------:R1:W-:Y:S01]  /*0970*/  STL [R1], R2 ;  /* 0x0000000201007387 */ /* 0x0003e20000100800 */
[----:B--23--:R-:W-:Y:S06]  /*0980*/  BAR.SYNC.DEFER_BLOCKING 0x0 ;  /* 0x0000000000007b1d */ /* 0x00cfec0000010000 */
[----:B------:R-:W-:Y:S05]  /*0990*/  @!P0 BRA `(.L_x_886) ;  /* 0x000000d400708947 */ /* 0x000fea0003800000 */
.L_x_887:
[----:B------:R-:W-:-:S08]  /*09a0*/  NOP ;  /* 0x0000000000007918 */ /* 0x000fd00000000000 */
[----:B------:R-:W2:Y:S02]  /*09b0*/  USETMAXREG.TRY_ALLOC.CTAPOOL UP0, 0xf0 ;  /* 0x000000f0000079c8 */ /* 0x000ea40008000600 */
[----:B--2---:R-:W-:-:S13]  /*09c0*/  PLOP3.LUT P0, PT, PT, PT, UP0, 0x80, 0x0 ;  /* 0x000000000000781c */ /* 0x004fda0003f0f008 */
[----:B------:R-:W-:Y:S05]  /*09d0*/  @!P0 BRA `(.L_x_887) ;  /* 0xfffffffc00f08947 */ /* 0x000fea000383ffff */
[----:B------:R-:W2:Y:S08]  /*09e0*/  S2UR UR7, SR_CTAID.X ;  /* 0x00000000000779c3 */ /* 0x000eb00000002500 */
[----:B------:R-:W-:Y:S08]  /*09f0*/  BAR.ARV 0x4, 0x120 ;  /* 0x0104800000007b1d */ /* 0x000ff00000002000 */
[----:B------:R-:W2:Y:S08]  /*0a00*/  LDC R0, c[0x0][0xda8] ;  /* 0x00036a00ff007b82 */ /* 0x000eb00000000800 */
[----:B------:R-:W-:Y:S06]  /*0a10*/  BAR.ARV 0x8, 0x120 ;  /* 0x0204800000007b1d */ /* 0x000fec0000002000 */
[----:B--2---:R-:W-:-:S13]  /*0a20*/  ISETP.LE.AND P0, PT, R0, UR7, PT ;  /* 0x0000000700007c0c */ /* 0x004fda000bf03270 */
[----:B------:R-:W-:Y:S05]  /*0a30*/  @P0 EXIT ;  /* 0x000000000000094d */ /* 0x000fea0003800000 */
[----:B------:R-:W2:Y:S01]  /*0a40*/  LDL R3, [R1] ;  /* 0x0000000001037983 */ /* 0x000ea20000100800 */
[----:B------:R-:W3:Y:S01]  /*0a50*/  S2UR UR4, SR_CgaCtaId ;  /* 0x00000000000479c3 */ /* 0x000ee20000008800 */
[----:B------:R-:W-:Y:S01]  /*0a60*/  UMOV UR38, 0x400 ;  /* 0x0000040000267882 */ /* 0x000fe20000000000 */
[----:B------:R-:W-:Y:S01]  /*0a70*/  UMOV UR46, URZ ;  /* 0x0000003f002e7c82 */ /* 0x000fe20008000000 */
[----:B-1----:R-:W1:Y:S01]  /*0a80*/  S2R R2, SR_TID.X ;  /* 0x0000000000027919 */ /* 0x002e620000002100 */
[----:B------:R-:W-:-:S04]  /*0a90*/  UMOV UR36, URZ ;  /* 0x0000003f00247c82 */ /* 0x000fc80008000000 */
[----:B------:R-:W4:Y:S01]  /*0aa0*/  S2UR UR6, SR_SWINHI ;  /* 0x00000000000679c3 */ /* 0x000f220000002f00 */
[----:B---3--:R-:W-:-:S07]  /*0ab0*/  ULEA UR38, UR4, UR38, 0x18 ;  /* 0x0000002604267291 */ /* 0x008fce000f8ec03f */
[----:B------:R-:W-:Y:S01]  /*0ac0*/  UMOV UR4, UR38 ;  /* 0x0000002600047c82 */ /* 0x000fe20008000000 */
[----:B----4-:R-:W-:Y:S01]  /*0ad0*/  UMOV UR5, UR6 ;  /* 0x0000000600057c82 */ /* 0x010fe20008000000 */
[----:B------:R-:W-:Y:S01]  /*0ae0*/  MOV R200, UR4 ;  /* 0x0000000400c87c02 */ /* 0x000fe20008000f00 */
[----:B-1----:R-:W-:Y:S01]  /*0af0*/  VIADD R213, R2, 0xffffff80 ;  /* 0xffffff8002d57836 */ /* 0x002fe20000000000 */
[----:B------:R-:W-:Y:S01]  /*0b00*/  UMOV UR4, UR7 ;  /* 0x0000000700047c82 */ /* 0x000fe20008000000 */
[----:B------:R-:W-:-:S03]  /*0b10*/  IMAD.U32 R201, RZ, RZ, UR5 ;  /* 0x00000005ffc97e24 */ /* 0x000fc6000f8e00ff */
[----:B------:R-:W-:-:S04]  /*0b20*/  SHF.R.S32.HI R0, RZ, 0x1f, R213 ;  /* 0x0000001fff007819 */ /* 0x000fc800000114d5 */
[CC--:B------:R-:W-:Y:S02]  /*0b30*/  LEA.HI R2, R0.reuse, R213.reuse, RZ, 0x4 ;  /* 0x000000d500027211 */ /* 0x0c0fe400078f20ff */
[----:B------:R-:W-:Y:S02]  /*0b40*/  LEA.HI R211, R0, R213, RZ, 0x5 ;  /* 0x000000d500d37211 */ /* 0x000fe400078f28ff */
[----:B------:R-:W-:Y:S02]  /*0b50*/  SHF.R.S32.HI R5, RZ, 0x4, R2 ;  /* 0x00000004ff057819 */ /* 0x000fe40000011402 */
[----:B------:R-:W-:Y:S02]  /*0b60*/  SHF.R.S32.HI R211, RZ, 0x5, R211 ;  /* 0x00000005ffd37819 */ /* 0x000fe400000114d3 */
[C---:B------:R-:W-:Y:S02]  /*0b70*/  LEA.HI R4, R2.reuse, R5, RZ, 0x1 ;  /* 0x0000000502047211 */ /* 0x040fe400078f08ff */
[----:B------:R-:W-:-:S02]  /*0b80*/  LOP3.LUT R2, R2, 0x3fffff0, RZ, 0xc0, !PT ;  /* 0x03fffff002027812 */ /* 0x000fc400078ec0ff */
[----:B------:R-:W-:-:S03]  /*0b90*/  LOP3.LUT R4, R4, 0x1ffffffe, RZ, 0xc0, !PT ;  /* 0x1ffffffe04047812 */ /* 0x000fc600078ec0ff */
[----:B------:R-:W-:Y:S02]  /*0ba0*/  IMAD.IADD R2, R213, 0x1, -R2 ;  /* 0x00000001d5027824 */ /* 0x000fe400078e0a02 */
[----:B------:R-:W-:Y:S02]  /*0bb0*/  IMAD.IADD R4, R5, 0x1, -R4 ;  /* 0x0000000105047824 */ /* 0x000fe400078e0a04 */
[----:B------:R-:W-:-:S04]  /*0bc0*/  IMAD R9, R211, 0x10, R2 ;  /* 0x00000010d3097824 */ /* 0x000fc800078e0202 */
[----:B------:R-:W-:Y:S01]  /*0bd0*/  IMAD R4, R9, 0x8, R4 ;  /* 0x0000000809047824 */ /* 0x000fe200078e0204 */
[----:B--2---:R-:W-:Y:S02]  /*0be0*/  R2UR UR8, R3 ;  /* 0x00000000030872ca */ /* 0x004fe400000e0000 */
[CC--:B------:R-:W-:Y:S02]  /*0bf0*/  LEA.HI R3, R0.reuse, R213.reuse, RZ, 0x7 ;  /* 0x000000d500037211 */ /* 0x0c0fe400078f38ff */
[----:B------:R-:W-:Y:S02]  /*0c00*/  LEA.HI R0, R0, R213, RZ, 0x3 ;  /* 0x000000d500007211 */ /* 0x000fe400078f18ff */
[----:B------:R-:W-:Y:S02]  /*0c10*/  LOP3.LUT R208, R3, 0xffffff80, RZ, 0xc0, !PT ;  /* 0xffffff8003d07812 */ /* 0x000fe400078ec0ff */
[----:B------:R-:W-:Y:S02]  /*0c20*/  SHF.R.S32.HI R210, RZ, 0x7, R3 ;  /* 0x00000007ffd27819 */ /* 0x000fe40000011403 */
[----:B------:R-:W-:Y:S01]  /*0c30*/  LOP3.LUT R2, R0, 0x1ffffff8, RZ, 0xc0, !PT ;  /* 0x1ffffff800027812 */ /* 0x000fe200078ec0ff */
[----:B------:R-:W-:Y:S01]  /*0c40*/  IMAD.IADD R208, R213, 0x1, -R208 ;  /* 0x00000001d5d07824 */ /* 0x000fe200078e0ad0 */
[----:B------:R-:W-:Y:S01]  /*0c50*/  LEA.HI R3, R3, R210, RZ, 0x1 ;  /* 0x000000d203037211 */ /* 0x000fe200078f08ff */
[----:B------:R-:W-:Y:S01]  /*0c60*/  ULOP3.LUT UR5, UR8, 0x1, URZ, 0xfc, !UPT ;  /* 0x0000000108057892 */ /* 0x000fe2000f8efc3f */
[----:B------:R-:W-:Y:S01]  /*0c70*/  SHF.R.S32.HI R204, RZ, 0x3, R0 ;  /* 0x00000003ffcc7819 */ /* 0x000fe20000011400 */
[----:B------:R-:W-:Y:S01]  /*0c80*/  IMAD.IADD R2, R213, 0x1, -R2 ;  /* 0x00000001d5027824 */ /* 0x000fe200078e0a02 */
[----:B------:R-:W-:-:S03]  /*0c90*/  SHF.R.S32.HI R7, RZ, 0x1f, R208 ;  /* 0x0000001fff077819 */ /* 0x000fc600000114d0 */
[----:B------:R-:W-:Y:S01]  /*0ca0*/  IMAD.U32 R212, RZ, RZ, UR5 ;  /* 0x00000005ffd47e24 */ /* 0x000fe2000f8e00ff */
[CC--:B------:R-:W-:Y:S01]  /*0cb0*/  LEA.HI R6, R7.reuse, R208.reuse, RZ, 0x2 ;  /* 0x000000d007067211 */ /* 0x0c0fe200078f10ff */
[----:B------:R-:W-:Y:S01]  /*0cc0*/  UMOV UR5, URZ ;  /* 0x0000003f00057c82 */ /* 0x000fe20008000000 */
[----:B------:R-:W-:Y:S01]  /*0cd0*/  LEA.HI R7, R7, R208, RZ, 0x5 ;  /* 0x000000d007077211 */ /* 0x000fe200078f28ff */
[----:B------:R-:W-:Y:S01]  /*0ce0*/  IMAD.SHL.U32 R202, R2, 0x8, RZ ;  /* 0x0000000802ca7824 */ /* 0x000fe200078e00ff */
[--C-:B------:R-:W-:Y:S02]  /*0cf0*/  SHF.R.S32.HI R5, RZ, 0x2, R6.reuse ;  /* 0x00000002ff057819 */ /* 0x100fe40000011406 */
[----:B------:R-:W-:Y:S02]  /*0d00*/  SHF.R.S32.HI R8, RZ, 0x1f, R6 ;  /* 0x0000001fff087819 */ /* 0x000fe40000011406 */
[----:B------:R-:W-:Y:S02]  /*0d10*/  SHF.R.S32.HI R7, RZ, 0x5, R7 ;  /* 0x00000005ff077819 */ /* 0x000fe40000011407 */
[----:B------:R-:W-:-:S02]  /*0d20*/  LEA.HI R8, R8, R5, RZ, 0x3 ;  /* 0x0000000508087211 */ /* 0x000fc400078f18ff */
[----:B------:R-:W-:Y:S02]  /*0d30*/  MOV R207, UR5 ;  /* 0x0000000500cf7c02 */ /* 0x000fe40008000f00 */
[----:B------:R-:W-:-:S05]  /*0d40*/  LOP3.LUT R8, R8, 0xfffffff8, RZ, 0xc0, !PT ;  /* 0xfffffff808087812 */ /* 0x000fca00078ec0ff */
[----:B------:R-:W-:Y:S01]  /*0d50*/  IMAD.IADD R8, R5, 0x1, -R8 ;  /* 0x0000000105087824 */ /* 0x000fe200078e0a08 */
[----:B------:R-:W-:Y:S01]  /*0d60*/  LOP3.LUT R5, R3, 0x3fffffe, RZ, 0xc0, !PT ;  /* 0x03fffffe03057812 */ /* 0x000fe200078ec0ff */
[----:B------:R-:W-:Y:S02]  /*0d70*/  IMAD.SHL.U32 R3, R4, 0x8, RZ ;  /* 0x0000000804037824 */ /* 0x000fe400078e00ff */
[----:B------:R-:W-:Y:S02]  /*0d80*/  IMAD R8, R7, 0x10, R8 ;  /* 0x0000001007087824 */ /* 0x000fe400078e0208 */
[----:B------:R-:W-:Y:S01]  /*0d90*/  IMAD.WIDE R200, R3, 0x2, R200 ;  /* 0x0000000203c87825 */ /* 0x000fe200078e02c8 */
[----:B------:R-:W-:-:S03]  /*0da0*/  LOP3.LUT R3, R6, 0x7ffffffc, RZ, 0xc0, !PT ;  /* 0x7ffffffc06037812 */ /* 0x000fc600078ec0ff */
[----:B------:R-:W-:Y:S02]  /*0db0*/  IMAD.IADD R5, R210, 0x1, -R5 ;  /* 0x00000001d2057824 */ /* 0x000fe400078e0a05 */
[----:B------:R-:W-:Y:S02]  /*0dc0*/  IMAD.IADD R22, R208, 0x1, -R3 ;  /* 0x00000001d0167824 */ /* 0x000fe400078e0a03 */
[----:B------:R-:W-:-:S07]  /*0dd0*/  IMAD R209, R5, 0x40, R8 ;  /* 0x0000004005d17824 */ /* 0x000fce00078e0208 */
.L_x_980:
[----:B------:R-:W-:Y:S01]  /*0de0*/  ULDC UR5, c[0x0][0xdd0] ;  /* 0x0003740000057ab9 */ /* 0x000fe20000000800 */
[----:B-1----:R-:W1:Y:S01]  /*0df0*/  LDC R0, c[0x0][0xde8] ;  /* 0x00037a00ff007b82 */ /* 0x002e620000000800 */
[----:B------:R-:W-:Y:S01]  /*0e00*/  UISETP.NE.AND UP0, UPT, UR5, 0x1, UPT ;  /* 0x000000010500788c */ /* 0x000fe2000bf05270 */
[----:B------:R-:W-:-:S10]  /*0e10*/  UMOV UR8, UR4 ;  /* 0x0000000400087c82 */ /* 0x000fd40008000000 */
[----:B------:R-:W-:Y:S01]  /*0e20*/  @UP0 ULDC UR6, c[0x0][0xdd4] ;  /* 0x0003750000060ab9 */ /* 0x000fe20000000800 */
[----:B------:R-:W-:Y:S01]  /*0e30*/  @UP0 ULDC UR9, c[0x0][0xdd8] ;  /* 0x0003760000090ab9 */ /* 0x000fe20000000800 */
[----:B------:R-:W-:-:S04]  /*0e40*/  UIMAD.WIDE.U32 UR6, UR4, UR6, URZ ;  /* 0x00000006040672a5 */ /* 0x000fc8000f8e003f */
[----:B------:R-:W-:-:S04]  /*0e50*/  @UP0 USHF.R.U32.HI UR8, URZ, UR9, UR7 ;  /* 0x000000093f080299 */ /* 0x000fc80008011607 */
[----:B------:R-:W-:Y:S02]  /*0e60*/  UIADD3 UR6, -UR8, URZ, URZ ;  /* 0x0000003f08067290 */ /* 0x000fe4000fffe13f */
[----:B-1----:R-:W-:Y:S02]  /*0e70*/  ISETP.LE.AND P0, PT, R0, UR8, PT ;  /* 0x0000000800007c0c */ /* 0x002fe4000bf03270 */
[----:B------:R-:W-:-:S11]  /*0e80*/  UIMAD UR7, UR5, UR6, UR4 ;  /* 0x00000006050772a4 */ /* 0x000fd6000f8e0204 */
[----:B--234-:R-:W-:Y:S05]  /*0e90*/  @!P0 BRA `(.L_x_888) ;  /* 0x0000000000248947 */ /* 0x01cfea0003800000 */
[----:B------:R-:W-:Y:S01]  /*0ea0*/  ULDC UR6, c[0x0][0xddc] ;  /* 0x0003770000067ab9 */ /* 0x000fe20000000800 */
[----:B------:R-:W-:Y:S01]  /*0eb0*/  UMOV UR9, UR7 ;  /* 0x0000000700097c82 */ /* 0x000fe20008000000 */
[----:B------:R-:W-:-:S11]  /*0ec0*/  UISETP.NE.AND UP0, UPT, UR6, 0x1, UPT ;  /* 0x000000010600788c */ /* 0x000fd6000bf05270 */
[----:B------:R-:W-:Y:S02]  /*0ed0*/  @UP0 ULDC.64 UR10, c[0x0][0xde0] ;  /* 0x00037800000a0ab9 */ /* 0x000fe40000000a00 */
[----:B------:R-:W-:-:S04]  /*0ee0*/  UIMAD.WIDE.U32 UR4, UR7, UR10, URZ ;  /* 0x0000000a070472a5 */ /* 0x000fc8000f8e003f */
[----:B------:R-:W-:-:S04]  /*0ef0*/  @UP0 USHF.R.U32.HI UR9, URZ, UR11, UR5 ;  /* 0x0000000b3f090299 */ /* 0x000fc80008011605 */
[----:B------:R-:W-:Y:S02]  /*0f00*/  UIMAD UR4, UR9, UR6, URZ ;  /* 0x00000006090472a4 */ /* 0x000fe4000f8e023f */
[----:B------:R-:W-:Y:S01]  /*0f10*/  IMAD.U32 R206, RZ, RZ, UR9 ;  /* 0x00000009ffce7e24 */ /* 0x000fe2000f8e00ff */
[----:B------:R-:W-:Y:S09]  /*0f20*/  BRA `(.L_x_889) ;  /* 0x0000000000207947 */ /* 0x000ff20003800000 */
.L_x_888:
[----:B------:R-:W-:Y:S01]  /*0f30*/  ULDC UR6, c[0x0][0xdc4] ;  /* 0x0003710000067ab9 */ /* 0x000fe20000000800 */
[----:B------:R-:W-:Y:S01]  /*0f40*/  UMOV UR9, UR7 ;  /* 0x0000000700097c82 */ /* 0x000fe20008000000 */
[----:B------:R-:W-:-:S11]  /*0f50*/  UISETP.NE.AND UP0, UPT, UR6, 0x1, UPT ;  /* 0x000000010600788c */ /* 0x000fd6000bf05270 */
[----:B------:R-:W-:Y:S02]  /*0f60*/  @UP0 ULDC.64 UR10, c[0x0][0xdc8] ;  /* 0x00037200000a0ab9 */ /* 0x000fe40000000a00 */
[----:B------:R-:W-:-:S04]  /*0f70*/  UIMAD.WIDE.U32 UR4, UR7, UR10, URZ ;  /* 0x0000000a070472a5 */ /* 0x000fc8000f8e003f */
[----:B------:R-:W-:-:S04]  /*0f80*/  @UP0 USHF.R.U32.HI UR9, URZ, UR11, UR5 ;  /* 0x0000000b3f090299 */ /* 0x000fc80008011605 */
[----:B------:R-:W-:Y:S02]  /*0f90*/  UIMAD UR4, UR9, UR6, URZ ;  /* 0x00000006090472a4 */ /* 0x000fe4000f8e023f */
[----:B------:R-:W-:-:S10]  /*0fa0*/  IMAD.U32 R206, RZ, RZ, UR9 ;  /* 0x00000009ffce7e24 */ /* 0x000fd4000f8e00ff */
.L_x_889:
[----:B------:R-:W-:Y:S01]  /*0fb0*/  R2UR UR5, R206 ;  /* 0x00000000ce0572ca */ /* 0x000fe200000e0000 */
[----:B------:R-:W-:Y:S01]  /*0fc0*/  UIADD3 UR6, UR7, -UR4, URZ ;  /* 0x8000000407067290 */ /* 0x000fe2000fffe03f */
[----:B------:R-:W-:Y:S01]  /*0fd0*/  ULDC UR43, c[0x0][0xdb8] ;  /* 0x00036e00002b7ab9 */ /* 0x000fe20000000800 */
[----:B------:R-:W-:Y:S01]  /*0fe0*/  ULDC.64 UR12, c[0x0][0x3f8] ;  /* 0x0000fe00000c7ab9 */ /* 0x000fe20000000a00 */
[----:B------:R-:W-:Y:S01]  /*0ff0*/  UISETP.NE.AND UP1, UPT, UR43, 0x1, UPT ;  /* 0x000000012b00788c */ /* 0x000fe2000bf25270 */
[----:B------:R-:W-:Y:S01]  /*1000*/  ULDC UR42, c[0x0][0xdac] ;  /* 0x00036b00002a7ab9 */ /* 0x000fe20000000800 */
[----:B------:R-:W-:Y:S01]  /*1010*/  UISETP.NE.U32.AND UP0, UPT, UR12, URZ, UPT ;  /* 0x0000003f0c00728c */ /* 0x000fe2000bf05070 */
[----:B------:R-:W-:Y:S01]  /*1020*/  ULDC UR11, c[0x0][0xdc4] ;  /* 0x00037100000b7ab9 */ /* 0x000fe20000000800 */
[----:B------:R-:W-:Y:S02]  /*1030*/  ULDC UR45, c[0x0][0x404] ;  /* 0x00010100002d7ab9 */ /* 0x000fe40000000800 */
[----:B------:R-:W-:-:S03]  /*1040*/  UISETP.NE.AND.EX UP0, UPT, UR13, URZ, UPT, UP0 ;  /* 0x0000003f0d00728c */ /* 0x000fc6000bf05300 */
[----:B------:R-:W-:Y:S01]  /*1050*/  ULOP3.LUT UR7, URZ, UR5, URZ, 0x33, !UPT ;  /* 0x000000053f077292 */ /* 0x000fe2000f8e333f */
[----:B------:R-:W-:Y:S02]  /*1060*/  ULDC UR9, c[0x0][0x288] ;  /* 0x0000a20000097ab9 */ /* 0x000fe40000000800 */
[----:B------:R-:W-:Y:S01]  /*1070*/  ULDC.64 UR4, c[0x0][0x9e0] ;  /* 0x0002780000047ab9 */ /* 0x000fe20000000a00 */
[----:B------:R-:W-:Y:S02]  /*1080*/  UIADD3 UR42, UR7, UR42, URZ ;  /* 0x0000002a072a7290 */ /* 0x000fe4000fffe03f */
[----:B------:R-:W-:Y:S02]  /*1090*/  UISETP.GE.AND UP2, UPT, UR5, 0x1, UPT ;  /* 0x000000010500788c */ /* 0x000fe4000bf46270 */
[----:B------:R-:W-:Y:S02]  /*10a0*/  USHF.L.U32 UR42, UR42, 0x7, URZ ;  /* 0x000000072a2a7899 */ /* 0x000fe4000800063f */
[----:B------:R-:W-:-:S02]  /*10b0*/  UIMAD UR8, UR8, UR11, UR6 ;  /* 0x0000000b080872a4 */ /* 0x000fc4000f8e0206 */
[----:B------:R-:W-:Y:S01]  /*10c0*/  USEL UR45, UR45, 0x1, UP0 ;  /* 0x000000012d2d7887 */ /* 0x000fe20008000000 */
[----:B------:R-:W-:Y:S01]  /*10d0*/  PLOP3.LUT P1, PT, PT, PT, UP2, 0x80, 0x0 ;  /* 0x000000000000781c */ /* 0x000fe20003f2f028 */
[----:B------:R-:W-:Y:S01]  /*10e0*/  @UP1 ULDC UR6, c[0x0][0xdbc] ;  /* 0x00036f0000061ab9 */ /* 0x000fe20000000800 */
[----:B------:R-:W-:Y:S01]  /*10f0*/  UIADD3 UR61, UR42, 0x80, -UR9 ;  /* 0x000000802a3d7890 */ /* 0x000fe2000fffe809 */
[----:B------:R-:W-:Y:S01]  /*1100*/  ULDC UR10, c[0x0][0x2e0] ;  /* 0x0000b800000a7ab9 */ /* 0x000fe20000000800 */
[----:B------:R-:W-:Y:S01]  /*1110*/  UIMAD.WIDE.U32 UR6, UR8, UR6, URZ ;  /* 0x00000006080672a5 */ /* 0x000fe2000f8e003f */
[----:B------:R-:W-:Y:S01]  /*1120*/  @UP1 ULDC UR11, c[0x0][0xdc0] ;  /* 0x00037000000b1ab9 */ /* 0x000fe20000000800 */
[----:B------:R-:W-:Y:S01]  /*1130*/  UIMAD UR61, UR45, UR10, UR61 ;  /* 0x0000000a2d3d72a4 */ /* 0x000fe2000f8e023d */
[----:B------:R-:W-:Y:S01]  /*1140*/  UMOV UR44, UR8 ;  /* 0x00000008002c7c82 */ /* 0x000fe20008000000 */
[----:B------:R-:W-:Y:S02]  /*1150*/  @UP1 USHF.R.U32.HI UR44, URZ, UR11, UR7 ;  /* 0x0000000b3f2c1299 */ /* 0x000fe40008011607 */
[----:B------:R-:W-:-:S02]  /*1160*/  UIADD3 UR4, UR61, UR4, URZ ;  /* 0x000000043d047290 */ /* 0x000fc4000fffe03f */
[----:B------:R-:W-:-:S04]  /*1170*/  UIADD3 UR6, -UR44, URZ, URZ ;  /* 0x0000003f2c067290 */ /* 0x000fc8000fffe13f */
[----:B------:R-:W-:Y:S01]  /*1180*/  UIMAD UR43, UR43, UR6, UR8 ;  /* 0x000000062b2b72a4 */ /* 0x000fe2000f8e0208 */
[----:B------:R-:W-:Y:S01]  /*1190*/  IMAD.U32 R0, RZ, RZ, UR4 ;  /* 0x00000004ff007e24 */ /* 0x000fe2000f8e00ff */
[----:B------:R-:W-:Y:S10]  /*11a0*/  @!P1 BRA `(.L_x_890) ;  /* 0x0000000000409947 */ /* 0x000ff40003800000 */
[----:B------:R-:W-:Y:S01]  /*11b0*/  ISETP.LT.AND P0, PT, RZ, UR61, PT ;  /* 0x0000003dff007c0c */ /* 0x000fe2000bf01270 */
[----:B------:R-:W-:-:S12]  /*11c0*/  UIADD3 UR4, UR61, -0x1, URZ ;  /* 0xffffffff3d047890 */ /* 0x000fd8000fffe03f */
[----:B------:R-:W-:Y:S05]  /*11d0*/  @P0 BRA `(.L_x_891) ;  /* 0x00000000001c0947 */ /* 0x000fea0003800000 */
[----:B------:R-:W-:Y:S02]  /*11e0*/  UISETP.NE.AND UP0, UPT, UR5, 0x1, UPT ;  /* 0x000000010500788c */ /* 0x000fe4000bf05270 */
[----:B------:R-:W-:-:S09]  /*11f0*/  UIADD3 UR4, -UR61, URZ, URZ ;  /* 0x0000003f3d047290 */ /* 0x000fd2000fffe13f */
[----:B------:R-:W-:Y:S02]  /*1200*/  @UP0 ULDC.64 UR12, c[0x0][0x9e8] ;  /* 0x00027a00000c0ab9 */ /* 0x000fe40000000a00 */
[----:B------:R-:W-:-:S04]  /*1210*/  UIMAD.WIDE.U32 UR6, UR4, UR12, URZ ;  /* 0x0000000c040672a5 */ /* 0x000fc8000f8e003f */
[----:B------:R-:W-:-:S04]  /*1220*/  @UP0 USHF.R.U32.HI UR4, URZ, UR13, UR7 ;  /* 0x0000000d3f040299 */ /* 0x000fc80008011607 */
[----:B------:R-:W-:Y:S01]  /*1230*/  ULOP3.LUT UR4, URZ, UR4, URZ, 0x33, !UPT ;  /* 0x000000043f047292 */ /* 0x000fe2000f8e333f */
[----:B------:R-:W-:Y:S11]  /*1240*/  BRA `(.L_x_892) ;  /* 0x0000000000107947 */ /* 0x000ff60003800000 */
.L_x_891:
[----:B------:R-:W-:-:S11]  /*1250*/  UISETP.NE.AND UP0, UPT, UR5, 0x1, UPT ;  /* 0x000000010500788c */ /* 0x000fd6000bf05270 */
[----:B------:R-:W-:Y:S02]  /*1260*/  @UP0 ULDC.64 UR12, c[0x0][0x9e8] ;  /* 0x00027a00000c0ab9 */ /* 0x000fe40000000a00 */
[----:B------:R-:W-:-:S04]  /*1270*/  UIMAD.WIDE.U32 UR6, UR4, UR12, URZ ;  /* 0x0000000c040672a5 */ /* 0x000fc8000f8e003f */
[----:B------:R-:W-:-:S12]  /*1280*/  @UP0 USHF.R.U32.HI UR4, URZ, UR13, UR7 ;  /* 0x0000000d3f040299 */ /* 0x000fd80008011607 */
.L_x_892:
[----:B------:R-:W-:-:S06]  /*1290*/  UIMAD UR4, UR4, UR5, UR5 ;  /* 0x00000005040472a4 */ /* 0x000fcc000f8e0205 */
[----:B------:R-:W-:-:S07]  /*12a0*/  VIMNMX R0, R0, UR4, PT ;  /* 0x0000000400007c48 */ /* 0x000fce000bfe0100 */
.L_x_890:
[----:B------:R-:W-:Y:S01]  /*12b0*/  UIMAD UR4, UR45, UR10, 0x3f ;  /* 0x0000003f2d0474a4 */ /* 0x000fe2000f8e020a */
[----:B------:R-:W-:Y:S01]  /*12c0*/  VIADD R0, R0, 0x3f ;  /* 0x0000003f00007836 */ /* 0x000fe20000000000 */
[----:B------:R-:W-:Y:S02]  /*12d0*/  UIADD3 UR7, UR42, -UR9, URZ ;  /* 0x800000092a077290 */ /* 0x000fe4000fffe03f */
[----:B------:R-:W-:Y:S02]  /*12e0*/  USHF.R.S32.HI UR6, URZ, 0x1f, UR4 ;  /* 0x0000001f3f067899 */ /* 0x000fe40008011404 */
[----:B------:R-:W-:Y:S01]  /*12f0*/  SHF.R.S32.HI R3, RZ, 0x1f, R0 ;  /* 0x0000001fff037819 */ /* 0x000fe20000011400 */
[----:B------:R-:W-:Y:S02]  /*1300*/  UIMAD UR7, UR45, UR10, UR7 ;  /* 0x0000000a2d0772a4 */ /* 0x000fe4000f8e0207 */
[----:B------:R-:W-:Y:S01]  /*1310*/  ULEA.HI UR6, UR6, UR4, URZ, 0x6 ;  /* 0x0000000406067291 */ /* 0x000fe2000f8f303f */
[----:B------:R-:W-:Y:S01]  /*1320*/  LEA.HI R3, R3, R0, RZ, 0x6 ;  /* 0x0000000003037211 */ /* 0x000fe200078f30ff */
[----:B------:R-:W-:-:S02]  /*1330*/  ULDC UR8, c[0x0][0x9dc] ;  /* 0x0002770000087ab9 */ /* 0x000fc40000000800 */
[----:B------:R-:W-:Y:S01]  /*1340*/  USHF.R.S32.HI UR6, URZ, 0x6, UR6 ;  /* 0x000000063f067899 */ /* 0x000fe20008011406 */
[----:B------:R-:W-:Y:S01]  /*1350*/  SHF.R.S32.HI R3, RZ, 0x6, R3 ;  /* 0x00000006ff037819 */ /* 0x000fe20000011403 */
[----:B------:R-:W-:-:S04]  /*1360*/  UIADD3 UR8, UR7, -UR8, URZ ;  /* 0x8000000807087290 */ /* 0x000fc8000fffe03f */
[----:B------:R-:W-:Y:S01]  /*1370*/  VIMNMX R103, R3, UR6, PT ;  /* 0x0000000603677c48 */ /* 0x000fe2000bfe0100 */
[----:B------:R-:W-:Y:S07]  /*1380*/  @!P1 BRA `(.L_x_893) ;  /* 0x0000000000489947 */ /* 0x000fee0003800000 */
[----:B------:R-:W-:Y:S02]  /*1390*/  UMOV UR4, UR7 ;  /* 0x0000000700047c82 */ /* 0x000fe40008000000 */
[----:B------:R-:W-:-:S06]  /*13a0*/  UISETP.GT.AND UP0, UPT, UR4, -0x1, UPT ;  /* 0xffffffff0400788c */ /* 0x000fcc000bf04270 */
[----:B------:R-:W-:-:S13]  /*13b0*/  PLOP3.LUT P0, PT, PT, PT, UP0, 0x80, 0x0 ;  /* 0x000000000000781c */ /* 0x000fda0003f0f008 */
[----:B------:R-:W-:Y:S05]  /*13c0*/  @P0 BRA `(.L_x_894) ;  /* 0x00000000001c0947 */ /* 0x000fea0003800000 */
[----:B------:R-:W-:Y:S02]  /*13d0*/  UISETP.NE.AND UP0, UPT, UR5, 0x1, UPT ;  /* 0x000000010500788c */ /* 0x000fe4000bf05270 */
[----:B------:R-:W-:-:S09]  /*13e0*/  ULOP3.LUT UR4, URZ, UR4, URZ, 0x33, !UPT ;  /* 0x000000043f047292 */ /* 0x000fd2000f8e333f */
[----:B------:R-:W-:Y:S02]  /*13f0*/  @UP0 ULDC.64 UR10, c[0x0][0x9e8] ;  /* 0x00027a00000a0ab9 */ /* 0x000fe40000000a00 */
[----:B------:R-:W-:-:S04]  /*1400*/  UIMAD.WIDE.U32 UR6, UR4, UR10, URZ ;  /* 0x0000000a040672a5 */ /* 0x000fc8000f8e003f */
[----:B------:R-:W-:-:S04]  /*1410*/  @UP0 USHF.R.U32.HI UR4, URZ, UR11, UR7 ;  /* 0x0000000b3f040299 */ /* 0x000fc80008011607 */
[----:B------:R-:W-:Y:S01]  /*1420*/  ULOP3.LUT UR4, URZ, UR4, URZ, 0x33, !UPT ;  /* 0x000000043f047292 */ /* 0x000fe2000f8e333f */
[----:B------:R-:W-:Y:S11]  /*1430*/  BRA `(.L_x_895) ;  /* 0x0000000000107947 */ /* 0x000ff60003800000 */
.L_x_894:
[----:B------:R-:W-:-:S11]  /*1440*/  UISETP.NE.AND UP0, UPT, UR5, 0x1, UPT ;  /* 0x000000010500788c */ /* 0x000fd6000bf05270 */
[----:B------:R-:W-:Y:S02]  /*1450*/  @UP0 ULDC.64 UR10, c[0x0][0x9e8] ;  /* 0x00027a00000a0ab9 */ /* 0x000fe40000000a00 */
[----:B------:R-:W-:-:S04]  /*1460*/  UIMAD.WIDE.U32 UR6, UR4, UR10, URZ ;  /* 0x0000000a040672a5 */ /* 0x000fc8000f8e003f */
[----:B------:R-:W-:-:S12]  /*1470*/  @UP0 USHF.R.U32.HI UR4, URZ, UR11, UR7 ;  /* 0x0000000b3f040299 */ /* 0x000fd80008011607 */
.L_x_895:
[----:B------:R-:W-:-:S04]  /*1480*/  UIMAD UR4, UR4, UR5, URZ ;  /* 0x00000005040472a4 */ /* 0x000fc8000f8e023f */
[----:B------:R-:W-:-:S04]  /*1490*/  UISETP.LT.AND UP0, UPT, UR8, UR4, UPT ;  /* 0x000000040800728c */ /* 0x000fc8000bf01270 */
[----:B------:R-:W-:-:S12]  /*14a0*/  USEL UR8, UR8, UR4, !UP0 ;  /* 0x0000000408087287 */ /* 0x000fd8000c000000 */
.L_x_893:
[----:B------:R-:W-:Y:S01]  /*14b0*/  USHF.R.S32.HI UR4, URZ, 0x1f, UR8 ;  /* 0x0000001f3f047899 */ /* 0x000fe20008011408 */
[----:B------:R-:W-:Y:S01]  /*14c0*/  PLOP3.LUT P0, PT, PT, PT, PT, 0x80, 0x0 ;  /* 0x000000000000781c */ /* 0x000fe20003f0f070 */
[----:B------:R-:W-:Y:S01]  /*14d0*/  IMAD.MOV.U32 R0, RZ, RZ, RZ ;  /* 0x000000ffff007224 */ /* 0x000fe200078e00ff */
[----:B------:R-:W-:Y:S01]  /*14e0*/  CS2R R2, SRZ ;  /* 0x0000000000027805 */ /* 0x000fe2000001ff00 */
[----:B------:R-:W-:Y:S01]  /*14f0*/  ULEA.HI UR4, UR4, UR8, URZ, 0x6 ;  /* 0x0000000804047291 */ /* 0x000fe2000f8f303f */
[----:B------:R-:W-:Y:S02]  /*1500*/  CS2R R150, SRZ ;  /* 0x0000000000967805 */ /* 0x000fe4000001ff00 */
[----:B------:R-:W-:Y:S02]  /*1510*/  CS2R R148, SRZ ;  /* 0x0000000000947805 */ /* 0x000fe4000001ff00 */
[----:B------:R-:W-:Y:S01]  /*1520*/  CS2R R146, SRZ ;  /* 0x0000000000927805 */ /* 0x000fe2000001ff00 */
[----:B------:R-:W-:Y:S01]  /*1530*/  USHF.R.S32.HI UR4, URZ, 0x6, UR4 ;  /* 0x000000063f047899 */ /* 0x000fe20008011404 */
[----:B------:R-:W-:-:S02]  /*1540*/  CS2R R144, SRZ ;  /* 0x0000000000907805 */ /* 0x000fc4000001ff00 */
[----:B------:R-:W-:Y:S02]  /*1550*/  CS2R R142, SRZ ;  /* 0x00000000008e7805 */ /* 0x000fe4000001ff00 */
[----:B------:R-:W-:Y:S01]  /*1560*/  CS2R R140, SRZ ;  /* 0x00000000008c7805 */ /* 0x000fe2000001ff00 */
[----:B------:R-:W-:Y:S01]  /*1570*/  UISETP.LT.AND UP0, UPT, URZ, UR4, UPT ;  /* 0x000000043f00728c */ /* 0x000fe2000bf01270 */
[----:B------:R-:W-:Y:S02]  /*1580*/  CS2R R138, SRZ ;  /* 0x00000000008a7805 */ /* 0x000fe4000001ff00 */
[----:B------:R-:W-:Y:S02]  /*1590*/  CS2R R136, SRZ ;  /* 0x0000000000887805 */ /* 0x000fe4000001ff00 */
[----:B------:R-:W-:Y:S01]  /*15a0*/  CS2R R134, SRZ ;  /* 0x0000000000867805 */ /* 0x000fe2000001ff00 */
[----:B------:R-:W-:Y:S01]  /*15b0*/  USEL UR60, URZ, UR4, !UP0 ;  /* 0x000000043f3c7287 */ /* 0x000fe2000c000000 */
[----:B------:R-:W-:-:S02]  /*15c0*/  CS2R R132, SRZ ;  /* 0x0000000000847805 */ /* 0x000fc4000001ff00 */
[----:B------:R-:W-:Y:S02]  /*15d0*/  CS2R R130, SRZ ;  /* 0x0000000000827805 */ /* 0x000fe4000001ff00 */
[----:B------:R-:W-:Y:S02]  /*15e0*/  CS2R R128, SRZ ;  /* 0x0000000000807805 */ /* 0x000fe4000001ff00 */
[----:B------:R-:W-:Y:S02]  /*15f0*/  CS2R R126, SRZ ;  /* 0x00000000007e7805 */ /* 0x000fe4000001ff00 */
[----:B------:R-:W-:Y:S02]  /*1600*/  CS2R R124, SRZ ;  /* 0x00000000007c7805 */ /* 0x000fe4000001ff00 */
[----:B------:R-:W-:Y:S02]  /*1610*/  ISETP.GT.AND P1, PT, R103, UR60, PT ;  /* 0x0000003c67007c0c */ /* 0x000fe4000bf24270 */
        /* <DEDUP_REMOVED lines=10> */
[----:B------:R-:W-:Y:S01]  /*16c0*/  IMAD.MOV.U32 R102, RZ, RZ, RZ ;  /* 0x000000ffff667224 */ /* 0x000fe200078e00ff */
        /* <DEDUP_REMOVED lines=36> */
[----:B------:R-:W-:Y:S02]  /*1910*/  MOV R160, RZ ;  /* 0x000000ff00a07202 */ /* 0x000fe40000000f00 */
[----:B------:R-:W-:Y:S01]  /*1920*/  CS2R R6, SRZ ;  /* 0x0000000000067805 */ /* 0x000fe2000001ff00 */
[----:B------:R-:W-:Y:S01]  /*1930*/  IMAD.MOV.U32 R29, RZ, RZ, RZ ;  /* 0x000000ffff1d7224 */ /* 0x000fe200078e00ff */
[----:B------:R-:W-:Y:S01]  /*1940*/  CS2R R56, SRZ ;  /* 0x0000000000387805 */ /* 0x000fe2000001ff00 */
[----:B------:R-:W-:Y:S01]  /*1950*/  IMAD.MOV.U32 R4, RZ, RZ, RZ ;  /* 0x000000ffff047224 */ /* 0x000fe200078e00ff */
[----:B------:R-:W-:Y:S06]  /*1960*/  @!P1 BRA `(.L_x_896) ;  /* 0x000000a800d89947 */ /* 0x000fec0003800000 */
[----:B------:R-:W1:Y:S01]  /*1970*/  SHFL.IDX PT, R0, R210, RZ, 0x1f ;  /* 0x00001fffd2007589 */ /* 0x000e6200000e0000 */
[----:B------:R-:W-:-:S04]  /*1980*/  UIADD3 UR6, UR38, 0x10400, URZ ;  /* 0x0001040026067890 */ /* 0x000fc8000fffe03f */
[----:B------:R-:W-:-:S06]  /*1990*/  ULOP3.LUT UP0, URZ, UR6, 0x3ff, URZ, 0xc0, !UPT ;  /* 0x000003ff063f7892 */ /* 0x000fcc000f80c03f */
[----:B------:R-:W-:Y:S02]  /*19a0*/  PLOP3.LUT P0, PT, PT, PT, UP0, 0x80, 0x0 ;  /* 0x000000000000781c */ /* 0x000fe40003f0f008 */
[----:B-1----:R-:W-:-:S13]  /*19b0*/  R2UR UR4, R0 ;  /* 0x00000000000472ca */ /* 0x002fda00000e0000 */
[----:B------:R-:W-:-:S04]  /*19c0*/  ULEA.HI UR5, UR4, UR4, URZ, 0x1 ;  /* 0x0000000404057291 */ /* 0x000fc8000f8f083f */
        /* <DEDUP_REMOVED lines=10> */
[----:B------:R1:W2:Y:S01]  /*1a70*/  LDC.64 R2, c[0x4][R0] ;  /* 0x0100000000027b82 */ /* 0x0002a20000000a00 */
[----:B------:R-:W-:Y:S01]  /*1a80*/  IMAD.U32 R5, RZ, RZ, UR5 ;  /* 0x00000005ff057e24 */ /* 0x000fe2000f8e00ff */
[----:B------:R-:W-:Y:S01]  /*1a90*/  ULDC.64 UR4, c[0x4][0xb0] ;  /* 0x01002c0000047ab9 */ /* 0x000fe20000000a00 */
[----:B------:R-:W-:Y:S01]  /*1aa0*/  IMAD.U32 R10, RZ, RZ, UR6 ;  /* 0x00000006ff0a7e24 */ /* 0x000fe2000f8e00ff */
[----:B------:R-:W-:Y:S01]  /*1ab0*/  MOV R8, 0x70 ;  /* 0x0000007000087802 */ /* 0x000fe20000000f00 */
[----:B------:R-:W-:Y:S02]  /*1ac0*/  IMAD.U32 R6, RZ, RZ, UR4 ;  /* 0x00000004ff067e24 */ /* 0x000fe4000f8e00ff */
[----:B------:R-:W-:-:S02]  /*1ad0*/  IMAD.U32 R7, RZ, RZ, UR5 ;  /* 0x00000005ff077e24 */ /* 0x000fc4000f8e00ff */
[----:B------:R-:W-:Y:S02]  /*1ae0*/  IMAD.U32 R11, RZ, RZ, UR7 ;  /* 0x00000007ff0b7e24 */ /* 0x000fe4000f8e00ff */
[----:B------:R-:W-:Y:S02]  /*1af0*/  IMAD.MOV.U32 R12, RZ, RZ, 0x1 ;  /* 0x00000001ff0c7424 */ /* 0x000fe400078e00ff */
[----:B-1----:R-:W-:-:S07]  /*1b00*/  IMAD.MOV.U32 R13, RZ, RZ, RZ ;  /* 0x000000ffff0d7224 */ /* 0x002fce00078e00ff */
[----:B------:R-:W-:-:S07]  /*1b10*/  LEPC R20, `(.L_x_897) ;  /* 0x000000001014794e */ /* 0x000fce0000000000 */
[----:B--2---:R-:W-:Y:S05]  /*1b20*/  CALL.ABS.NOINC R2 ;  /* 0x0000000002007343 */ /* 0x004fea0003c00000 */
.L_x_897:
[----:B------:R-:W-:Y:S02]  /*1b30*/  R2UR UR6, R207 ;  /* 0x00000000cf0672ca */ /* 0x000fe400000e0000 */
[----:B------:R-:W-:-:S11]  /*1b40*/  R2UR UR5, R212 ;  /* 0x00000000d40572ca */ /* 0x000fd600000e0000 */
[----:B------:R-:W-:Y:S02]  /*1b50*/  ULEA.HI UR4, UR6, UR6, URZ, 0x1 ;  /* 0x0000000606047291 */ /* 0x000fe4000f8f083f */
[----:B------:R-:W-:Y:S02]  /*1b60*/  IMAD.U32 R2, RZ, RZ, UR5 ;  /* 0x00000005ff027e24 */ /* 0x000fe4000f8e00ff */
[----:B------:R-:W-:-:S03]  /*1b70*/  ULOP3.LUT UR4, UR4, 0xfffffffe, URZ, 0xc0, !UPT ;  /* 0xfffffffe04047892 */ /* 0x000fc6000f8ec03f */
[----:B------:R-:W-:Y:S01]  /*1b80*/  ISETP.NE.AND P0, PT, R2, 0x3, PT ;  /* 0x000000030200780c */ /* 0x000fe20003f05270 */
[----:B------:R-:W-:-:S06]  /*1b90*/  UIADD3 UR4, UR6, -UR4, URZ ;  /* 0x8000000406047290 */ /* 0x000fcc000fffe03f */
[----:B------:R-:W-:-:S05]  /*1ba0*/  IMAD.U32 R0, RZ, RZ, UR4 ;  /* 0x00000004ff007e24 */ /* 0x000fca000f8e00ff */
[----:B------:R-:W-:-:S04]  /*1bb0*/  SHF.L.U32 R0, R0, 0x1f, RZ ;  /* 0x0000001f00007819 */ /* 0x000fc800000006ff */
[----:B------:R-:W1:Y:S02]  /*1bc0*/  SYNCS.PHASECHK.TRANS64.TRYWAIT P1, [UR38+0x30800], R0 ;  /* 0x03080000ff0075a7 */ /* 0x000e640008020166 */
[----:B-1----:R-:W-:Y:S05]  /*1bd0*/  @!P1 BRA `(.L_x_898) ;  /* 0x000000fc00089947 */ /* 0x002fea0003800000 */
.L_x_1045:
[----:B------:R-:W-:Y:S05]  /*1be0*/  @!P0 BRA `(.L_x_899) ;  /* 0x0000000000048947 */ /* 0x000fea0003800000 */
[----:B------:R-:W-:Y:S01]  /*1bf0*/  BPT.TRAP 0x1 ;  /* 0x000000040000795c */ /* 0x000fe20000300000 */
.L_x_899:
[----:B-1----:R-:W-:Y:S02]  /*1c00*/  IMAD.U32 R3, RZ, RZ, UR36 ;  /* 0x00000024ff037e24 */ /* 0x002fe4000f8e00ff */
[----:B------:R-:W-:-:S03]  /*1c10*/  IMAD.U32 R0, RZ, RZ, UR46 ;  /* 0x0000002eff007e24 */ /* 0x000fc6000f8e00ff */
[----:B------:R-:W-:Y:S02]  /*1c20*/  LEA R3, R3, UR38, 0x3 ;  /* 0x0000002603037c11 */ /* 0x000fe4000f8e18ff */
[----:B------:R-:W-:-:S04]  /*1c30*/  SHF.L.U32 R0, R0, 0x1f, RZ ;  /* 0x0000001f00007819 */ /* 0x000fc800000006ff */
[----:B------:R1:W2:Y:S01]  /*1c40*/  SYNCS.PHASECHK.TRANS64.TRYWAIT P2, [R3+URZ+0x30830], R0 ;  /* 0x03083000030075a7 */ /* 0x0002a2000804017f */
[----:B------:R-:W-:Y:S05]  /*1c50*/  @!P0 BRA `(.L_x_900) ;  /* 0x0000000000048947 */ /* 0x000fea0003800000 */
[----:B------:R-:W-:Y:S01]  /*1c60*/  BPT.TRAP 0x1 ;  /* 0x000000040000795c */ /* 0x000fe20000300000 */
.L_x_900:
[----:B------:R-:W3:Y:S02]  /*1c70*/  S2R R2, SR_TID.X ;  /* 0x0000000000027919 */ /* 0x000ee40000002100 */
[----:B---3--:R-:W-:Y:S01]  /*1c80*/  LOP3.LUT P1, RZ, R2, 0x7f, RZ, 0xc0, !PT ;  /* 0x0000007f02ff7812 */ /* 0x008fe2000782c0ff */
[----:B--2---:R-:W-:-:S12]  /*1c90*/  @P2 BRA `(.L_x_901) ;  /* 0x0000000000082947 */ /* 0x004fd80003800000 */
[----:B------:R-:W2:Y:S02]  /*1ca0*/  SYNCS.PHASECHK.TRANS64.TRYWAIT P2, [R3+URZ+0x30830], R0 ;  /* 0x03083000030075a7 */ /* 0x000ea4000804017f */
[----:B--2---:R-:W-:Y:S05]  /*1cb0*/  @!P2 BRA `(.L_x_902) ;  /* 0x000000f800e8a947 */ /* 0x004fea0003800000 */
.L_x_901:
[----:B------:R-:W-:Y:S05]  /*1cc0*/  WARPSYNC.ALL ;  /* 0x0000000000007948 */ /* 0x000fea0003800000 */
[----:B------:R-:W-:Y:S01]  /*1cd0*/  UIADD3 UR4, UR38, 0x20400, URZ ;  /* 0x0002040026047890 */ /* 0x000fe2000fffe03f */
[----:B------:R-:W-:Y:S01]  /*1ce0*/  WARPGROUP.ARRIVE ;  /* 0x00000000000079c5 */ /* 0x000fe20000000000 */
[----:B------:R-:W-:Y:S01]  /*1cf0*/  ULOP3.LUT UR40, UR40, 0x10000, URZ, 0xfc, !UPT ;  /* 0x0001000028287892 */ /* 0x000fe2000f8efc3f */
[----:B-12---:R-:W1:Y:S01]  /*1d00*/  LDC R0, c[0x0][0x2e0] ;  /* 0x0000b800ff007b82 */ /* 0x006e620000000800 */
[----:B------:R-:W-:Y:S01]  /*1d10*/  USHF.R.U32.HI UR4, URZ, 0x4, UR4 ;  /* 0x000000043f047899 */ /* 0x000fe20008011604 */
[----:B------:R-:W-:Y:S01]  /*1d20*/  IMAD.MOV.U32 R4, RZ, RZ, -0x40 ;  /* 0xffffffc0ff047424 */ /* 0x000fe200078e00ff */
[----:B------:R-:W-:Y:S01]  /*1d30*/  UMOV UR9, 0x40000040 ;  /* 0x4000004000097882 */ /* 0x000fe20000000000 */
[----:B------:R-:W-:Y:S01]  /*1d40*/  UMOV UR11, 0x40000040 ;  /* 0x40000040000b7882 */ /* 0x000fe20000000000 */
[----:B------:R-:W-:Y:S01]  /*1d50*/  ULOP3.LUT UR4, UR4, 0x3fff, URZ, 0xc0, !UPT ;  /* 0x00003fff04047892 */ /* 0x000fe2000f8ec03f */
[----:B------:R-:W-:Y:S01]  /*1d60*/  IMAD.U32 R19, RZ, RZ, UR9 ;  /* 0x00000009ff137e24 */ /* 0x000fe2000f8e00ff */
[----:B------:R-:W-:Y:S01]  /*1d70*/  UMOV UR8, UR40 ;  /* 0x0000002800087c82 */ /* 0x000fe20008000000 */
[----:B------:R-:W-:Y:S01]  /*1d80*/  UMOV UR7, 0x40000040 ;  /* 0x4000004000077882 */ /* 0x000fe20000000000 */
[----:B------:R-:W-:Y:S01]  /*1d90*/  ULOP3.LUT UR37, UR4, 0x10000, URZ, 0xfc, !UPT ;  /* 0x0001000004257892 */ /* 0x000fe2000f8efc3f */
[----:B------:R-:W-:Y:S01]  /*1da0*/  IMAD.U32 R18, RZ, RZ, UR8 ;  /* 0x00000008ff127e24 */ /* 0x000fe2000f8e00ff */
[----:B------:R-:W-:Y:S01]  /*1db0*/  UIADD3 UR4, UR40, 0x2, URZ ;  /* 0x0000000228047890 */ /* 0x000fe2000fffe03f */
[----:B------:R-:W2:Y:S01]  /*1dc0*/  LDC R21, c[0x0][0x288] ;  /* 0x0000a200ff157b82 */ /* 0x000ea20000000800 */
[----:B------:R-:W-:Y:S01]  /*1dd0*/  ULEA UR39, UR36, UR37, 0xb ;  /* 0x0000002524277291 */ /* 0x000fe2000f8e583f */
[----:B------:R-:W-:Y:S01]  /*1de0*/  IMAD R23, R103, R4, 0x40 ;  /* 0x0000004067177424 */ /* 0x000fe200078e0204 */
[----:B------:R-:W-:Y:S01]  /*1df0*/  UIADD3 UR12, UR40, 0x406, URZ ;  /* 0x00000406280c7890 */ /* 0x000fe2000fffe03f */
[----:B------:R-:W-:Y:S01]  /*1e00*/  @!P1 VIADD R2, R3, 0x30840 ;  /* 0x0003084003029836 */ /* 0x000fe20000000000 */
[----:B------:R-:W-:Y:S01]  /*1e10*/  UIADD3 UR5, UR39, 0x2, URZ ;  /* 0x0000000227057890 */ /* 0x000fe2000fffe03f */
[----:B------:R-:W-:Y:S01]  /*1e20*/  VIADD R6, R209, UR42 ;  /* 0x0000002ad1067c36 */ /* 0x000fe20008000000 */
[----:B------:R-:W-:Y:S01]  /*1e30*/  UIADD3 UR6, UR39, 0x202, URZ ;  /* 0x0000020227067890 */ /* 0x000fe2000fffe03f */
[----:B------:R-:W-:Y:S01]  /*1e40*/  LEA R7, R103, 0xffffffc0, 0x6 ;  /* 0xffffffc067077811 */ /* 0x000fe200078e30ff */
[----:B------:R-:W-:Y:S01]  /*1e50*/  UMOV UR10, UR39 ;  /* 0x00000027000a7c82 */ /* 0x000fe20008000000 */
[----:B------:R-:W-:Y:S01]  /*1e60*/  UIADD3 UR14, UR39, 0x206, URZ ;  /* 0x00000206270e7890 */ /* 0x000fe2000fffe03f */
[----:B------:R-:W-:Y:S01]  /*1e70*/  HGMMA.64x64x16.F32 R24, gdesc[UR8], RZ, !UPT, gsb0 ;  /* 0x00e00000081879f0 */ /* 0x000fe2000c0008ff */
[----:B------:R-:W-:Y:S01]  /*1e80*/  UMOV UR8, UR4 ;  /* 0x0000000400087c82 */ /* 0x000fe20008000000 */
[----:B------:R-:W-:Y:S01]  /*1e90*/  UMOV UR9, 0x40000040 ;  /* 0x4000004000097882 */ /* 0x000fe20000000000 */
[----:B------:R-:W-:Y:S01]  /*1ea0*/  UMOV UR10, UR5 ;  /* 0x00000005000a7c82 */ /* 0x000fe20008000000 */
[----:B------:R-:W-:Y:S01]  /*1eb0*/  UMOV UR11, 0x40000040 ;  /* 0x40000040000b7882 */ /* 0x000fe20000000000 */
[----:B------:R-:W-:Y:S01]  /*1ec0*/  UIADD3 UR4, UR40, 0x4, URZ ;  /* 0x0000000428047890 */ /* 0x000fe2000fffe03f */
[----:B------:R-:W-:Y:S01]  /*1ed0*/  MOV R16, UR8 ;  /* 0x0000000800107c02 */ /* 0x000fe20008000f00 */
[----:B------:R-:W-:Y:S01]  /*1ee0*/  UIADD3 UR5, UR39, 0x4, URZ ;  /* 0x0000000427057890 */ /* 0x000fe2000fffe03f */
[----:B------:R-:W-:Y:S01]  /*1ef0*/  IMAD.U32 R17, RZ, RZ, UR9 ;  /* 0x00000009ff117e24 */ /* 0x000fe2000f8e00ff */
[----:B------:R-:W-:Y:S01]  /*1f00*/  UMOV UR13, 0x40000040 ;  /* 0x40000040000d7882 */ /* 0x000fe20000000000 */
[----:B------:R-:W-:Y:S01]  /*1f10*/  UMOV UR15, 0x40000040 ;  /* 0x40000040000f7882 */ /* 0x000fe20000000000 */
[----:B------:R-:W-:Y:S01]  /*1f20*/  UIADD3 UR16, UR40, 0x800, URZ ;  /* 0x0000080028107890 */ /* 0x000fe2000fffe03f */
[----:B-1----:R-:W-:Y:S01]  /*1f30*/  IMAD R3, R0, UR45, R23 ;  /* 0x0000002d00037c24 */ /* 0x002fe2000f8e0217 */
[----:B------:R-:W-:Y:S01]  /*1f40*/  UIADD3 UR18, UR39, 0x400, URZ ;  /* 0x0000040027127890 */ /* 0x000fe2000fffe03f */
[----:B------:R-:W-:Y:S01]  /*1f50*/  @!P1 PRMT R2, RZ, 0x654, R2 ;  /* 0x00000654ff029816 */ /* 0x000fe20000000002 */
[----:B------:R-:W-:Y:S01]  /*1f60*/  UMOV UR17, 0x40000040 ;  /* 0x4000004000117882 */ /* 0x000fe20000000000 */
[----:B------:R-:W-:Y:S01]  /*1f70*/  UMOV UR19, 0x40000040 ;  /* 0x4000004000137882 */ /* 0x000fe20000000000 */
[----:B------:R-:W-:Y:S01]  /*1f80*/  UIADD3 UR20, UR40, 0x802, URZ ;  /* 0x0000080228147890 */ /* 0x000fe2000fffe03f */
[----:B--2---:R-:W-:Y:S01]  /*1f90*/  IADD3 R5, R3, 0x1, -R21 ;  /* 0x0000000103057810 */ /* 0x004fe20007ffe815 */
[----:B------:R-:W-:Y:S01]  /*1fa0*/  UIADD3 UR22, UR39, 0x402, URZ ;  /* 0x0000040227167890 */ /* 0x000fe2000fffe03f */
[C---:B------:R-:W-:Y:S01]  /*1fb0*/  IMAD R20, R22.reuse, -0x2, R3 ;  /* 0xfffffffe16147824 */ /* 0x040fe200078e0203 */
[----:B------:R-:W-:Y:S01]  /*1fc0*/  UMOV UR21, 0x40000040 ;  /* 0x4000004000157882 */ /* 0x000fe20000000000 */
[----:B------:R-:W-:Y:S01]  /*1fd0*/  UMOV UR23, 0x40000040 ;  /* 0x4000004000177882 */ /* 0x000fe20000000000 */
[----:B------:R-:W-:Y:S01]  /*1fe0*/  UIADD3 UR24, UR40, 0x804, URZ ;  /* 0x0000080428187890 */ /* 0x000fe2000fffe03f */
[----:B------:R-:W-:Y:S01]  /*1ff0*/  IMAD R5, R22, -0x2, R5 ;  /* 0xfffffffe16057824 */ /* 0x000fe200078e0205 */
[----:B------:R-:W-:Y:S01]  /*2000*/  UIADD3 UR26, UR39, 0x404, URZ ;  /* 0x00000404271a7890 */ /* 0x000fe2000fffe03f */
[----:B------:R-:W-:Y:S01]  /*2010*/  UMOV UR25, 0x40000040 ;  /* 0x4000004000197882 */ /* 0x000fe20000000000 */
[----:B------:R-:W-:Y:S01]  /*2020*/  UMOV UR27, 0x40000040 ;  /* 0x40000040001b7882 */ /* 0x000fe20000000000 */
[----:B------:R-:W-:-:S02]  /*2030*/  UIADD3 UR28, UR40, 0x806, URZ ;  /* 0x00000806281c7890 */ /* 0x000fc4000fffe03f */
[----:B------:R-:W-:Y:S01]  /*2040*/  UIADD3 UR30, UR39, 0x406, URZ ;  /* 0x00000406271e7890 */ /* 0x000fe2000fffe03f */
[----:B------:R-:W-:Y:S01]  /*2050*/  UMOV UR29, 0x40000040 ;  /* 0x40000040001d7882 */ /* 0x000fe20000000000 */
[----:B------:R-:W-:Y:S01]  /*2060*/  UMOV UR31, 0x40000040 ;  /* 0x40000040001f7882 */ /* 0x000fe20000000000 */
[----:B------:R-:W-:Y:S02]  /*2070*/  UIADD3 UR32, UR40, 0xc00, URZ ;  /* 0x00000c0028207890 */ /* 0x000fe4000fffe03f */
[----:B------:R-:W-:Y:S01]  /*2080*/  UIADD3 UR34, UR39, 0x600, URZ ;  /* 0x0000060027227890 */ /* 0x000fe2000fffe03f */
[----:B------:R-:W-:Y:S01]  /*2090*/  UMOV UR33, 0x40000040 ;  /* 0x4000004000217882 */ /* 0x000fe20000000000 */
[----:B------:R-:W-:Y:S01]  /*20a0*/  UMOV UR35, 0x40000040 ;  /* 0x4000004000237882 */ /* 0x000fe20000000000 */
[----:B------:R-:W-:Y:S02]  /*20b0*/  UIADD3 UR48, UR40, 0xc02, URZ ;  /* 0x00000c0228307890 */ /* 0x000fe4000fffe03f */
[----:B------:R-:W-:Y:S01]  /*20c0*/  UIADD3 UR50, UR39, 0x602, URZ ;  /* 0x0000060227327890 */ /* 0x000fe2000fffe03f */
[----:B------:R-:W-:Y:S01]  /*20d0*/  UMOV UR49, 0x40000040 ;  /* 0x4000004000317882 */ /* 0x000fe20000000000 */
[----:B------:R-:W-:Y:S01]  /*20e0*/  UMOV UR51, 0x40000040 ;  /* 0x4000004000337882 */ /* 0x000fe20000000000 */
[----:B------:R-:W-:-:S02]  /*20f0*/  UIADD3 UR52, UR40, 0xc04, URZ ;  /* 0x00000c0428347890 */ /* 0x000fc4000fffe03f */
[----:B------:R-:W-:Y:S01]  /*2100*/  UIADD3 UR54, UR39, 0x604, URZ ;  /* 0x0000060427367890 */ /* 0x000fe2000fffe03f */
[----:B------:R-:W-:Y:S01]  /*2110*/  UMOV UR53, 0x40000040 ;  /* 0x4000004000357882 */ /* 0x000fe20000000000 */
[----:B------:R-:W-:Y:S01]  /*2120*/  UMOV UR55, 0x40000040 ;  /* 0x4000004000377882 */ /* 0x000fe20000000000 */
[----:B------:R-:W-:Y:S01]  /*2130*/  UMOV UR57, 0x40000040 ;  /* 0x4000004000397882 */ /* 0x000fe20000000000 */
[----:B------:R-:W-:Y:S01]  /*2140*/  UMOV UR59, 0x40000040 ;  /* 0x40000040003b7882 */ /* 0x000fe20000000000 */
[----:B------:R-:W-:Y:S01]  /*2150*/  MOV R9, UR57 ;  /* 0x0000003900097c02 */ /* 0x000fe20008000f00 */
[----:B------:R-:W-:Y:S02]  /*2160*/  WARPGROUP.DEPBAR.LE gsb0, 0x0 ;  /* 0x00008000000079c5 */ /* 0x000fe40000010000 */
[----:B------:R-:W-:-:S06]  /*2170*/  WARPGROUP.ARRIVE ;  /* 0x00000000000079c5 */ /* 0x000fcc0000000000 */
[----:B------:R-:W-:Y:S01]  /*2180*/  HGMMA.64x64x16.F32 R24, gdesc[UR8], R24, gsb0 ;  /* 0x00e00000081879f0 */ /* 0x000fe20008000818 */
        /* <DEDUP_REMOVED lines=28> */
[----:B------:R-:W-:Y:S01]  /*2350*/  UMOV UR5, 0x40000040 ;  /* 0x4000004000057882 */ /* 0x000fe20000000000 */
[----:B------:R-:W-:Y:S01]  /*2360*/  IMAD.U32 R11, RZ, RZ, UR9 ;  /* 0x00000009ff0b7e24 */ /* 0x000fe2000f8e00ff */
[----:B------:R-:W-:Y:S02]  /*2370*/  WARPGROUP.DEPBAR.LE gsb0, 0x0 ;  /* 0x00008000000079c5 */ /* 0x000fe40000010000 */
[----:B------:R-:W-:-:S06]  /*2380*/  WARPGROUP.ARRIVE ;  /* 0x00000000000079c5 */ /* 0x000fcc0000000000 */
[----:B------:R-:W-:Y:S01]  /*2390*/  HGMMA.64x64x16.F32 R24, gdesc[UR8], R24, gsb0 ;  /* 0x00e00000081879f0 */ /* 0x000fe20008000818 */
[----:B------:R-:W-:Y:S02]  /*23a0*/  UIADD3 UR8, UR40, 0x404, URZ ;  /* 0x0000040428087890 */ /* 0x000fe4000fffe03f */
[----:B------:R-:W-:Y:S01]  /*23b0*/  UIADD3 UR10, UR39, 0x204, URZ ;  /* 0x00000204270a7890 */ /* 0x000fe2000fffe03f */
[----:B------:R-:W-:Y:S01]  /*23c0*/  UMOV UR9, 0x40000040 ;  /* 0x4000004000097882 */ /* 0x000fe20000000000 */
[----:B------:R-:W-:Y:S01]  /*23d0*/  UMOV UR11, 0x40000040 ;  /* 0x40000040000b7882 */ /* 0x000fe20000000000 */
[----:B------:R-:W-:-:S07]  /*23e0*/  UIADD3 UR39, UR39, 0x606, URZ ;  /* 0x0000060627277890 */ /* 0x000fce000fffe03f */
[----:B------:R-:W-:Y:S01]  /*23f0*/  UMOV UR58, UR39 ;  /* 0x00000027003a7c82 */ /* 0x000fe20008000000 */
[----:B------:R-:W-:Y:S02]  /*2400*/  WARPGROUP.DEPBAR.LE gsb0, 0x0 ;  /* 0x00008000000079c5 */ /* 0x000fe40000010000 */
[----:B------:R-:W-:-:S06]  /*2410*/  WARPGROUP.ARRIVE ;  /* 0x00000000000079c5 */ /* 0x000fcc0000000000 */
[----:B------:R-:W-:Y:S01]  /*2420*/  HGMMA.64x64x16.F32 R24, gdesc[UR4], R24, gsb0 ;  /* 0x00e00000041879f0 */ /* 0x000fe20008000818 */
[----:B------:R-:W-:-:S07]  /*2430*/  UIADD3 UR6, UR40, 0xc06, URZ ;  /* 0x00000c0628067890 */ /* 0x000fce000fffe03f */
[----:B------:R-:W-:Y:S02]  /*2440*/  UMOV UR56, UR6 ;  /* 0x0000000600387c82 */ /* 0x000fe40008000000 */
[----:B------:R-:W-:Y:S01]  /*2450*/  IMAD.U32 R8, RZ, RZ, UR56 ;  /* 0x00000038ff087e24 */ /* 0x000fe2000f8e00ff */
[----:B------:R-:W-:Y:S02]  /*2460*/  WARPGROUP.DEPBAR.LE gsb0, 0x0 ;  /* 0x00008000000079c5 */ /* 0x000fe40000010000 */
[----:B------:R-:W-:-:S06]  /*2470*/  WARPGROUP.ARRIVE ;  /* 0x00000000000079c5 */ /* 0x000fcc0000000000 */
[----:B------:R-:W-:Y:S01]  /*2480*/  HGMMA.64x64x16.F32 R24, gdesc[UR8], R24, gsb0 ;  /* 0x00e00000081879f0 */ /* 0x000fe20008000818 */
[----:B------:R-:W-:Y:S02]  /*2490*/  ULDC.64 UR10, c[0x0][0x9e0] ;  /* 0x00027800000a7ab9 */ /* 0x000fe40000000a00 */
[----:B------:R-:W-:Y:S01]  /*24a0*/  UISETP.GE.AND UP0, UPT, UR11, 0x1, UPT ;  /* 0x000000010b00788c */ /* 0x000fe2000bf06270 */
[----:B------:R-:W-:-:S05]  /*24b0*/  VIADD R57, R5, UR10 ;  /* 0x0000000a05397c36 */ /* 0x000fca0008000000 */
[----:B------:R-:W-:Y:S01]  /*24c0*/  PLOP3.LUT P2, PT, PT, PT, UP0, 0x40, 0x0 ;  /* 0x000000000000781c */ /* 0x000fe20003f4e808 */
[----:B------:R-:W-:Y:S02]  /*24d0*/  WARPGROUP.DEPBAR.LE gsb0, 0x0 ;  /* 0x00008000000079c5 */ /* 0x000fe40000010000 */
[----:B------:R-:W-:-:S06]  /*24e0*/  WARPGROUP.ARRIVE ;  /* 0x00000000000079c5 */ /* 0x000fcc0000000000 */
[----:B------:R-:W-:Y:S03]  /*24f0*/  HGMMA.64x64x16.F32 R24, gdesc[UR12], R24, gsb0 ;  /* 0x00e000000c1879f0 */ /* 0x000fe60008000818 */
[----:B------:R-:W-:Y:S02]  /*2500*/  WARPGROUP.DEPBAR.LE gsb0, 0x0 ;  /* 0x00008000000079c5 */ /* 0x000fe40000010000 */
[----:B------:R-:W-:-:S06]  /*2510*/  WARPGROUP.ARRIVE ;  /* 0x00000000000079c5 */ /* 0x000fcc0000000000 */
[----:B------:R-:W-:Y:S03]  /*2520*/  HGMMA.64x64x16.F32 R24, gdesc[UR16], R24, gsb0 ;  /* 0x00e00000101879f0 */ /* 0x000fe60008000818 */
[----:B------:R-:W-:Y:S02]  /*2530*/  WARPGROUP.DEPBAR.LE gsb0, 0x0 ;  /* 0x00008000000079c5 */ /* 0x000fe40000010000 */
[----:B------:R-:W-:-:S06]  /*2540*/  WARPGROUP.ARRIVE ;  /* 0x00000000000079c5 */ /* 0x000fcc0000000000 */
[----:B------:R-:W-:Y:S01]  /*2550*/  HGMMA.64x64x16.F32 R24, gdesc[UR20], R24, gsb0 ;  /* 0x00e00000141879f0 */ /* 0x000fe20008000818 */
[----:B------:R-:W-:Y:S02]  /*2560*/  ULDC UR22, c[0x0][0x9dc] ;  /* 0x0002770000167ab9 */ /* 0x000fe40000000800 */
[----:B------:R-:W-:-:S06]  /*2570*/  ULOP3.LUT UR6, URZ, UR22, URZ, 0x33, !UPT ;  /* 0x000000163f067292 */ /* 0x000fcc000f8e333f */
[----:B------:R-:W-:-:S04]  /*2580*/  VIADD R56, R5, UR6 ;  /* 0x0000000605387c36 */ /* 0x000fc80008000000 */
[----:B------:R-:W-:Y:S01]  /*2590*/  IMAD.IADD R3, R56, 0x1, R6 ;  /* 0x0000000138037824 */ /* 0x000fe200078e0206 */
        /* <DEDUP_REMOVED lines=19> */
[----:B------:R1:W-:Y:S02]  /*26d0*/  @!P1 SYNCS.ARRIVE.TRANS64.RED.A1T0 RZ, [R2+URZ], RZ ;  /* 0x000000ff02ff99a7 */ /* 0x0003e4000810043f */
[----:B-1----:R-:W-:Y:S01]  /*26e0*/  VIADDMNMX R2, R6, R57, R20, PT ;  /* 0x0000003906027246 */ /* 0x002fe20003800114 */
[----:B------:R-:W-:Y:S06]  /*26f0*/  @P2 BRA `(.L_x_903) ;  /* 0x00000000005c2947 */ /* 0x000fec0003800000 */
[----:B------:R-:W-:Y:S01]  /*2700*/  IMAD R4, R0, UR45, R6 ;  /* 0x0000002d00047c24 */ /* 0x000fe2000f8e0206 */
[----:B------:R-:W-:Y:S03]  /*2710*/  BSSY B0, `(.L_x_904) ;  /* 0x0000011000007945 */ /* 0x000fe60003800000 */
[----:B------:R-:W-:-:S05]  /*2720*/  IMAD.IADD R4, R4, 0x1, -R21 ;  /* 0x0000000104047824 */ /* 0x000fca00078e0a15 */
[----:B------:R-:W-:-:S13]  /*2730*/  ISETP.GT.AND P2, PT, R4, -0x1, PT ;  /* 0xffffffff0400780c */ /* 0x000fda0003f44270 */
[----:B------:R-:W-:Y:S05]  /*2740*/  @P2 BRA `(.L_x_905) ;  /* 0x0000000000202947 */ /* 0x000fea0003800000 */
[----:B------:R-:W-:Y:S01]  /*2750*/  UISETP.NE.AND UP1, UPT, UR11, 0x1, UPT ;  /* 0x000000010b00788c */ /* 0x000fe2000bf25270 */
[----:B------:R-:W-:-:S05]  /*2760*/  LOP3.LUT R4, RZ, R4, RZ, 0x33, !PT ;  /* 0x00000004ff047212 */ /* 0x000fca00078e33ff */
[----:B------:R-:W-:-:S05]  /*2770*/  PLOP3.LUT P2, PT, PT, PT, UP1, 0x80, 0x0 ;  /* 0x000000000000781c */ /* 0x000fca0003f4f018 */
[----:B------:R-:W-:-:S08]  /*2780*/  @UP1 ULDC.64 UR6, c[0x0][0x9e8] ;  /* 0x00027a0000061ab9 */ /* 0x000fd00000000a00 */
[----:B------:R-:W-:-:S05]  /*2790*/  @P2 IMAD.HI.U32 R5, R4, UR6, RZ ;  /* 0x0000000604052c27 */ /* 0x000fca000f8e00ff */
[----:B------:R-:W-:-:S04]  /*27a0*/  @P2 SHF.R.U32.HI R4, RZ, UR7, R5 ;  /* 0x00000007ff042c19 */ /* 0x000fc80008011605 */
[----:B------:R-:W-:Y:S01]  /*27b0*/  LOP3.LUT R4, RZ, R4, RZ, 0x33, !PT ;  /* 0x00000004ff047212 */ /* 0x000fe200078e33ff */
[----:B------:R-:W-:Y:S06]  /*27c0*/  BRA `(.L_x_906) ;  /* 0x0000000000147947 */ /* 0x000fec0003800000 */
.L_x_905:
[----:B------:R-:W-:-:S06]  /*27d0*/  UISETP.NE.AND UP1, UPT, UR11, 0x1, UPT ;  /* 0x000000010b00788c */ /* 0x000fcc000bf25270 */
[----:B------:R-:W-:-:S05]  /*27e0*/  PLOP3.LUT P2, PT, PT, PT, UP1, 0x80, 0x0 ;  /* 0x000000000000781c */ /* 0x000fca0003f4f018 */
[----:B------:R-:W-:-:S08]  /*27f0*/  @UP1 ULDC.64 UR6, c[0x0][0x9e8] ;  /* 0x00027a0000061ab9 */ /* 0x000fd00000000a00 */
[----:B------:R-:W-:-:S05]  /*2800*/  @P2 IMAD.HI.U32 R5, R4, UR6, RZ ;  /* 0x0000000604052c27 */ /* 0x000fca000f8e00ff */
[----:B------:R-:W-:-:S07]  /*2810*/  @P2 SHF.R.U32.HI R4, RZ, UR7, R5 ;  /* 0x00000007ff042c19 */ /* 0x000fce0008011605 */
.L_x_906:
[----:B------:R-:W-:Y:S05]  /*2820*/  BSYNC B0 ;  /* 0x0000000000007941 */ /* 0x000fea0003800000 */
.L_x_904:
[----:B------:R-:W-:-:S04]  /*2830*/  IMAD R5, R4, UR11, -R7 ;  /* 0x0000000b04057c24 */ /* 0x000fc8000f8e0a07 */
[----:B------:R-:W-:-:S05]  /*2840*/  IMAD R5, R22, -0x2, R5 ;  /* 0xfffffffe16057824 */ /* 0x000fca00078e0205 */
[----:B------:R-:W-:Y:S02]  /*2850*/  VIMNMX R3, R3, R5, !PT ;  /* 0x0000000503037248 */ /* 0x000fe40007fe0100 */
[----:B------:R-:W-:-:S07]  /*2860*/  VIADDMNMX R2, R5, UR11, R2, PT ;  /* 0x0000000b05027c46 */ /* 0x000fce000b800102 */
.L_x_903:
[C---:B------:R-:W-:Y:S01]  /*2870*/  ISETP.GE.AND P2, PT, R23.reuse, 0x2, PT ;  /* 0x000000021700780c */ /* 0x040fe20003f46270 */
[----:B------:R-:W-:Y:S01]  /*2880*/  VIADD R5, R6, 0x8 ;  /* 0x0000000806057836 */ /* 0x000fe20000000000 */
[----:B------:R-:W-:Y:S02]  /*2890*/  ISETP.GE.AND P6, PT, R23, 0xa, PT ;  /* 0x0000000a1700780c */ /* 0x000fe40003fc6270 */
[----:B------:R-:W-:Y:S02]  /*28a0*/  ISETP.GT.AND P4, PT, R3, 0x1, !P2 ;  /* 0x000000010300780c */ /* 0x000fe40005784270 */
[----:B------:R-:W-:Y:S02]  /*28b0*/  ISETP.GE.AND P3, PT, R23, 0x9, PT ;  /* 0x000000091700780c */ /* 0x000fe40003f66270 */
[----:B------:R-:W-:Y:S02]  /*28c0*/  ISETP.LT.OR P4, PT, R2, 0x2, P4 ;  /* 0x000000020200780c */ /* 0x000fe40002781670 */
[----:B------:R-:W-:-:S02]  /*28d0*/  P2R R59, PR, RZ, 0x40 ;  /* 0x00000040ff3b7803 */ /* 0x000fc40000000000 */
[----:B------:R-:W-:Y:S02]  /*28e0*/  FSEL R58, R25, -INF , !P4 ;  /* 0xff800000193a7808 */ /* 0x000fe40006000000 */
[C---:B------:R-:W-:Y:S02]  /*28f0*/  ISETP.GT.AND P4, PT, R3.reuse, 0x9, !P6 ;  /* 0x000000090300780c */ /* 0x040fe40007784270 */
[----:B------:R-:W-:Y:S02]  /*2900*/  ISETP.GT.AND P5, PT, R3, 0x8, !P3 ;  /* 0x000000080300780c */ /* 0x000fe40005fa4270 */
[----:B------:R-:W-:Y:S02]  /*2910*/  ISETP.LT.OR P4, PT, R2, 0xa, P4 ;  /* 0x0000000a0200780c */ /* 0x000fe40002781670 */
[----:B------:R-:W-:Y:S02]  /*2920*/  ISETP.GE.AND P6, PT, R23, 0x11, PT ;  /* 0x000000111700780c */ /* 0x000fe40003fc6270 */
[----:B------:R-:W-:-:S02]  /*2930*/  FSEL R62, R29, -INF , !P4 ;  /* 0xff8000001d3e7808 */ /* 0x000fc40006000000 */
[----:B------:R-:W-:Y:S02]  /*2940*/  ISETP.LT.OR P5, PT, R2, 0x9, P5 ;  /* 0x000000090200780c */ /* 0x000fe40002fa1670 */
[----:B------:R-:W-:Y:S02]  /*2950*/  ISETP.GT.AND P4, PT, R3, 0x10, !P6 ;  /* 0x000000100300780c */ /* 0x000fe40007784270 */
[----:B------:R-:W-:Y:S02]  /*2960*/  FSEL R60, R28, -INF , !P5 ;  /* 0xff8000001c3c7808 */ /* 0x000fe40006800000 */
[----:B------:R-:W-:Y:S02]  /*2970*/  ISETP.LT.OR P4, PT, R2, 0x11, P4 ;  /* 0x000000110200780c */ /* 0x000fe40002781670 */
[----:B------:R-:W-:Y:S02]  /*2980*/  ISETP.GE.AND P5, PT, R23, 0x12, PT ;  /* 0x000000121700780c */ /* 0x000fe40003fa6270 */
[----:B------:R-:W-:-:S02]  /*2990*/  FSEL R32, R32, -INF , !P4 ;  /* 0xff80000020207808 */ /* 0x000fc40006000000 */
[----:B------:R-:W-:Y:S02]  /*29a0*/  ISETP.GT.AND P4, PT, R3, 0x11, !P5 ;  /* 0x000000110300780c */ /* 0x000fe40006f84270 */
[----:B------:R-:W-:Y:S02]  /*29b0*/  P2R R61, PR, RZ, 0x20 ;  /* 0x00000020ff3d7803 */ /* 0x000fe40000000000 */
[----:B------:R-:W-:Y:S02]  /*29c0*/  ISETP.LT.OR P4, PT, R2, 0x12, P4 ;  /* 0x000000120200780c */ /* 0x000fe40002781670 */
[----:B------:R-:W-:Y:S02]  /*29d0*/  ISETP.GE.AND P5, PT, R23, 0x19, PT ;  /* 0x000000191700780c */ /* 0x000fe40003fa6270 */
[----:B------:R-:W-:Y:S02]  /*29e0*/  FSEL R64, R33, -INF , !P4 ;  /* 0xff80000021407808 */ /* 0x000fe40006000000 */
[----:B------:R-:W-:-:S02]  /*29f0*/  ISETP.GT.AND P4, PT, R3, 0x18, !P5 ;  /* 0x000000180300780c */ /* 0x000fc40006f84270 */
[----:B------:R-:W-:Y:S02]  /*2a00*/  P2R R33, PR, RZ, 0x20 ;  /* 0x00000020ff217803 */ /* 0x000fe40000000000 */
[----:B------:R-:W-:Y:S02]  /*2a10*/  ISETP.LT.OR P4, PT, R2, 0x19, P4 ;  /* 0x000000190200780c */ /* 0x000fe40002781670 */
[----:B------:R-:W-:Y:S02]  /*2a20*/  ISETP.GE.AND P5, PT, R23, 0x1a, PT ;  /* 0x0000001a1700780c */ /* 0x000fe40003fa6270 */
[----:B------:R-:W-:Y:S02]  /*2a30*/  FSEL R36, R36, -INF , !P4 ;  /* 0xff80000024247808 */ /* 0x000fe40006000000 */
[----:B------:R-:W-:Y:S02]  /*2a40*/  ISETP.GT.AND P4, PT, R3, 0x19, !P5 ;  /* 0x000000190300780c */ /* 0x000fe40006f84270 */
[----:B------:R-:W-:-:S02]  /*2a50*/  P2R R63, PR, RZ, 0x20 ;  /* 0x00000020ff3f7803 */ /* 0x000fc40000000000 */
[C---:B------:R-:W-:Y:S02]  /*2a60*/  ISETP.LT.OR P4, PT, R2.reuse, 0x1a, P4 ;  /* 0x0000001a0200780c */ /* 0x040fe40002781670 */
[----:B------:R-:W-:Y:S02]  /*2a70*/  ISETP.GE.AND P5, PT, R23, 0x21, PT ;  /* 0x000000211700780c */ /* 0x000fe40003fa6270 */
[----:B------:R-:W-:Y:S02]  /*2a80*/  FSEL R66, R37, -INF , !P4 ;  /* 0xff80000025427808 */ /* 0x000fe40006000000 */
[----:B------:R-:W-:Y:S02]  /*2a90*/  ISETP.GT.AND P4, PT, R3, 0x20, !P5 ;  /* 0x000000200300780c */ /* 0x000fe40006f84270 */
[----:B------:R-:W-:Y:S02]  /*2aa0*/  P2R R37, PR, RZ, 0x20 ;  /* 0x00000020ff257803 */ /* 0x000fe40000000000 */
[----:B------:R-:W-:-:S02]  /*2ab0*/  ISETP.LT.OR P4, PT, R2, 0x21, P4 ;  /* 0x000000210200780c */ /* 0x000fc40002781670 */
[----:B------:R-:W-:Y:S02]  /*2ac0*/  ISETP.GE.AND P5, PT, R23, 0x22, PT ;  /* 0x000000221700780c */ /* 0x000fe40003fa6270 */
[----:B------:R-:W-:Y:S02]  /*2ad0*/  FSEL R40, R40, -INF , !P4 ;  /* 0xff80000028287808 */ /* 0x000fe40006000000 */
[----:B------:R-:W-:Y:S02]  /*2ae0*/  ISETP.GT.AND P4, PT, R3, 0x21, !P5 ;  /* 0x000000210300780c */ /* 0x000fe40006f84270 */
[----:B------:R-:W-:Y:S02]  /*2af0*/  P2R R65, PR, RZ, 0x20 ;  /* 0x00000020ff417803 */ /* 0x000fe40000000000 */
[----:B------:R-:W-:Y:S02]  /*2b00*/  ISETP.LT.OR P4, PT, R2, 0x22, P4 ;  /* 0x000000220200780c */ /* 0x000fe40002781670 */
[----:B------:R-:W-:-:S02]  /*2b10*/  ISETP.GE.AND P5, PT, R23, 0x29, PT ;  /* 0x000000291700780c */ /* 0x000fc40003fa6270 */
[----:B------:R-:W-:Y:S02]  /*2b20*/  FSEL R68, R41, -INF , !P4 ;  /* 0xff80000029447808 */ /* 0x000fe40006000000 */
[----:B------:R-:W-:Y:S02]  /*2b30*/  ISETP.GT.AND P4, PT, R3, 0x28, !P5 ;  /* 0x000000280300780c */ /* 0x000fe40006f84270 */
[----:B------:R-:W-:Y:S02]  /*2b40*/  P2R R41, PR, RZ, 0x20 ;  /* 0x00000020ff297803 */ /* 0x000fe40000000000 */
        /* <DEDUP_REMOVED lines=11> */
[----:B------:R-:W-:Y:S02]  /*2c00*/  P2R R29, PR, RZ, 0x40 ;  /* 0x00000040ff1d7803 */ /* 0x000fe40000000000 */
[----:B------:R-:W-:Y:S02]  /*2c10*/  FSEL R48, R48, -INF , !P4 ;  /* 0xff80000030307808 */ /* 0x000fe40006000000 */
[----:B------:R-:W-:-:S04]  /*2c20*/  ISETP.GE.AND P4, PT, R23, 0x32, PT ;  /* 0x000000321700780c */ /* 0x000fc80003f86270 */
[----:B------:R-:W-:-:S04]  /*2c30*/  ISETP.GT.AND P5, PT, R3, 0x31, !P4 ;  /* 0x000000310300780c */ /* 0x000fc800067a4270 */
[----:B------:R-:W-:-:S04]  /*2c40*/  ISETP.LT.OR P5, PT, R2, 0x32, P5 ;  /* 0x000000320200780c */ /* 0x000fc80002fa1670 */
[----:B------:R-:W-:Y:S02]  /*2c50*/  FSEL R72, R49, -INF , !P5 ;  /* 0xff80000031487808 */ /* 0x000fe40006800000 */
[----:B------:R-:W-:-:S04]  /*2c60*/  ISETP.GE.AND P5, PT, R23, 0x39, PT ;  /* 0x000000391700780c */ /* 0x000fc80003fa6270 */
[----:B------:R-:W-:-:S04]  /*2c70*/  ISETP.GT.AND P6, PT, R3, 0x38, !P5 ;  /* 0x000000380300780c */ /* 0x000fc80006fc4270 */
[----:B------:R-:W-:-:S04]  /*2c80*/  ISETP.LT.OR P6, PT, R2, 0x39, P6 ;  /* 0x000000390200780c */ /* 0x000fc800037c1670 */
[----:B------:R-:W-:Y:S02]  /*2c90*/  FSEL R52, R52, -INF , !P6 ;  /* 0xff80000034347808 */ /* 0x000fe40007000000 */
[----:B------:R-:W-:-:S04]  /*2ca0*/  ISETP.GE.AND P6, PT, R23, 0x1, PT ;  /* 0x000000011700780c */ /* 0x000fc80003fc6270 */
[----:B------:R-:W-:Y:S02]  /*2cb0*/  P2R R25, PR, RZ, 0x40 ;  /* 0x00000040ff197803 */ /* 0x000fe40000000000 */
[----:B------:R-:W-:-:S04]  /*2cc0*/  ISETP.GT.AND P6, PT, R3, RZ, !P6 ;  /* 0x000000ff0300720c */ /* 0x000fc800077c4270 */
[----:B------:R-:W-:-:S04]  /*2cd0*/  ISETP.LT.OR P6, PT, R2, 0x1, P6 ;  /* 0x000000010200780c */ /* 0x000fc800037c1670 */
[----:B------:R-:W-:Y:S02]  /*2ce0*/  FSEL R28, R24, -INF , !P6 ;  /* 0xff800000181c7808 */ /* 0x000fe40007000000 */
[----:B------:R-:W-:-:S04]  /*2cf0*/  ISETP.GE.AND P6, PT, R23, 0x3a, PT ;  /* 0x0000003a1700780c */ /* 0x000fc80003fc6270 */
[----:B------:R-:W-:Y:S02]  /*2d00*/  P2R R23, PR, RZ, 0x40 ;  /* 0x00000040ff177803 */ /* 0x000fe40000000000 */
[----:B------:R-:W-:Y:S02]  /*2d10*/  ISETP.GT.AND P6, PT, R3, 0x39, !P6 ;  /* 0x000000390300780c */ /* 0x000fe400077c4270 */
[----:B------:R-:W-:Y:S02]  /*2d20*/  IADD3 R3, R56, R5, RZ ;  /* 0x0000000538037210 */ /* 0x000fe40007ffe0ff */
[----:B------:R-:W-:Y:S02]  /*2d30*/  ISETP.LT.OR P6, PT, R2, 0x3a, P6 ;  /* 0x0000003a0200780c */ /* 0x000fe400037c1670 */
[----:B------:R-:W-:Y:S02]  /*2d40*/  VIADDMNMX R2, R5, R57, R20, PT ;  /* 0x0000003905027246 */ /* 0x000fe40003800114 */
[----:B------:R-:W-:-:S02]  /*2d50*/  FSEL R74, R53, -INF , !P6 ;  /* 0xff800000354a7808 */ /* 0x000fc40007000000 */
[----:B------:R-:W-:-:S13]  /*2d60*/  PLOP3.LUT P6, PT, PT, PT, UP0, 0x40, 0x0 ;  /* 0x000000000000781c */ /* 0x000fda0003fce808 */
[----:B------:R-:W-:Y:S05]  /*2d70*/  @P6 BRA `(.L_x_907) ;  /* 0x0000000000646947 */ /* 0x000fea0003800000 */
        /* <DEDUP_REMOVED lines=9> */
[----:B------:R-:W-:Y:S01]  /*2e10*/  @P6 IMAD.HI.U32 R20, R4, UR6, RZ ;  /* 0x0000000604146c27 */ /* 0x000fe2000f8e00ff */
[----:B------:R-:W-:-:S13]  /*2e20*/  PLOP3.LUT P6, PT, PT, PT, UP1, 0x80, 0x0 ;  /* 0x000000000000781c */ /* 0x000fda0003fcf018 */
[----:B------:R-:W-:-:S04]  /*2e30*/  @P6 SHF.R.U32.HI R4, RZ, UR7, R20 ;  /* 0x00000007ff046c19 */ /* 0x000fc80008011614 */
[----:B------:R-:W-:Y:S01]  /*2e40*/  LOP3.LUT R4, RZ, R4, RZ, 0x33, !PT ;  /* 0x00000004ff047212 */ /* 0x000fe200078e33ff */
[----:B------:R-:W-:Y:S06]  /*2e50*/  BRA `(.L_x_910) ;  /* 0x0000000000187947 */ /* 0x000fec0003800000 */
.L_x_909:
[----:B------:R-:W-:-:S06]  /*2e60*/  UISETP.NE.AND UP1, UPT, UR11, 0x1, UPT ;  /* 0x000000010b00788c */ /* 0x000fcc000bf25270 */
[----:B------:R-:W-:-:S05]  /*2e70*/  PLOP3.LUT P6, PT, PT, PT, UP1, 0x80, 0x0 ;  /* 0x000000000000781c */ /* 0x000fca0003fcf018 */
[----:B------:R-:W-:-:S08]  /*2e80*/  @UP1 ULDC.64 UR6, c[0x0][0x9e8] ;  /* 0x00027a0000061ab9 */ /* 0x000fd00000000a00 */
[----:B------:R-:W-:Y:S01]  /*2e90*/  @P6 IMAD.HI.U32 R20, R4, UR6, RZ ;  /* 0x0000000604146c27 */ /* 0x000fe2000f8e00ff */
[----:B------:R-:W-:-:S13]  /*2ea0*/  PLOP3.LUT P6, PT, PT, PT, UP1, 0x80, 0x0 ;  /* 0x000000000000781c */ /* 0x000fda0003fcf018 */
[----:B------:R-:W-:-:S07]  /*2eb0*/  @P6 SHF.R.U32.HI R4, RZ, UR7, R20 ;  /* 0x00000007ff046c19 */ /* 0x000fce0008011614 */
.L_x_910:
[----:B------:R-:W-:Y:S05]  /*2ec0*/  BSYNC B0 ;  /* 0x0000000000007941 */ /* 0x000fea0003800000 */
.L_x_908:
[----:B------:R-:W-:-:S04]  /*2ed0*/  IMAD R7, R4, UR11, -R7 ;  /* 0x0000000b04077c24 */ /* 0x000fc8000f8e0a07 */
[----:B------:R-:W-:-:S05]  /*2ee0*/  IMAD R7, R22, -0x2, R7 ;  /* 0xfffffffe16077824 */ /* 0x000fca00078e0207 */
[----:B------:R-:W-:Y:S02]  /*2ef0*/  VIMNMX R3, R3, R7, !PT ;  /* 0x0000000703037248 */ /* 0x000fe40007fe0100 */
[----:B------:R-:W-:-:S07]  /*2f00*/  VIADDMNMX R2, R7, UR11, R2, PT ;  /* 0x0000000b07027c46 */ /* 0x000fce000b800102 */
.L_x_907:
[----:B------:R-:W-:Y:S01]  /*2f10*/  ISETP.GT.AND P2, PT, R3, 0x1, !P2 ;  /* 0x000000010300780c */ /* 0x000fe20005744270 */
[----:B------:R-:W-:Y:S01]  /*2f20*/  ULDC UR6, c[0x0][0x988] ;  /* 0x0002620000067ab9 */ /* 0x000fe20000000800 */
[----:B------:R-:W-:Y:S01]  /*2f30*/  FMNMX.FTZ R4, R28, R58, !PT ;  /* 0x0000003a1c047209 */ /* 0x000fe20007810000 */
[----:B------:R-:W-:Y:S01]  /*2f40*/  IMAD R21, R0, UR45, -R21 ;  /* 0x0000002d00157c24 */ /* 0x000fe2000f8e0a15 */
[----:B------:R-:W-:Y:S02]  /*2f50*/  ISETP.LT.OR P2, PT, R2, 0x2, P2 ;  /* 0x000000020200780c */ /* 0x000fe40001741670 */
[----:B------:R-:W-:Y:S02]  /*2f60*/  FMNMX.FTZ R4, R60, R4, !PT ;  /* 0x000000043c047209 */ /* 0x000fe40007810000 */
[----:B------:R-:W-:Y:S02]  /*2f70*/  FSEL R27, R27, -INF , !P2 ;  /* 0xff8000001b1b7808 */ /* 0x000fe40005000000 */
[----:B------:R-:W-:-:S02]  /*2f80*/  ISETP.NE.AND P2, PT, R59, RZ, PT ;  /* 0x000000ff3b00720c */ /* 0x000fc40003f45270 */
[----:B------:R-:W-:Y:S02]  /*2f90*/  FMNMX.FTZ R4, R62, R4, !PT ;  /* 0x000000043e047209 */ /* 0x000fe40007810000 */
[----:B------:R-:W-:Y:S02]  /*2fa0*/  ISETP.GT.AND P2, PT, R3, 0x9, !P2 ;  /* 0x000000090300780c */ /* 0x000fe40005744270 */
[----:B------:R-:W-:Y:S02]  /*2fb0*/  FMNMX.FTZ R4, R32, R4, !PT ;  /* 0x0000000420047209 */ /* 0x000fe40007810000 */
[----:B------:R-:W-:Y:S02]  /*2fc0*/  ISETP.LT.OR P2, PT, R2, 0xa, P2 ;  /* 0x0000000a0200780c */ /* 0x000fe40001741670 */
[----:B------:R-:W-:Y:S02]  /*2fd0*/  FMNMX.FTZ R4, R64, R4, !PT ;  /* 0x0000000440047209 */ /* 0x000fe40007810000 */
[----:B------:R-:W-:-:S02]  /*2fe0*/  FSEL R31, R31, -INF , !P2 ;  /* 0xff8000001f1f7808 */ /* 0x000fc40005000000 */
[----:B------:R-:W-:Y:S02]  /*2ff0*/  ISETP.NE.AND P2, PT, R29, RZ, PT ;  /* 0x000000ff1d00720c */ /* 0x000fe40003f45270 */
[----:B------:R-:W-:Y:S02]  /*3000*/  FMNMX.FTZ R4, R36, R4, !PT ;  /* 0x0000000424047209 */ /* 0x000fe40007810000 */
[----:B------:R-:W-:Y:S02]  /*3010*/  ISETP.GT.AND P2, PT, R3, 0x10, !P2 ;  /* 0x000000100300780c */ /* 0x000fe40005744270 */
[----:B------:R-:W-:Y:S02]  /*3020*/  FMNMX.FTZ R4, R66, R4, !PT ;  /* 0x0000000442047209 */ /* 0x000fe40007810000 */
[----:B------:R-:W-:Y:S02]  /*3030*/  ISETP.LT.OR P2, PT, R2, 0x11, P2 ;  /* 0x000000110200780c */ /* 0x000fe40001741670 */
[----:B------:R-:W-:-:S02]  /*3040*/  FMNMX.FTZ R4, R40, R4, !PT ;  /* 0x0000000428047209 */ /* 0x000fc40007810000 */
[----:B------:R-:W-:Y:S02]  /*3050*/  FSEL R34, R34, -INF , !P2 ;  /* 0xff80000022227808 */ /* 0x000fe40005000000 */
[----:B------:R-:W-:Y:S02]  /*3060*/  ISETP.NE.AND P2, PT, R61, RZ, PT ;  /* 0x000000ff3d00720c */ /* 0x000fe40003f45270 */
[----:B------:R-:W-:Y:S02]  /*3070*/  FMNMX.FTZ R4, R68, R4, !PT ;  /* 0x0000000444047209 */ /* 0x000fe40007810000 */
[----:B------:R-:W-:Y:S02]  /*3080*/  ISETP.GT.AND P2, PT, R3, 0x11, !P2 ;  /* 0x000000110300780c */ /* 0x000fe40005744270 */
[----:B------:R-:W-:Y:S02]  /*3090*/  FMNMX.FTZ R4, R44, R4, !PT ;  /* 0x000000042c047209 */ /* 0x000fe40007810000 */
[----:B------:R-:W-:-:S02]  /*30a0*/  ISETP.LT.OR P2, PT, R2, 0x12, P2 ;  /* 0x000000120200780c */ /* 0x000fc40001741670 */
[----:B------:R-:W-:Y:S02]  /*30b0*/  FMNMX.FTZ R4, R70, R4, !PT ;  /* 0x0000000446047209 */ /* 0x000fe40007810000 */
[----:B------:R-:W-:Y:S02]  /*30c0*/  FSEL R35, R35, -INF , !P2 ;  /* 0xff80000023237808 */ /* 0x000fe40005000000 */
[----:B------:R-:W-:Y:S02]  /*30d0*/  ISETP.NE.AND P2, PT, R33, RZ, PT ;  /* 0x000000ff2100720c */ /* 0x000fe40003f45270 */
[----:B------:R-:W-:Y:S02]  /*30e0*/  FMNMX.FTZ R4, R48, R4, !PT ;  /* 0x0000000430047209 */ /* 0x000fe40007810000 */
[----:B------:R-:W-:Y:S02]  /*30f0*/  ISETP.GT.AND P2, PT, R3, 0x18, !P2 ;  /* 0x000000180300780c */ /* 0x000fe40005744270 */
[----:B------:R-:W-:-:S02]  /*3100*/  FMNMX.FTZ R4, R72, R4, !PT ;  /* 0x0000000448047209 */ /* 0x000fc40007810000 */
[----:B------:R-:W-:Y:S02]  /*3110*/  ISETP.LT.OR P2, PT, R2, 0x19, P2 ;  /* 0x000000190200780c */ /* 0x000fe40001741670 */
[----:B------:R-:W-:Y:S02]  /*3120*/  ISETP.GT.AND P3, PT, R3, 0x8, !P3 ;  /* 0x000000080300780c */ /* 0x000fe40005f64270 */
[----:B------:R-:W-:Y:S02]  /*3130*/  FSEL R38, R38, -INF , !P2 ;  /* 0xff80000026267808 */ /* 0x000fe40005000000 */
[----:B------:R-:W-:Y:S02]  /*3140*/  ISETP.NE.AND P2, PT, R63, RZ, PT ;  /* 0x000000ff3f00720c */ /* 0x000fe40003f45270 */
[----:B------:R-:W-:Y:S02]  /*3150*/  FMNMX.FTZ R4, R52, R4, !PT ;  /* 0x0000000434047209 */ /* 0x000fe40007810000 */
[----:B------:R-:W-:-:S02]  /*3160*/  ISETP.GT.AND P2, PT, R3, 0x19, !P2 ;  /* 0x000000190300780c */ /* 0x000fc40005744270 */
[C---:B------:R-:W-:Y:S02]  /*3170*/  ISETP.LT.OR P3, PT, R2.reuse, 0x9, P3 ;  /* 0x000000090200780c */ /* 0x040fe40001f61670 */
[----:B------:R-:W-:Y:S02]  /*3180*/  ISETP.LT.OR P2, PT, R2, 0x1a, P2 ;  /* 0x0000001a0200780c */ /* 0x000fe40001741670 */
[----:B------:R-:W-:Y:S02]  /*3190*/  FMNMX.FTZ R20, R74, R4, !PT ;  /* 0x000000044a147209 */ /* 0x000fe40007810000 */
[----:B------:R-:W-:Y:S02]  /*31a0*/  FSEL R39, R39, -INF , !P2 ;  /* 0xff80000027277808 */ /* 0x000fe40005000000 */
[----:B------:R-:W-:Y:S01]  /*31b0*/  ISETP.NE.AND P2, PT, R37, RZ, PT ;  /* 0x000000ff2500720c */ /* 0x000fe20003f45270 */
[----:B------:R-:W1:Y:S01]  /*31c0*/  SHFL.BFLY PT, R7, R20, 0x2, 0x1f ;  /* 0x0c401f0014077f89 */ /* 0x000e6200000e0000 */
[----:B------:R-:W-:-:S02]  /*31d0*/  FSEL R30, R30, -INF , !P3 ;  /* 0xff8000001e1e7808 */ /* 0x000fc40005800000 */
[----:B------:R-:W-:Y:S02]  /*31e0*/  ISETP.GT.AND P2, PT, R3, 0x20, !P2 ;  /* 0x000000200300780c */ /* 0x000fe40005744270 */
[----:B------:R-:W-:Y:S02]  /*31f0*/  ISETP.NE.AND P3, PT, R41, RZ, PT ;  /* 0x000000ff2900720c */ /* 0x000fe40003f65270 */
[----:B------:R-:W-:Y:S02]  /*3200*/  ISETP.LT.OR P2, PT, R2, 0x21, P2 ;  /* 0x000000210200780c */ /* 0x000fe40001741670 */
[----:B------:R-:W-:Y:S02]  /*3210*/  ISETP.NE.AND P6, PT, R25, RZ, PT ;  /* 0x000000ff1900720c */ /* 0x000fe40003fc5270 */
[----:B------:R-:W-:Y:S02]  /*3220*/  FSEL R42, R42, -INF , !P2 ;  /* 0xff8000002a2a7808 */ /* 0x000fe40005000000 */
[----:B------:R-:W-:-:S02]  /*3230*/  ISETP.NE.AND P2, PT, R65, RZ, PT ;  /* 0x000000ff4100720c */ /* 0x000fc40003f45270 */
[C---:B------:R-:W-:Y:S02]  /*3240*/  ISETP.GT.AND P4, PT, R3.reuse, 0x31, !P4 ;  /* 0x000000310300780c */ /* 0x040fe40006784270 */
[C---:B------:R-:W-:Y:S02]  /*3250*/  ISETP.GT.AND P2, PT, R3.reuse, 0x21, !P2 ;  /* 0x000000210300780c */ /* 0x040fe40005744270 */
[----:B------:R-:W-:Y:S02]  /*3260*/  ISETP.GT.AND P5, PT, R3, 0x38, !P5 ;  /* 0x000000380300780c */ /* 0x000fe40006fa4270 */
[C---:B------:R-:W-:Y:S02]  /*3270*/  ISETP.LT.OR P2, PT, R2.reuse, 0x22, P2 ;  /* 0x000000220200780c */ /* 0x040fe40001741670 */
[----:B------:R-:W-:Y:S02]  /*3280*/  ISETP.LT.OR P4, PT, R2, 0x32, P4 ;  /* 0x000000320200780c */ /* 0x000fe40002781670 */
[----:B------:R-:W-:-:S02]  /*3290*/  FSEL R43, R43, -INF , !P2 ;  /* 0xff8000002b2b7808 */ /* 0x000fc40005000000 */
[----:B------:R-:W-:Y:S02]  /*32a0*/  ISETP.GT.AND P2, PT, R3, 0x28, !P3 ;  /* 0x000000280300780c */ /* 0x000fe40005f44270 */
[----:B------:R-:W-:Y:S02]  /*32b0*/  ISETP.NE.AND P3, PT, R45, RZ, PT ;  /* 0x000000ff2d00720c */ /* 0x000fe40003f65270 */
[----:B------:R-:W-:Y:S02]  /*32c0*/  ISETP.LT.OR P2, PT, R2, 0x29, P2 ;  /* 0x000000290200780c */ /* 0x000fe40001741670 */
[C---:B------:R-:W-:Y:S02]  /*32d0*/  ISETP.GT.AND P3, PT, R3.reuse, 0x30, !P3 ;  /* 0x000000300300780c */ /* 0x040fe40005f64270 */
[----:B------:R-:W-:Y:S02]  /*32e0*/  FSEL R46, R46, -INF , !P2 ;  /* 0xff8000002e2e7808 */ /* 0x000fe40005000000 */
[----:B------:R-:W-:-:S02]  /*32f0*/  ISETP.GT.AND P2, PT, R3, RZ, !P6 ;  /* 0x000000ff0300720c */ /* 0x000fc40007744270 */
[----:B------:R-:W-:Y:S02]  /*3300*/  ISETP.NE.AND P6, PT, R23, RZ, PT ;  /* 0x000000ff1700720c */ /* 0x000fe40003fc5270 */
[----:B------:R-:W-:Y:S02]  /*3310*/  ISETP.LT.OR P2, PT, R2, 0x1, P2 ;  /* 0x000000010200780c */ /* 0x000fe40001741670 */
[----:B-1----:R-:W-:Y:S02]  /*3320*/  FMNMX.FTZ R23, R20, R7, !PT ;  /* 0x0000000714177209 */ /* 0x002fe40007810000 */
[----:B------:R-:W-:Y:S02]  /*3330*/  FSEL R26, R26, -INF , !P2 ;  /* 0xff8000001a1a7808 */ /* 0x000fe40005000000 */
[----:B------:R-:W-:Y:S01]  /*3340*/  ISETP.NE.AND P2, PT, R67, RZ, PT ;  /* 0x000000ff4300720c */ /* 0x000fe20003f45270 */
[----:B------:R-:W1:Y:S01]  /*3350*/  SHFL.BFLY PT, R24, R23, 0x1, 0x1f ;  /* 0x0c201f0017187f89 */ /* 0x000e6200000e0000 */
[----:B------:R-:W-:-:S02]  /*3360*/  FMNMX.FTZ R7, R26, R27, !PT ;  /* 0x0000001b1a077209 */ /* 0x000fc40007810000 */
[----:B------:R-:W-:Y:S02]  /*3370*/  ISETP.GT.AND P2, PT, R3, 0x29, !P2 ;  /* 0x000000290300780c */ /* 0x000fe40005744270 */
[----:B------:R-:W-:Y:S02]  /*3380*/  FMNMX.FTZ R4, R30, R7, !PT ;  /* 0x000000071e047209 */ /* 0x000fe40007810000 */
[----:B------:R-:W-:Y:S02]  /*3390*/  ISETP.LT.OR P2, PT, R2, 0x2a, P2 ;  /* 0x0000002a0200780c */ /* 0x000fe40001741670 */
[----:B------:R-:W-:Y:S02]  /*33a0*/  FMNMX.FTZ R7, R31, R4, !PT ;  /* 0x000000041f077209 */ /* 0x000fe40007810000 */
[----:B------:R-:W-:Y:S02]  /*33b0*/  FSEL R47, R47, -INF , !P2 ;  /* 0xff8000002f2f7808 */ /* 0x000fe40005000000 */
[----:B------:R-:W-:-:S02]  /*33c0*/  FMNMX.FTZ R4, R34, R7, !PT ;  /* 0x0000000722047209 */ /* 0x000fc40007810000 */
[----:B------:R-:W-:Y:S02]  /*33d0*/  ISETP.LT.OR P3, PT, R2, 0x31, P3 ;  /* 0x000000310200780c */ /* 0x000fe40001f61670 */
[----:B------:R-:W-:Y:S02]  /*33e0*/  FMNMX.FTZ R7, R35, R4, !PT ;  /* 0x0000000423077209 */ /* 0x000fe40007810000 */
[----:B------:R-:W-:Y:S02]  /*33f0*/  FSEL R50, R50, -INF , !P3 ;  /* 0xff80000032327808 */ /* 0x000fe40005800000 */
[----:B------:R-:W-:Y:S02]  /*3400*/  FMNMX.FTZ R20, R38, R7, !PT ;  /* 0x0000000726147209 */ /* 0x000fe40007810000 */
[----:B------:R-:W-:Y:S02]  /*3410*/  ISETP.LT.OR P5, PT, R2, 0x39, P5 ;  /* 0x000000390200780c */ /* 0x000fe40002fa1670 */
[----:B------:R-:W-:-:S02]  /*3420*/  FMNMX.FTZ R7, R39, R20, !PT ;  /* 0x0000001427077209 */ /* 0x000fc40007810000 */
[----:B-1----:R-:W-:Y:S02]  /*3430*/  FMNMX.FTZ R4, R23, R24, !PT ;  /* 0x0000001817047209 */ /* 0x002fe40007810000 */
[----:B------:R-:W-:Y:S02]  /*3440*/  FMNMX.FTZ R20, R42, R7, !PT ;  /* 0x000000072a147209 */ /* 0x000fe40007810000 */
[C---:B------:R-:W-:Y:S01]  /*3450*/  FSETP.NEU.FTZ.AND P2, PT, R4.reuse, -INF , PT ;  /* 0xff8000000400780b */ /* 0x040fe20003f5d000 */
[----:B------:R-:W-:Y:S01]  /*3460*/  FMUL.FTZ R23, R4, UR6 ;  /* 0x0000000604177c20 */ /* 0x000fe20008410000 */
[----:B------:R-:W-:Y:S02]  /*3470*/  FMNMX.FTZ R7, R43, R20, !PT ;  /* 0x000000142b077209 */ /* 0x000fe40007810000 */
[----:B------:R-:W-:Y:S02]  /*3480*/  FSEL R51, R51, -INF , !P4 ;  /* 0xff80000033337808 */ /* 0x000fe40006000000 */
[----:B------:R-:W-:-:S02]  /*3490*/  FMNMX.FTZ R20, R46, R7, !PT ;  /* 0x000000072e147209 */ /* 0x000fc40007810000 */
[----:B------:R-:W-:Y:S02]  /*34a0*/  FSEL R23, R23, RZ, P2 ;  /* 0x000000ff17177208 */ /* 0x000fe40001000000 */
[----:B------:R-:W-:Y:S02]  /*34b0*/  ISETP.GT.AND P2, PT, R3, 0x39, !P6 ;  /* 0x000000390300780c */ /* 0x000fe40007744270 */
[----:B------:R-:W-:Y:S01]  /*34c0*/  FMNMX.FTZ R3, R47, R20, !PT ;  /* 0x000000142f037209 */ /* 0x000fe20007810000 */
[--C-:B------:R-:W-:Y:S01]  /*34d0*/  FFMA.FTZ R7, R58, UR6, -R23.reuse ;  /* 0x000000063a077c23 */ /* 0x100fe20008010817 */
[----:B------:R-:W-:Y:S01]  /*34e0*/  ISETP.LT.OR P2, PT, R2, 0x3a, P2 ;  /* 0x0000003a0200780c */ /* 0x000fe20001741670 */
[--C-:B------:R-:W-:Y:S01]  /*34f0*/  FFMA.FTZ R24, R28, UR6, -R23.reuse ;  /* 0x000000061c187c23 */ /* 0x100fe20008010817 */
[----:B------:R-:W-:Y:S01]  /*3500*/  FMNMX.FTZ R20, R50, R3, !PT ;  /* 0x0000000332147209 */ /* 0x000fe20007810000 */
[----:B------:R-:W-:Y:S01]  /*3510*/  MUFU.EX2 R25, R7 ;  /* 0x0000000700197308 */ /* 0x000fe20000000800 */
[----:B------:R-:W-:Y:S01]  /*3520*/  FSEL R54, R54, -INF , !P5 ;  /* 0xff80000036367808 */ /* 0x000fe20006800000 */
[--C-:B------:R-:W-:Y:S01]  /*3530*/  FFMA.FTZ R28, R62, UR6, -R23.reuse ;  /* 0x000000063e1c7c23 */ /* 0x100fe20008010817 */
[----:B------:R-:W-:Y:S01]  /*3540*/  FMNMX.FTZ R3, R51, R20, !PT ;  /* 0x0000001433037209 */ /* 0x000fe20007810000 */
[--C-:B------:R-:W-:Y:S01]  /*3550*/  FFMA.FTZ R20, R60, UR6, -R23.reuse ;  /* 0x000000063c147c23 */ /* 0x100fe20008010817 */
[----:B------:R-:W-:Y:S01]  /*3560*/  FSEL R55, R55, -INF , !P2 ;  /* 0xff80000037377808 */ /* 0x000fe20005000000 */
        /* <DEDUP_REMOVED lines=9> */
[--C-:B------:R-:W-:Y:S01]  /*3600*/  FFMA.FTZ R45, R70, UR6, -R23.reuse ;  /* 0x00000006462d7c23 */ /* 0x100fe20008010817 */
[----:B------:R-:W2:Y:S01]  /*3610*/  SHFL.BFLY PT, R3, R2, 0x2, 0x1f ;  /* 0x0c401f0002037f89 */ /* 0x000ea200000e0000 */
[----:B------:R-:W-:Y:S01]  /*3620*/  MUFU.EX2 R20, R20 ;  /* 0x0000001400147308 */ /* 0x000fe20000000800 */
[--C-:B------:R-:W-:Y:S01]  /*3630*/  FFMA.FTZ R48, R48, UR6, -R23.reuse ;  /* 0x0000000630307c23 */ /* 0x100fe20008010817 */
[----:B------:R-:W-:Y:S01]  /*3640*/  FFMA.FTZ R49, R72, UR6, -R23 ;  /* 0x0000000648317c23 */ /* 0x000fe20008010817 */
[----:B------:R-:W-:-:S05]  /*3650*/  R2UR UR14, R21 ;  /* 0x00000000150e72ca */ /* 0x000fca00000e0000 */
[----:B------:R3:W4:Y:S01]  /*3660*/  MUFU.EX2 R29, R28 ;  /* 0x0000001c001d7308 */ /* 0x0007220000000800 */
[----:B-1----:R-:W-:Y:S01]  /*3670*/  FADD.FTZ R53, R24, R25 ;  /* 0x0000001918357221 */ /* 0x002fe20000010000 */
[----:B------:R-:W-:-:S06]  /*3680*/  F2FP.F16.F32.PACK_AB R196, R25, R24 ;  /* 0x0000001819c4723e */ /* 0x000fcc00000000ff */
[----:B------:R-:W-:Y:S01]  /*3690*/  MUFU.EX2 R32, R32 ;  /* 0x0000002000207308 */ /* 0x000fe20000000800 */
[----:B---3--:R-:W-:Y:S01]  /*36a0*/  FFMA.FTZ R28, R68, UR6, -R23 ;  /* 0x00000006441c7c23 */ /* 0x008fe20008010817 */
[----:B------:R-:W-:-:S04]  /*36b0*/  UIADD3 UR14, UR42, UR14, URZ ;  /* 0x0000000e2a0e7290 */ /* 0x000fc8000fffe03f */
[----:B------:R-:W-:Y:S01]  /*36c0*/  UIADD3 UR10, UR14, UR10, URZ ;  /* 0x0000000a0e0a7290 */ /* 0x000fe2000fffe03f */
[----:B--2---:R-:W-:Y:S01]  /*36d0*/  FMNMX.FTZ R7, R2, R3, !PT ;  /* 0x0000000302077209 */ /* 0x004fe20007810000 */
[----:B------:R-:W1:Y:S01]  /*36e0*/  MUFU.EX2 R33, R33 ;  /* 0x0000002100217308 */ /* 0x000e620000000800 */
[----:B----4-:R-:W-:-:S03]  /*36f0*/  F2FP.F16.F32.PACK_AB R198, R29, R20 ;  /* 0x000000141dc6723e */ /* 0x010fc600000000ff */
[----:B------:R-:W2:Y:S04]  /*3700*/  SHFL.BFLY PT, R2, R7, 0x1, 0x1f ;  /* 0x0c201f0007027f89 */ /* 0x000ea800000e0000 */
[----:B------:R3:W-:Y:S08]  /*3710*/  MUFU.EX2 R41, R28 ;  /* 0x0000001c00297308 */ /* 0x0007f00000000800 */
[----:B------:R-:W4:Y:S01]  /*3720*/  MUFU.EX2 R36, R36 ;  /* 0x0000002400247308 */ /* 0x000f220000000800 */
[----:B---3--:R-:W-:Y:S01]  /*3730*/  FADD.FTZ R28, R20, R53 ;  /* 0x00000035141c7221 */ /* 0x008fe20000010000 */
[----:B-1----:R-:W-:-:S03]  /*3740*/  F2FP.F16.F32.PACK_AB R192, R33, R32 ;  /* 0x0000002021c0723e */ /* 0x002fc600000000ff */
[----:B------:R-:W-:-:S03]  /*3750*/  FADD.FTZ R53, R29, R28 ;  /* 0x0000001c1d357221 */ /* 0x000fc60000010000 */
[----:B------:R-:W1:Y:S01]  /*3760*/  MUFU.EX2 R37, R37 ;  /* 0x0000002500257308 */ /* 0x000e620000000800 */
[----:B------:R-:W-:Y:S01]  /*3770*/  FADD.FTZ R28, R32, R53 ;  /* 0x00000035201c7221 */ /* 0x000fe20000010000 */
[----:B--2---:R-:W-:-:S03]  /*3780*/  FMNMX.FTZ R3, R7, R2, !PT ;  /* 0x0000000207037209 */ /* 0x004fc60007810000 */
[----:B------:R-:W-:Y:S01]  /*3790*/  FADD.FTZ R57, R33, R28 ;  /* 0x0000001c21397221 */ /* 0x000fe20000010000 */
[--C-:B------:R-:W-:Y:S01]  /*37a0*/  FFMA.FTZ R2, R52, UR6, -R23.reuse ;  /* 0x0000000634027c23 */ /* 0x100fe20008010817 */
[----:B------:R-:W-:Y:S01]  /*37b0*/  FFMA.FTZ R23, R74, UR6, -R23 ;  /* 0x000000064a177c23 */ /* 0x000fe20008010817 */
[C---:B------:R-:W-:Y:S01]  /*37c0*/  FSETP.NEU.FTZ.AND P2, PT, R3.reuse, -INF , PT ;  /* 0xff8000000300780b */ /* 0x040fe20003f5d000 */
[----:B------:R-:W-:Y:S01]  /*37d0*/  FMUL.FTZ R7, R3, UR6 ;  /* 0x0000000603077c20 */ /* 0x000fe20008410000 */
[----:B------:R-:W2:Y:S01]  /*37e0*/  MUFU.EX2 R40, R40 ;  /* 0x0000002800287308 */ /* 0x000ea20000000800 */
[----:B----4-:R-:W-:-:S03]  /*37f0*/  FADD.FTZ R52, R36, R57 ;  /* 0x0000003924347221 */ /* 0x010fc60000010000 */
[----:B------:R-:W-:Y:S02]  /*3800*/  FSEL R7, R7, RZ, P2 ;  /* 0x000000ff07077208 */ /* 0x000fe40001000000 */
[----:B------:R-:W-:Y:S01]  /*3810*/  PLOP3.LUT P2, PT, PT, PT, UP0, 0x40, 0x0 ;  /* 0x000000000000781c */ /* 0x000fe20003f4e808 */
[----:B-1----:R-:W-:Y:S01]  /*3820*/  FADD.FTZ R57, R37, R52 ;  /* 0x0000003425397221 */ /* 0x002fe20000010000 */
[----:B------:R-:W-:Y:S01]  /*3830*/  MUFU.EX2 R44, R44 ;  /* 0x0000002c002c7308 */ /* 0x000fe20000000800 */
[--C-:B------:R-:W-:Y:S01]  /*3840*/  FFMA.FTZ R26, R26, UR6, -R7.reuse ;  /* 0x000000061a1a7c23 */ /* 0x100fe20008010807 */
        /* <DEDUP_REMOVED lines=14> */
[----:B------:R-:W1:Y:S01]  /*3930*/  MUFU.EX2 R27, R27 ;  /* 0x0000001b001b7308 */ /* 0x000e620000000800 */
[--C-:B------:R-:W-:Y:S01]  /*3940*/  FFMA.FTZ R54, R54, UR6, -R7.reuse ;  /* 0x0000000636367c23 */ /* 0x100fe20008010807 */
[----:B------:R-:W-:Y:S01]  /*3950*/  FFMA.FTZ R7, R55, UR6, -R7 ;  /* 0x0000000637077c23 */ /* 0x000fe20008010807 */
[----:B------:R-:W-:-:S02]  /*3960*/  F2FP.F16.F32.PACK_AB R194, R37, R36 ;  /* 0x0000002425c2723e */ /* 0x000fc400000000ff */
[----:B--2---:R-:W-:-:S03]  /*3970*/  F2FP.F16.F32.PACK_AB R188, R41, R40 ;  /* 0x0000002829bc723e */ /* 0x004fc600000000ff */
[----:B------:R-:W2:Y:S08]  /*3980*/  MUFU.EX2 R30, R30 ;  /* 0x0000001e001e7308 */ /* 0x000eb00000000800 */
[----:B------:R-:W3:Y:S01]  /*3990*/  MUFU.EX2 R31, R31 ;  /* 0x0000001f001f7308 */ /* 0x000ee20000000800 */
[----:B-1----:R-:W-:Y:S01]  /*39a0*/  FADD.FTZ R53, R26, R27 ;  /* 0x0000001b1a357221 */ /* 0x002fe20000010000 */
[----:B------:R-:W-:-:S06]  /*39b0*/  F2FP.F16.F32.PACK_AB R197, R27, R26 ;  /* 0x0000001a1bc5723e */ /* 0x000fcc00000000ff */
[----:B------:R-:W1:Y:S01]  /*39c0*/  MUFU.EX2 R34, R34 ;  /* 0x0000002200227308 */ /* 0x000e620000000800 */
[----:B--2---:R-:W-:-:S07]  /*39d0*/  FADD.FTZ R28, R30, R53 ;  /* 0x000000351e1c7221 */ /* 0x004fce0000010000 */
[----:B------:R-:W2:Y:S01]  /*39e0*/  MUFU.EX2 R35, R35 ;  /* 0x0000002300237308 */ /* 0x000ea20000000800 */
[C---:B---3--:R-:W-:Y:S01]  /*39f0*/  FADD.FTZ R53, R31.reuse, R28 ;  /* 0x0000001c1f357221 */ /* 0x048fe20000010000 */
[----:B------:R-:W-:Y:S01]  /*3a00*/  FADD.FTZ R28, R40, R57 ;  /* 0x00000039281c7221 */ /* 0x000fe20000010000 */
[----:B------:R-:W-:-:S03]  /*3a10*/  F2FP.F16.F32.PACK_AB R199, R31, R30 ;  /* 0x0000001e1fc7723e */ /* 0x000fc600000000ff */
[----:B------:R-:W-:Y:S02]  /*3a20*/  FADD.FTZ R57, R41, R28 ;  /* 0x0000001c29397221 */ /* 0x000fe40000010000 */
[----:B------:R-:W3:Y:S01]  /*3a30*/  MUFU.EX2 R38, R38 ;  /* 0x0000002600267308 */ /* 0x000ee20000000800 */
[----:B-1----:R-:W-:Y:S01]  /*3a40*/  FADD.FTZ R0, R34, R53 ;  /* 0x0000003522007221 */ /* 0x002fe20000010000 */
[----:B------:R-:W-:-:S06]  /*3a50*/  FADD.FTZ R24, R44, R57 ;  /* 0x000000392c187221 */ /* 0x000fcc0000010000 */
[----:B------:R-:W1:Y:S01]  /*3a60*/  MUFU.EX2 R39, R39 ;  /* 0x0000002700277308 */ /* 0x000e620000000800 */
[C---:B--2---:R-:W-:Y:S01]  /*3a70*/  FADD.FTZ R53, R35.reuse, R0 ;  /* 0x0000000023357221 */ /* 0x044fe20000010000 */
[----:B------:R-:W-:-:S06]  /*3a80*/  F2FP.F16.F32.PACK_AB R193, R35, R34 ;  /* 0x0000002223c1723e */ /* 0x000fcc00000000ff */
[----:B------:R-:W2:Y:S01]  /*3a90*/  MUFU.EX2 R42, R42 ;  /* 0x0000002a002a7308 */ /* 0x000ea20000000800 */
[----:B---3--:R-:W-:-:S07]  /*3aa0*/  FADD.FTZ R0, R38, R53 ;  /* 0x0000003526007221 */ /* 0x008fce0000010000 */
[----:B------:R-:W3:Y:S01]  /*3ab0*/  MUFU.EX2 R45, R45 ;  /* 0x0000002d002d7308 */ /* 0x000ee20000000800 */
[C---:B-1----:R-:W-:Y:S01]  /*3ac0*/  FADD.FTZ R25, R39.reuse, R0 ;  /* 0x0000000027197221 */ /* 0x042fe20000010000 */
[----:B------:R-:W-:-:S06]  /*3ad0*/  F2FP.F16.F32.PACK_AB R195, R39, R38 ;  /* 0x0000002627c3723e */ /* 0x000fcc00000000ff */
[----:B------:R-:W1:Y:S01]  /*3ae0*/  MUFU.EX2 R43, R43 ;  /* 0x0000002b002b7308 */ /* 0x000e620000000800 */
[----:B--2---:R-:W-:-:S07]  /*3af0*/  FADD.FTZ R0, R42, R25 ;  /* 0x000000192a007221 */ /* 0x004fce0000010000 */
[----:B------:R-:W2:Y:S01]  /*3b00*/  MUFU.EX2 R48, R48 ;  /* 0x0000003000307308 */ /* 0x000ea20000000800 */
[C---:B---3--:R-:W-:Y:S01]  /*3b10*/  FADD.FTZ R29, R45.reuse, R24 ;  /* 0x000000182d1d7221 */ /* 0x048fe20000010000 */
[----:B------:R-:W-:-:S06]  /*3b20*/  F2FP.F16.F32.PACK_AB R190, R45, R44 ;  /* 0x0000002c2dbe723e */ /* 0x000fcc00000000ff */
[----:B------:R-:W3:Y:S01]  /*3b30*/  MUFU.EX2 R46, R46 ;  /* 0x0000002e002e7308 */ /* 0x000ee20000000800 */
[C---:B-1----:R-:W-:Y:S01]  /*3b40*/  FADD.FTZ R25, R43.reuse, R0 ;  /* 0x000000002b197221 */ /* 0x042fe20000010000 */
[----:B------:R-:W-:-:S06]  /*3b50*/  F2FP.F16.F32.PACK_AB R189, R43, R42 ;  /* 0x0000002a2bbd723e */ /* 0x000fcc00000000ff */
[----:B------:R-:W1:Y:S01]  /*3b60*/  MUFU.EX2 R49, R49 ;  /* 0x0000003100317308 */ /* 0x000e620000000800 */
[----:B--2---:R-:W-:-:S07]  /*3b70*/  FADD.FTZ R20, R48, R29 ;  /* 0x0000001d30147221 */ /* 0x004fce0000010000 */
[----:B------:R-:W2:Y:S01]  /*3b80*/  MUFU.EX2 R47, R47 ;  /* 0x0000002f002f7308 */ /* 0x000ea20000000800 */
[----:B---3--:R-:W-:-:S07]  /*3b90*/  FADD.FTZ R0, R46, R25 ;  /* 0x000000192e007221 */ /* 0x008fce0000010000 */
[----:B------:R-:W3:Y:S01]  /*3ba0*/  MUFU.EX2 R2, R2 ;  /* 0x0000000200027308 */ /* 0x000ee20000000800 */
[C---:B-1----:R-:W-:Y:S01]  /*3bb0*/  FADD.FTZ R29, R49.reuse, R20 ;  /* 0x00000014311d7221 */ /* 0x042fe20000010000 */
[----:B------:R-:W-:-:S06]  /*3bc0*/  F2FP.F16.F32.PACK_AB R184, R49, R48 ;  /* 0x0000003031b8723e */ /* 0x000fcc00000000ff */
[----:B------:R-:W1:Y:S01]  /*3bd0*/  MUFU.EX2 R50, R50 ;  /* 0x0000003200327308 */ /* 0x000e620000000800 */
[C---:B--2---:R-:W-:Y:S01]  /*3be0*/  FADD.FTZ R25, R47.reuse, R0 ;  /* 0x000000002f197221 */ /* 0x044fe20000010000 */
[----:B------:R-:W-:-:S06]  /*3bf0*/  F2FP.F16.F32.PACK_AB R191, R47, R46 ;  /* 0x0000002e2fbf723e */ /* 0x000fcc00000000ff */
[----:B------:R-:W2:Y:S01]  /*3c00*/  MUFU.EX2 R23, R23 ;  /* 0x0000001700177308 */ /* 0x000ea20000000800 */
[----:B---3--:R-:W-:-:S07]  /*3c10*/  FADD.FTZ R20, R2, R29 ;  /* 0x0000001d02147221 */ /* 0x008fce0000010000 */
[----:B------:R-:W3:Y:S01]  /*3c20*/  MUFU.EX2 R51, R51 ;  /* 0x0000003300337308 */ /* 0x000ee20000000800 */
[----:B-1----:R-:W-:-:S07]  /*3c30*/  FADD.FTZ R0, R50, R25 ;  /* 0x0000001932007221 */ /* 0x002fce0000010000 */
[----:B------:R-:W1:Y:S01]  /*3c40*/  MUFU.EX2 R54, R54 ;  /* 0x0000003600367308 */ /* 0x000e620000000800 */
[C---:B--2---:R-:W-:Y:S01]  /*3c50*/  FADD.FTZ R20, R23.reuse, R20 ;  /* 0x0000001417147221 */ /* 0x044fe20000010000 */
[----:B------:R-:W-:-:S06]  /*3c60*/  F2FP.F16.F32.PACK_AB R186, R23, R2 ;  /* 0x0000000217ba723e */ /* 0x000fcc00000000ff */
[----:B------:R-:W2:Y:S01]  /*3c70*/  MUFU.EX2 R187, R7 ;  /* 0x0000000700bb7308 */ /* 0x000ea20000000800 */
[C---:B---3--:R-:W-:Y:S01]  /*3c80*/  FADD.FTZ R23, R51.reuse, R0 ;  /* 0x0000000033177221 */ /* 0x048fe20000010000 */
[----:B------:R-:W-:-:S03]  /*3c90*/  F2FP.F16.F32.PACK_AB R185, R51, R50 ;  /* 0x0000003233b9723e */ /* 0x000fc600000000ff */
[----:B-1----:R-:W-:Y:S01]  /*3ca0*/  FADD.FTZ R0, R54, R23 ;  /* 0x0000001736007221 */ /* 0x002fe20000010000 */
[----:B------:R-:W-:-:S03]  /*3cb0*/  VIADD R23, R103, 0xfffffffe ;  /* 0xfffffffe67177836 */ /* 0x000fc60000000000 */
[C---:B--2---:R-:W-:Y:S01]  /*3cc0*/  FADD.FTZ R7, R187.reuse, R0 ;  /* 0x00000000bb077221 */ /* 0x044fe20000010000 */
[----:B------:R-:W-:Y:S01]  /*3cd0*/  F2FP.F16.F32.PACK_AB R187, R187, R54 ;  /* 0x00000036bbbb723e */ /* 0x000fe200000000ff */
[----:B------:R-:W-:Y:S06]  /*3ce0*/  @P2 BRA `(.L_x_911) ;  /* 0x0000000000442947 */ /* 0x000fec0003800000 */
        /* <DEDUP_REMOVED lines=10> */
.L_x_912:
[----:B------:R-:W-:-:S11]  /*3d90*/  UISETP.NE.AND UP1, UPT, UR11, 0x1, UPT ;  /* 0x000000010b00788c */ /* 0x000fd6000bf25270 */
[----:B------:R-:W-:Y:S02]  /*3da0*/  @UP1 ULDC.64 UR14, c[0x0][0x9e8] ;  /* 0x00027a00000e1ab9 */ /* 0x000fe40000000a00 */
[----:B------:R-:W-:-:S04]  /*3db0*/  UIMAD.WIDE.U32 UR18, UR7, UR14, URZ ;  /* 0x0000000e071272a5 */ /* 0x000fc8000f8e003f */
[----:B------:R-:W-:-:S12]  /*3dc0*/  @UP1 USHF.R.U32.HI UR7, URZ, UR15, UR19 ;  /* 0x0000000f3f071299 */ /* 0x000fd80008011613 */
.L_x_913:
[----:B------:R-:W-:-:S04]  /*3dd0*/  UIMAD UR7, UR7, UR11, UR11 ;  /* 0x0000000b070772a4 */ /* 0x000fc8000f8e020b */
[----:B------:R-:W-:-:S04]  /*3de0*/  UISETP.LT.AND UP1, UPT, UR10, UR7, UPT ;  /* 0x000000070a00728c */ /* 0x000fc8000bf21270 */
[----:B------:R-:W-:-:S12]  /*3df0*/  USEL UR10, UR10, UR7, UP1 ;  /* 0x000000070a0a7287 */ /* 0x000fd80008800000 */
.L_x_911:
[----:B------:R-:W-:Y:S01]  /*3e00*/  USHF.R.S32.HI UR7, URZ, 0x1f, UR10 ;  /* 0x0000001f3f077899 */ /* 0x000fe2000801140a */
[----:B------:R-:W-:Y:S01]  /*3e10*/  IMAD.MOV.U32 R2, RZ, RZ, 0x3f800000 ;  /* 0x3f800000ff027424 */ /* 0x000fe200078e00ff */
[----:B------:R-:W-:Y:S01]  /*3e20*/  CS2R R150, SRZ ;  /* 0x0000000000967805 */ /* 0x000fe2000001ff00 */
[----:B------:R-:W-:Y:S01]  /*3e30*/  IMAD.MOV.U32 R0, RZ, RZ, 0x3f800000 ;  /* 0x3f800000ff007424 */ /* 0x000fe200078e00ff */
        /* <DEDUP_REMOVED lines=8> */
[----:B------:R-:W-:Y:S01]  /*3ec0*/  UISETP.LT.AND UP1, UPT, UR60, UR7, UPT ;  /* 0x000000073c00728c */ /* 0x000fe2000bf21270 */
[----:B------:R-:W-:Y:S02]  /*3ed0*/  CS2R R136, SRZ ;  /* 0x0000000000887805 */ /* 0x000fe4000001ff00 */
[----:B------:R-:W-:Y:S02]  /*3ee0*/  CS2R R134, SRZ ;  /* 0x0000000000867805 */ /* 0x000fe4000001ff00 */
[----:B------:R-:W-:Y:S01]  /*3ef0*/  CS2R R132, SRZ ;  /* 0x0000000000847805 */ /* 0x000fe2000001ff00 */
[----:B------:R-:W-:Y:S01]  /*3f00*/  USEL UR41, UR60, UR7, !UP1 ;  /* 0x000000073c297287 */ /* 0x000fe2000c800000 */
[----:B------:R-:W-:-:S02]  /*3f10*/  CS2R R130, SRZ ;  /* 0x0000000000827805 */ /* 0x000fc4000001ff00 */
[----:B------:R-:W-:Y:S02]  /*3f20*/  CS2R R128, SRZ ;  /* 0x0000000000807805 */ /* 0x000fe4000001ff00 */
[----:B------:R-:W-:Y:S02]  /*3f30*/  CS2R R126, SRZ ;  /* 0x00000000007e7805 */ /* 0x000fe4000001ff00 */
[----:B------:R-:W-:Y:S02]  /*3f40*/  CS2R R124, SRZ ;  /* 0x00000000007c7805 */ /* 0x000fe4000001ff00 */
[----:B------:R-:W-:Y:S02]  /*3f50*/  CS2R R122, SRZ ;  /* 0x00000000007a7805 */ /* 0x000fe4000001ff00 */
[----:B------:R-:W-:Y:S02]  /*3f60*/  ISETP.GE.AND P2, PT, R23, UR41, PT ;  /* 0x0000002917007c0c */ /* 0x000fe4000bf46270 */
        /* <DEDUP_REMOVED lines=48> */
[----:B------:R-:W-:Y:S01]  /*4270*/  CS2R R24, SRZ ;  /* 0x0000000000187805 */ /* 0x000fe2000001ff00 */
[----:B------:R-:W-:Y:S06]  /*4280*/  @!P2 BRA `(.L_x_914) ;  /* 0x0000002400d8a947 */ /* 0x000fec0003800000 */
[----:B------:R-:W-:Y:S01]  /*4290*/  IMAD.IADD R214, R6, 0x1, R21 ;  /* 0x0000000106d67824 */ /* 0x000fe200078e0215 */
[----:B------:R-:W-:Y:S01]  /*42a0*/  ULDC UR47, c[0x0][0x9e4] ;  /* 0x00027900002f7ab9 */ /* 0x000fe20000000800 */
[----:B------:R-:W-:Y:S02]  /*42b0*/  IMAD.MOV.U32 R2, RZ, RZ, 0x3f800000 ;  /* 0x3f800000ff027424 */ /* 0x000fe400078e00ff */
[----:B------:R-:W-:-:S07]  /*42c0*/  IMAD.MOV.U32 R151, RZ, RZ, RZ ;  /* 0x000000ffff977224 */ /* 0x000fce00078e00ff */
.L_x_931:
[----:B------:R-:W-:-:S04]  /*42d0*/  UIADD3 UR7, UR36, 0x1, URZ ;  /* 0x0000000124077890 */ /* 0x000fc8000fffe03f */
[----:B------:R-:W-:-:S04]  /*42e0*/  UISETP.NE.AND UP1, UPT, UR7, 0x2, UPT ;  /* 0x000000020700788c */ /* 0x000fc8000bf25270 */
[----:B------:R-:W-:Y:S02]  /*42f0*/  USEL UR40, URZ, 0x1, UP1 ;  /* 0x000000013f287887 */ /* 0x000fe40008800000 */
[----:B------:R-:W-:Y:S02]  /*4300*/  USEL UR7, UR7, URZ, UP1 ;  /* 0x0000003f07077287 */ /* 0x000fe40008800000 */
[----:B------:R-:W-:Y:S01]  /*4310*/  ULOP3.LUT UR40, UR46, UR40, URZ, 0x3c, !UPT ;  /* 0x000000282e287292 */ /* 0x000fe2000f8e3c3f */
[----:B------:R-:W-:Y:S11]  /*4320*/  @!P0 BRA `(.L_x_915) ;  /* 0x0000000000048947 */ /* 0x000ff60003800000 */
[----:B------:R-:W-:Y:S01]  /*4330*/  BPT.TRAP 0x1 ;  /* 0x000000040000795c */ /* 0x000fe20000300000 */
.L_x_915:
[----:B------:R-:W-:Y:S01]  /*4340*/  ULEA UR39, UR7, UR38, 0x3 ;  /* 0x0000002607277291 */ /* 0x000fe2000f8e183f */
[----:B------:R-:W-:-:S05]  /*4350*/  IMAD.U32 R152, RZ, RZ, UR40 ;  /* 0x00000028ff987e24 */ /* 0x000fca000f8e00ff */
[----:B------:R-:W-:-:S04]  /*4360*/  SHF.L.U32 R152, R152, 0x1f, RZ ;  /* 0x0000001f98987819 */ /* 0x000fc800000006ff */
[----:B------:R1:W2:Y:S01]  /*4370*/  SYNCS.PHASECHK.TRANS64.TRYWAIT P2, [UR39+0x30830], R152 ;  /* 0x03083098ff0075a7 */ /* 0x0002a20008040167 */
[----:B------:R-:W-:Y:S05]  /*4380*/  @!P0 BRA `(.L_x_916) ;  /* 0x0000000000048947 */ /* 0x000fea0003800000 */
[----:B------:R-:W-:Y:S01]  /*4390*/  BPT.TRAP 0x1 ;  /* 0x000000040000795c */ /* 0x000fe20000300000 */
.L_x_916:
[----:B--2---:R-:W-:Y:S05]  /*43a0*/  @P2 BRA `(.L_x_917) ;  /* 0x0000000000082947 */ /* 0x004fea0003800000 */
[----:B------:R-:W2:Y:S02]  /*43b0*/  SYNCS.PHASECHK.TRANS64.TRYWAIT P2, [UR39+0x30830], R152 ;  /* 0x03083098ff0075a7 */ /* 0x000ea40008040167 */
[----:B--2---:R-:W-:Y:S05]  /*43c0*/  @!P2 BRA `(.L_x_918) ;  /* 0x000000d40038a947 */ /* 0x004fea0003800000 */
.L_x_917:
[----:B------:R-:W-:Y:S01]  /*43d0*/  R2UR UR56, R18 ;  /* 0x00000000123872ca */ /* 0x000fe200000e0000 */
[----:B------:R-:W-:Y:S01]  /*43e0*/  ULEA UR6, UR7, UR37, 0xb ;  /* 0x0000002507067291 */ /* 0x000fe2000f8e583f */
[----:B------:R-:W-:Y:S01]  /*43f0*/  R2UR UR57, R19 ;  /* 0x00000000133972ca */ /* 0x000fe200000e0000 */
[----:B-12---:R-:W-:Y:S01]  /*4400*/  WARPGROUP.ARRIVE ;  /* 0x00000000000079c5 */ /* 0x006fe20000000000 */
[----:B------:R-:W-:Y:S01]  /*4410*/  UMOV UR59, 0x40000040 ;  /* 0x40000040003b7882 */ /* 0x000fe20000000000 */
[----:B------:R-:W-:Y:S01]  /*4420*/  UIADD3 UR10, UR6, 0x204, URZ ;  /* 0x00000204060a7890 */ /* 0x000fe2000fffe03f */
[-C--:B------:R-:W-:Y:S01]  /*4430*/  FMUL.FTZ R24, R24, R0.reuse ;  /* 0x0000000018187220 */ /* 0x080fe20000410000 */
[----:B------:R-:W-:Y:S01]  /*4440*/  UMOV UR11, 0x40000040 ;  /* 0x40000040000b7882 */ /* 0x000fe20000000000 */
[----:B------:R-:W-:Y:S01]  /*4450*/  UMOV UR58, UR6 ;  /* 0x00000006003a7c82 */ /* 0x000fe20008000000 */
[----:B------:R-:W-:Y:S01]  /*4460*/  UIADD3 UR14, UR6, 0x206, URZ ;  /* 0x00000206060e7890 */ /* 0x000fe2000fffe03f */
[-C--:B------:R-:W-:Y:S01]  /*4470*/  FMUL.FTZ R25, R25, R0.reuse ;  /* 0x0000000019197220 */ /* 0x080fe20000410000 */
[----:B------:R-:W-:Y:S01]  /*4480*/  UMOV UR15, 0x40000040 ;  /* 0x40000040000f7882 */ /* 0x000fe20000000000 */
[----:B------:R-:W-:Y:S01]  /*4490*/  UIADD3 UR18, UR6, 0x400, URZ ;  /* 0x0000040006127890 */ /* 0x000fe2000fffe03f */
[-C--:B------:R-:W-:Y:S01]  /*44a0*/  FMUL.FTZ R28, R28, R0.reuse ;  /* 0x000000001c1c7220 */ /* 0x080fe20000410000 */
[----:B------:R-:W-:Y:S01]  /*44b0*/  UMOV UR19, 0x40000040 ;  /* 0x4000004000137882 */ /* 0x000fe20000000000 */
[----:B------:R-:W-:Y:S01]  /*44c0*/  HGMMA.64x64x16.F32 R152, gdesc[UR56], RZ, !UPT, gsb0 ;  /* 0x00e00000389879f0 */ /* 0x000fe2000c0008ff */
[----:B------:R-:W-:Y:S01]  /*44d0*/  R2UR UR56, R16 ;  /* 0x00000000103872ca */ /* 0x000fe200000e0000 */
[----:B------:R-:W-:Y:S01]  /*44e0*/  UIADD3 UR58, UR6, 0x2, URZ ;  /* 0x00000002063a7890 */ /* 0x000fe2000fffe03f */
[----:B------:R-:W-:Y:S01]  /*44f0*/  R2UR UR57, R17 ;  /* 0x00000000113972ca */ /* 0x000fe200000e0000 */
        /* <DEDUP_REMOVED lines=75> */
[----:B------:R-:W-:Y:S01]  /*49b0*/  FMUL.FTZ R149, R149, R0 ;  /* 0x0000000095957220 */ /* 0x000fe20000410000 */
[-C--:B------:R-:W-:Y:S01]  /*49c0*/  FMUL.FTZ R26, R26, R2.reuse ;  /* 0x000000021a1a7220 */ /* 0x080fe20000410000 */
[-C--:B------:R-:W-:Y:S01]  /*49d0*/  FMUL.FTZ R27, R27, R2.reuse ;  /* 0x000000021b1b7220 */ /* 0x080fe20000410000 */
[-C--:B------:R-:W-:Y:S01]  /*49e0*/  FMUL.FTZ R30, R30, R2.reuse ;  /* 0x000000021e1e7220 */ /* 0x080fe20000410000 */
[----:B------:R-:W-:Y:S01]  /*49f0*/  HGMMA.64x64x16.F32 R152, gdesc[UR56], R152, gsb0 ;  /* 0x00e00000389879f0 */ /* 0x000fe20008000898 */
[----:B------:R-:W-:Y:S01]  /*4a00*/  R2UR UR56, R14 ;  /* 0x000000000e3872ca */ /* 0x000fe200000e0000 */
[----:B------:R-:W-:Y:S01]  /*4a10*/  UIADD3 UR58, UR6, 0x4, URZ ;  /* 0x00000004063a7890 */ /* 0x000fe2000fffe03f */
[----:B------:R-:W-:Y:S01]  /*4a20*/  R2UR UR57, R15 ;  /* 0x000000000f3972ca */ /* 0x000fe200000e0000 */
        /* <DEDUP_REMOVED lines=64> */
[----:B------:R-:W-:Y:S01]  /*4e30*/  HGMMA.64x64x16.F32 R152, gdesc[UR56], R152, gsb0 ;  /* 0x00e00000389879f0 */ /* 0x000fe20008000898 */
[----:B------:R-:W-:Y:S01]  /*4e40*/  R2UR UR56, R12 ;  /* 0x000000000c3872ca */ /* 0x000fe200000e0000 */
[----:B------:R-:W-:Y:S01]  /*4e50*/  UIADD3 UR58, UR6, 0x6, URZ ;  /* 0x00000006063a7890 */ /* 0x000fe2000fffe03f */
[----:B------:R-:W-:Y:S01]  /*4e60*/  R2UR UR57, R13 ;  /* 0x000000000d3972ca */ /* 0x000fe200000e0000 */
[----:B------:R-:W-:Y:S01]  /*4e70*/  UMOV UR59, 0x40000040 ;  /* 0x40000040003b7882 */ /* 0x000fe20000000000 */
[----:B------:R-:W-:Y:S02]  /*4e80*/  WARPGROUP.DEPBAR.LE gsb0, 0x0 ;  /* 0x00008000000079c5 */ /* 0x000fe40000010000 */
[----:B------:R-:W-:-:S09]  /*4e90*/  WARPGROUP.ARRIVE ;  /* 0x00000000000079c5 */ /* 0x000fd20000000000 */
        /* <DEDUP_REMOVED lines=8> */
[----:B------:R-:W-:Y:S01]  /*4f20*/  UIADD3 UR58, UR6, 0x202, URZ ;  /* 0x00000202063a7890 */ /* 0x000fe2000fffe03f */
[----:B------:R-:W-:Y:S01]  /*4f30*/  UMOV UR59, 0x40000040 ;  /* 0x40000040003b7882 */ /* 0x000fe20000000000 */
[----:B------:R-:W-:Y:S01]  /*4f40*/  UMOV UR56, UR4 ;  /* 0x0000000400387c82 */ /* 0x000fe20008000000 */
[----:B------:R-:W-:Y:S01]  /*4f50*/  UMOV UR57, UR5 ;  /* 0x0000000500397c82 */ /* 0x000fe20008000000 */
[----:B------:R-:W-:Y:S02]  /*4f60*/  WARPGROUP.DEPBAR.LE gsb0, 0x0 ;  /* 0x00008000000079c5 */ /* 0x000fe40000010000 */
[----:B------:R-:W-:-:S06]  /*4f70*/  WARPGROUP.ARRIVE ;  /* 0x00000000000079c5 */ /* 0x000fcc0000000000 */
[----:B------:R-:W-:Y:S01]  /*4f80*/  HGMMA.64x64x16.F32 R152, gdesc[UR56], R152, gsb0 ;  /* 0x00e00000389879f0 */ /* 0x000fe20008000898 */
[----:B------:R-:W-:Y:S01]  /*4f90*/  R2UR UR56, R8 ;  /* 0x00000000083872ca */ /* 0x000fe200000e0000 */
[----:B------:R-:W-:Y:S01]  /*4fa0*/  UIADD3 UR58, UR6, 0x606, URZ ;  /* 0x00000606063a7890 */ /* 0x000fe2000fffe03f */
[----:B------:R-:W-:Y:S01]  /*4fb0*/  R2UR UR57, R9 ;  /* 0x00000000093972ca */ /* 0x000fe200000e0000 */
[----:B------:R-:W-:Y:S01]  /*4fc0*/  UMOV UR59, 0x40000040 ;  /* 0x40000040003b7882 */ /* 0x000fe20000000000 */
        /* <DEDUP_REMOVED lines=31> */
[----:B------:R-:W-:Y:S05]  /*51c0*/  @!P0 BRA `(.L_x_919) ;  /* 0x0000000000048947 */ /* 0x000fea0003800000 */
[----:B------:R-:W-:Y:S01]  /*51d0*/  BPT.TRAP 0x1 ;  /* 0x000000040000795c */ /* 0x000fe20000300000 */
.L_x_919:
[----:B------:R-:W-:Y:S01]  /*51e0*/  ULEA UR10, UR36, UR38, 0x3 ;  /* 0x00000026240a7291 */ /* 0x000fe2000f8e183f */
[----:B------:R-:W-:-:S04]  /*51f0*/  MOV R0, UR46 ;  /* 0x0000002e00007c02 */ /* 0x000fc80008000f00 */
[----:B------:R-:W-:-:S04]  /*5200*/  SHF.L.U32 R0, R0, 0x1f, RZ ;  /* 0x0000001f00007819 */ /* 0x000fc800000006ff */
[----:B------:R1:W2:Y:S01]  /*5210*/  SYNCS.PHASECHK.TRANS64.TRYWAIT P2, [UR10+0x30850], R0 ;  /* 0x03085000ff0075a7 */ /* 0x0002a2000804014a */
[----:B------:R-:W-:Y:S05]  /*5220*/  @!P0 BRA `(.L_x_920) ;  /* 0x0000000000048947 */ /* 0x000fea0003800000 */
[----:B------:R-:W-:Y:S01]  /*5230*/  BPT.TRAP 0x1 ;  /* 0x000000040000795c */ /* 0x000fe20000300000 */
.L_x_920:
[----:B--2---:R-:W-:Y:S05]  /*5240*/  @P2 BRA `(.L_x_921) ;  /* 0x0000000000082947 */ /* 0x004fea0003800000 */
[----:B------:R-:W2:Y:S02]  /*5250*/  SYNCS.PHASECHK.TRANS64.TRYWAIT P2, [UR10+0x30850], R0 ;  /* 0x03085000ff0075a7 */ /* 0x000ea4000804014a */
[----:B--2---:R-:W-:Y:S05]  /*5260*/  @!P2 BRA `(.L_x_922) ;  /* 0x000000c400a8a947 */ /* 0x004fea0003800000 */
.L_x_921:
[----:B------:R-:W-:Y:S01]  /*5270*/  UIADD3 UR6, UR38, 0x400, URZ ;  /* 0x0000040026067890 */ /* 0x000fe2000fffe03f */
[----:B------:R-:W-:Y:S01]  /*5280*/  WARPGROUP.ARRIVE ;  /* 0x00000000000079c5 */ /* 0x000fe20000000000 */
[----:B------:R-:W-:Y:S01]  /*5290*/  UMOV UR15, 0x40000040 ;  /* 0x40000040000f7882 */ /* 0x000fe20000000000 */
[----:B-12---:R-:W-:Y:S01]  /*52a0*/  IMAD.SHL.U32 R0, R23, 0x40, RZ ;  /* 0x0000004017007824 */ /* 0x006fe200078e00ff */
[----:B------:R-:W-:Y:S01]  /*52b0*/  USHF.R.U32.HI UR6, URZ, 0x4, UR6 ;  /* 0x000000043f067899 */ /* 0x000fe20008011606 */
[----:B------:R-:W-:Y:S01]  /*52c0*/  IMAD.U32 R2, RZ, RZ, UR39 ;  /* 0x00000027ff027e24 */ /* 0x000fe2000f8e00ff */
[----:B------:R-:W-:Y:S01]  /*52d0*/  PLOP3.LUT P2, PT, PT, PT, UP0, 0x40, 0x0 ;  /* 0x000000000000781c */ /* 0x000fe20003f4e808 */
[----:B------:R-:W-:Y:S01]  /*52e0*/  ULDC UR22, c[0x0][0x9dc] ;  /* 0x0002770000167ab9 */ /* 0x000fe20000000800 */
[----:B------:R-:W-:Y:S01]  /*52f0*/  ULOP3.LUT UR6, UR6, 0x3fff, URZ, 0xc0, !UPT ;  /* 0x00003fff06067892 */ /* 0x000fe2000f8ec03f */
[----:B------:R-:W-:Y:S01]  /*5300*/  @!P1 VIADD R2, R2, 0x30840 ;  /* 0x0003084002029836 */ /* 0x000fe20000000000 */
[----:B------:R-:W-:-:S02]  /*5310*/  ULDC UR11, c[0x0][0x9e0] ;  /* 0x00027800000b7ab9 */ /* 0x000fc40000000800 */
[----:B------:R-:W-:Y:S02]  /*5320*/  ULOP3.LUT UR6, UR6, 0x2000000, URZ, 0xfc, !UPT ;  /* 0x0200000006067892 */ /* 0x000fe4000f8efc3f */
[----:B------:R-:W-:Y:S02]  /*5330*/  @!P1 PRMT R2, RZ, 0x654, R2 ;  /* 0x00000654ff029816 */ /* 0x000fe40000000002 */
[----:B------:R-:W-:-:S07]  /*5340*/  ULEA UR6, UR36, UR6, 0xb ;  /* 0x0000000624067291 */ /* 0x000fce000f8e583f */
        /* <DEDUP_REMOVED lines=15> */
[----:B------:R-:W-:Y:S02]  /*5440*/  UMOV UR15, 0x40000040 ;  /* 0x40000040000f7882 */ /* 0x000fe40000000000 */
[----:B------:R-:W-:Y:S01]  /*5450*/  ULDC UR6, c[0x0][0x288] ;  /* 0x0000a20000067ab9 */ /* 0x000fe20000000800 */
[----:B------:R-:W-:Y:S02]  /*5460*/  WARPGROUP.DEPBAR.LE gsb0, 0x0 ;  /* 0x00008000000079c5 */ /* 0x000fe40000010000 */
[----:B------:R-:W-:-:S15]  /*5470*/  WARPGROUP.ARRIVE ;  /* 0x00000000000079c5 */ /* 0x000fde0000000000 */
[----:B------:R-:W-:-:S06]  /*5480*/  NOP ;  /* 0x0000000000007918 */ /* 0x000fcc0000000000 */
[----:B------:R-:W-:Y:S03]  /*5490*/  HGMMA.64x256x16.F32 R24, R184, gdesc[UR12].tnspB, R24, gsb0 ;  /* 0x43e0000cb8187df0 */ /* 0x000fe60008000818 */
[----:B------:R-:W-:Y:S02]  /*54a0*/  WARPGROUP.DEPBAR.LE gsb0, 0x0 ;  /* 0x00008000000079c5 */ /* 0x000fe40000010000 */
[----:B------:R-:W1:Y:S01]  /*54b0*/  LDC R185, c[0x0][0x2e0] ;  /* 0x0000b800ffb97b82 */ /* 0x000e620000000800 */
[----:B------:R-:W-:Y:S01]  /*54c0*/  IADD3 R184, -R0, 0x1, RZ ;  /* 0x0000000100b87810 */ /* 0x000fe20007ffe1ff */
[----:B------:R2:W-:Y:S04]  /*54d0*/  @!P1 SYNCS.ARRIVE.TRANS64.RED.A1T0 RZ, [R2+URZ], RZ ;  /* 0x000000ff02ff99a7 */ /* 0x0005e8000810043f */
[----:B-1----:R-:W-:-:S04]  /*54e0*/  IMAD R184, R185, UR45, R184 ;  /* 0x0000002db9b87c24 */ /* 0x002fc8000f8e02b8 */
[----:B------:R-:W-:Y:S01]  /*54f0*/  VIADD R185, R184, -UR6 ;  /* 0x80000006b8b97c36 */ /* 0x000fe20008000000 */
[----:B------:R-:W-:-:S03]  /*5500*/  ULOP3.LUT UR6, URZ, UR22, URZ, 0x33, !UPT ;  /* 0x000000163f067292 */ /* 0x000fc6000f8e333f */
[----:B------:R-:W-:-:S04]  /*5510*/  IMAD R185, R22, -0x2, R185 ;  /* 0xfffffffe16b97824 */ /* 0x000fc800078e02b9 */
[C---:B------:R-:W-:Y:S02]  /*5520*/  VIADD R188, R185.reuse, UR11 ;  /* 0x0000000bb9bc7c36 */ /* 0x040fe40008000000 */
[----:B------:R-:W-:Y:S02]  /*5530*/  VIADD R190, R185, UR6 ;  /* 0x00000006b9be7c36 */ /* 0x000fe40008000000 */
[C---:B------:R-:W-:Y:S02]  /*5540*/  IMAD.IADD R186, R6.reuse, 0x1, R188 ;  /* 0x0000000106ba7824 */ /* 0x040fe400078e02bc */
[----:B------:R-:W-:Y:S01]  /*5550*/  IMAD.IADD R187, R6, 0x1, R190 ;  /* 0x0000000106bb7824 */ /* 0x000fe200078e02be */
[----:B--2---:R-:W-:Y:S06]  /*5560*/  @P2 BRA `(.L_x_923) ;  /* 0x00000000005c2947 */ /* 0x004fec0003800000 */
[----:B------:R-:W-:Y:S01]  /*5570*/  ISETP.GT.AND P2, PT, R214, -0x1, PT ;  /* 0xffffffffd600780c */ /* 0x000fe20003f44270 */
[----:B------:R-:W-:-:S12]  /*5580*/  BSSY B0, `(.L_x_924) ;  /* 0x0000011000007945 */ /* 0x000fd80003800000 */
[----:B------:R-:W-:Y:S05]  /*5590*/  @P2 BRA `(.L_x_925) ;  /* 0x0000000000202947 */ /* 0x000fea0003800000 */
[----:B------:R-:W-:Y:S02]  /*55a0*/  MOV R2, UR47 ;  /* 0x0000002f00027c02 */ /* 0x000fe40008000f00 */
[----:B------:R-:W-:Y:S02]  /*55b0*/  LOP3.LUT R189, RZ, R214, RZ, 0x33, !PT ;  /* 0x000000d6ffbd7212 */ /* 0x000fe400078e33ff */
[----:B------:R-:W-:-:S13]  /*55c0*/  ISETP.NE.AND P2, PT, R2, 0x1, PT ;  /* 0x000000010200780c */ /* 0x000fda0003f45270 */
[----:B------:R-:W1:Y:S02]  /*55d0*/  @P2 LDC.64 R184, c[0x0][0x9e8] ;  /* 0x00027a00ffb82b82 */ /* 0x000e640000000a00 */
[----:B-1----:R-:W-:-:S05]  /*55e0*/  @P2 IMAD.HI.U32 R184, R189, R184, RZ ;  /* 0x000000b8bdb82227 */ /* 0x002fca00078e00ff */
[----:B------:R-:W-:-:S04]  /*55f0*/  @P2 SHF.R.U32.HI R189, RZ, R185, R184 ;  /* 0x000000b9ffbd2219 */ /* 0x000fc800000116b8 */
[----:B------:R-:W-:Y:S01]  /*5600*/  LOP3.LUT R189, RZ, R189, RZ, 0x33, !PT ;  /* 0x000000bdffbd7212 */ /* 0x000fe200078e33ff */
[----:B------:R-:W-:Y:S06]  /*5610*/  BRA `(.L_x_926) ;  /* 0x00000000001c7947 */ /* 0x000fec0003800000 */
.L_x_925:
[----:B------:R-:W-:-:S05]  /*5620*/  IMAD.U32 R2, RZ, RZ, UR47 ;  /* 0x0000002fff027e24 */ /* 0x000fca000f8e00ff */
[----:B------:R-:W-:-:S13]  /*5630*/  ISETP.NE.AND P2, PT, R2, 0x1, PT ;  /* 0x000000010200780c */ /* 0x000fda0003f45270 */
[----:B------:R-:W1:Y:S01]  /*5640*/  @P2 LDC.64 R184, c[0x0][0x9e8] ;  /* 0x00027a00ffb82b82 */ /* 0x000e620000000a00 */
[----:B------:R-:W-:-:S04]  /*5650*/  @P2 IMAD.IADD R189, R6, 0x1, R21 ;  /* 0x0000000106bd2824 */ /* 0x000fc800078e0215 */
[----:B-1----:R-:W-:-:S04]  /*5660*/  @P2 IMAD.HI.U32 R184, R189, R184, RZ ;  /* 0x000000b8bdb82227 */ /* 0x002fc800078e00ff */
[----:B------:R-:W-:Y:S01]  /*5670*/  IMAD.MOV.U32 R189, RZ, RZ, R214 ;  /* 0x000000ffffbd7224 */ /* 0x000fe200078e00d6 */
[----:B------:R-:W-:-:S07]  /*5680*/  @P2 SHF.R.U32.HI R189, RZ, R185, R184 ;  /* 0x000000b9ffbd2219 */ /* 0x000fce00000116b8 */
.L_x_926:
[----:B------:R-:W-:Y:S05]  /*5690*/  BSYNC B0 ;  /* 0x0000000000007941 */ /* 0x000fea0003800000 */
.L_x_924:
[----:B------:R-:W-:-:S04]  /*56a0*/  IMAD R185, R189, R2, -R0 ;  /* 0x00000002bdb97224 */ /* 0x000fc800078e0a00 */
[----:B------:R-:W-:-:S05]  /*56b0*/  IMAD R185, R22, -0x2, R185 ;  /* 0xfffffffe16b97824 */ /* 0x000fca00078e02b9 */
[----:B------:R-:W-:Y:S02]  /*56c0*/  VIADDMNMX R186, R185, R2, R186, PT ;  /* 0x00000002b9ba7246 */ /* 0x000fe400038001ba */
[----:B------:R-:W-:-:S07]  /*56d0*/  VIMNMX R187, R187, R185, !PT ;  /* 0x000000b9bbbb7248 */ /* 0x000fce0007fe0100 */
.L_x_923:
[----:B------:R-:W-:Y:S01]  /*56e0*/  ISETP.GT.AND P2, PT, R23, -0x1, PT ;  /* 0xffffffff1700780c */ /* 0x000fe20003f44270 */
[----:B------:R-:W-:-:S03]  /*56f0*/  IMAD.IADD R184, R5, 0x1, R188 ;  /* 0x0000000105b87824 */ /* 0x000fc600078e02bc */
[C---:B------:R-:W-:Y:S02]  /*5700*/  ISETP.GT.AND P5, PT, R187.reuse, RZ, P2 ;  /* 0x000000ffbb00720c */ /* 0x040fe400017a4270 */
[C---:B------:R-:W-:Y:S02]  /*5710*/  ISETP.GT.AND P4, PT, R187.reuse, 0x1, P2 ;  /* 0x00000001bb00780c */ /* 0x040fe40001784270 */
[----:B------:R-:W-:Y:S02]  /*5720*/  ISETP.LT.OR P5, PT, R186, 0x1, P5 ;  /* 0x00000001ba00780c */ /* 0x000fe40002fa1670 */
[C---:B------:R-:W-:Y:S02]  /*5730*/  ISETP.GT.AND P6, PT, R187.reuse, 0x8, P2 ;  /* 0x00000008bb00780c */ /* 0x040fe400017c4270 */
[----:B------:R-:W-:Y:S02]  /*5740*/  FSEL R185, R152, -INF , !P5 ;  /* 0xff80000098b97808 */ /* 0x000fe40006800000 */
[----:B------:R-:W-:-:S02]  /*5750*/  ISETP.GT.AND P5, PT, R187, 0x10, P2 ;  /* 0x00000010bb00780c */ /* 0x000fc400017a4270 */
[C---:B------:R-:W-:Y:S02]  /*5760*/  ISETP.GT.AND P3, PT, R187.reuse, 0x9, P2 ;  /* 0x00000009bb00780c */ /* 0x040fe40001764270 */
[C---:B------:R-:W-:Y:S02]  /*5770*/  ISETP.LT.OR P5, PT, R186.reuse, 0x11, P5 ;  /* 0x00000011ba00780c */ /* 0x040fe40002fa1670 */
[----:B------:R-:W-:Y:S02]  /*5780*/  ISETP.LT.OR P4, PT, R186, 0x2, P4 ;  /* 0x00000002ba00780c */ /* 0x000fe40002781670 */
[----:B------:R-:W-:Y:S02]  /*5790*/  FSEL R160, R160, -INF , !P5 ;  /* 0xff800000a0a07808 */ /* 0x000fe40006800000 */
[----:B------:R-:W-:Y:S02]  /*57a0*/  ISETP.GT.AND P5, PT, R187, 0x20, P2 ;  /* 0x00000020bb00780c */ /* 0x000fe400017a4270 */
[----:B------:R-:W-:-:S02]  /*57b0*/  ISETP.LT.OR P6, PT, R186, 0x9, P6 ;  /* 0x00000009ba00780c */ /* 0x000fc400037c1670 */
[C---:B------:R-:W-:Y:S02]  /*57c0*/  ISETP.LT.OR P3, PT, R186.reuse, 0xa, P3 ;  /* 0x0000000aba00780c */ /* 0x040fe40001f61670 */
[----:B------:R-:W-:Y:S02]  /*57d0*/  ISETP.LT.OR P5, PT, R186, 0x21, P5 ;  /* 0x00000021ba00780c */ /* 0x000fe40002fa1670 */
[----:B------:R-:W-:Y:S02]  /*57e0*/  FSEL R2, R153, -INF , !P4 ;  /* 0xff80000099027808 */ /* 0x000fe40006000000 */
[----:B------:R-:W-:Y:S02]  /*57f0*/  FSEL R156, R156, -INF , !P6 ;  /* 0xff8000009c9c7808 */ /* 0x000fe40007000000 */
[----:B------:R-:W-:Y:S02]  /*5800*/  FSEL R157, R157, -INF , !P3 ;  /* 0xff8000009d9d7808 */ /* 0x000fe40005800000 */
[----:B------:R-:W-:-:S02]  /*5810*/  ISETP.GT.AND P4, PT, R187, 0x11, P2 ;  /* 0x00000011bb00780c */ /* 0x000fc40001784270 */
[C---:B------:R-:W-:Y:S02]  /*5820*/  ISETP.GT.AND P6, PT, R187.reuse, 0x18, P2 ;  /* 0x00000018bb00780c */ /* 0x040fe400017c4270 */
[C---:B------:R-:W-:Y:S02]  /*5830*/  ISETP.GT.AND P3, PT, R187.reuse, 0x19, P2 ;  /* 0x00000019bb00780c */ /* 0x040fe40001764270 */
[----:B------:R-:W-:Y:S02]  /*5840*/  FSEL R168, R168, -INF , !P5 ;  /* 0xff800000a8a87808 */ /* 0x000fe40006800000 */
[----:B------:R-:W-:Y:S02]  /*5850*/  ISETP.GT.AND P5, PT, R187, 0x30, P2 ;  /* 0x00000030bb00780c */ /* 0x000fe400017a4270 */
[C---:B------:R-:W-:Y:S02]  /*5860*/  ISETP.LT.OR P4, PT, R186.reuse, 0x12, P4 ;  /* 0x00000012ba00780c */ /* 0x040fe40002781670 */
        /* <DEDUP_REMOVED lines=8> */
[----:B------:R-:W-:Y:S02]  /*58f0*/  ISETP.GT.AND P3, PT, R187, 0x29, P2 ;  /* 0x00000029bb00780c */ /* 0x000fe40001764270 */
[----:B------:R-:W-:Y:S02]  /*5900*/  FSEL R176, R176, -INF , !P5 ;  /* 0xff800000b0b07808 */ /* 0x000fe40006800000 */
[----:B------:R-:W-:Y:S02]  /*5910*/  PLOP3.LUT P5, PT, PT, PT, UP0, 0x40, 0x0 ;  /* 0x000000000000781c */ /* 0x000fe40003fae808 */
[C---:B------:R-:W-:Y:S02]  /*5920*/  ISETP.LT.OR P4, PT, R186.reuse, 0x22, P4 ;  /* 0x00000022ba00780c */ /* 0x040fe40002781670 */
[----:B------:R-:W-:-:S02]  /*5930*/  ISETP.LT.OR P6, PT, R186, 0x29, P6 ;  /* 0x00000029ba00780c */ /* 0x000fc400037c1670 */
[----:B------:R-:W-:Y:S02]  /*5940*/  ISETP.LT.OR P3, PT, R186, 0x2a, P3 ;  /* 0x0000002aba00780c */ /* 0x000fe40001f61670 */
[----:B------:R-:W-:Y:S02]  /*5950*/  FSEL R169, R169, -INF , !P4 ;  /* 0xff800000a9a97808 */ /* 0x000fe40006000000 */
[----:B------:R-:W-:Y:S02]  /*5960*/  FSEL R172, R172, -INF , !P6 ;  /* 0xff800000acac7808 */ /* 0x000fe40007000000 */
[----:B------:R-:W-:Y:S02]  /*5970*/  FSEL R173, R173, -INF , !P3 ;  /* 0xff800000adad7808 */ /* 0x000fe40005800000 */
[C---:B------:R-:W-:Y:S02]  /*5980*/  ISETP.GT.AND P4, PT, R187.reuse, 0x31, P2 ;  /* 0x00000031bb00780c */ /* 0x040fe40001784270 */
[----:B------:R-:W-:-:S02]  /*5990*/  ISETP.GT.AND P6, PT, R187, 0x38, P2 ;  /* 0x00000038bb00780c */ /* 0x000fc400017c4270 */
[----:B------:R-:W-:Y:S02]  /*59a0*/  ISETP.GT.AND P3, PT, R187, 0x39, P2 ;  /* 0x00000039bb00780c */ /* 0x000fe40001764270 */
[C---:B------:R-:W-:Y:S02]  /*59b0*/  ISETP.LT.OR P4, PT, R186.reuse, 0x32, P4 ;  /* 0x00000032ba00780c */ /* 0x040fe40002781670 */
[C---:B------:R-:W-:Y:S02]  /*59c0*/  ISETP.LT.OR P6, PT, R186.reuse, 0x39, P6 ;  /* 0x00000039ba00780c */ /* 0x040fe400037c1670 */
[----:B------:R-:W-:Y:S01]  /*59d0*/  ISETP.LT.OR P3, PT, R186, 0x3a, P3 ;  /* 0x0000003aba00780c */ /* 0x000fe20001f61670 */
[----:B------:R-:W-:Y:S01]  /*59e0*/  IMAD.IADD R186, R5, 0x1, R190 ;  /* 0x0000000105ba7824 */ /* 0x000fe200078e02be */
[----:B------:R-:W-:Y:S02]  /*59f0*/  FSEL R177, R177, -INF , !P4 ;  /* 0xff800000b1b17808 */ /* 0x000fe40006000000 */
[----:B------:R-:W-:-:S02]  /*5a00*/  FSEL R180, R180, -INF , !P6 ;  /* 0xff800000b4b47808 */ /* 0x000fc40007000000 */
[----:B------:R-:W-:Y:S01]  /*5a10*/  FSEL R181, R181, -INF , !P3 ;  /* 0xff800000b5b57808 */ /* 0x000fe20005800000 */
[----:B------:R-:W-:Y:S06]  /*5a20*/  @P5 BRA `(.L_x_927) ;  /* 0x0000000000585947 */ /* 0x000fec0003800000 */
[----:B------:R-:W-:Y:S01]  /*5a30*/  IMAD.IADD R187, R5, 0x1, R21 ;  /* 0x0000000105bb7824 */ /* 0x000fe200078e0215 */
[----:B------:R-:W-:Y:S04]  /*5a40*/  BSSY B0, `(.L_x_928) ;  /* 0x0000010000007945 */ /* 0x000fe80003800000 */
[----:B------:R-:W-:-:S13]  /*5a50*/  ISETP.GT.AND P3, PT, R187, -0x1, PT ;  /* 0xffffffffbb00780c */ /* 0x000fda0003f64270 */
[----:B------:R-:W-:Y:S05]  /*5a60*/  @P3 BRA `(.L_x_929) ;  /* 0x0000000000203947 */ /* 0x000fea0003800000 */
[----:B------:R-:W-:Y:S01]  /*5a70*/  IMAD.U32 R188, RZ, RZ, UR47 ;  /* 0x0000002fffbc7e24 */ /* 0x000fe2000f8e00ff */
[----:B------:R-:W-:-:S04]  /*5a80*/  LOP3.LUT R187, RZ, R187, RZ, 0x33, !PT ;  /* 0x000000bbffbb7212 */ /* 0x000fc800078e33ff */
[----:B------:R-:W-:-:S13]  /*5a90*/  ISETP.NE.AND P3, PT, R188, 0x1, PT ;  /* 0x00000001bc00780c */ /* 0x000fda0003f65270 */
[----:B------:R-:W1:Y:S02]  /*5aa0*/  @P3 LDC.64 R152, c[0x0][0x9e8] ;  /* 0x00027a00ff983b82 */ /* 0x000e640000000a00 */
[----:B-1----:R-:W-:-:S05]  /*5ab0*/  @P3 IMAD.HI.U32 R152, R187, R152, RZ ;  /* 0x00000098bb983227 */ /* 0x002fca00078e00ff */
[----:B------:R-:W-:-:S04]  /*5ac0*/  @P3 SHF.R.U32.HI R187, RZ, R153, R152 ;  /* 0x00000099ffbb3219 */ /* 0x000fc80000011698 */
[----:B------:R-:W-:Y:S01]  /*5ad0*/  LOP3.LUT R187, RZ, R187, RZ, 0x33, !PT ;  /* 0x000000bbffbb7212 */ /* 0x000fe200078e33ff */
[----:B------:R-:W-:Y:S06]  /*5ae0*/  BRA `(.L_x_930) ;  /* 0x0000000000147947 */ /* 0x000fec0003800000 */
.L_x_929:
[----:B------:R-:W-:-:S05]  /*5af0*/  IMAD.U32 R188, RZ, RZ, UR47 ;  /* 0x0000002fffbc7e24 */ /* 0x000fca000f8e00ff */
[----:B------:R-:W-:-:S13]  /*5b00*/  ISETP.NE.AND P3, PT, R188, 0x1, PT ;  /* 0x00000001bc00780c */ /* 0x000fda0003f65270 */
[----:B------:R-:W1:Y:S02]  /*5b10*/  @P3 LDC.64 R152, c[0x0][0x9e8] ;  /* 0x00027a00ff983b82 */ /* 0x000e640000000a00 */
[----:B-1----:R-:W-:-:S05]  /*5b20*/  @P3 IMAD.HI.U32 R152, R187, R152, RZ ;  /* 0x00000098bb983227 */ /* 0x002fca00078e00ff */
[----:B------:R-:W-:-:S07]  /*5b30*/  @P3 SHF.R.U32.HI R187, RZ, R153, R152 ;  /* 0x00000099ffbb3219 */ /* 0x000fce0000011698 */
.L_x_930:
[----:B------:R-:W-:Y:S05]  /*5b40*/  BSYNC B0 ;  /* 0x0000000000007941 */ /* 0x000fea0003800000 */
.L_x_928:
[----:B------:R-:W-:-:S04]  /*5b50*/  IMAD R187, R187, R188, -R0 ;  /* 0x000000bcbbbb7224 */ /* 0x000fc800078e0a00 */
[----:B------:R-:W-:-:S05]  /*5b60*/  IMAD R187, R22, -0x2, R187 ;  /* 0xfffffffe16bb7824 */ /* 0x000fca00078e02bb */
[----:B------:R-:W-:Y:S02]  /*5b70*/  VIADDMNMX R184, R187, R188, R184, PT ;  /* 0x000000bcbbb87246 */ /* 0x000fe400038001b8 */
[----:B------:R-:W-:-:S07]  /*5b80*/  VIMNMX R186, R186, R187, !PT ;  /* 0x000000bbbaba7248 */ /* 0x000fce0007fe0100 */
.L_x_927:
[----:B------:R-:W-:Y:S01]  /*5b90*/  FMNMX.FTZ R153, R185, R4, !PT ;  /* 0x00000004b9997209 */ /* 0x000fe20007810000 */
[----:B------:R-:W-:Y:S01]  /*5ba0*/  ULDC UR6, c[0x0][0x988] ;  /* 0x0002620000067ab9 */ /* 0x000fe20000000800 */
[----:B------:R-:W-:Y:S01]  /*5bb0*/  ISETP.GT.AND P4, PT, R186, RZ, P2 ;  /* 0x000000ffba00720c */ /* 0x000fe20001784270 */
[----:B------:R-:W-:Y:S01]  /*5bc0*/  UMOV UR46, UR40 ;  /* 0x00000028002e7c82 */ /* 0x000fe20008000000 */
[----:B------:R-:W-:Y:S01]  /*5bd0*/  FMNMX.FTZ R153, R2, R153, !PT ;  /* 0x0000009902997209 */ /* 0x000fe20007810000 */
[----:B------:R-:W-:Y:S01]  /*5be0*/  UMOV UR36, UR7 ;  /* 0x0000000700247c82 */ /* 0x000fe20008000000 */
[----:B------:R-:W-:Y:S02]  /*5bf0*/  ISETP.GT.AND P3, PT, R186, 0x1, P2 ;  /* 0x00000001ba00780c */ /* 0x000fe40001764270 */
[----:B------:R-:W-:Y:S02]  /*5c00*/  FMNMX.FTZ R0, R156, R153, !PT ;  /* 0x000000999c007209 */ /* 0x000fe40007810000 */
[----:B------:R-:W-:-:S02]  /*5c10*/  ISETP.LT.OR P4, PT, R184, 0x1, P4 ;  /* 0x00000001b800780c */ /* 0x000fc40002781670 */
[----:B------:R-:W-:Y:S02]  /*5c20*/  FMNMX.FTZ R153, R157, R0, !PT ;  /* 0x000000009d997209 */ /* 0x000fe40007810000 */
[----:B------:R-:W-:Y:S02]  /*5c30*/  ISETP.GT.AND P5, PT, R186, 0x8, P2 ;  /* 0x00000008ba00780c */ /* 0x000fe400017a4270 */
[----:B------:R-:W-:Y:S02]  /*5c40*/  FMNMX.FTZ R0, R160, R153, !PT ;  /* 0x00000099a0007209 */ /* 0x000fe40007810000 */
[----:B------:R-:W-:Y:S02]  /*5c50*/  ISETP.LT.OR P3, PT, R184, 0x2, P3 ;  /* 0x00000002b800780c */ /* 0x000fe40001f61670 */
[----:B------:R-:W-:Y:S02]  /*5c60*/  FMNMX.FTZ R153, R161, R0, !PT ;  /* 0x00000000a1997209 */ /* 0x000fe40007810000 */
[----:B------:R-:W-:-:S02]  /*5c70*/  FSEL R154, R154, -INF , !P4 ;  /* 0xff8000009a9a7808 */ /* 0x000fc40006000000 */
        /* <DEDUP_REMOVED lines=15> */
[----:B------:R-:W-:Y:S02]  /*5d70*/  FSEL R159, R159, -INF , !P6 ;  /* 0xff8000009f9f7808 */ /* 0x000fe40007000000 */
[----:B------:R-:W-:Y:S02]  /*5d80*/  FMNMX.FTZ R0, R180, R153, !PT ;  /* 0x00000099b4007209 */ /* 0x000fe40007810000 */
[----:B------:R-:W-:-:S02]  /*5d90*/  ISETP.LT.OR P3, PT, R184, 0x11, P3 ;  /* 0x00000011b800780c */ /* 0x000fc40001f61670 */
[----:B------:R-:W-:Y:S02]  /*5da0*/  FMNMX.FTZ R0, R181, R0, !PT ;  /* 0x00000000b5007209 */ /* 0x000fe40007810000 */
[C---:B------:R-:W-:Y:S02]  /*5db0*/  ISETP.GT.AND P4, PT, R186.reuse, 0x19, P2 ;  /* 0x00000019ba00780c */ /* 0x040fe40001784270 */
[----:B------:R-:W-:Y:S01]  /*5dc0*/  ISETP.GT.AND P6, PT, R186, 0x18, P2 ;  /* 0x00000018ba00780c */ /* 0x000fe200017c4270 */
[----:B------:R-:W1:Y:S01]  /*5dd0*/  SHFL.BFLY PT, R153, R0, 0x2, 0x1f ;  /* 0x0c401f0000997f89 */ /* 0x000e6200000e0000 */
[----:B------:R-:W-:Y:S02]  /*5de0*/  ISETP.LT.OR P5, PT, R184, 0x12, P5 ;  /* 0x00000012b800780c */ /* 0x000fe40002fa1670 */
[----:B------:R-:W-:Y:S02]  /*5df0*/  FSEL R162, R162, -INF , !P3 ;  /* 0xff800000a2a27808 */ /* 0x000fe40005800000 */
[----:B------:R-:W-:-:S02]  /*5e00*/  ISETP.LT.OR P4, PT, R184, 0x1a, P4 ;  /* 0x0000001ab800780c */ /* 0x000fc40002781670 */
[----:B------:R-:W-:Y:S02]  /*5e10*/  ISETP.LT.OR P6, PT, R184, 0x19, P6 ;  /* 0x00000019b800780c */ /* 0x000fe400037c1670 */
[----:B------:R-:W-:Y:S02]  /*5e20*/  FSEL R163, R163, -INF , !P5 ;  /* 0xff800000a3a37808 */ /* 0x000fe40006800000 */
[----:B------:R-:W-:Y:S02]  /*5e30*/  FSEL R167, R167, -INF , !P4 ;  /* 0xff800000a7a77808 */ /* 0x000fe40006000000 */
[----:B------:R-:W-:Y:S02]  /*5e40*/  ISETP.GT.AND P3, PT, R186, 0x20, P2 ;  /* 0x00000020ba00780c */ /* 0x000fe40001764270 */
[----:B------:R-:W-:Y:S02]  /*5e50*/  FSEL R166, R166, -INF , !P6 ;  /* 0xff800000a6a67808 */ /* 0x000fe40007000000 */
[----:B------:R-:W-:-:S02]  /*5e60*/  ISETP.GT.AND P5, PT, R186, 0x21, P2 ;  /* 0x00000021ba00780c */ /* 0x000fc400017a4270 */
[----:B------:R-:W-:Y:S02]  /*5e70*/  ISETP.LT.OR P3, PT, R184, 0x21, P3 ;  /* 0x00000021b800780c */ /* 0x000fe40001f61670 */
[----:B------:R-:W-:Y:S02]  /*5e80*/  ISETP.GT.AND P6, PT, R186, 0x28, P2 ;  /* 0x00000028ba00780c */ /* 0x000fe400017c4270 */
[----:B------:R-:W-:Y:S02]  /*5e90*/  ISETP.LT.OR P5, PT, R184, 0x22, P5 ;  /* 0x00000022b800780c */ /* 0x000fe40002fa1670 */
[----:B-1----:R-:W-:Y:S02]  /*5ea0*/  FMNMX.FTZ R153, R0, R153, !PT ;  /* 0x0000009900997209 */ /* 0x002fe40007810000 */
[----:B------:R-:W-:Y:S02]  /*5eb0*/  FMNMX.FTZ R0, R154, R3, !PT ;  /* 0x000000039a007209 */ /* 0x000fe40007810000 */
[----:B------:R-:W-:Y:S01]  /*5ec0*/  FSEL R170, R170, -INF , !P3 ;  /* 0xff800000aaaa7808 */ /* 0x000fe20005800000 */
[----:B------:R-:W1:Y:S01]  /*5ed0*/  SHFL.BFLY PT, R152, R153, 0x1, 0x1f ;  /* 0x0c201f0099987f89 */ /* 0x000e6200000e0000 */
[----:B------:R-:W-:-:S02]  /*5ee0*/  ISETP.GT.AND P3, PT, R186, 0x29, P2 ;  /* 0x00000029ba00780c */ /* 0x000fc40001764270 */
[----:B------:R-:W-:Y:S02]  /*5ef0*/  FSEL R171, R171, -INF , !P5 ;  /* 0xff800000abab7808 */ /* 0x000fe40006800000 */
[----:B------:R-:W-:Y:S02]  /*5f00*/  ISETP.LT.OR P6, PT, R184, 0x29, P6 ;  /* 0x00000029b800780c */ /* 0x000fe400037c1670 */
[----:B------:R-:W-:Y:S02]  /*5f10*/  ISETP.GT.AND P5, PT, R186, 0x30, P2 ;  /* 0x00000030ba00780c */ /* 0x000fe400017a4270 */
[----:B------:R-:W-:Y:S02]  /*5f20*/  ISETP.LT.OR P3, PT, R184, 0x2a, P3 ;  /* 0x0000002ab800780c */ /* 0x000fe40001f61670 */
[----:B------:R-:W-:Y:S02]  /*5f30*/  FSEL R174, R174, -INF , !P6 ;  /* 0xff800000aeae7808 */ /* 0x000fe40007000000 */
[----:B------:R-:W-:-:S02]  /*5f40*/  ISETP.GT.AND P6, PT, R186, 0x31, P2 ;  /* 0x00000031ba00780c */ /* 0x000fc400017c4270 */
[----:B------:R-:W-:Y:S02]  /*5f50*/  FSEL R175, R175, -INF , !P3 ;  /* 0xff800000afaf7808 */ /* 0x000fe40005800000 */
[----:B------:R-:W-:Y:S02]  /*5f60*/  ISETP.LT.OR P5, PT, R184, 0x31, P5 ;  /* 0x00000031b800780c */ /* 0x000fe40002fa1670 */
[----:B------:R-:W-:Y:S02]  /*5f70*/  ISETP.GT.AND P3, PT, R186, 0x38, P2 ;  /* 0x00000038ba00780c */ /* 0x000fe40001764270 */
[----:B------:R-:W-:Y:S02]  /*5f80*/  ISETP.LT.OR P6, PT, R184, 0x32, P6 ;  /* 0x00000032b800780c */ /* 0x000fe400037c1670 */
[----:B------:R-:W-:Y:S02]  /*5f90*/  FSEL R178, R178, -INF , !P5 ;  /* 0xff800000b2b27808 */ /* 0x000fe40006800000 */
[----:B-1----:R-:W-:-:S02]  /*5fa0*/  FMNMX.FTZ R152, R153, R152, !PT ;  /* 0x0000009899987209 */ /* 0x002fc40007810000 */
[----:B------:R-:W-:Y:S02]  /*5fb0*/  FMNMX.FTZ R153, R155, R0, !PT ;  /* 0x000000009b997209 */ /* 0x000fe40007810000 */
[C---:B------:R-:W-:Y:S01]  /*5fc0*/  FSETP.NEU.FTZ.AND P4, PT, R152.reuse, -INF , PT ;  /* 0xff8000009800780b */ /* 0x040fe20003f9d000 */
[----:B------:R-:W-:Y:S01]  /*5fd0*/  FMUL.FTZ R187, R152, UR6 ;  /* 0x0000000698bb7c20 */ /* 0x000fe20008410000 */
[----:B------:R-:W-:Y:S02]  /*5fe0*/  FMNMX.FTZ R0, R158, R153, !PT ;  /* 0x000000999e007209 */ /* 0x000fe40007810000 */
[----:B------:R-:W-:Y:S02]  /*5ff0*/  ISETP.GT.AND P2, PT, R186, 0x39, P2 ;  /* 0x00000039ba00780c */ /* 0x000fe40001744270 */
[----:B------:R-:W-:Y:S02]  /*6000*/  FMNMX.FTZ R153, R159, R0, !PT ;  /* 0x000000009f997209 */ /* 0x000fe40007810000 */
[----:B------:R-:W-:-:S02]  /*6010*/  ISETP.LT.OR P3, PT, R184, 0x39, P3 ;  /* 0x00000039b800780c */ /* 0x000fc40001f61670 */
[----:B------:R-:W-:Y:S02]  /*6020*/  FMNMX.FTZ R0, R162, R153, !PT ;  /* 0x00000099a2007209 */ /* 0x000fe40007810000 */
[----:B------:R-:W-:Y:S02]  /*6030*/  FSEL R179, R179, -INF , !P6 ;  /* 0xff800000b3b37808 */ /* 0x000fe40007000000 */
[----:B------:R-:W-:Y:S02]  /*6040*/  FMNMX.FTZ R153, R163, R0, !PT ;  /* 0x00000000a3997209 */ /* 0x000fe40007810000 */
[----:B------:R-:W-:Y:S02]  /*6050*/  FSEL R0, R187, RZ, P4 ;  /* 0x000000ffbb007208 */ /* 0x000fe40002000000 */
[----:B------:R-:W-:Y:S02]  /*6060*/  FMNMX.FTZ R188, R166, R153, !PT ;  /* 0x00000099a6bc7209 */ /* 0x000fe40007810000 */
[----:B------:R-:W-:Y:S01]  /*6070*/  ISETP.LT.OR P2, PT, R184, 0x3a, P2 ;  /* 0x0000003ab800780c */ /* 0x000fe20001741670 */
[--C-:B------:R-:W-:Y:S01]  /*6080*/  FFMA.FTZ R153, R185, UR6, -R0.reuse ;  /* 0x00000006b9997c23 */ /* 0x100fe20008010800 */
[----:B------:R-:W-:Y:S01]  /*6090*/  FMNMX.FTZ R185, R167, R188, !PT ;  /* 0x000000bca7b97209 */ /* 0x000fe20007810000 */
[--C-:B------:R-:W-:Y:S01]  /*60a0*/  FFMA.FTZ R196, R2, UR6, -R0.reuse ;  /* 0x0000000602c47c23 */ /* 0x100fe20008010800 */
[----:B------:R-:W-:Y:S01]  /*60b0*/  FSEL R182, R182, -INF , !P3 ;  /* 0xff800000b6b67808 */ /* 0x000fe20005800000 */
[--C-:B------:R-:W-:Y:S01]  /*60c0*/  FFMA.FTZ R198, R156, UR6, -R0.reuse ;  /* 0x000000069cc67c23 */ /* 0x100fe20008010800 */
[----:B------:R-:W-:Y:S01]  /*60d0*/  FMNMX.FTZ R188, R170, R185, !PT ;  /* 0x000000b9aabc7209 */ /* 0x000fe20007810000 */
[--C-:B------:R-:W-:Y:S01]  /*60e0*/  FFMA.FTZ R192, R160, UR6, -R0.reuse ;  /* 0x00000006a0c07c23 */ /* 0x100fe20008010800 */
[----:B------:R-:W-:Y:S01]  /*60f0*/  FSEL R183, R183, -INF , !P2 ;  /* 0xff800000b7b77808 */ /* 0x000fe20005000000 */
[--C-:B------:R-:W-:Y:S01]  /*6100*/  FFMA.FTZ R157, R157, UR6, -R0.reuse ;  /* 0x000000069d9d7c23 */ /* 0x100fe20008010800 */
[----:B------:R-:W-:Y:S01]  /*6110*/  FMNMX.FTZ R185, R171, R188, !PT ;  /* 0x000000bcabb97209 */ /* 0x000fe20007810000 */
[--C-:B------:R-:W-:Y:S01]  /*6120*/  FFMA.FTZ R161, R161, UR6, -R0.reuse ;  /* 0x00000006a1a17c23 */ /* 0x100fe20008010800 */
[----:B------:R-:W-:Y:S01]  /*6130*/  FSEL R187, R152, RZ, P4 ;  /* 0x000000ff98bb7208 */ /* 0x000fe20002000000 */
[--C-:B------:R-:W-:Y:S01]  /*6140*/  FFMA.FTZ R194, R164, UR6, -R0.reuse ;  /* 0x00000006a4c27c23 */ /* 0x100fe20008010800 */
[----:B------:R-:W-:Y:S01]  /*6150*/  FMNMX.FTZ R2, R174, R185, !PT ;  /* 0x000000b9ae027209 */ /* 0x000fe20007810000 */
[--C-:B------:R-:W-:Y:S01]  /*6160*/  FFMA.FTZ R165, R165, UR6, -R0.reuse ;  /* 0x00000006a5a57c23 */ /* 0x100fe20008010800 */
[----:B------:R-:W-:Y:S01]  /*6170*/  FFMA.FTZ R188, R168, UR6, -R0 ;  /* 0x00000006a8bc7c23 */ /* 0x000fe20008010800 */
[----:B------:R-:W-:Y:S01]  /*6180*/  FADD.FTZ R187, -R187, R4 ;  /* 0x00000004bbbb7221 */ /* 0x000fe20000010100 */
[----:B------:R-:W-:Y:S01]  /*6190*/  FMNMX.FTZ R185, R175, R2, !PT ;  /* 0x00000002afb97209 */ /* 0x000fe20007810000 */
[--C-:B------:R-:W-:Y:S01]  /*61a0*/  FFMA.FTZ R169, R169, UR6, -R0.reuse ;  /* 0x00000006a9a97c23 */ /* 0x100fe20008010800 */
[--C-:B------:R-:W-:Y:S01]  /*61b0*/  FFMA.FTZ R190, R172, UR6, -R0.reuse ;  /* 0x00000006acbe7c23 */ /* 0x100fe20008010800 */
[----:B------:R-:W-:Y:S01]  /*61c0*/  FMUL.FTZ R187, R187, UR6 ;  /* 0x00000006bbbb7c20 */ /* 0x000fe20008410000 */
[----:B------:R-:W-:Y:S01]  /*61d0*/  FMNMX.FTZ R2, R178, R185, !PT ;  /* 0x000000b9b2027209 */ /* 0x000fe20007810000 */
[--C-:B------:R-:W-:Y:S01]  /*61e0*/  FFMA.FTZ R173, R173, UR6, -R0.reuse ;  /* 0x00000006adad7c23 */ /* 0x100fe20008010800 */
[--C-:B------:R-:W-:Y:S01]  /*61f0*/  FFMA.FTZ R184, R176, UR6, -R0.reuse ;  /* 0x00000006b0b87c23 */ /* 0x100fe20008010800 */
[--C-:B------:R-:W-:Y:S01]  /*6200*/  FFMA.FTZ R177, R177, UR6, -R0.reuse ;  /* 0x00000006b1b17c23 */ /* 0x100fe20008010800 */
[----:B------:R-:W-:Y:S01]  /*6210*/  FMNMX.FTZ R185, R179, R2, !PT ;  /* 0x00000002b3b97209 */ /* 0x000fe20007810000 */
[--C-:B------:R-:W-:Y:S01]  /*6220*/  FFMA.FTZ R186, R180, UR6, -R0.reuse ;  /* 0x00000006b4ba7c23 */ /* 0x100fe20008010800 */
[----:B------:R-:W-:Y:S01]  /*6230*/  FFMA.FTZ R181, R181, UR6, -R0 ;  /* 0x00000006b5b57c23 */ /* 0x000fe20008010800 */
[----:B------:R-:W-:Y:S01]  /*6240*/  MUFU.EX2 R153, R153 ;  /* 0x0000009900997308 */ /* 0x000fe20000000800 */
[----:B------:R-:W-:-:S04]  /*6250*/  FMNMX.FTZ R2, R182, R185, !PT ;  /* 0x000000b9b6027209 */ /* 0x000fc80007810000 */
[----:B------:R-:W-:-:S03]  /*6260*/  FMNMX.FTZ R2, R183, R2, !PT ;  /* 0x00000002b7027209 */ /* 0x000fc60007810000 */
[----:B------:R-:W1:Y:S02]  /*6270*/  MUFU.EX2 R0, R187 ;  /* 0x000000bb00007308 */ /* 0x000e640000000800 */
[----:B------:R-:W2:Y:S06]  /*6280*/  SHFL.BFLY PT, R185, R2, 0x2, 0x1f ;  /* 0x0c401f0002b97f89 */ /* 0x000eac00000e0000 */
[----:B------:R-:W3:Y:S08]  /*6290*/  MUFU.EX2 R196, R196 ;  /* 0x000000c400c47308 */ /* 0x000ef00000000800 */
[----:B------:R-:W4:Y:S08]  /*62a0*/  MUFU.EX2 R198, R198 ;  /* 0x000000c600c67308 */ /* 0x000f300000000800 */
[----:B------:R-:W5:Y:S01]  /*62b0*/  MUFU.EX2 R157, R157 ;  /* 0x0000009d009d7308 */ /* 0x000f620000000800 */
[----:B--2---:R-:W-:-:S05]  /*62c0*/  FMNMX.FTZ R185, R2, R185, !PT ;  /* 0x000000b902b97209 */ /* 0x004fca0007810000 */
[----:B------:R-:W2:Y:S02]  /*62d0*/  SHFL.BFLY PT, R156, R185, 0x1, 0x1f ;  /* 0x0c201f00b99c7f89 */ /* 0x000ea400000e0000 */
[----:B------:R-:W5:Y:S08]  /*62e0*/  MUFU.EX2 R192, R192 ;  /* 0x000000c000c07308 */ /* 0x000f700000000800 */
[----:B------:R-:W5:Y:S08]  /*62f0*/  MUFU.EX2 R161, R161 ;  /* 0x000000a100a17308 */ /* 0x000f700000000800 */
[----:B------:R-:W-:Y:S01]  /*6300*/  MUFU.EX2 R194, R194 ;  /* 0x000000c200c27308 */ /* 0x000fe20000000800 */
[----:B--2---:R-:W-:-:S07]  /*6310*/  FMNMX.FTZ R156, R185, R156, !PT ;  /* 0x0000009cb99c7209 */ /* 0x004fce0007810000 */
[----:B------:R-:W-:Y:S01]  /*6320*/  MUFU.EX2 R165, R165 ;  /* 0x000000a500a57308 */ /* 0x000fe20000000800 */
[C---:B------:R-:W-:Y:S01]  /*6330*/  FSETP.NEU.FTZ.AND P2, PT, R156.reuse, -INF , PT ;  /* 0xff8000009c00780b */ /* 0x040fe20003f5d000 */
[----:B------:R-:W-:-:S03]  /*6340*/  FMUL.FTZ R160, R156, UR6 ;  /* 0x000000069ca07c20 */ /* 0x000fc60008410000 */
[----:B------:R-:W-:-:S03]  /*6350*/  FSEL R2, R156, RZ, P2 ;  /* 0x000000ff9c027208 */ /* 0x000fc60001000000 */
[----:B------:R-:W-:Y:S01]  /*6360*/  MUFU.EX2 R188, R188 ;  /* 0x000000bc00bc7308 */ /* 0x000fe20000000800 */
[----:B------:R-:W-:Y:S02]  /*6370*/  FSEL R160, R160, RZ, P2 ;  /* 0x000000ffa0a07208 */ /* 0x000fe40001000000 */
[----:B------:R-:W-:Y:S01]  /*6380*/  ISETP.GT.AND P2, PT, R23, UR41, PT ;  /* 0x0000002917007c0c */ /* 0x000fe2000bf44270 */
[----:B------:R-:W-:Y:S01]  /*6390*/  FADD.FTZ R2, -R2, R3 ;  /* 0x0000000302027221 */ /* 0x000fe20000010100 */
[----:B-1----:R-:W-:Y:S01]  /*63a0*/  FFMA.FTZ R3, R0, R20, R153 ;  /* 0x0000001400037223 */ /* 0x002fe20000010099 */
[--C-:B------:R-:W-:Y:S01]  /*63b0*/  FFMA.FTZ R197, R154, UR6, -R160.reuse ;  /* 0x000000069ac57c23 */ /* 0x100fe200080108a0 */
[--C-:B------:R-:W-:Y:S01]  /*63c0*/  FFMA.FTZ R4, R155, UR6, -R160.reuse ;  /* 0x000000069b047c23 */ /* 0x100fe200080108a0 */
[----:B------:R-:W-:Y:S01]  /*63d0*/  FMUL.FTZ R2, R2, UR6 ;  /* 0x0000000602027c20 */ /* 0x000fe20008410000 */
[--C-:B------:R-:W-:Y:S01]  /*63e0*/  FFMA.FTZ R199, R158, UR6, -R160.reuse ;  /* 0x000000069ec77c23 */ /* 0x100fe200080108a0 */
[--C-:B------:R-:W-:Y:S01]  /*63f0*/  FFMA.FTZ R154, R159, UR6, -R160.reuse ;  /* 0x000000069f9a7c23 */ /* 0x100fe200080108a0 */
[--C-:B------:R-:W-:Y:S01]  /*6400*/  FFMA.FTZ R193, R162, UR6, -R160.reuse ;  /* 0x00000006a2c17c23 */ /* 0x100fe200080108a0 */
[----:B------:R-:W-:Y:S01]  /*6410*/  MUFU.EX2 R197, R197 ;  /* 0x000000c500c57308 */ /* 0x000fe20000000800 */
[----:B---3--:R-:W-:Y:S01]  /*6420*/  FADD.FTZ R3, R196, R3 ;  /* 0x00000003c4037221 */ /* 0x008fe20000010000 */
[--C-:B------:R-:W-:Y:S01]  /*6430*/  FFMA.FTZ R158, R163, UR6, -R160.reuse ;  /* 0x00000006a39e7c23 */ /* 0x100fe200080108a0 */
[--C-:B------:R-:W-:Y:S01]  /*6440*/  FFMA.FTZ R195, R166, UR6, -R160.reuse ;  /* 0x00000006a6c37c23 */ /* 0x100fe200080108a0 */
[--C-:B------:R-:W-:Y:S01]  /*6450*/  FFMA.FTZ R162, R167, UR6, -R160.reuse ;  /* 0x00000006a7a27c23 */ /* 0x100fe200080108a0 */
[----:B----4-:R-:W-:Y:S01]  /*6460*/  FADD.FTZ R20, R198, R3 ;  /* 0x00000003c6147221 */ /* 0x010fe20000010000 */
[--C-:B------:R-:W-:Y:S01]  /*6470*/  FFMA.FTZ R189, R170, UR6, -R160.reuse ;  /* 0x00000006aabd7c23 */ /* 0x100fe200080108a0 */
[----:B------:R-:W-:Y:S01]  /*6480*/  FFMA.FTZ R164, R171, UR6, -R160 ;  /* 0x00000006aba47c23 */ /* 0x000fe200080108a0 */
[----:B------:R-:W1:Y:S01]  /*6490*/  MUFU.EX2 R2, R2 ;  /* 0x0000000200027308 */ /* 0x000e620000000800 */
[----:B-----5:R-:W-:Y:S01]  /*64a0*/  FADD.FTZ R3, R157, R20 ;  /* 0x000000149d037221 */ /* 0x020fe20000010000 */
[--C-:B------:R-:W-:Y:S01]  /*64b0*/  FFMA.FTZ R191, R174, UR6, -R160.reuse ;  /* 0x00000006aebf7c23 */ /* 0x100fe200080108a0 */
[--C-:B------:R-:W-:Y:S01]  /*64c0*/  FFMA.FTZ R185, R178, UR6, -R160.reuse ;  /* 0x00000006b2b97c23 */ /* 0x100fe200080108a0 */
[--C-:B------:R-:W-:Y:S01]  /*64d0*/  FFMA.FTZ R179, R179, UR6, -R160.reuse ;  /* 0x00000006b3b37c23 */ /* 0x100fe200080108a0 */
[----:B------:R-:W-:Y:S01]  /*64e0*/  FADD.FTZ R166, R192, R3 ;  /* 0x00000003c0a67221 */ /* 0x000fe20000010000 */
[----:B------:R-:W-:Y:S01]  /*64f0*/  FFMA.FTZ R182, R182, UR6, -R160 ;  /* 0x00000006b6b67c23 */ /* 0x000fe200080108a0 */
[----:B------:R-:W-:Y:S01]  /*6500*/  MOV R155, UR10 ;  /* 0x0000000a009b7c02 */ /* 0x000fe20008000f00 */
[----:B------:R-:W2:Y:S01]  /*6510*/  MUFU.EX2 R4, R4 ;  /* 0x0000000400047308 */ /* 0x000ea20000000800 */
[----:B------:R-:W-:Y:S01]  /*6520*/  F2FP.F16.F32.PACK_AB R196, R196, R153 ;  /* 0x00000099c4c4723e */ /* 0x000fe200000000ff */
[----:B------:R-:W-:Y:S01]  /*6530*/  VIADD R23, R23, 0xffffffff ;  /* 0xffffffff17177836 */ /* 0x000fe20000000000 */
[----:B------:R-:W-:Y:S01]  /*6540*/  F2FP.F16.F32.PACK_AB R198, R157, R198 ;  /* 0x000000c69dc6723e */ /* 0x000fe200000000ff */
[----:B------:R-:W-:Y:S01]  /*6550*/  @!P1 VIADD R155, R155, 0x30860 ;  /* 0x000308609b9b9836 */ /* 0x000fe20000000000 */
[----:B------:R-:W-:-:S03]  /*6560*/  F2FP.F16.F32.PACK_AB R192, R161, R192 ;  /* 0x000000c0a1c0723e */ /* 0x000fc600000000ff */
[----:B------:R-:W3:Y:S01]  /*6570*/  MUFU.EX2 R199, R199 ;  /* 0x000000c700c77308 */ /* 0x000ee20000000800 */
[----:B-1----:R-:W-:Y:S01]  /*6580*/  FFMA.FTZ R7, R2, R7, R197 ;  /* 0x0000000702077223 */ /* 0x002fe200000100c5 */
[----:B------:R-:W-:-:S04]  /*6590*/  @!P1 PRMT R155, RZ, 0x654, R155 ;  /* 0x00000654ff9b9816 */ /* 0x000fc8000000009b */
[----:B------:R1:W-:Y:S02]  /*65a0*/  @!P1 SYNCS.ARRIVE.TRANS64.RED.A1T0 RZ, [R155+URZ], RZ ;  /* 0x000000ff9bff99a7 */ /* 0x0003e4000810043f */
[----:B------:R-:W4:Y:S01]  /*65b0*/  MUFU.EX2 R154, R154 ;  /* 0x0000009a009a7308 */ /* 0x000f220000000800 */
[C---:B--2---:R-:W-:Y:S01]  /*65c0*/  FADD.FTZ R20, R4.reuse, R7 ;  /* 0x0000000704147221 */ /* 0x044fe20000010000 */
[----:B------:R-:W-:Y:S01]  /*65d0*/  FADD.FTZ R7, R161, R166 ;  /* 0x000000a6a1077221 */ /* 0x000fe20000010000 */
[--C-:B------:R-:W-:Y:S01]  /*65e0*/  FFMA.FTZ R166, R175, UR6, -R160.reuse ;  /* 0x00000006afa67c23 */ /* 0x100fe200080108a0 */
[----:B------:R-:W-:Y:S01]  /*65f0*/  FFMA.FTZ R160, R183, UR6, -R160 ;  /* 0x00000006b7a07c23 */ /* 0x000fe200080108a0 */
[----:B------:R-:W-:Y:S01]  /*6600*/  F2FP.F16.F32.PACK_AB R197, R4, R197 ;  /* 0x000000c504c5723e */ /* 0x000fe200000000ff */
[----:B------:R-:W-:Y:S01]  /*6610*/  FADD.FTZ R168, R194, R7 ;  /* 0x00000007c2a87221 */ /* 0x000fe20000010000 */
[----:B------:R-:W-:Y:S01]  /*6620*/  F2FP.F16.F32.PACK_AB R194, R165, R194 ;  /* 0x000000c2a5c2723e */ /* 0x000fe200000000ff */
[----:B------:R-:W2:Y:S01]  /*6630*/  MUFU.EX2 R193, R193 ;  /* 0x000000c100c17308 */ /* 0x000ea20000000800 */
[----:B---3--:R-:W-:Y:S01]  /*6640*/  FADD.FTZ R3, R199, R20 ;  /* 0x00000014c7037221 */ /* 0x008fe20000010000 */
[----:B------:R-:W-:Y:S01]  /*6650*/  FADD.FTZ R7, R165, R168 ;  /* 0x000000a8a5077221 */ /* 0x000fe20000010000 */
[----:B------:R-:W-:-:S03]  /*6660*/  IMAD.MOV.U32 R4, RZ, RZ, R152 ;  /* 0x000000ffff047224 */ /* 0x000fc600078e0098 */
[----:B------:R-:W-:Y:S02]  /*6670*/  FADD.FTZ R168, R188, R7 ;  /* 0x00000007bca87221 */ /* 0x000fe40000010000 */
[----:B------:R-:W3:Y:S01]  /*6680*/  MUFU.EX2 R158, R158 ;  /* 0x0000009e009e7308 */ /* 0x000ee20000000800 */
[C---:B----4-:R-:W-:Y:S01]  /*6690*/  FADD.FTZ R20, R154.reuse, R3 ;  /* 0x000000039a147221 */ /* 0x050fe20000010000 */
[----:B------:R-:W-:-:S06]  /*66a0*/  F2FP.F16.F32.PACK_AB R199, R154, R199 ;  /* 0x000000c79ac7723e */ /* 0x000fcc00000000ff */
[----:B------:R-:W4:Y:S01]  /*66b0*/  MUFU.EX2 R195, R195 ;  /* 0x000000c300c37308 */ /* 0x000f220000000800 */
[----:B--2---:R-:W-:-:S07]  /*66c0*/  FADD.FTZ R3, R193, R20 ;  /* 0x00000014c1037221 */ /* 0x004fce0000010000 */
[----:B------:R-:W2:Y:S01]  /*66d0*/  MUFU.EX2 R169, R169 ;  /* 0x000000a900a97308 */ /* 0x000ea20000000800 */
[C---:B---3--:R-:W-:Y:S01]  /*66e0*/  FADD.FTZ R20, R158.reuse, R3 ;  /* 0x000000039e147221 */ /* 0x048fe20000010000 */
[----:B------:R-:W-:-:S06]  /*66f0*/  F2FP.F16.F32.PACK_AB R193, R158, R193 ;  /* 0x000000c19ec1723e */ /* 0x000fcc00000000ff */
[----:B------:R-:W3:Y:S01]  /*6700*/  MUFU.EX2 R162, R162 ;  /* 0x000000a200a27308 */ /* 0x000ee20000000800 */
[----:B----4-:R-:W-:-:S07]  /*6710*/  FADD.FTZ R3, R195, R20 ;  /* 0x00000014c3037221 */ /* 0x010fce0000010000 */
[----:B------:R-:W4:Y:S01]  /*6720*/  MUFU.EX2 R190, R190 ;  /* 0x000000be00be7308 */ /* 0x000f220000000800 */
[C---:B--2---:R-:W-:Y:S01]  /*6730*/  FADD.FTZ R7, R169.reuse, R168 ;  /* 0x000000a8a9077221 */ /* 0x044fe20000010000 */
[----:B------:R-:W-:-:S06]  /*6740*/  F2FP.F16.F32.PACK_AB R188, R169, R188 ;  /* 0x000000bca9bc723e */ /* 0x000fcc00000000ff */
[----:B------:R-:W2:Y:S01]  /*6750*/  MUFU.EX2 R189, R189 ;  /* 0x000000bd00bd7308 */ /* 0x000ea20000000800 */
[C---:B---3--:R-:W-:Y:S01]  /*6760*/  FADD.FTZ R20, R162.reuse, R3 ;  /* 0x00000003a2147221 */ /* 0x048fe20000010000 */
[----:B------:R-:W-:-:S06]  /*6770*/  F2FP.F16.F32.PACK_AB R195, R162, R195 ;  /* 0x000000c3a2c3723e */ /* 0x000fcc00000000ff */
[----:B------:R-:W3:Y:S01]  /*6780*/  MUFU.EX2 R173, R173 ;  /* 0x000000ad00ad7308 */ /* 0x000ee20000000800 */
[----:B----4-:R-:W-:-:S07]  /*6790*/  FADD.FTZ R168, R190, R7 ;  /* 0x00000007bea87221 */ /* 0x010fce0000010000 */
[----:B------:R-:W4:Y:S01]  /*67a0*/  MUFU.EX2 R164, R164 ;  /* 0x000000a400a47308 */ /* 0x000f220000000800 */
[----:B--2---:R-:W-:-:S07]  /*67b0*/  FADD.FTZ R3, R189, R20 ;  /* 0x00000014bd037221 */ /* 0x004fce0000010000 */
[----:B------:R-:W2:Y:S01]  /*67c0*/  MUFU.EX2 R184, R184 ;  /* 0x000000b800b87308 */ /* 0x000ea20000000800 */
[C---:B---3--:R-:W-:Y:S01]  /*67d0*/  FADD.FTZ R7, R173.reuse, R168 ;  /* 0x000000a8ad077221 */ /* 0x048fe20000010000 */
[----:B------:R-:W-:-:S06]  /*67e0*/  F2FP.F16.F32.PACK_AB R190, R173, R190 ;  /* 0x000000beadbe723e */ /* 0x000fcc00000000ff */
[----:B------:R-:W3:Y:S01]  /*67f0*/  MUFU.EX2 R191, R191 ;  /* 0x000000bf00bf7308 */ /* 0x000ee20000000800 */
[C---:B----4-:R-:W-:Y:S01]  /*6800*/  FADD.FTZ R20, R164.reuse, R3 ;  /* 0x00000003a4147221 */ /* 0x050fe20000010000 */
[----:B------:R-:W-:-:S06]  /*6810*/  F2FP.F16.F32.PACK_AB R189, R164, R189 ;  /* 0x000000bda4bd723e */ /* 0x000fcc00000000ff */
[----:B------:R-:W4:Y:S01]  /*6820*/  MUFU.EX2 R177, R177 ;  /* 0x000000b100b17308 */ /* 0x000f220000000800 */
[----:B--2---:R-:W-:-:S07]  /*6830*/  FADD.FTZ R168, R184, R7 ;  /* 0x00000007b8a87221 */ /* 0x004fce0000010000 */
[----:B------:R-:W2:Y:S01]  /*6840*/  MUFU.EX2 R166, R166 ;  /* 0x000000a600a67308 */ /* 0x000ea20000000800 */
[----:B---3--:R-:W-:-:S07]  /*6850*/  FADD.FTZ R3, R191, R20 ;  /* 0x00000014bf037221 */ /* 0x008fce0000010000 */
[----:B------:R-:W3:Y:S01]  /*6860*/  MUFU.EX2 R185, R185 ;  /* 0x000000b900b97308 */ /* 0x000ee20000000800 */
[C---:B----4-:R-:W-:Y:S01]  /*6870*/  FADD.FTZ R7, R177.reuse, R168 ;  /* 0x000000a8b1077221 */ /* 0x050fe20000010000 */
[----:B------:R-:W-:-:S06]  /*6880*/  F2FP.F16.F32.PACK_AB R184, R177, R184 ;  /* 0x000000b8b1b8723e */ /* 0x000fcc00000000ff */
[----:B------:R-:W4:Y:S01]  /*6890*/  MUFU.EX2 R179, R179 ;  /* 0x000000b300b37308 */ /* 0x000f220000000800 */
[C---:B--2---:R-:W-:Y:S01]  /*68a0*/  FADD.FTZ R168, R166.reuse, R3 ;  /* 0x00000003a6a87221 */ /* 0x044fe20000010000 */
[----:B------:R-:W-:Y:S01]  /*68b0*/  F2FP.F16.F32.PACK_AB R191, R166, R191 ;  /* 0x000000bfa6bf723e */ /* 0x000fe200000000ff */
[----:B------:R-:W-:-:S05]  /*68c0*/  IMAD.MOV.U32 R3, RZ, RZ, R156 ;  /* 0x000000ffff037224 */ /* 0x000fca00078e009c */
[----:B------:R-:W2:Y:S01]  /*68d0*/  MUFU.EX2 R186, R186 ;  /* 0x000000ba00ba7308 */ /* 0x000ea20000000800 */
[----:B---3--:R-:W-:-:S07]  /*68e0*/  FADD.FTZ R168, R185, R168 ;  /* 0x000000a8b9a87221 */ /* 0x008fce0000010000 */
[----:B------:R-:W3:Y:S01]  /*68f0*/  MUFU.EX2 R187, R182 ;  /* 0x000000b600bb7308 */ /* 0x000ee20000000800 */
[C---:B----4-:R-:W-:Y:S01]  /*6900*/  FADD.FTZ R168, R179.reuse, R168 ;  /* 0x000000a8b3a87221 */ /* 0x050fe20000010000 */
[----:B------:R-:W-:-:S06]  /*6910*/  F2FP.F16.F32.PACK_AB R185, R179, R185 ;  /* 0x000000b9b3b9723e */ /* 0x000fcc00000000ff */
[----:B------:R-:W4:Y:S01]  /*6920*/  MUFU.EX2 R181, R181 ;  /* 0x000000b500b57308 */ /* 0x000f220000000800 */
[----:B--2---:R-:W-:-:S07]  /*6930*/  FADD.FTZ R20, R186, R7 ;  /* 0x00000007ba147221 */ /* 0x004fce0000010000 */
[----:B------:R-:W2:Y:S01]  /*6940*/  MUFU.EX2 R160, R160 ;  /* 0x000000a000a07308 */ /* 0x000ea20000000800 */
[----:B---3--:R-:W-:Y:S01]  /*6950*/  FADD.FTZ R168, R187, R168 ;  /* 0x000000a8bba87221 */ /* 0x008fe20000010000 */
[C---:B----4-:R-:W-:Y:S01]  /*6960*/  FADD.FTZ R20, R181.reuse, R20 ;  /* 0x00000014b5147221 */ /* 0x050fe20000010000 */
[----:B------:R-:W-:Y:S02]  /*6970*/  F2FP.F16.F32.PACK_AB R186, R181, R186 ;  /* 0x000000bab5ba723e */ /* 0x000fe400000000ff */
[C---:B--2---:R-:W-:Y:S01]  /*6980*/  FADD.FTZ R7, R160.reuse, R168 ;  /* 0x000000a8a0077221 */ /* 0x044fe20000010000 */
[----:B------:R-:W-:Y:S01]  /*6990*/  F2FP.F16.F32.PACK_AB R187, R160, R187 ;  /* 0x000000bba0bb723e */ /* 0x000fe200000000ff */
[----:B-1----:R-:W-:Y:S06]  /*69a0*/  @P2 BRA `(.L_x_931) ;  /* 0xffffffd800482947 */ /* 0x002fec000383ffff */
[----:B------:R-:W-:Y:S01]  /*69b0*/  IMAD.MOV.U32 R3, RZ, RZ, R156 ;  /* 0x000000ffff037224 */ /* 0x000fe200078e009c */
[----:B------:R-:W-:Y:S01]  /*69c0*/  UMOV UR36, UR7 ;  /* 0x0000000700247c82 */ /* 0x000fe20008000000 */
[----:B------:R-:W-:Y:S01]  /*69d0*/  IMAD.MOV.U32 R4, RZ, RZ, R152 ;  /* 0x000000ffff047224 */ /* 0x000fe200078e0098 */
[----:B------:R-:W-:-:S06]  /*69e0*/  UMOV UR46, UR40 ;  /* 0x00000028002e7c82 */ /* 0x000fcc0008000000 */
.L_x_914:
[----:B------:R-:W-:Y:S01]  /*69f0*/  ULDC UR7, c[0x0][0x9e4] ;  /* 0x0002790000077ab9 */ /* 0x000fe20000000800 */
[----:B------:R-:W-:Y:S02]  /*6a00*/  UIADD3 UR22, UR61, -UR22, URZ ;  /* 0x800000163d167290 */ /* 0x000fe4000fffe03f */
[----:B------:R-:W-:-:S06]  /*6a10*/  UISETP.GE.AND UP0, UPT, UR7, 0x1, UPT ;  /* 0x000000010700788c */ /* 0x000fcc000bf06270 */
[----:B------:R-:W-:-:S13]  /*6a20*/  PLOP3.LUT P6, PT, PT, PT, UP0, 0x80, 0x0 ;  /* 0x000000000000781c */ /* 0x000fda0003fcf008 */
[----:B------:R-:W-:Y:S05]  /*6a30*/  @!P6 BRA `(.L_x_932) ;  /* 0x000000000044e947 */ /* 0x000fea0003800000 */
        /* <DEDUP_REMOVED lines=10> */
.L_x_933:
[----:B------:R-:W-:-:S11]  /*6ae0*/  UISETP.NE.AND UP0, UPT, UR7, 0x1, UPT ;  /* 0x000000010700788c */ /* 0x000fd6000bf05270 */
[----:B------:R-:W-:Y:S02]  /*6af0*/  @UP0 ULDC.64 UR10, c[0x0][0x9e8] ;  /* 0x00027a00000a0ab9 */ /* 0x000fe40000000a00 */
[----:B------:R-:W-:-:S04]  /*6b00*/  UIMAD.WIDE.U32 UR14, UR61, UR10, URZ ;  /* 0x0000000a3d0e72a5 */ /* 0x000fc8000f8e003f */
[----:B------:R-:W-:-:S12]  /*6b10*/  @UP0 USHF.R.U32.HI UR61, URZ, UR11, UR15 ;  /* 0x0000000b3f3d0299 */ /* 0x000fd8000801160f */
.L_x_934:
[----:B------:R-:W-:-:S04]  /*6b20*/  UIMAD UR7, UR61, UR7, URZ ;  /* 0x000000073d0772a4 */ /* 0x000fc8000f8e023f */
[----:B------:R-:W-:-:S04]  /*6b30*/  UISETP.LT.AND UP0, UPT, UR22, UR7, UPT ;  /* 0x000000071600728c */ /* 0x000fc8000bf01270 */
[----:B------:R-:W-:-:S12]  /*6b40*/  USEL UR22, UR22, UR7, !UP0 ;  /* 0x0000000716167287 */ /* 0x000fd8000c000000 */
.L_x_932:
[----:B------:R-:W-:-:S04]  /*6b50*/  UIADD3 UR22, UR22, 0x3f, URZ ;  /* 0x0000003f16167890 */ /* 0x000fc8000fffe03f */
[----:B------:R-:W-:-:S04]  /*6b60*/  USHF.R.S32.HI UR7, URZ, 0x1f, UR22 ;  /* 0x0000001f3f077899 */ /* 0x000fc80008011416 */
[----:B------:R-:W-:-:S04]  /*6b70*/  ULEA.HI UR7, UR7, UR22, URZ, 0x6 ;  /* 0x0000001607077291 */ /* 0x000fc8000f8f303f */
[----:B------:R-:W-:-:S04]  /*6b80*/  USHF.R.S32.HI UR7, URZ, 0x6, UR7 ;  /* 0x000000063f077899 */ /* 0x000fc80008011407 */
[----:B------:R-:W-:-:S04]  /*6b90*/  UISETP.LT.AND UP0, UPT, UR60, UR7, UPT ;  /* 0x000000073c00728c */ /* 0x000fc8000bf01270 */
[----:B------:R-:W-:-:S06]  /*6ba0*/  USEL UR40, UR60, UR7, !UP0 ;  /* 0x000000073c287287 */ /* 0x000fcc000c000000 */
[----:B------:R-:W-:-:S13]  /*6bb0*/  ISETP.GE.AND P2, PT, R23, UR40, PT ;  /* 0x0000002817007c0c */ /* 0x000fda000bf46270 */
[----:B------:R-:W-:Y:S05]  /*6bc0*/  @!P2 BRA `(.L_x_935) ;  /* 0x0000001c002ca947 */ /* 0x000fea0003800000 */
[----:B------:R-:W-:Y:S01]  /*6bd0*/  IMAD.MOV.U32 R214, RZ, RZ, R3 ;  /* 0x000000ffffd67224 */ /* 0x000fe200078e0003 */
[----:B------:R-:W-:Y:S01]  /*6be0*/  UMOV UR39, UR46 ;  /* 0x0000002e00277c82 */ /* 0x000fe20008000000 */
[----:B------:R-:W-:Y:S01]  /*6bf0*/  IMAD.MOV.U32 R215, RZ, RZ, R4 ;  /* 0x000000ffffd77224 */ /* 0x000fe200078e0004 */
[----:B------:R-:W-:Y:S01]  /*6c00*/  UMOV UR7, UR36 ;  /* 0x0000002400077c82 */ /* 0x000fe20008000000 */
[----:B------:R-:W-:-:S05]  /*6c10*/  ULDC UR41, c[0x0][0x988] ;  /* 0x0002620000297ab9 */ /* 0x000fca0000000800 */
.L_x_944:
[----:B------:R-:W-:-:S04]  /*6c20*/  UIADD3 UR36, UR7, 0x1, URZ ;  /* 0x0000000107247890 */ /* 0x000fc8000fffe03f */
[----:B------:R-:W-:-:S04]  /*6c30*/  UISETP.NE.AND UP0, UPT, UR36, 0x2, UPT ;  /* 0x000000022400788c */ /* 0x000fc8000bf05270 */
[----:B------:R-:W-:Y:S02]  /*6c40*/  USEL UR46, URZ, 0x1, UP0 ;  /* 0x000000013f2e7887 */ /* 0x000fe40008000000 */
[----:B------:R-:W-:Y:S02]  /*6c50*/  USEL UR36, UR36, URZ, UP0 ;  /* 0x0000003f24247287 */ /* 0x000fe40008000000 */
[----:B------:R-:W-:Y:S01]  /*6c60*/  ULOP3.LUT UR46, UR39, UR46, URZ, 0x3c, !UPT ;  /* 0x0000002e272e7292 */ /* 0x000fe2000f8e3c3f */
[----:B------:R-:W-:Y:S11]  /*6c70*/  @!P0 BRA `(.L_x_936) ;  /* 0x0000000000048947 */ /* 0x000ff60003800000 */
[----:B------:R-:W-:Y:S01]  /*6c80*/  BPT.TRAP 0x1 ;  /* 0x000000040000795c */ /* 0x000fe20000300000 */
.L_x_936:
[----:B------:R-:W-:Y:S01]  /*6c90*/  ULEA UR6, UR36, UR38, 0x3 ;  /* 0x0000002624067291 */ /* 0x000fe2000f8e183f */
[----:B------:R-:W-:-:S04]  /*6ca0*/  MOV R3, UR46 ;  /* 0x0000002e00037c02 */ /* 0x000fc80008000f00 */
[----:B------:R-:W-:-:S04]  /*6cb0*/  SHF.L.U32 R3, R3, 0x1f, RZ ;  /* 0x0000001f03037819 */ /* 0x000fc800000006ff */
[----:B------:R1:W2:Y:S01]  /*6cc0*/  SYNCS.PHASECHK.TRANS64.TRYWAIT P2, [UR6+0x30830], R3 ;  /* 0x03083003ff0075a7 */ /* 0x0002a20008040146 */
[----:B------:R-:W-:Y:S05]  /*6cd0*/  @!P0 BRA `(.L_x_937) ;  /* 0x0000000000048947 */ /* 0x000fea0003800000 */
[----:B------:R-:W-:Y:S01]  /*6ce0*/  BPT.TRAP 0x1 ;  /* 0x000000040000795c */ /* 0x000fe20000300000 */
.L_x_937:
[----:B--2---:R-:W-:Y:S05]  /*6cf0*/  @P2 BRA `(.L_x_938) ;  /* 0x0000000000082947 */ /* 0x004fea0003800000 */
[----:B------:R-:W2:Y:S02]  /*6d00*/  SYNCS.PHASECHK.TRANS64.TRYWAIT P2, [UR6+0x30830], R3 ;  /* 0x03083003ff0075a7 */ /* 0x000ea40008040146 */
[----:B--2---:R-:W-:Y:S05]  /*6d10*/  @!P2 BRA `(.L_x_939) ;  /* 0x000000ac0014a947 */ /* 0x004fea0003800000 */
.L_x_938:
[----:B------:R-:W-:Y:S01]  /*6d20*/  R2UR UR56, R18 ;  /* 0x00000000123872ca */ /* 0x000fe200000e0000 */
[----:B------:R-:W-:Y:S01]  /*6d30*/  ULEA UR6, UR36, UR37, 0xb ;  /* 0x0000002524067291 */ /* 0x000fe2000f8e583f */
[----:B------:R-:W-:Y:S01]  /*6d40*/  R2UR UR57, R19 ;  /* 0x00000000133972ca */ /* 0x000fe200000e0000 */
[----:B------:R-:W-:Y:S01]  /*6d50*/  WARPGROUP.ARRIVE ;  /* 0x00000000000079c5 */ /* 0x000fe20000000000 */
        /* <DEDUP_REMOVED lines=178> */
[----:B------:R-:W-:Y:S01]  /*7880*/  UMOV UR56, UR4 ;  /* 0x0000000400387c82 */ /* 0x000fe20008000000 */
[----:B------:R-:W-:Y:S01]  /*7890*/  UMOV UR57, UR5 ;  /* 0x0000000500397c82 */ /* 0x000fe20008000000 */
[----:B------:R-:W-:Y:S01]  /*78a0*/  UMOV UR59, 0x40000040 ;  /* 0x40000040003b7882 */ /* 0x000fe20000000000 */
        /* <DEDUP_REMOVED lines=40> */
.L_x_940:
[----:B------:R-:W-:Y:S01]  /*7b30*/  ULEA UR14, UR7, UR38, 0x3 ;  /* 0x00000026070e7291 */ /* 0x000fe2000f8e183f */
[----:B------:R-:W-:-:S05]  /*7b40*/  IMAD.U32 R0, RZ, RZ, UR39 ;  /* 0x00000027ff007e24 */ /* 0x000fca000f8e00ff */
[----:B------:R-:W-:-:S04]  /*7b50*/  SHF.L.U32 R0, R0, 0x1f, RZ ;  /* 0x0000001f00007819 */ /* 0x000fc800000006ff */
[----:B------:R3:W4:Y:S01]  /*7b60*/  SYNCS.PHASECHK.TRANS64.TRYWAIT P2, [UR14+0x30850], R0 ;  /* 0x03085000ff0075a7 */ /* 0x000722000804014e */
[----:B------:R-:W-:Y:S05]  /*7b70*/  @!P0 BRA `(.L_x_941) ;  /* 0x0000000000048947 */ /* 0x000fea0003800000 */
[----:B------:R-:W-:Y:S01]  /*7b80*/  BPT.TRAP 0x1 ;  /* 0x000000040000795c */ /* 0x000fe20000300000 */
.L_x_941:
[----:B----4-:R-:W-:Y:S05]  /*7b90*/  @P2 BRA `(.L_x_942) ;  /* 0x0000000000082947 */ /* 0x010fea0003800000 */
[----:B------:R-:W4:Y:S02]  /*7ba0*/  SYNCS.PHASECHK.TRANS64.TRYWAIT P2, [UR14+0x30850], R0 ;  /* 0x03085000ff0075a7 */ /* 0x000f24000804014e */
[----:B----4-:R-:W-:Y:S05]  /*7bb0*/  @!P2 BRA `(.L_x_943) ;  /* 0x0000009c0084a947 */ /* 0x010fea0003800000 */
.L_x_942:
[----:B------:R-:W-:Y:S01]  /*7bc0*/  UIADD3 UR6, UR38, 0x400, URZ ;  /* 0x0000040026067890 */ /* 0x000fe2000fffe03f */
[----:B------:R-:W-:Y:S01]  /*7bd0*/  WARPGROUP.ARRIVE ;  /* 0x00000000000079c5 */ /* 0x000fe20000000000 */
[----:B-1-3--:R-:W-:Y:S01]  /*7be0*/  FMNMX.FTZ R0, R152, R215, !PT ;  /* 0x000000d798007209 */ /* 0x00afe20007810000 */
[----:B------:R-:W-:Y:S01]  /*7bf0*/  UMOV UR11, 0x40000040 ;  /* 0x40000040000b7882 */ /* 0x000fe20000000000 */
[----:B------:R-:W-:Y:S01]  /*7c00*/  USHF.R.U32.HI UR6, URZ, 0x4, UR6 ;  /* 0x000000043f067899 */ /* 0x000fe20008011606 */
[----:B------:R-:W-:Y:S01]  /*7c10*/  ISETP.GT.AND P2, PT, R23, UR40, PT ;  /* 0x0000002817007c0c */ /* 0x000fe2000bf44270 */
[----:B------:R-:W-:Y:S01]  /*7c20*/  UMOV UR39, UR46 ;  /* 0x0000002e00277c82 */ /* 0x000fe20008000000 */
[----:B--2---:R-:W-:Y:S01]  /*7c30*/  FMNMX.FTZ R3, R153, R0, !PT ;  /* 0x0000000099037209 */ /* 0x004fe20007810000 */
[----:B------:R-:W-:Y:S01]  /*7c40*/  ULOP3.LUT UR6, UR6, 0x3fff, URZ, 0xc0, !UPT ;  /* 0x00003fff06067892 */ /* 0x000fe2000f8ec03f */
[----:B------:R-:W-:Y:S02]  /*7c50*/  VIADD R23, R23, 0xffffffff ;  /* 0xffffffff17177836 */ /* 0x000fe40000000000 */
[----:B------:R-:W-:Y:S01]  /*7c60*/  FMNMX.FTZ R0, R156, R3, !PT ;  /* 0x000000039c007209 */ /* 0x000fe20007810000 */
[----:B------:R-:W-:-:S03]  /*7c70*/  ULOP3.LUT UR6, UR6, 0x2000000, URZ, 0xfc, !UPT ;  /* 0x0200000006067892 */ /* 0x000fc6000f8efc3f */
[----:B------:R-:W-:Y:S01]  /*7c80*/  FMNMX.FTZ R3, R157, R0, !PT ;  /* 0x000000009d037209 */ /* 0x000fe20007810000 */
[----:B------:R-:W-:-:S03]  /*7c90*/  ULEA UR10, UR7, UR6, 0xb ;  /* 0x00000006070a7291 */ /* 0x000fc6000f8e583f */
[----:B------:R-:W-:Y:S01]  /*7ca0*/  UMOV UR7, 0x40000040 ;  /* 0x4000004000077882 */ /* 0x000fe20000000000 */
[----:B------:R-:W-:-:S03]  /*7cb0*/  FMNMX.FTZ R0, R160, R3, !PT ;  /* 0x00000003a0007209 */ /* 0x000fc60007810000 */
[----:B------:R-:W-:Y:S01]  /*7cc0*/  UMOV UR6, UR10 ;  /* 0x0000000a00067c82 */ /* 0x000fe20008000000 */
[----:B------:R-:W-:Y:S01]  /*7cd0*/  FMNMX.FTZ R3, R161, R0, !PT ;  /* 0x00000000a1037209 */ /* 0x000fe20007810000 */
[----:B------:R-:W-:Y:S01]  /*7ce0*/  HGMMA.64x256x16.F32 R24, R196, gdesc[UR4].tnspB, R24, gsb0 ;  /* 0x43e00004c4187df0 */ /* 0x000fe20008000818 */
[----:B------:R-:W-:Y:S01]  /*7cf0*/  UIADD3 UR6, UR10, 0x80, URZ ;  /* 0x000000800a067890 */ /* 0x000fe2000fffe03f */
[----:B------:R-:W-:Y:S01]  /*7d00*/  UMOV UR7, 0x40000040 ;  /* 0x4000004000077882 */ /* 0x000fe20000000000 */
        /* <DEDUP_REMOVED lines=11> */
[----:B------:R-:W1:Y:S01]  /*7dc0*/  SHFL.BFLY PT, R3, R2, 0x2, 0x1f ;  /* 0x0c401f0002037f89 */ /* 0x000e6200000e0000 */
[----:B------:R-:W-:Y:S02]  /*7dd0*/  WARPGROUP.DEPBAR.LE gsb0, 0x0 ;  /* 0x00008000000079c5 */ /* 0x000fe40000010000 */
[----:B------:R-:W-:-:S06]  /*7de0*/  WARPGROUP.ARRIVE ;  /* 0x00000000000079c5 */ /* 0x000fcc0000000000 */
        /* <DEDUP_REMOVED lines=9> */
[----:B------:R-:W-:Y:S01]  /*7e80*/  UMOV UR7, UR36 ;  /* 0x0000002400077c82 */ /* 0x000fe20008000000 */
[----:B------:R-:W-:Y:S02]  /*7e90*/  WARPGROUP.DEPBAR.LE gsb0, 0x0 ;  /* 0x00008000000079c5 */ /* 0x000fe40000010000 */
[----:B------:R-:W-:Y:S01]  /*7ea0*/  WARPGROUP.ARRIVE ;  /* 0x00000000000079c5 */ /* 0x000fe20000000000 */
[----:B-1----:R-:W-:Y:S02]  /*7eb0*/  FMNMX.FTZ R188, R2, R3, !PT ;  /* 0x0000000302bc7209 */ /* 0x002fe40007810000 */
[----:B------:R-:W-:-:S15]  /*7ec0*/  FMNMX.FTZ R3, R155, R0, !PT ;  /* 0x000000009b037209 */ /* 0x000fde0007810000 */
[----:B------:R-:W-:-:S05]  /*7ed0*/  NOP ;  /* 0x0000000000007918 */ /* 0x000fca0000000000 */
[----:B------:R-:W-:Y:S01]  /*7ee0*/  HGMMA.64x256x16.F32 R24, R184, gdesc[UR8].tnspB, R24, gsb0 ;  /* 0x43e00008b8187df0 */ /* 0x000fe20008000818 */
[----:B------:R-:W1:Y:S01]  /*7ef0*/  SHFL.BFLY PT, R189, R188, 0x1, 0x1f ;  /* 0x0c201f00bcbd7f89 */ /* 0x000e6200000e0000 */
[----:B------:R-:W-:-:S04]  /*7f00*/  FMNMX.FTZ R0, R158, R3, !PT ;  /* 0x000000039e007209 */ /* 0x000fc80007810000 */
[----:B------:R-:W-:-:S04]  /*7f10*/  FMNMX.FTZ R3, R159, R0, !PT ;  /* 0x000000009f037209 */ /* 0x000fc80007810000 */
[----:B------:R-:W-:-:S04]  /*7f20*/  FMNMX.FTZ R0, R162, R3, !PT ;  /* 0x00000003a2007209 */ /* 0x000fc80007810000 */
[----:B------:R-:W-:Y:S02]  /*7f30*/  FMNMX.FTZ R3, R163, R0, !PT ;  /* 0x00000000a3037209 */ /* 0x000fe40007810000 */
[----:B-1----:R-:W-:Y:S02]  /*7f40*/  FMNMX.FTZ R4, R188, R189, !PT ;  /* 0x000000bdbc047209 */ /* 0x002fe40007810000 */
[----:B------:R-:W-:-:S03]  /*7f50*/  FMNMX.FTZ R188, R166, R3, !PT ;  /* 0x00000003a6bc7209 */ /* 0x000fc60007810000 */
[C---:B------:R-:W-:Y:S01]  /*7f60*/  FADD.FTZ R189, -R4.reuse, R215 ;  /* 0x000000d704bd7221 */ /* 0x040fe20000010100 */
[----:B------:R-:W-:Y:S01]  /*7f70*/  FMUL.FTZ R2, R4, UR6 ;  /* 0x0000000604027c20 */ /* 0x000fe20008410000 */
[----:B------:R-:W-:Y:S01]  /*7f80*/  FMNMX.FTZ R3, R167, R188, !PT ;  /* 0x000000bca7037209 */ /* 0x000fe20007810000 */
[----:B------:R-:W-:Y:S02]  /*7f90*/  IMAD.MOV.U32 R215, RZ, RZ, R4 ;  /* 0x000000ffffd77224 */ /* 0x000fe400078e0004 */
[----:B------:R-:W-:Y:S01]  /*7fa0*/  FMUL.FTZ R0, R189, UR6 ;  /* 0x00000006bd007c20 */ /* 0x000fe20008410000 */
[--C-:B------:R-:W-:Y:S01]  /*7fb0*/  FFMA.FTZ R189, R152, UR6, -R2.reuse ;  /* 0x0000000698bd7c23 */ /* 0x100fe20008010802 */
[----:B------:R-:W-:Y:S01]  /*7fc0*/  FMNMX.FTZ R152, R170, R3, !PT ;  /* 0x00000003aa987209 */ /* 0x000fe20007810000 */
[--C-:B------:R-:W-:Y:S01]  /*7fd0*/  FFMA.FTZ R196, R153, UR6, -R2.reuse ;  /* 0x0000000699c47c23 */ /* 0x100fe20008010802 */
[--C-:B------:R-:W-:Y:S01]  /*7fe0*/  FFMA.FTZ R153, R157, UR6, -R2.reuse ;  /* 0x000000069d997c23 */ /* 0x100fe20008010802 */
        /* <DEDUP_REMOVED lines=14> */
[----:B------:R-:W-:Y:S01]  /*80d0*/  FFMA.FTZ R177, R181, UR6, -R2 ;  /* 0x00000006b5b17c23 */ /* 0x000fe20008010802 */
[----:B------:R-:W-:Y:S02]  /*80e0*/  MUFU.EX2 R0, R0 ;  /* 0x0000000000007308 */ /* 0x000fe40000000800 */
[----:B------:R-:W-:-:S04]  /*80f0*/  FMNMX.FTZ R3, R179, R152, !PT ;  /* 0x00000098b3037209 */ /* 0x000fc80007810000 */
[----:B------:R-:W-:Y:S02]  /*8100*/  FMNMX.FTZ R152, R182, R3, !PT ;  /* 0x00000003b6987209 */ /* 0x000fe40007810000 */
[----:B------:R-:W1:Y:S02]  /*8110*/  MUFU.EX2 R189, R189 ;  /* 0x000000bd00bd7308 */ /* 0x000e640000000800 */
[----:B------:R-:W-:-:S05]  /*8120*/  FMNMX.FTZ R152, R183, R152, !PT ;  /* 0x00000098b7987209 */ /* 0x000fca0007810000 */
[----:B------:R-:W2:Y:S01]  /*8130*/  SHFL.BFLY PT, R3, R152, 0x2, 0x1f ;  /* 0x0c401f0098037f89 */ /* 0x000ea200000e0000 */
[----:B------:R-:W3:Y:S08]  /*8140*/  MUFU.EX2 R196, R196 ;  /* 0x000000c400c47308 */ /* 0x000ef00000000800 */
[----:B------:R-:W-:Y:S08]  /*8150*/  MUFU.EX2 R198, R198 ;  /* 0x000000c600c67308 */ /* 0x000ff00000000800 */
[----:B------:R-:W-:Y:S01]  /*8160*/  MUFU.EX2 R153, R153 ;  /* 0x0000009900997308 */ /* 0x000fe20000000800 */
[----:B--2---:R-:W-:-:S07]  /*8170*/  FMNMX.FTZ R3, R152, R3, !PT ;  /* 0x0000000398037209 */ /* 0x004fce0007810000 */
[----:B------:R-:W-:Y:S01]  /*8180*/  MUFU.EX2 R192, R192 ;  /* 0x000000c000c07308 */ /* 0x000fe20000000800 */
[----:B------:R-:W2:Y:S07]  /*8190*/  SHFL.BFLY PT, R152, R3, 0x1, 0x1f ;  /* 0x0c201f0003987f89 */ /* 0x000eae00000e0000 */
[----:B------:R-:W-:Y:S08]  /*81a0*/  MUFU.EX2 R157, R157 ;  /* 0x0000009d009d7308 */ /* 0x000ff00000000800 */
[----:B------:R-:W-:Y:S08]  /*81b0*/  MUFU.EX2 R194, R194 ;  /* 0x000000c200c27308 */ /* 0x000ff00000000800 */
[----:B------:R-:W-:Y:S01]  /*81c0*/  MUFU.EX2 R161, R161 ;  /* 0x000000a100a17308 */ /* 0x000fe20000000800 */
[----:B--2---:R-:W-:-:S07]  /*81d0*/  FMNMX.FTZ R3, R3, R152, !PT ;  /* 0x0000009803037209 */ /* 0x004fce0007810000 */
[----:B------:R-:W-:Y:S01]  /*81e0*/  MUFU.EX2 R188, R188 ;  /* 0x000000bc00bc7308 */ /* 0x000fe20000000800 */
[----:B------:R-:W-:-:S04]  /*81f0*/  FMUL.FTZ R152, R3, UR6 ;  /* 0x0000000603987c20 */ /* 0x000fc80008410000 */
[--C-:B------:R-:W-:Y:S01]  /*8200*/  FFMA.FTZ R197, R154, UR6, -R152.reuse ;  /* 0x000000069ac57c23 */ /* 0x100fe20008010898 */
[--C-:B------:R-:W-:Y:S01]  /*8210*/  FFMA.FTZ R156, R159, UR6, -R152.reuse ;  /* 0x000000069f9c7c23 */ /* 0x100fe20008010898 */
[----:B------:R-:W-:Y:S02]  /*8220*/  IMAD.U32 R159, RZ, RZ, UR36 ;  /* 0x00000024ff9f7e24 */ /* 0x000fe4000f8e00ff */
[--C-:B------:R-:W-:Y:S01]  /*8230*/  FFMA.FTZ R154, R155, UR6, -R152.reuse ;  /* 0x000000069b9a7c23 */ /* 0x100fe20008010898 */
[--C-:B------:R-:W-:Y:S01]  /*8240*/  FFMA.FTZ R199, R158, UR6, -R152.reuse ;  /* 0x000000069ec77c23 */ /* 0x100fe20008010898 */
[--C-:B------:R-:W-:Y:S01]  /*8250*/  FFMA.FTZ R193, R162, UR6, -R152.reuse ;  /* 0x00000006a2c17c23 */ /* 0x100fe20008010898 */
[----:B------:R-:W-:Y:S01]  /*8260*/  MUFU.EX2 R197, R197 ;  /* 0x000000c500c57308 */ /* 0x000fe20000000800 */
[----:B------:R-:W-:Y:S01]  /*8270*/  @!P1 LEA R159, R159, UR38, 0x3 ;  /* 0x000000269f9f9c11 */ /* 0x000fe2000f8e18ff */
[--C-:B------:R-:W-:Y:S01]  /*8280*/  FFMA.FTZ R158, R163, UR6, -R152.reuse ;  /* 0x00000006a39e7c23 */ /* 0x100fe20008010898 */
[--C-:B------:R-:W-:Y:S01]  /*8290*/  FFMA.FTZ R195, R166, UR6, -R152.reuse ;  /* 0x00000006a6c37c23 */ /* 0x100fe20008010898 */
[--C-:B------:R-:W-:Y:S01]  /*82a0*/  FFMA.FTZ R160, R167, UR6, -R152.reuse ;  /* 0x00000006a7a07c23 */ /* 0x100fe20008010898 */
[----:B------:R-:W-:Y:S01]  /*82b0*/  FFMA.FTZ R155, R170, UR6, -R152 ;  /* 0x00000006aa9b7c23 */ /* 0x000fe20008010898 */
[----:B------:R-:W-:-:S02]  /*82c0*/  @!P1 VIADD R159, R159, 0x30840 ;  /* 0x000308409f9f9836 */ /* 0x000fc40000000000 */
[--C-:B------:R-:W-:Y:S01]  /*82d0*/  FFMA.FTZ R162, R171, UR6, -R152.reuse ;  /* 0x00000006aba27c23 */ /* 0x100fe20008010898 */
[----:B------:R-:W-:Y:S01]  /*82e0*/  MUFU.EX2 R154, R154 ;  /* 0x0000009a009a7308 */ /* 0x000fe20000000800 */
[--C-:B------:R-:W-:Y:S01]  /*82f0*/  FFMA.FTZ R191, R174, UR6, -R152.reuse ;  /* 0x00000006aebf7c23 */ /* 0x100fe20008010898 */
[--C-:B------:R-:W-:Y:S01]  /*8300*/  FFMA.FTZ R175, R175, UR6, -R152.reuse ;  /* 0x00000006afaf7c23 */ /* 0x100fe20008010898 */
[----:B------:R-:W-:Y:S01]  /*8310*/  @!P1 PRMT R159, RZ, 0x654, R159 ;  /* 0x00000654ff9f9816 */ /* 0x000fe2000000009f */
[--C-:B------:R-:W-:Y:S01]  /*8320*/  FFMA.FTZ R178, R178, UR6, -R152.reuse ;  /* 0x00000006b2b27c23 */ /* 0x100fe20008010898 */
[--C-:B------:R-:W-:Y:S01]  /*8330*/  FFMA.FTZ R179, R179, UR6, -R152.reuse ;  /* 0x00000006b3b37c23 */ /* 0x100fe20008010898 */
[--C-:B------:R-:W-:Y:S01]  /*8340*/  FFMA.FTZ R182, R182, UR6, -R152.reuse ;  /* 0x00000006b6b67c23 */ /* 0x100fe20008010898 */
[----:B------:R-:W-:Y:S01]  /*8350*/  FFMA.FTZ R152, R183, UR6, -R152 ;  /* 0x00000006b7987c23 */ /* 0x000fe20008010898 */
[----:B------:R-:W-:Y:S01]  /*8360*/  MUFU.EX2 R199, R199 ;  /* 0x000000c700c77308 */ /* 0x000fe20000000800 */
[----:B------:R-:W-:-:S04]  /*8370*/  IMAD.U32 R163, RZ, RZ, UR14 ;  /* 0x0000000effa37e24 */ /* 0x000fc8000f8e00ff */
[----:B------:R-:W-:-:S03]  /*8380*/  @!P1 VIADD R163, R163, 0x30860 ;  /* 0x00030860a3a39836 */ /* 0x000fc60000000000 */
[----:B------:R-:W-:Y:S02]  /*8390*/  MUFU.EX2 R156, R156 ;  /* 0x0000009c009c7308 */ /* 0x000fe40000000800 */
[----:B------:R-:W-:-:S06]  /*83a0*/  @!P1 PRMT R163, RZ, 0x654, R163 ;  /* 0x00000654ffa39816 */ /* 0x000fcc00000000a3 */
[----:B------:R-:W-:Y:S08]  /*83b0*/  MUFU.EX2 R193, R193 ;  /* 0x000000c100c17308 */ /* 0x000ff00000000800 */
[----:B------:R-:W-:Y:S08]  /*83c0*/  MUFU.EX2 R158, R158 ;  /* 0x0000009e009e7308 */ /* 0x000ff00000000800 */
[----:B------:R-:W-:Y:S08]  /*83d0*/  MUFU.EX2 R195, R195 ;  /* 0x000000c300c37308 */ /* 0x000ff00000000800 */
[----:B------:R-:W-:Y:S08]  /*83e0*/  MUFU.EX2 R160, R160 ;  /* 0x000000a000a07308 */ /* 0x000ff00000000800 */
[----:B------:R-:W-:Y:S08]  /*83f0*/  MUFU.EX2 R155, R155 ;  /* 0x0000009b009b7308 */ /* 0x000ff00000000800 */
[----:B------:R-:W-:Y:S08]  /*8400*/  MUFU.EX2 R165, R165 ;  /* 0x000000a500a57308 */ /* 0x000ff00000000800 */
[----:B------:R-:W2:Y:S08]  /*8410*/  MUFU.EX2 R162, R162 ;  /* 0x000000a200a27308 */ /* 0x000eb00000000800 */
[----:B------:R-:W-:Y:S08]  /*8420*/  MUFU.EX2 R190, R190 ;  /* 0x000000be00be7308 */ /* 0x000ff00000000800 */
[----:B------:R-:W-:Y:S08]  /*8430*/  MUFU.EX2 R191, R191 ;  /* 0x000000bf00bf7308 */ /* 0x000ff00000000800 */
[----:B------:R-:W-:Y:S08]  /*8440*/  MUFU.EX2 R169, R169 ;  /* 0x000000a900a97308 */ /* 0x000ff00000000800 */
[----:B------:R-:W-:Y:S08]  /*8450*/  MUFU.EX2 R175, R175 ;  /* 0x000000af00af7308 */ /* 0x000ff00000000800 */
[----:B------:R-:W-:Y:S08]  /*8460*/  MUFU.EX2 R173, R173 ;  /* 0x000000ad00ad7308 */ /* 0x000ff00000000800 */
[----:B------:R-:W-:Y:S01]  /*8470*/  MUFU.EX2 R179, R179 ;  /* 0x000000b300b37308 */ /* 0x000fe20000000800 */
[----:B------:R-:W-:-:S02]  /*8480*/  WARPGROUP.DEPBAR.LE gsb0, 0x0 ;  /* 0x00008000000079c5 */ /* 0x000fc40000010000 */
[--C-:B------:R-:W-:Y:S01]  /*8490*/  FFMA.FTZ R184, R176, UR6, -R2.reuse ;  /* 0x00000006b0b87c23 */ /* 0x100fe20008010802 */
[----:B------:R-:W-:Y:S01]  /*84a0*/  FFMA.FTZ R186, R180, UR6, -R2 ;  /* 0x00000006b4ba7c23 */ /* 0x000fe20008010802 */
[----:B------:R-:W-:Y:S01]  /*84b0*/  FADD.FTZ R2, -R3, R214 ;  /* 0x000000d603027221 */ /* 0x000fe20000010100 */
[----:B------:R1:W-:Y:S02]  /*84c0*/  @!P1 SYNCS.ARRIVE.TRANS64.RED.A1T0 RZ, [R159+URZ], RZ ;  /* 0x000000ff9fff99a7 */ /* 0x0003e4000810043f */
[----:B------:R-:W-:Y:S01]  /*84d0*/  MUFU.EX2 R185, R178 ;  /* 0x000000b200b97308 */ /* 0x000fe20000000800 */
[----:B------:R-:W-:Y:S02]  /*84e0*/  IMAD.MOV.U32 R214, RZ, RZ, R3 ;  /* 0x000000ffffd67224 */ /* 0x000fe400078e0003 */
[----:B------:R-:W-:Y:S01]  /*84f0*/  FMUL.FTZ R2, R2, UR6 ;  /* 0x0000000602027c20 */ /* 0x000fe20008410000 */
[----:B-1----:R-:W-:-:S05]  /*8500*/  FFMA.FTZ R159, R0, R20, R189 ;  /* 0x00000014009f7223 */ /* 0x002fca00000100bd */
[----:B------:R-:W1:Y:S01]  /*8510*/  MUFU.EX2 R2, R2 ;  /* 0x0000000200027308 */ /* 0x000e620000000800 */
[----:B------:R4:W-:Y:S01]  /*8520*/  @!P1 SYNCS.ARRIVE.TRANS64.RED.A1T0 RZ, [R163+URZ], RZ ;  /* 0x000000ffa3ff99a7 */ /* 0x0009e2000810043f */
[C---:B---3--:R-:W-:Y:S01]  /*8530*/  FADD.FTZ R159, R196.reuse, R159 ;  /* 0x0000009fc49f7221 */ /* 0x048fe20000010000 */
[----:B------:R-:W-:Y:S02]  /*8540*/  F2FP.F16.F32.PACK_AB R196, R196, R189 ;  /* 0x000000bdc4c4723e */ /* 0x000fe400000000ff */
[----:B--2---:R-:W-:Y:S01]  /*8550*/  F2FP.F16.F32.PACK_AB R189, R162, R155 ;  /* 0x0000009ba2bd723e */ /* 0x004fe200000000ff */
[----:B------:R-:W-:Y:S01]  /*8560*/  FADD.FTZ R164, R198, R159 ;  /* 0x0000009fc6a47221 */ /* 0x000fe20000010000 */
[C---:B------:R-:W-:Y:S01]  /*8570*/  F2FP.F16.F32.PACK_AB R198, R153.reuse, R198 ;  /* 0x000000c699c6723e */ /* 0x040fe200000000ff */
[----:B------:R-:W2:Y:S02]  /*8580*/  MUFU.EX2 R184, R184 ;  /* 0x000000b800b87308 */ /* 0x000ea40000000800 */
[----:B------:R-:W-:-:S04]  /*8590*/  FADD.FTZ R159, R153, R164 ;  /* 0x000000a4999f7221 */ /* 0x000fc80000010000 */
[----:B------:R-:W-:Y:S01]  /*85a0*/  FADD.FTZ R164, R192, R159 ;  /* 0x0000009fc0a47221 */ /* 0x000fe20000010000 */
[C---:B------:R-:W-:Y:S01]  /*85b0*/  F2FP.F16.F32.PACK_AB R192, R157.reuse, R192 ;  /* 0x000000c09dc0723e */ /* 0x040fe200000000ff */
[----:B-1----:R-:W-:Y:S01]  /*85c0*/  FFMA.FTZ R7, R2, R7, R197 ;  /* 0x0000000702077223 */ /* 0x002fe200000100c5 */
[C---:B------:R-:W-:Y:S01]  /*85d0*/  F2FP.F16.F32.PACK_AB R197, R154.reuse, R197 ;  /* 0x000000c59ac5723e */ /* 0x040fe200000000ff */
[----:B------:R-:W-:Y:S01]  /*85e0*/  FADD.FTZ R159, R157, R164 ;  /* 0x000000a49d9f7221 */ /* 0x000fe20000010000 */
[----:B------:R-:W1:Y:S01]  /*85f0*/  MUFU.EX2 R186, R186 ;  /* 0x000000ba00ba7308 */ /* 0x000e620000000800 */
[----:B------:R-:W-:Y:S02]  /*8600*/  FADD.FTZ R20, R154, R7 ;  /* 0x000000079a147221 */ /* 0x000fe40000010000 */
[----:B------:R-:W-:Y:S01]  /*8610*/  FADD.FTZ R164, R194, R159 ;  /* 0x0000009fc2a47221 */ /* 0x000fe20000010000 */
[----:B------:R-:W-:Y:S01]  /*8620*/  F2FP.F16.F32.PACK_AB R194, R161, R194 ;  /* 0x000000c2a1c2723e */ /* 0x000fe200000000ff */
[----:B------:R-:W-:Y:S01]  /*8630*/  FADD.FTZ R7, R199, R20 ;  /* 0x00000014c7077221 */ /* 0x000fe20000010000 */
[C---:B------:R-:W-:Y:S01]  /*8640*/  F2FP.F16.F32.PACK_AB R199, R156.reuse, R199 ;  /* 0x000000c79cc7723e */ /* 0x040fe200000000ff */
[----:B------:R-:W-:Y:S01]  /*8650*/  FADD.FTZ R153, R161, R164 ;  /* 0x000000a4a1997221 */ /* 0x000fe20000010000 */
[----:B------:R-:W-:Y:S01]  /*8660*/  MUFU.EX2 R187, R182 ;  /* 0x000000b600bb7308 */ /* 0x000fe20000000800 */
[----:B------:R-:W-:-:S02]  /*8670*/  FADD.FTZ R20, R156, R7 ;  /* 0x000000079c147221 */ /* 0x000fc40000010000 */
[----:B------:R-:W-:Y:S01]  /*8680*/  FADD.FTZ R154, R188, R153 ;  /* 0x00000099bc9a7221 */ /* 0x000fe20000010000 */
[----:B------:R-:W-:Y:S01]  /*8690*/  F2FP.F16.F32.PACK_AB R188, R165, R188 ;  /* 0x000000bca5bc723e */ /* 0x000fe200000000ff */
[----:B------:R-:W-:Y:S01]  /*86a0*/  FADD.FTZ R7, R193, R20 ;  /* 0x00000014c1077221 */ /* 0x000fe20000010000 */
[C---:B------:R-:W-:Y:S01]  /*86b0*/  F2FP.F16.F32.PACK_AB R193, R158.reuse, R193 ;  /* 0x000000c19ec1723e */ /* 0x040fe200000000ff */
[----:B------:R-:W-:Y:S01]  /*86c0*/  FADD.FTZ R153, R165, R154 ;  /* 0x0000009aa5997221 */ /* 0x000fe20000010000 */
[----:B------:R-:W3:Y:S01]  /*86d0*/  MUFU.EX2 R177, R177 ;  /* 0x000000b100b17308 */ /* 0x000ee20000000800 */
[----:B------:R-:W-:Y:S02]  /*86e0*/  FADD.FTZ R20, R158, R7 ;  /* 0x000000079e147221 */ /* 0x000fe40000010000 */
[----:B------:R-:W-:Y:S01]  /*86f0*/  FADD.FTZ R154, R190, R153 ;  /* 0x00000099be9a7221 */ /* 0x000fe20000010000 */
[----:B------:R-:W-:Y:S01]  /*8700*/  F2FP.F16.F32.PACK_AB R190, R169, R190 ;  /* 0x000000bea9be723e */ /* 0x000fe200000000ff */
[----:B------:R-:W-:Y:S01]  /*8710*/  FADD.FTZ R7, R195, R20 ;  /* 0x00000014c3077221 */ /* 0x000fe20000010000 */
[----:B------:R-:W-:-:S02]  /*8720*/  F2FP.F16.F32.PACK_AB R195, R160, R195 ;  /* 0x000000c3a0c3723e */ /* 0x000fc400000000ff */
[----:B------:R1:W5:Y:S01]  /*8730*/  MUFU.EX2 R156, R152 ;  /* 0x00000098009c7308 */ /* 0x0003620000000800 */
[----:B------:R-:W-:-:S04]  /*8740*/  FADD.FTZ R20, R160, R7 ;  /* 0x00000007a0147221 */ /* 0x000fc80000010000 */
[----:B------:R-:W-:-:S04]  /*8750*/  FADD.FTZ R7, R155, R20 ;  /* 0x000000149b077221 */ /* 0x000fc80000010000 */
[----:B------:R-:W-:Y:S01]  /*8760*/  FADD.FTZ R20, R162, R7 ;  /* 0x00000007a2147221 */ /* 0x000fe20000010000 */
[----:B------:R-:W-:-:S03]  /*8770*/  FADD.FTZ R7, R169, R154 ;  /* 0x0000009aa9077221 */ /* 0x000fc60000010000 */
        /* <DEDUP_REMOVED lines=8> */
[----:B------:R-:W-:-:S02]  /*8800*/  F2FP.F16.F32.PACK_AB R185, R179, R185 ;  /* 0x000000b9b3b9723e */ /* 0x000fc400000000ff */
[----:B------:R-:W-:Y:S01]  /*8810*/  FADD.FTZ R20, R179, R20 ;  /* 0x00000014b3147221 */ /* 0x000fe20000010000 */
[----:B---3--:R-:W-:-:S03]  /*8820*/  F2FP.F16.F32.PACK_AB R186, R177, R186 ;  /* 0x000000bab1ba723e */ /* 0x008fc600000000ff */
[----:B------:R-:W-:Y:S01]  /*8830*/  FADD.FTZ R7, R187, R20 ;  /* 0x00000014bb077221 */ /* 0x000fe20000010000 */
[----:B------:R-:W-:Y:S01]  /*8840*/  FADD.FTZ R20, R177, R152 ;  /* 0x00000098b1147221 */ /* 0x000fe20000010000 */
[C---:B-----5:R-:W-:Y:S02]  /*8850*/  F2FP.F16.F32.PACK_AB R187, R156.reuse, R187 ;  /* 0x000000bb9cbb723e */ /* 0x060fe400000000ff */
[----:B------:R-:W-:Y:S01]  /*8860*/  FADD.FTZ R7, R156, R7 ;  /* 0x000000079c077221 */ /* 0x000fe20000010000 */
[----:B----4-:R-:W-:Y:S06]  /*8870*/  @P2 BRA `(.L_x_944) ;  /* 0xffffffe000e82947 */ /* 0x010fec000383ffff */
.L_x_935:
[----:B------:R-:W-:-:S13]  /*8880*/  ISETP.GE.AND P2, PT, R23, UR60, PT ;  /* 0x0000003c17007c0c */ /* 0x000fda000bf46270 */
[----:B------:R-:W-:Y:S05]  /*8890*/  @!P2 BRA `(.L_x_945) ;  /* 0x0000002400c8a947 */ /* 0x000fea0003800000 */
[----:B------:R-:W-:Y:S01]  /*88a0*/  MOV R216, R3 ;  /* 0x0000000300d87202 */ /* 0x000fe20000000f00 */
[----:B------:R-:W-:Y:S01]  /*88b0*/  IMAD.MOV.U32 R215, RZ, RZ, R4 ;  /* 0x000000ffffd77224 */ /* 0x000fe200078e0004 */
[----:B------:R-:W-:Y:S01]  /*88c0*/  UMOV UR39, UR46 ;  /* 0x0000002e00277c82 */ /* 0x000fe20008000000 */
[----:B------:R-:W-:Y:S01]  /*88d0*/  IMAD.IADD R214, R6, 0x1, R21 ;  /* 0x0000000106d67824 */ /* 0x000fe200078e0215 */
[----:B------:R-:W-:Y:S01]  /*88e0*/  UMOV UR7, UR36 ;  /* 0x0000002400077c82 */ /* 0x000fe20008000000 */
[----:B------:R-:W-:Y:S01]  /*88f0*/  ULDC UR40, c[0x0][0x9e4] ;  /* 0x0002790000287ab9 */ /* 0x000fe20000000800 */
[----:B------:R-:W-:Y:S01]  /*8900*/  ULDC UR41, c[0x0][0x9dc] ;  /* 0x0002770000297ab9 */ /* 0x000fe20000000800 */
[----:B------:R-:W-:-:S05]  /*8910*/  ULDC UR47, c[0x0][0x288] ;  /* 0x0000a200002f7ab9 */ /* 0x000fca0000000800 */
.L_x_962:
[----:B------:R-:W-:-:S04]  /*8920*/  UIADD3 UR36, UR7, 0x1, URZ ;  /* 0x0000000107247890 */ /* 0x000fc8000fffe03f */
[----:B------:R-:W-:-:S04]  /*8930*/  UISETP.NE.AND UP0, UPT, UR36, 0x2, UPT ;  /* 0x000000022400788c */ /* 0x000fc8000bf05270 */
[----:B------:R-:W-:Y:S02]  /*8940*/  USEL UR46, URZ, 0x1, UP0 ;  /* 0x000000013f2e7887 */ /* 0x000fe40008000000 */
[----:B------:R-:W-:Y:S02]  /*8950*/  USEL UR36, UR36, URZ, UP0 ;  /* 0x0000003f24247287 */ /* 0x000fe40008000000 */
[----:B------:R-:W-:Y:S01]  /*8960*/  ULOP3.LUT UR46, UR39, UR46, URZ, 0x3c, !UPT ;  /* 0x0000002e272e7292 */ /* 0x000fe2000f8e3c3f */
[----:B------:R-:W-:Y:S11]  /*8970*/  @!P0 BRA `(.L_x_946) ;  /* 0x0000000000048947 */ /* 0x000ff60003800000 */
[----:B------:R-:W-:Y:S01]  /*8980*/  BPT.TRAP 0x1 ;  /* 0x000000040000795c */ /* 0x000fe20000300000 */
.L_x_946:
[----:B------:R-:W-:Y:S01]  /*8990*/  ULEA UR6, UR36, UR38, 0x3 ;  /* 0x0000002624067291 */ /* 0x000fe2000f8e183f */
[----:B------:R-:W-:-:S05]  /*89a0*/  IMAD.U32 R3, RZ, RZ, UR46 ;  /* 0x0000002eff037e24 */ /* 0x000fca000f8e00ff */
[----:B------:R-:W-:-:S04]  /*89b0*/  SHF.L.U32 R3, R3, 0x1f, RZ ;  /* 0x0000001f03037819 */ /* 0x000fc800000006ff */
[----:B------:R1:W2:Y:S01]  /*89c0*/  SYNCS.PHASECHK.TRANS64.TRYWAIT P2, [UR6+0x30830], R3 ;  /* 0x03083003ff0075a7 */ /* 0x0002a20008040146 */
[----:B------:R-:W-:Y:S05]  /*89d0*/  @!P0 BRA `(.L_x_947) ;  /* 0x0000000000048947 */ /* 0x000fea0003800000 */
[----:B------:R-:W-:Y:S01]  /*89e0*/  BPT.TRAP 0x1 ;  /* 0x000000040000795c */ /* 0x000fe20000300000 */
.L_x_947:
[----:B--2---:R-:W-:Y:S05]  /*89f0*/  @P2 BRA `(.L_x_948) ;  /* 0x0000000000082947 */ /* 0x004fea0003800000 */
[----:B------:R-:W2:Y:S02]  /*8a00*/  SYNCS.PHASECHK.TRANS64.TRYWAIT P2, [UR6+0x30830], R3 ;  /* 0x03083003ff0075a7 */ /* 0x000ea40008040146 */
[----:B--2---:R-:W-:Y:S05]  /*8a10*/  @!P2 BRA `(.L_x_949) ;  /* 0x000000900004a947 */ /* 0x004fea0003800000 */
.L_x_948:
        /* <DEDUP_REMOVED lines=225> */
.L_x_950:
[----:B------:R-:W-:Y:S01]  /*9830*/  ULEA UR10, UR7, UR38, 0x3 ;  /* 0x00000026070a7291 */ /* 0x000fe2000f8e183f */
[----:B------:R-:W-:-:S05]  /*9840*/  IMAD.U32 R0, RZ, RZ, UR39 ;  /* 0x00000027ff007e24 */ /* 0x000fca000f8e00ff */
[----:B------:R-:W-:-:S04]  /*9850*/  SHF.L.U32 R0, R0, 0x1f, RZ ;  /* 0x0000001f00007819 */ /* 0x000fc800000006ff */
[----:B------:R3:W4:Y:S01]  /*9860*/  SYNCS.PHASECHK.TRANS64.TRYWAIT P2, [UR10+0x30850], R0 ;  /* 0x03085000ff0075a7 */ /* 0x000722000804014a */
[----:B------:R-:W-:Y:S05]  /*9870*/  @!P0 BRA `(.L_x_951) ;  /* 0x0000000000048947 */ /* 0x000fea0003800000 */
[----:B------:R-:W-:Y:S01]  /*9880*/  BPT.TRAP 0x1 ;  /* 0x000000040000795c */ /* 0x000fe20000300000 */
.L_x_951:
[----:B----4-:R-:W-:Y:S05]  /*9890*/  @P2 BRA `(.L_x_952) ;  /* 0x0000000000082947 */ /* 0x010fea0003800000 */
[----:B------:R-:W4:Y:S02]  /*98a0*/  SYNCS.PHASECHK.TRANS64.TRYWAIT P2, [UR10+0x30850], R0 ;  /* 0x03085000ff0075a7 */ /* 0x000f24000804014a */
[----:B----4-:R-:W-:Y:S05]  /*98b0*/  @!P2 BRA `(.L_x_953) ;  /* 0x000000800074a947 */ /* 0x010fea0003800000 */
.L_x_952:
[----:B------:R-:W-:Y:S01]  /*98c0*/  UIADD3 UR6, UR38, 0x400, URZ ;  /* 0x0000040026067890 */ /* 0x000fe2000fffe03f */
[----:B------:R-:W-:Y:S01]  /*98d0*/  WARPGROUP.ARRIVE ;  /* 0x00000000000079c5 */ /* 0x000fe20000000000 */
[----:B--2---:R-:W2:Y:S01]  /*98e0*/  LDC R4, c[0x0][0x2e0] ;  /* 0x0000b800ff047b82 */ /* 0x004ea20000000800 */
[----:B-1-3--:R-:W-:Y:S01]  /*98f0*/  IMAD.SHL.U32 R0, R23, 0x40, RZ ;  /* 0x0000004017007824 */ /* 0x00afe200078e00ff */
[----:B------:R-:W-:Y:S01]  /*9900*/  USHF.R.U32.HI UR6, URZ, 0x4, UR6 ;  /* 0x000000043f067899 */ /* 0x000fe20008011606 */
[----:B------:R-:W-:-:S03]  /*9910*/  IMAD.U32 R2, RZ, RZ, UR36 ;  /* 0x00000024ff027e24 */ /* 0x000fc6000f8e00ff */
[----:B------:R-:W-:Y:S01]  /*9920*/  ULOP3.LUT UR6, UR6, 0x3fff, URZ, 0xc0, !UPT ;  /* 0x00003fff06067892 */ /* 0x000fe2000f8ec03f */
[----:B------:R-:W-:Y:S02]  /*9930*/  IADD3 R3, -R0, 0x1, RZ ;  /* 0x0000000100037810 */ /* 0x000fe40007ffe1ff */
[----:B------:R-:W-:Y:S01]  /*9940*/  @!P1 LEA R2, R2, UR38, 0x3 ;  /* 0x0000002602029c11 */ /* 0x000fe2000f8e18ff */
[----:B------:R-:W-:-:S04]  /*9950*/  ULOP3.LUT UR6, UR6, 0x2000000, URZ, 0xfc, !UPT ;  /* 0x0200000006067892 */ /* 0x000fc8000f8efc3f */
[----:B------:R-:W-:Y:S01]  /*9960*/  ULEA UR11, UR7, UR6, 0xb ;  /* 0x00000006070b7291 */ /* 0x000fe2000f8e583f */
[----:B------:R-:W-:Y:S02]  /*9970*/  @!P1 VIADD R2, R2, 0x30840 ;  /* 0x0003084002029836 */ /* 0x000fe40000000000 */
[----:B------:R-:W-:-:S03]  /*9980*/  UMOV UR7, 0x40000040 ;  /* 0x4000004000077882 */ /* 0x000fc60000000000 */
[----:B------:R-:W-:Y:S01]  /*9990*/  @!P1 PRMT R2, RZ, 0x654, R2 ;  /* 0x00000654ff029816 */ /* 0x000fe20000000002 */
[----:B------:R-:W-:Y:S02]  /*99a0*/  UMOV UR6, UR11 ;  /* 0x0000000b00067c82 */ /* 0x000fe40008000000 */
[----:B------:R-:W-:Y:S01]  /*99b0*/  HGMMA.64x256x16.F32 R24, R196, gdesc[UR4].tnspB, R24, gsb0 ;  /* 0x43e00004c4187df0 */ /* 0x000fe20008000818 */
[----:B------:R-:W-:Y:S01]  /*99c0*/  UIADD3 UR6, UR11, 0x80, URZ ;  /* 0x000000800b067890 */ /* 0x000fe2000fffe03f */
[----:B--2---:R-:W-:Y:S01]  /*99d0*/  IMAD R3, R4, UR45, R3 ;  /* 0x0000002d04037c24 */ /* 0x004fe2000f8e0203 */
[----:B------:R-:W-:-:S03]  /*99e0*/  UMOV UR7, 0x40000040 ;  /* 0x4000004000077882 */ /* 0x000fc60000000000 */
[----:B------:R-:W-:-:S04]  /*99f0*/  VIADD R3, R3, -UR47 ;  /* 0x8000002f03037c36 */ /* 0x000fc80008000000 */
[----:B------:R-:W-:Y:S01]  /*9a00*/  IMAD R3, R22, -0x2, R3 ;  /* 0xfffffffe16037824 */ /* 0x000fe200078e0203 */
[----:B------:R-:W-:Y:S02]  /*9a10*/  WARPGROUP.DEPBAR.LE gsb0, 0x0 ;  /* 0x00008000000079c5 */ /* 0x000fe40000010000 */
[----:B------:R-:W-:-:S15]  /*9a20*/  WARPGROUP.ARRIVE ;  /* 0x00000000000079c5 */ /* 0x000fde0000000000 */
        /* <DEDUP_REMOVED lines=13> */
[----:B------:R-:W-:Y:S01]  /*9b00*/  ULOP3.LUT UR6, URZ, UR41, URZ, 0x33, !UPT ;  /* 0x000000293f067292 */ /* 0x000fe2000f8e333f */
[----:B------:R-:W-:-:S05]  /*9b10*/  ULDC UR7, c[0x0][0x9e0] ;  /* 0x0002780000077ab9 */ /* 0x000fca0000000800 */
[C---:B------:R-:W-:Y:S01]  /*9b20*/  VIADD R188, R3.reuse, UR6 ;  /* 0x0000000603bc7c36 */ /* 0x040fe20008000000 */
[----:B------:R-:W-:Y:S02]  /*9b30*/  WARPGROUP.DEPBAR.LE gsb0, 0x0 ;  /* 0x00008000000079c5 */ /* 0x000fe40000010000 */
[----:B------:R-:W-:Y:S01]  /*9b40*/  IADD3 R186, R3, UR7, RZ ;  /* 0x0000000703ba7c10 */ /* 0x000fe2000fffe0ff */
[----:B------:R1:W-:Y:S01]  /*9b50*/  @!P1 SYNCS.ARRIVE.TRANS64.RED.A1T0 RZ, [R2+URZ], RZ ;  /* 0x000000ff02ff99a7 */ /* 0x0003e2000810043f */
[----:B------:R-:W-:-:S03]  /*9b60*/  IMAD.IADD R185, R6, 0x1, R188 ;  /* 0x0000000106b97824 */ /* 0x000fc600078e02bc */
[----:B------:R-:W-:Y:S01]  /*9b70*/  IMAD.IADD R4, R6, 0x1, R186 ;  /* 0x0000000106047824 */ /* 0x000fe200078e02ba */
[----:B------:R-:W-:Y:S06]  /*9b80*/  @!P6 BRA `(.L_x_954) ;  /* 0x00000000005ce947 */ /* 0x000fec0003800000 */
[----:B------:R-:W-:Y:S01]  /*9b90*/  ISETP.GT.AND P2, PT, R214, -0x1, PT ;  /* 0xffffffffd600780c */ /* 0x000fe20003f44270 */
[----:B------:R-:W-:-:S12]  /*9ba0*/  BSSY B0, `(.L_x_955) ;  /* 0x0000011000007945 */ /* 0x000fd80003800000 */
[----:B------:R-:W-:Y:S05]  /*9bb0*/  @P2 BRA `(.L_x_956) ;  /* 0x0000000000202947 */ /* 0x000fea0003800000 */
[----:B------:R-:W-:Y:S01]  /*9bc0*/  IMAD.U32 R184, RZ, RZ, UR40 ;  /* 0x00000028ffb87e24 */ /* 0x000fe2000f8e00ff */
[----:B------:R-:W-:-:S04]  /*9bd0*/  LOP3.LUT R187, RZ, R214, RZ, 0x33, !PT ;  /* 0x000000d6ffbb7212 */ /* 0x000fc800078e33ff */
[----:B------:R-:W-:-:S13]  /*9be0*/  ISETP.NE.AND P2, PT, R184, 0x1, PT ;  /* 0x00000001b800780c */ /* 0x000fda0003f45270 */
[----:B-1----:R-:W1:Y:S02]  /*9bf0*/  @P2 LDC.64 R2, c[0x0][0x9e8] ;  /* 0x00027a00ff022b82 */ /* 0x002e640000000a00 */
[----:B-1----:R-:W-:-:S05]  /*9c00*/  @P2 IMAD.HI.U32 R2, R187, R2, RZ ;  /* 0x00000002bb022227 */ /* 0x002fca00078e00ff */
[----:B------:R-:W-:-:S04]  /*9c10*/  @P2 SHF.R.U32.HI R187, RZ, R3, R2 ;  /* 0x00000003ffbb2219 */ /* 0x000fc80000011602 */
[----:B------:R-:W-:Y:S01]  /*9c20*/  LOP3.LUT R187, RZ, R187, RZ, 0x33, !PT ;  /* 0x000000bbffbb7212 */ /* 0x000fe200078e33ff */
[----:B------:R-:W-:Y:S06]  /*9c30*/  BRA `(.L_x_957) ;  /* 0x00000000001c7947 */ /* 0x000fec0003800000 */
.L_x_956:
[----:B------:R-:W-:-:S05]  /*9c40*/  IMAD.U32 R184, RZ, RZ, UR40 ;  /* 0x00000028ffb87e24 */ /* 0x000fca000f8e00ff */
[----:B------:R-:W-:-:S13]  /*9c50*/  ISETP.NE.AND P2, PT, R184, 0x1, PT ;  /* 0x00000001b800780c */ /* 0x000fda0003f45270 */
[----:B-1----:R-:W1:Y:S01]  /*9c60*/  @P2 LDC.64 R2, c[0x0][0x9e8] ;  /* 0x00027a00ff022b82 */ /* 0x002e620000000a00 */
[----:B------:R-:W-:-:S04]  /*9c70*/  @P2 IMAD.IADD R187, R6, 0x1, R21 ;  /* 0x0000000106bb2824 */ /* 0x000fc800078e0215 */
[----:B-1----:R-:W-:-:S04]  /*9c80*/  @P2 IMAD.HI.U32 R2, R187, R2, RZ ;  /* 0x00000002bb022227 */ /* 0x002fc800078e00ff */
[----:B------:R-:W-:Y:S01]  /*9c90*/  IMAD.MOV.U32 R187, RZ, RZ, R214 ;  /* 0x000000ffffbb7224 */ /* 0x000fe200078e00d6 */
[----:B------:R-:W-:-:S07]  /*9ca0*/  @P2 SHF.R.U32.HI R187, RZ, R3, R2 ;  /* 0x00000003ffbb2219 */ /* 0x000fce0000011602 */
.L_x_957:
[----:B------:R-:W-:Y:S05]  /*9cb0*/  BSYNC B0 ;  /* 0x0000000000007941 */ /* 0x000fea0003800000 */
.L_x_955:
[----:B------:R-:W-:-:S04]  /*9cc0*/  IMAD R3, R187, R184, -R0 ;  /* 0x000000b8bb037224 */ /* 0x000fc800078e0a00 */
[----:B------:R-:W-:-:S05]  /*9cd0*/  IMAD R3, R22, -0x2, R3 ;  /* 0xfffffffe16037824 */ /* 0x000fca00078e0203 */
[----:B------:R-:W-:Y:S02]  /*9ce0*/  VIADDMNMX R4, R3, R184, R4, PT ;  /* 0x000000b803047246 */ /* 0x000fe40003800104 */
[----:B------:R-:W-:-:S07]  /*9cf0*/  VIMNMX R185, R185, R3, !PT ;  /* 0x00000003b9b97248 */ /* 0x000fce0007fe0100 */
.L_x_954:
[----:B------:R-:W-:-:S04]  /*9d00*/  ISETP.GT.AND P2, PT, R23, -0x1, PT ;  /* 0xffffffff1700780c */ /* 0x000fc80003f44270 */
[C---:B------:R-:W-:Y:S02]  /*9d10*/  ISETP.GT.AND P3, PT, R185.reuse, RZ, P2 ;  /* 0x000000ffb900720c */ /* 0x040fe40001764270 */
[C---:B------:R-:W-:Y:S02]  /*9d20*/  ISETP.GT.AND P5, PT, R185.reuse, 0x1, P2 ;  /* 0x00000001b900780c */ /* 0x040fe400017a4270 */
[----:B------:R-:W-:Y:S02]  /*9d30*/  ISETP.LT.OR P4, PT, R4, 0x1, P3 ;  /* 0x000000010400780c */ /* 0x000fe40001f81670 */
[C---:B------:R-:W-:Y:S02]  /*9d40*/  ISETP.GT.AND P3, PT, R185.reuse, 0x8, P2 ;  /* 0x00000008b900780c */ /* 0x040fe40001764270 */
[----:B------:R-:W-:Y:S02]  /*9d50*/  FSEL R184, R152, -INF , !P4 ;  /* 0xff80000098b87808 */ /* 0x000fe40006000000 */
[----:B------:R-:W-:-:S02]  /*9d60*/  ISETP.GT.AND P4, PT, R185, 0x9, P2 ;  /* 0x00000009b900780c */ /* 0x000fc40001784270 */
[C---:B------:R-:W-:Y:S02]  /*9d70*/  ISETP.LT.OR P5, PT, R4.reuse, 0x2, P5 ;  /* 0x000000020400780c */ /* 0x040fe40002fa1670 */
[C---:B------:R-:W-:Y:S02]  /*9d80*/  ISETP.LT.OR P3, PT, R4.reuse, 0x9, P3 ;  /* 0x000000090400780c */ /* 0x040fe40001f61670 */
[----:B------:R-:W-:Y:S02]  /*9d90*/  ISETP.LT.OR P4, PT, R4, 0xa, P4 ;  /* 0x0000000a0400780c */ /* 0x000fe40002781670 */
[----:B------:R-:W-:Y:S02]  /*9da0*/  FSEL R152, R153, -INF , !P5 ;  /* 0xff80000099987808 */ /* 0x000fe40006800000 */
[----:B------:R-:W-:Y:S02]  /*9db0*/  FSEL R156, R156, -INF , !P3 ;  /* 0xff8000009c9c7808 */ /* 0x000fe40005800000 */
[----:B------:R-:W-:-:S02]  /*9dc0*/  FSEL R157, R157, -INF , !P4 ;  /* 0xff8000009d9d7808 */ /* 0x000fc40006000000 */
[C---:B------:R-:W-:Y:S02]  /*9dd0*/  ISETP.GT.AND P5, PT, R185.reuse, 0x10, P2 ;  /* 0x00000010b900780c */ /* 0x040fe400017a4270 */
[C---:B------:R-:W-:Y:S02]  /*9de0*/  ISETP.GT.AND P3, PT, R185.reuse, 0x11, P2 ;  /* 0x00000011b900780c */ /* 0x040fe40001764270 */
[----:B------:R-:W-:Y:S02]  /*9df0*/  ISETP.GT.AND P4, PT, R185, 0x18, P2 ;  /* 0x00000018b900780c */ /* 0x000fe40001784270 */
[C---:B------:R-:W-:Y:S02]  /*9e00*/  ISETP.LT.OR P5, PT, R4.reuse, 0x11, P5 ;  /* 0x000000110400780c */ /* 0x040fe40002fa1670 */
[C---:B------:R-:W-:Y:S02]  /*9e10*/  ISETP.LT.OR P3, PT, R4.reuse, 0x12, P3 ;  /* 0x000000120400780c */ /* 0x040fe40001f61670 */
[----:B------:R-:W-:-:S02]  /*9e20*/  ISETP.LT.OR P4, PT, R4, 0x19, P4 ;  /* 0x000000190400780c */ /* 0x000fc40002781670 */
[----:B------:R-:W-:Y:S02]  /*9e30*/  FSEL R160, R160, -INF , !P5 ;  /* 0xff800000a0a07808 */ /* 0x000fe40006800000 */
[----:B------:R-:W-:Y:S02]  /*9e40*/  FSEL R161, R161, -INF , !P3 ;  /* 0xff800000a1a17808 */ /* 0x000fe40005800000 */
[----:B------:R-:W-:Y:S02]  /*9e50*/  FSEL R164, R164, -INF , !P4 ;  /* 0xff800000a4a47808 */ /* 0x000fe40006000000 */
[C---:B------:R-:W-:Y:S02]  /*9e60*/  ISETP.GT.AND P5, PT, R185.reuse, 0x19, P2 ;  /* 0x00000019b900780c */ /* 0x040fe400017a4270 */
[C---:B------:R-:W-:Y:S02]  /*9e70*/  ISETP.GT.AND P3, PT, R185.reuse, 0x20, P2 ;  /* 0x00000020b900780c */ /* 0x040fe40001764270 */
        /* <DEDUP_REMOVED lines=18> */
[----:B------:R-:W-:Y:S01]  /*9fa0*/  ISETP.GT.AND P4, PT, R185, 0x39, P2 ;  /* 0x00000039b900780c */ /* 0x000fe20001784270 */
[----:B------:R-:W-:Y:S01]  /*9fb0*/  IMAD.IADD R185, R5, 0x1, R186 ;  /* 0x0000000105b97824 */ /* 0x000fe200078e02ba */
[----:B------:R-:W-:-:S02]  /*9fc0*/  ISETP.LT.OR P5, PT, R4, 0x32, P5 ;  /* 0x000000320400780c */ /* 0x000fc40002fa1670 */
[C---:B------:R-:W-:Y:S02]  /*9fd0*/  ISETP.LT.OR P3, PT, R4.reuse, 0x39, P3 ;  /* 0x000000390400780c */ /* 0x040fe40001f61670 */
[----:B------:R-:W-:Y:S02]  /*9fe0*/  ISETP.LT.OR P4, PT, R4, 0x3a, P4 ;  /* 0x0000003a0400780c */ /* 0x000fe40002781670 */
[----:B------:R-:W-:Y:S02]  /*9ff0*/  IADD3 R186, R5, R188, RZ ;  /* 0x000000bc05ba7210 */ /* 0x000fe40007ffe0ff */
[----:B------:R-:W-:Y:S02]  /*a000*/  FSEL R177, R177, -INF , !P5 ;  /* 0xff800000b1b17808 */ /* 0x000fe40006800000 */
[----:B------:R-:W-:Y:S02]  /*a010*/  FSEL R180, R180, -INF , !P3 ;  /* 0xff800000b4b47808 */ /* 0x000fe40005800000 */
[----:B------:R-:W-:Y:S01]  /*a020*/  FSEL R181, R181, -INF , !P4 ;  /* 0xff800000b5b57808 */ /* 0x000fe20006000000 */
[----:B------:R-:W-:Y:S06]  /*a030*/  @!P6 BRA `(.L_x_958) ;  /* 0x000000000058e947 */ /* 0x000fec0003800000 */
[----:B------:R-:W-:Y:S01]  /*a040*/  IMAD.IADD R153, R5, 0x1, R21 ;  /* 0x0000000105997824 */ /* 0x000fe200078e0215 */
[----:B------:R-:W-:Y:S04]  /*a050*/  BSSY B0, `(.L_x_959) ;  /* 0x0000010000007945 */ /* 0x000fe80003800000 */
[----:B------:R-:W-:-:S13]  /*a060*/  ISETP.GT.AND P3, PT, R153, -0x1, PT ;  /* 0xffffffff9900780c */ /* 0x000fda0003f64270 */
        /* <DEDUP_REMOVED lines=9> */
.L_x_960:
[----:B------:R-:W-:-:S05]  /*a100*/  IMAD.U32 R4, RZ, RZ, UR40 ;  /* 0x00000028ff047e24 */ /* 0x000fca000f8e00ff */
[----:B------:R-:W-:-:S13]  /*a110*/  ISETP.NE.AND P3, PT, R4, 0x1, PT ;  /* 0x000000010400780c */ /* 0x000fda0003f65270 */
[----:B-1----:R-:W1:Y:S02]  /*a120*/  @P3 LDC.64 R2, c[0x0][0x9e8] ;  /* 0x00027a00ff023b82 */ /* 0x002e640000000a00 */
[----:B-1----:R-:W-:-:S05]  /*a130*/  @P3 IMAD.HI.U32 R2, R153, R2, RZ ;  /* 0x0000000299023227 */ /* 0x002fca00078e00ff */
[----:B------:R-:W-:-:S07]  /*a140*/  @P3 SHF.R.U32.HI R153, RZ, R3, R2 ;  /* 0x00000003ff993219 */ /* 0x000fce0000011602 */
.L_x_961:
[----:B------:R-:W-:Y:S05]  /*a150*/  BSYNC B0 ;  /* 0x0000000000007941 */ /* 0x000fea0003800000 */
.L_x_959:
[----:B------:R-:W-:-:S04]  /*a160*/  IMAD R153, R153, R4, -R0 ;  /* 0x0000000499997224 */ /* 0x000fc800078e0a00 */
[----:B------:R-:W-:-:S05]  /*a170*/  IMAD R153, R22, -0x2, R153 ;  /* 0xfffffffe16997824 */ /* 0x000fca00078e0299 */
[----:B------:R-:W-:Y:S02]  /*a180*/  VIADDMNMX R185, R153, R4, R185, PT ;  /* 0x0000000499b97246 */ /* 0x000fe400038001b9 */
[----:B------:R-:W-:-:S07]  /*a190*/  VIMNMX R186, R186, R153, !PT ;  /* 0x00000099baba7248 */ /* 0x000fce0007fe0100 */
.L_x_958:
[----:B------:R-:W-:Y:S01]  /*a1a0*/  FMNMX.FTZ R3, R184, R215, !PT ;  /* 0x000000d7b8037209 */ /* 0x000fe20007810000 */
[----:B------:R-:W-:Y:S01]  /*a1b0*/  ULDC UR6, c[0x0][0x988] ;  /* 0x0002620000067ab9 */ /* 0x000fe20000000800 */
[----:B------:R-:W-:Y:S01]  /*a1c0*/  ISETP.GT.AND P3, PT, R186, 0x1, P2 ;  /* 0x00000001ba00780c */ /* 0x000fe20001764270 */
[----:B------:R-:W-:Y:S01]  /*a1d0*/  UMOV UR39, UR46 ;  /* 0x0000002e00277c82 */ /* 0x000fe20008000000 */
[----:B------:R-:W-:Y:S01]  /*a1e0*/  FMNMX.FTZ R3, R152, R3, !PT ;  /* 0x0000000398037209 */ /* 0x000fe20007810000 */
[----:B------:R-:W-:Y:S01]  /*a1f0*/  UMOV UR7, UR36 ;  /* 0x0000002400077c82 */ /* 0x000fe20008000000 */
[----:B------:R-:W-:Y:S02]  /*a200*/  ISETP.LT.OR P3, PT, R185, 0x2, P3 ;  /* 0x00000002b900780c */ /* 0x000fe40001f61670 */
[----:B------:R-:W-:Y:S02]  /*a210*/  FMNMX.FTZ R0, R156, R3, !PT ;  /* 0x000000039c007209 */ /* 0x000fe40007810000 */
[----:B------:R-:W-:-:S02]  /*a220*/  FSEL R155, R155, -INF , !P3 ;  /* 0xff8000009b9b7808 */ /* 0x000fc40005800000 */
[----:B------:R-:W-:Y:S02]  /*a230*/  FMNMX.FTZ R3, R157, R0, !PT ;  /* 0x000000009d037209 */ /* 0x000fe40007810000 */
[----:B------:R-:W-:Y:S02]  /*a240*/  ISETP.GT.AND P3, PT, R186, RZ, P2 ;  /* 0x000000ffba00720c */ /* 0x000fe40001764270 */
[----:B------:R-:W-:Y:S02]  /*a250*/  FMNMX.FTZ R0, R160, R3, !PT ;  /* 0x00000003a0007209 */ /* 0x000fe40007810000 */
[----:B------:R-:W-:Y:S02]  /*a260*/  ISETP.LT.OR P3, PT, R185, 0x1, P3 ;  /* 0x00000001b900780c */ /* 0x000fe40001f61670 */
[----:B------:R-:W-:Y:S02]  /*a270*/  FMNMX.FTZ R3, R161, R0, !PT ;  /* 0x00000000a1037209 */ /* 0x000fe40007810000 */
[----:B------:R-:W-:-:S02]  /*a280*/  ISETP.GT.AND P4, PT, R186, 0x8, P2 ;  /* 0x00000008ba00780c */ /* 0x000fc40001784270 */
[----:B------:R-:W-:Y:S02]  /*a290*/  FMNMX.FTZ R0, R164, R3, !PT ;  /* 0x00000003a4007209 */ /* 0x000fe40007810000 */
[----:B------:R-:W-:Y:S02]  /*a2a0*/  FSEL R187, R154, -INF , !P3 ;  /* 0xff8000009abb7808 */ /* 0x000fe40005800000 */
        /* <DEDUP_REMOVED lines=18> */
[C---:B------:R-:W-:Y:S01]  /*a3d0*/  ISETP.GT.AND P3, PT, R186.reuse, 0x18, P2 ;  /* 0x00000018ba00780c */ /* 0x040fe20001764270 */
[----:B------:R-:W2:Y:S01]  /*a3e0*/  SHFL.BFLY PT, R3, R0, 0x2, 0x1f ;  /* 0x0c401f0000037f89 */ /* 0x000ea200000e0000 */
[C---:B------:R-:W-:Y:S02]  /*a3f0*/  ISETP.LT.OR P5, PT, R185.reuse, 0x12, P5 ;  /* 0x00000012b900780c */ /* 0x040fe40002fa1670 */
[----:B------:R-:W-:Y:S02]  /*a400*/  ISETP.GT.AND P4, PT, R186, 0x19, P2 ;  /* 0x00000019ba00780c */ /* 0x000fe40001784270 */
[----:B------:R-:W-:-:S02]  /*a410*/  ISETP.LT.OR P3, PT, R185, 0x19, P3 ;  /* 0x00000019b900780c */ /* 0x000fc40001f61670 */
[----:B------:R-:W-:Y:S02]  /*a420*/  FSEL R163, R163, -INF , !P5 ;  /* 0xff800000a3a37808 */ /* 0x000fe40006800000 */
[----:B------:R-:W-:Y:S02]  /*a430*/  ISETP.GT.AND P5, PT, R186, 0x20, P2 ;  /* 0x00000020ba00780c */ /* 0x000fe400017a4270 */
[C---:B------:R-:W-:Y:S02]  /*a440*/  ISETP.LT.OR P4, PT, R185.reuse, 0x1a, P4 ;  /* 0x0000001ab900780c */ /* 0x040fe40002781670 */
[----:B------:R-:W-:Y:S02]  /*a450*/  FSEL R166, R166, -INF , !P3 ;  /* 0xff800000a6a67808 */ /* 0x000fe40005800000 */
[----:B------:R-:W-:Y:S02]  /*a460*/  ISETP.GT.AND P3, PT, R186, 0x21, P2 ;  /* 0x00000021ba00780c */ /* 0x000fe40001764270 */
[----:B------:R-:W-:-:S02]  /*a470*/  ISETP.LT.OR P5, PT, R185, 0x21, P5 ;  /* 0x00000021b900780c */ /* 0x000fc40002fa1670 */
[----:B------:R-:W-:Y:S02]  /*a480*/  FSEL R167, R167, -INF , !P4 ;  /* 0xff800000a7a77808 */ /* 0x000fe40006000000 */
[----:B------:R-:W-:Y:S02]  /*a490*/  ISETP.GT.AND P4, PT, R186, 0x28, P2 ;  /* 0x00000028ba00780c */ /* 0x000fe40001784270 */
[----:B------:R-:W-:Y:S02]  /*a4a0*/  ISETP.LT.OR P3, PT, R185, 0x22, P3 ;  /* 0x00000022b900780c */ /* 0x000fe40001f61670 */
[----:B--2---:R-:W-:Y:S02]  /*a4b0*/  FMNMX.FTZ R3, R0, R3, !PT ;  /* 0x0000000300037209 */ /* 0x004fe40007810000 */
[----:B------:R-:W-:Y:S02]  /*a4c0*/  FMNMX.FTZ R0, R187, R216, !PT ;  /* 0x000000d8bb007209 */ /* 0x000fe40007810000 */
[----:B------:R-:W-:Y:S01]  /*a4d0*/  FSEL R170, R170, -INF , !P5 ;  /* 0xff800000aaaa7808 */ /* 0x000fe20006800000 */
[----:B------:R-:W2:Y:S01]  /*a4e0*/  SHFL.BFLY PT, R4, R3, 0x1, 0x1f ;  /* 0x0c201f0003047f89 */ /* 0x000ea200000e0000 */
[----:B------:R-:W-:-:S02]  /*a4f0*/  ISETP.LT.OR P4, PT, R185, 0x29, P4 ;  /* 0x00000029b900780c */ /* 0x000fc40002781670 */
[----:B------:R-:W-:Y:S02]  /*a500*/  FSEL R171, R171, -INF , !P3 ;  /* 0xff800000abab7808 */ /* 0x000fe40005800000 */
[----:B------:R-:W-:Y:S02]  /*a510*/  ISETP.GT.AND P3, PT, R186, 0x29, P2 ;  /* 0x00000029ba00780c */ /* 0x000fe40001764270 */
[----:B------:R-:W-:Y:S02]  /*a520*/  FSEL R174, R174, -INF , !P4 ;  /* 0xff800000aeae7808 */ /* 0x000fe40006000000 */
[----:B------:R-:W-:Y:S02]  /*a530*/  ISETP.GT.AND P4, PT, R186, 0x30, P2 ;  /* 0x00000030ba00780c */ /* 0x000fe40001784270 */
[C---:B------:R-:W-:Y:S02]  /*a540*/  ISETP.LT.OR P3, PT, R185.reuse, 0x2a, P3 ;  /* 0x0000002ab900780c */ /* 0x040fe40001f61670 */
[----:B------:R-:W-:-:S02]  /*a550*/  ISETP.LT.OR P4, PT, R185, 0x31, P4 ;  /* 0x00000031b900780c */ /* 0x000fc40002781670 */
[----:B------:R-:W-:Y:S02]  /*a560*/  FSEL R175, R175, -INF , !P3 ;  /* 0xff800000afaf7808 */ /* 0x000fe40005800000 */
[----:B------:R-:W-:Y:S02]  /*a570*/  ISETP.GT.AND P3, PT, R186, 0x31, P2 ;  /* 0x00000031ba00780c */ /* 0x000fe40001764270 */
[----:B------:R-:W-:Y:S02]  /*a580*/  FSEL R178, R178, -INF , !P4 ;  /* 0xff800000b2b27808 */ /* 0x000fe40006000000 */
[----:B------:R-:W-:Y:S02]  /*a590*/  ISETP.GT.AND P4, PT, R186, 0x38, P2 ;  /* 0x00000038ba00780c */ /* 0x000fe40001784270 */
[----:B------:R-:W-:Y:S02]  /*a5a0*/  ISETP.LT.OR P3, PT, R185, 0x32, P3 ;  /* 0x00000032b900780c */ /* 0x000fe40001f61670 */
[----:B--2---:R-:W-:-:S02]  /*a5b0*/  FMNMX.FTZ R4, R3, R4, !PT ;  /* 0x0000000403047209 */ /* 0x004fc40007810000 */
[----:B------:R-:W-:Y:S02]  /*a5c0*/  FMNMX.FTZ R3, R155, R0, !PT ;  /* 0x000000009b037209 */ /* 0x000fe40007810000 */
[----:B------:R-:W-:Y:S02]  /*a5d0*/  ISETP.GT.AND P2, PT, R186, 0x39, P2 ;  /* 0x00000039ba00780c */ /* 0x000fe40001744270 */
[----:B------:R-:W-:Y:S02]  /*a5e0*/  FMNMX.FTZ R0, R158, R3, !PT ;  /* 0x000000039e007209 */ /* 0x000fe40007810000 */
[----:B------:R-:W-:Y:S02]  /*a5f0*/  ISETP.LT.OR P4, PT, R185, 0x39, P4 ;  /* 0x00000039b900780c */ /* 0x000fe40002781670 */
[----:B------:R-:W-:Y:S02]  /*a600*/  FMNMX.FTZ R3, R159, R0, !PT ;  /* 0x000000009f037209 */ /* 0x000fe40007810000 */
[----:B------:R-:W-:-:S02]  /*a610*/  FSEL R179, R179, -INF , !P3 ;  /* 0xff800000b3b37808 */ /* 0x000fc40005800000 */
[----:B------:R-:W-:Y:S01]  /*a620*/  FMNMX.FTZ R0, R162, R3, !PT ;  /* 0x00000003a2007209 */ /* 0x000fe20007810000 */
[----:B------:R-:W-:Y:S01]  /*a630*/  FMUL.FTZ R3, R4, UR6 ;  /* 0x0000000604037c20 */ /* 0x000fe20008410000 */
[----:B------:R-:W-:Y:S02]  /*a640*/  ISETP.LT.OR P2, PT, R185, 0x3a, P2 ;  /* 0x0000003ab900780c */ /* 0x000fe40001741670 */
[----:B------:R-:W-:Y:S02]  /*a650*/  FMNMX.FTZ R153, R163, R0, !PT ;  /* 0x00000000a3997209 */ /* 0x000fe40007810000 */
[----:B------:R-:W-:Y:S02]  /*a660*/  FSEL R182, R182, -INF , !P4 ;  /* 0xff800000b6b67808 */ /* 0x000fe40006000000 */
[----:B------:R-:W-:Y:S02]  /*a670*/  FMNMX.FTZ R0, R166, R153, !PT ;  /* 0x00000099a6007209 */ /* 0x000fe40007810000 */
[----:B------:R-:W-:-:S02]  /*a680*/  FSEL R183, R183, -INF , !P2 ;  /* 0xff800000b7b77808 */ /* 0x000fc40005000000 */
[----:B------:R-:W-:Y:S02]  /*a690*/  FMNMX.FTZ R189, R167, R0, !PT ;  /* 0x00000000a7bd7209 */ /* 0x000fe40007810000 */
[----:B------:R-:W-:Y:S02]  /*a6a0*/  FSETP.NEU.FTZ.AND P5, PT, R4, -INF , PT ;  /* 0xff8000000400780b */ /* 0x000fe40003fbd000 */
[----:B------:R-:W-:Y:S02]  /*a6b0*/  FMNMX.FTZ R0, R170, R189, !PT ;  /* 0x000000bdaa007209 */ /* 0x000fe40007810000 */
[----:B------:R-:W-:Y:S02]  /*a6c0*/  FSEL R3, R3, RZ, P5 ;  /* 0x000000ff03037208 */ /* 0x000fe40002800000 */
[----:B------:R-:W-:Y:S02]  /*a6d0*/  FMNMX.FTZ R189, R171, R0, !PT ;  /* 0x00000000abbd7209 */ /* 0x000fe40007810000 */
[----:B-1----:R-:W-:Y:S01]  /*a6e0*/  FSEL R2, R4, RZ, P5 ;  /* 0x000000ff04027208 */ /* 0x002fe20002800000 */
        /* <DEDUP_REMOVED lines=20> */
[----:B------:R-:W-:Y:S01]  /*a830*/  FFMA.FTZ R181, R181, UR6, -R3 ;  /* 0x00000006b5b57c23 */ /* 0x000fe20008010803 */
[----:B------:R-:W-:Y:S01]  /*a840*/  FMNMX.FTZ R0, R183, R0, !PT ;  /* 0x00000000b7007209 */ /* 0x000fe20007810000 */
[----:B------:R-:W-:Y:S01]  /*a850*/  FADD.FTZ R2, -R2, R215 ;  /* 0x000000d702027221 */ /* 0x000fe20000010100 */
[----:B------:R-:W-:Y:S01]  /*a860*/  MUFU.EX2 R153, R153 ;  /* 0x0000009900997308 */ /* 0x000fe20000000800 */
[----:B------:R-:W-:-:S02]  /*a870*/  IMAD.MOV.U32 R215, RZ, RZ, R4 ;  /* 0x000000ffffd77224 */ /* 0x000fc400078e0004 */
[----:B------:R-:W1:Y:S01]  /*a880*/  SHFL.BFLY PT, R185, R0, 0x2, 0x1f ;  /* 0x0c401f0000b97f89 */ /* 0x000e6200000e0000 */
[----:B------:R-:W-:-:S04]  /*a890*/  FMUL.FTZ R2, R2, UR6 ;  /* 0x0000000602027c20 */ /* 0x000fc80008410000 */
[----:B------:R-:W-:Y:S08]  /*a8a0*/  MUFU.EX2 R196, R196 ;  /* 0x000000c400c47308 */ /* 0x000ff00000000800 */
[----:B------:R-:W-:Y:S08]  /*a8b0*/  MUFU.EX2 R198, R198 ;  /* 0x000000c600c67308 */ /* 0x000ff00000000800 */
[----:B------:R-:W-:Y:S01]  /*a8c0*/  MUFU.EX2 R157, R157 ;  /* 0x0000009d009d7308 */ /* 0x000fe20000000800 */
[----:B-1----:R-:W-:-:S05]  /*a8d0*/  FMNMX.FTZ R185, R0, R185, !PT ;  /* 0x000000b900b97209 */ /* 0x002fca0007810000 */
[----:B------:R-:W1:Y:S02]  /*a8e0*/  SHFL.BFLY PT, R0, R185, 0x1, 0x1f ;  /* 0x0c201f00b9007f89 */ /* 0x000e6400000e0000 */
[----:B------:R-:W-:Y:S08]  /*a8f0*/  MUFU.EX2 R192, R192 ;  /* 0x000000c000c07308 */ /* 0x000ff00000000800 */
[----:B------:R-:W-:Y:S08]  /*a900*/  MUFU.EX2 R161, R161 ;  /* 0x000000a100a17308 */ /* 0x000ff00000000800 */
[----:B------:R-:W-:Y:S01]  /*a910*/  MUFU.EX2 R194, R194 ;  /* 0x000000c200c27308 */ /* 0x000fe20000000800 */
[----:B-1----:R-:W-:-:S07]  /*a920*/  FMNMX.FTZ R3, R185, R0, !PT ;  /* 0x00000000b9037209 */ /* 0x002fce0007810000 */
[----:B------:R-:W-:Y:S01]  /*a930*/  MUFU.EX2 R165, R165 ;  /* 0x000000a500a57308 */ /* 0x000fe20000000800 */
[C---:B------:R-:W-:Y:S01]  /*a940*/  FSETP.NEU.FTZ.AND P2, PT, R3.reuse, -INF , PT ;  /* 0xff8000000300780b */ /* 0x040fe20003f5d000 */
[----:B------:R-:W-:-:S06]  /*a950*/  FMUL.FTZ R156, R3, UR6 ;  /* 0x00000006039c7c20 */ /* 0x000fcc0008410000 */
[----:B------:R-:W1:Y:S01]  /*a960*/  MUFU.EX2 R0, R2 ;  /* 0x0000000200007308 */ /* 0x000e620000000800 */
[----:B------:R-:W-:-:S05]  /*a970*/  FSEL R156, R156, RZ, P2 ;  /* 0x000000ff9c9c7208 */ /* 0x000fca0001000000 */
[--C-:B------:R-:W-:Y:S01]  /*a980*/  FFMA.FTZ R152, R155, UR6, -R156.reuse ;  /* 0x000000069b987c23 */ /* 0x100fe2000801089c */
[----:B------:R-:W-:Y:S01]  /*a990*/  FSEL R155, R3, RZ, P2 ;  /* 0x000000ff039b7208 */ /* 0x000fe20001000000 */
[--C-:B------:R-:W-:Y:S01]  /*a9a0*/  FFMA.FTZ R197, R187, UR6, -R156.reuse ;  /* 0x00000006bbc57c23 */ /* 0x100fe2000801089c */
[--C-:B------:R-:W-:Y:S01]  /*a9b0*/  FFMA.FTZ R199, R158, UR6, -R156.reuse ;  /* 0x000000069ec77c23 */ /* 0x100fe2000801089c */
[--C-:B------:R-:W-:Y:S01]  /*a9c0*/  FFMA.FTZ R154, R159, UR6, -R156.reuse ;  /* 0x000000069f9a7c23 */ /* 0x100fe2000801089c */
[----:B------:R-:W-:Y:S01]  /*a9d0*/  FFMA.FTZ R193, R162, UR6, -R156 ;  /* 0x00000006a2c17c23 */ /* 0x000fe2000801089c */
[----:B------:R-:W-:Y:S01]  /*a9e0*/  FADD.FTZ R155, -R155, R216 ;  /* 0x000000d89b9b7221 */ /* 0x000fe20000010100 */
[----:B------:R-:W-:Y:S01]  /*a9f0*/  MUFU.EX2 R152, R152 ;  /* 0x0000009800987308 */ /* 0x000fe20000000800 */
[--C-:B------:R-:W-:Y:S01]  /*aa00*/  FFMA.FTZ R158, R163, UR6, -R156.reuse ;  /* 0x00000006a39e7c23 */ /* 0x100fe2000801089c */
[--C-:B------:R-:W-:Y:S01]  /*aa10*/  FFMA.FTZ R195, R166, UR6, -R156.reuse ;  /* 0x00000006a6c37c23 */ /* 0x100fe2000801089c */
[----:B------:R-:W-:Y:S01]  /*aa20*/  FMUL.FTZ R155, R155, UR6 ;  /* 0x000000069b9b7c20 */ /* 0x000fe20008410000 */
[----:B-1----:R-:W-:Y:S01]  /*aa30*/  FFMA.FTZ R159, R0, R20, R153 ;  /* 0x00000014009f7223 */ /* 0x002fe20000010099 */
[--C-:B------:R-:W-:Y:S01]  /*aa40*/  FFMA.FTZ R160, R167, UR6, -R156.reuse ;  /* 0x00000006a7a07c23 */ /* 0x100fe2000801089c */
[--C-:B------:R-:W-:Y:S01]  /*aa50*/  FFMA.FTZ R189, R170, UR6, -R156.reuse ;  /* 0x00000006aabd7c23 */ /* 0x100fe2000801089c */
[--C-:B------:R-:W-:Y:S01]  /*aa60*/  FFMA.FTZ R162, R171, UR6, -R156.reuse ;  /* 0x00000006aba27c23 */ /* 0x100fe2000801089c */
[----:B------:R-:W-:Y:S01]  /*aa70*/  MUFU.EX2 R197, R197 ;  /* 0x000000c500c57308 */ /* 0x000fe20000000800 */
[----:B------:R-:W-:Y:S01]  /*aa80*/  FADD.FTZ R159, R196, R159 ;  /* 0x0000009fc49f7221 */ /* 0x000fe20000010000 */
[--C-:B------:R-:W-:Y:S01]  /*aa90*/  FFMA.FTZ R191, R174, UR6, -R156.reuse ;  /* 0x00000006aebf7c23 */ /* 0x100fe2000801089c */
[--C-:B------:R-:W-:Y:S01]  /*aaa0*/  FFMA.FTZ R185, R178, UR6, -R156.reuse ;  /* 0x00000006b2b97c23 */ /* 0x100fe2000801089c */
[--C-:B------:R-:W-:Y:S01]  /*aab0*/  FFMA.FTZ R179, R179, UR6, -R156.reuse ;  /* 0x00000006b3b37c23 */ /* 0x100fe2000801089c */
[----:B------:R-:W-:Y:S01]  /*aac0*/  FADD.FTZ R20, R198, R159 ;  /* 0x0000009fc6147221 */ /* 0x000fe20000010000 */
[----:B------:R-:W-:Y:S01]  /*aad0*/  F2FP.F16.F32.PACK_AB R196, R196, R153 ;  /* 0x00000099c4c4723e */ /* 0x000fe200000000ff */
[----:B------:R-:W-:Y:S01]  /*aae0*/  FFMA.FTZ R182, R182, UR6, -R156 ;  /* 0x00000006b6b67c23 */ /* 0x000fe2000801089c */
[----:B------:R1:W2:Y:S01]  /*aaf0*/  MUFU.EX2 R2, R155 ;  /* 0x0000009b00027308 */ /* 0x0002a20000000800 */
[----:B------:R-:W-:Y:S01]  /*ab00*/  FADD.FTZ R159, R157, R20 ;  /* 0x000000149d9f7221 */ /* 0x000fe20000010000 */
[C---:B------:R-:W-:Y:S01]  /*ab10*/  ISETP.GT.AND P2, PT, R23.reuse, UR60, PT ;  /* 0x0000003c17007c0c */ /* 0x040fe2000bf44270 */
[----:B------:R-:W-:Y:S01]  /*ab20*/  VIADD R23, R23, 0xffffffff ;  /* 0xffffffff17177836 */ /* 0x000fe20000000000 */
[----:B------:R-:W-:Y:S01]  /*ab30*/  F2FP.F16.F32.PACK_AB R198, R157, R198 ;  /* 0x000000c69dc6723e */ /* 0x000fe200000000ff */
[----:B------:R-:W-:Y:S01]  /*ab40*/  FADD.FTZ R164, R192, R159 ;  /* 0x0000009fc0a47221 */ /* 0x000fe20000010000 */
[----:B------:R-:W-:Y:S01]  /*ab50*/  IMAD.U32 R159, RZ, RZ, UR10 ;  /* 0x0000000aff9f7e24 */ /* 0x000fe2000f8e00ff */
[C---:B------:R-:W-:Y:S01]  /*ab60*/  F2FP.F16.F32.PACK_AB R192, R161.reuse, R192 ;  /* 0x000000c0a1c0723e */ /* 0x040fe200000000ff */
[----:B------:R-:W3:Y:S01]  /*ab70*/  MUFU.EX2 R199, R199 ;  /* 0x000000c700c77308 */ /* 0x000ee20000000800 */
[----:B-1----:R-:W-:Y:S01]  /*ab80*/  FADD.FTZ R155, R161, R164 ;  /* 0x000000a4a19b7221 */ /* 0x002fe20000010000 */
[--C-:B------:R-:W-:Y:S01]  /*ab90*/  FFMA.FTZ R164, R175, UR6, -R156.reuse ;  /* 0x00000006afa47c23 */ /* 0x100fe2000801089c */
[----:B------:R-:W-:Y:S01]  /*aba0*/  FFMA.FTZ R156, R183, UR6, -R156 ;  /* 0x00000006b79c7c23 */ /* 0x000fe2000801089c */
[----:B------:R-:W-:-:S02]  /*abb0*/  @!P1 VIADD R159, R159, 0x30860 ;  /* 0x000308609f9f9836 */ /* 0x000fc40000000000 */
[----:B------:R-:W-:Y:S01]  /*abc0*/  FADD.FTZ R166, R194, R155 ;  /* 0x0000009bc2a67221 */ /* 0x000fe20000010000 */
[C---:B------:R-:W-:Y:S01]  /*abd0*/  F2FP.F16.F32.PACK_AB R194, R165.reuse, R194 ;  /* 0x000000c2a5c2723e */ /* 0x040fe200000000ff */
[----:B------:R-:W-:Y:S01]  /*abe0*/  IMAD.MOV.U32 R216, RZ, RZ, R3 ;  /* 0x000000ffffd87224 */ /* 0x000fe200078e0003 */
[----:B------:R-:W1:Y:S01]  /*abf0*/  MUFU.EX2 R154, R154 ;  /* 0x0000009a009a7308 */ /* 0x000e620000000800 */
[----:B--2---:R-:W-:Y:S01]  /*ac00*/  FFMA.FTZ R7, R2, R7, R197 ;  /* 0x0000000702077223 */ /* 0x004fe200000100c5 */
[----:B------:R-:W-:Y:S01]  /*ac10*/  FADD.FTZ R155, R165, R166 ;  /* 0x000000a6a59b7221 */ /* 0x000fe20000010000 */
[----:B------:R-:W-:Y:S02]  /*ac20*/  @!P1 PRMT R159, RZ, 0x654, R159 ;  /* 0x00000654ff9f9816 */ /* 0x000fe4000000009f */
[C---:B------:R-:W-:Y:S01]  /*ac30*/  FADD.FTZ R20, R152.reuse, R7 ;  /* 0x0000000798147221 */ /* 0x040fe20000010000 */
[----:B------:R-:W-:Y:S01]  /*ac40*/  F2FP.F16.F32.PACK_AB R197, R152, R197 ;  /* 0x000000c598c5723e */ /* 0x000fe200000000ff */
[----:B------:R2:W-:Y:S01]  /*ac50*/  @!P1 SYNCS.ARRIVE.TRANS64.RED.A1T0 RZ, [R159+URZ], RZ ;  /* 0x000000ff9fff99a7 */ /* 0x0005e2000810043f */
[----:B------:R-:W4:Y:S01]  /*ac60*/  MUFU.EX2 R193, R193 ;  /* 0x000000c100c17308 */ /* 0x000f220000000800 */
[----:B---3--:R-:W-:-:S07]  /*ac70*/  FADD.FTZ R7, R199, R20 ;  /* 0x00000014c7077221 */ /* 0x008fce0000010000 */
[----:B------:R-:W3:Y:S01]  /*ac80*/  MUFU.EX2 R158, R158 ;  /* 0x0000009e009e7308 */ /* 0x000ee20000000800 */
[C---:B-1----:R-:W-:Y:S01]  /*ac90*/  FADD.FTZ R20, R154.reuse, R7 ;  /* 0x000000079a147221 */ /* 0x042fe20000010000 */
[----:B------:R-:W-:-:S06]  /*aca0*/  F2FP.F16.F32.PACK_AB R199, R154, R199 ;  /* 0x000000c79ac7723e */ /* 0x000fcc00000000ff */
[----:B------:R-:W1:Y:S01]  /*acb0*/  MUFU.EX2 R188, R188 ;  /* 0x000000bc00bc7308 */ /* 0x000e620000000800 */
[----:B----4-:R-:W-:-:S07]  /*acc0*/  FADD.FTZ R7, R193, R20 ;  /* 0x00000014c1077221 */ /* 0x010fce0000010000 */
[----:B------:R-:W4:Y:S01]  /*acd0*/  MUFU.EX2 R195, R195 ;  /* 0x000000c300c37308 */ /* 0x000f220000000800 */
[C---:B---3--:R-:W-:Y:S01]  /*ace0*/  FADD.FTZ R20, R158.reuse, R7 ;  /* 0x000000079e147221 */ /* 0x048fe20000010000 */
[----:B------:R-:W-:-:S06]  /*acf0*/  F2FP.F16.F32.PACK_AB R193, R158, R193 ;  /* 0x000000c19ec1723e */ /* 0x000fcc00000000ff */
[----:B------:R-:W3:Y:S01]  /*ad00*/  MUFU.EX2 R169, R169 ;  /* 0x000000a900a97308 */ /* 0x000ee20000000800 */
[----:B-1----:R-:W-:-:S07]  /*ad10*/  FADD.FTZ R166, R188, R155 ;  /* 0x0000009bbca67221 */ /* 0x002fce0000010000 */
[----:B------:R-:W1:Y:S01]  /*ad20*/  MUFU.EX2 R160, R160 ;  /* 0x000000a000a07308 */ /* 0x000e620000000800 */
[----:B----4-:R-:W-:-:S07]  /*ad30*/  FADD.FTZ R7, R195, R20 ;  /* 0x00000014c3077221 */ /* 0x010fce0000010000 */
[----:B------:R-:W4:Y:S01]  /*ad40*/  MUFU.EX2 R190, R190 ;  /* 0x000000be00be7308 */ /* 0x000f220000000800 */
[C---:B---3--:R-:W-:Y:S01]  /*ad50*/  FADD.FTZ R155, R169.reuse, R166 ;  /* 0x000000a6a99b7221 */ /* 0x048fe20000010000 */
[----:B------:R-:W-:-:S06]  /*ad60*/  F2FP.F16.F32.PACK_AB R188, R169, R188 ;  /* 0x000000bca9bc723e */ /* 0x000fcc00000000ff */
[----:B------:R-:W3:Y:S01]  /*ad70*/  MUFU.EX2 R189, R189 ;  /* 0x000000bd00bd7308 */ /* 0x000ee20000000800 */
[C---:B-1----:R-:W-:Y:S01]  /*ad80*/  FADD.FTZ R20, R160.reuse, R7 ;  /* 0x00000007a0147221 */ /* 0x042fe20000010000 */
[----:B------:R-:W-:-:S06]  /*ad90*/  F2FP.F16.F32.PACK_AB R195, R160, R195 ;  /* 0x000000c3a0c3723e */ /* 0x000fcc00000000ff */
[----:B------:R-:W1:Y:S01]  /*ada0*/  MUFU.EX2 R173, R173 ;  /* 0x000000ad00ad7308 */ /* 0x000e620000000800 */
[----:B----4-:R-:W-:-:S07]  /*adb0*/  FADD.FTZ R166, R190, R155 ;  /* 0x0000009bbea67221 */ /* 0x010fce0000010000 */
[----:B------:R-:W4:Y:S01]  /*adc0*/  MUFU.EX2 R162, R162 ;  /* 0x000000a200a27308 */ /* 0x000f220000000800 */
[----:B---3--:R-:W-:-:S07]  /*add0*/  FADD.FTZ R7, R189, R20 ;  /* 0x00000014bd077221 */ /* 0x008fce0000010000 */
[----:B------:R-:W3:Y:S01]  /*ade0*/  MUFU.EX2 R184, R184 ;  /* 0x000000b800b87308 */ /* 0x000ee20000000800 */
[C---:B-1----:R-:W-:Y:S01]  /*adf0*/  FADD.FTZ R153, R173.reuse, R166 ;  /* 0x000000a6ad997221 */ /* 0x042fe20000010000 */
[----:B------:R-:W-:-:S06]  /*ae00*/  F2FP.F16.F32.PACK_AB R190, R173, R190 ;  /* 0x000000beadbe723e */ /* 0x000fcc00000000ff */
[----:B------:R-:W1:Y:S01]  /*ae10*/  MUFU.EX2 R191, R191 ;  /* 0x000000bf00bf7308 */ /* 0x000e620000000800 */
[C---:B----4-:R-:W-:Y:S01]  /*ae20*/  FADD.FTZ R20, R162.reuse, R7 ;  /* 0x00000007a2147221 */ /* 0x050fe20000010000 */
[----:B------:R-:W-:-:S06]  /*ae30*/  F2FP.F16.F32.PACK_AB R189, R162, R189 ;  /* 0x000000bda2bd723e */ /* 0x000fcc00000000ff */
[----:B------:R-:W4:Y:S01]  /*ae40*/  MUFU.EX2 R177, R177 ;  /* 0x000000b100b17308 */ /* 0x000f220000000800 */
[----:B---3--:R-:W-:-:S07]  /*ae50*/  FADD.FTZ R166, R184, R153 ;  /* 0x00000099b8a67221 */ /* 0x008fce0000010000 */
[----:B------:R-:W3:Y:S01]  /*ae60*/  MUFU.EX2 R164, R164 ;  /* 0x000000a400a47308 */ /* 0x000ee20000000800 */
[----:B-1----:R-:W-:-:S07]  /*ae70*/  FADD.FTZ R7, R191, R20 ;  /* 0x00000014bf077221 */ /* 0x002fce0000010000 */
[----:B------:R-:W1:Y:S01]  /*ae80*/  MUFU.EX2 R185, R185 ;  /* 0x000000b900b97308 */ /* 0x000e620000000800 */
[C---:B----4-:R-:W-:Y:S01]  /*ae90*/  FADD.FTZ R153, R177.reuse, R166 ;  /* 0x000000a6b1997221 */ /* 0x050fe20000010000 */
[----:B------:R-:W-:-:S06]  /*aea0*/  F2FP.F16.F32.PACK_AB R184, R177, R184 ;  /* 0x000000b8b1b8723e */ /* 0x000fcc00000000ff */
[----:B------:R-:W4:Y:S01]  /*aeb0*/  MUFU.EX2 R179, R179 ;  /* 0x000000b300b37308 */ /* 0x000f220000000800 */
[C---:B---3--:R-:W-:Y:S01]  /*aec0*/  FADD.FTZ R166, R164.reuse, R7 ;  /* 0x00000007a4a67221 */ /* 0x048fe20000010000 */
[----:B------:R-:W-:-:S06]  /*aed0*/  F2FP.F16.F32.PACK_AB R191, R164, R191 ;  /* 0x000000bfa4bf723e */ /* 0x000fcc00000000ff */
[----:B------:R-:W3:Y:S01]  /*aee0*/  MUFU.EX2 R186, R186 ;  /* 0x000000ba00ba7308 */ /* 0x000ee20000000800 */
[----:B-1----:R-:W-:-:S07]  /*aef0*/  FADD.FTZ R166, R185, R166 ;  /* 0x000000a6b9a67221 */ /* 0x002fce0000010000 */
[----:B------:R-:W1:Y:S01]  /*af00*/  MUFU.EX2 R187, R182 ;  /* 0x000000b600bb7308 */ /* 0x000e620000000800 */
[C---:B----4-:R-:W-:Y:S01]  /*af10*/  FADD.FTZ R166, R179.reuse, R166 ;  /* 0x000000a6b3a67221 */ /* 0x050fe20000010000 */
[----:B------:R-:W-:-:S06]  /*af20*/  F2FP.F16.F32.PACK_AB R185, R179, R185 ;  /* 0x000000b9b3b9723e */ /* 0x000fcc00000000ff */
[----:B------:R-:W4:Y:S01]  /*af30*/  MUFU.EX2 R181, R181 ;  /* 0x000000b500b57308 */ /* 0x000f220000000800 */
[----:B---3--:R-:W-:-:S07]  /*af40*/  FADD.FTZ R20, R186, R153 ;  /* 0x00000099ba147221 */ /* 0x008fce0000010000 */
[----:B------:R-:W3:Y:S01]  /*af50*/  MUFU.EX2 R156, R156 ;  /* 0x0000009c009c7308 */ /* 0x000ee20000000800 */
[----:B-1----:R-:W-:Y:S01]  /*af60*/  FADD.FTZ R166, R187, R166 ;  /* 0x000000a6bba67221 */ /* 0x002fe20000010000 */
[C---:B----4-:R-:W-:Y:S01]  /*af70*/  FADD.FTZ R20, R181.reuse, R20 ;  /* 0x00000014b5147221 */ /* 0x050fe20000010000 */
[----:B------:R-:W-:Y:S02]  /*af80*/  F2FP.F16.F32.PACK_AB R186, R181, R186 ;  /* 0x000000bab5ba723e */ /* 0x000fe400000000ff */
[C---:B---3--:R-:W-:Y:S01]  /*af90*/  FADD.FTZ R7, R156.reuse, R166 ;  /* 0x000000a69c077221 */ /* 0x048fe20000010000 */
[----:B------:R-:W-:Y:S01]  /*afa0*/  F2FP.F16.F32.PACK_AB R187, R156, R187 ;  /* 0x000000bb9cbb723e */ /* 0x000fe200000000ff */
[----:B--2---:R-:W-:Y:S06]  /*afb0*/  @P2 BRA `(.L_x_962) ;  /* 0xffffffd800582947 */ /* 0x004fec000383ffff */
.L_x_945:
        /* <DEDUP_REMOVED lines=131> */
.L_x_963:
[----:B------:R-:W-:Y:S01]  /*b7f0*/  ULEA UR5, UR36, UR38, 0x3 ;  /* 0x0000002624057291 */ /* 0x000fe2000f8e183f */
[----:B------:R-:W-:-:S04]  /*b800*/  MOV R0, UR46 ;  /* 0x0000002e00007c02 */ /* 0x000fc80008000f00 */
[----:B------:R-:W-:-:S04]  /*b810*/  SHF.L.U32 R0, R0, 0x1f, RZ ;  /* 0x0000001f00007819 */ /* 0x000fc800000006ff */
[----:B------:R1:W2:Y:S01]  /*b820*/  SYNCS.PHASECHK.TRANS64.TRYWAIT P2, [UR5+0x30850], R0 ;  /* 0x03085000ff0075a7 */ /* 0x0002a20008040145 */
[----:B------:R-:W-:Y:S05]  /*b830*/  @!P0 BRA `(.L_x_964) ;  /* 0x0000000000048947 */ /* 0x000fea0003800000 */
[----:B------:R-:W-:Y:S01]  /*b840*/  BPT.TRAP 0x1 ;  /* 0x000000040000795c */ /* 0x000fe20000300000 */
.L_x_964:
[----:B--2---:R-:W-:Y:S05]  /*b850*/  @P2 BRA `(.L_x_965) ;  /* 0x0000000000082947 */ /* 0x004fea0003800000 */
[----:B------:R-:W2:Y:S02]  /*b860*/  SYNCS.PHASECHK.TRANS64.TRYWAIT P0, [UR5+0x30850], R0 ;  /* 0x03085000ff0075a7 */ /* 0x000ea40008000145 */
[----:B--2---:R-:W-:Y:S05]  /*b870*/  @!P0 BRA `(.L_x_966) ;  /* 0x00000060009c8947 */ /* 0x004fea0003800000 */
.L_x_965:
[----:B------:R-:W-:Y:S01]  /*b880*/  UIADD3 UR38, UR38, 0x400, URZ ;  /* 0x0000040026267890 */ /* 0x000fe2000fffe03f */
[----:B------:R-:W-:Y:S01]  /*b890*/  WARPGROUP.ARRIVE ;  /* 0x00000000000079c5 */ /* 0x000fe20000000000 */
[----:B------:R-:W-:Y:S01]  /*b8a0*/  UMOV UR11, 0x40000040 ;  /* 0x40000040000b7882 */ /* 0x000fe20000000000 */
[----:B------:R-:W3:Y:S01]  /*b8b0*/  SHFL.BFLY PT, R2, R7, 0x2, 0x1f ;  /* 0x0c401f0007027f89 */ /* 0x000ee200000e0000 */
[----:B------:R-:W-:Y:S01]  /*b8c0*/  USHF.R.U32.HI UR38, URZ, 0x4, UR38 ;  /* 0x000000043f267899 */ /* 0x000fe20008011626 */
[----:B------:R-:W-:Y:S01]  /*b8d0*/  IMAD.MOV.U32 R21, RZ, RZ, RZ ;  /* 0x000000ffff157224 */ /* 0x000fe200078e00ff */
[----:B------:R-:W-:Y:S01]  /*b8e0*/  R2UR UR7, R207 ;  /* 0x00000000cf0772ca */ /* 0x000fe200000e0000 */
[----:B--2---:R-:W1:Y:S01]  /*b8f0*/  SHFL.BFLY PT, R5, R20, 0x2, 0x1f ;  /* 0x0c401f0014057f89 */ /* 0x004e6200000e0000 */
[----:B------:R-:W-:Y:S01]  /*b900*/  ULOP3.LUT UR38, UR38, 0x3fff, URZ, 0xc0, !UPT ;  /* 0x00003fff26267892 */ /* 0x000fe2000f8ec03f */
[----:B------:R-:W-:Y:S02]  /*b910*/  IMAD.U32 R12, RZ, RZ, UR5 ;  /* 0x00000005ff0c7e24 */ /* 0x000fe4000f8e00ff */
[----:B------:R-:W-:Y:S01]  /*b920*/  IMAD.U32 R11, RZ, RZ, UR6 ;  /* 0x00000006ff0b7e24 */ /* 0x000fe2000f8e00ff */
[----:B------:R-:W-:-:S04]  /*b930*/  ULOP3.LUT UR4, UR38, 0x2000000, URZ, 0xfc, !UPT ;  /* 0x0200000026047892 */ /* 0x000fc8000f8efc3f */
[----:B------:R-:W-:Y:S02]  /*b940*/  ULEA UR4, UR36, UR4, 0xb ;  /* 0x0000000424047291 */ /* 0x000fe4000f8e583f */
[----:B------:R-:W-:Y:S02]  /*b950*/  UIADD3 UR36, UR36, 0x1, URZ ;  /* 0x0000000124247890 */ /* 0x000fe4000fffe03f */
[----:B------:R-:W-:Y:S02]  /*b960*/  UIADD3 UR8, UR4, 0x80, URZ ;  /* 0x0000008004087890 */ /* 0x000fe4000fffe03f */
[----:B------:R-:W-:Y:S01]  /*b970*/  UIADD3 UR7, UR7, 0x1, URZ ;  /* 0x0000000107077890 */ /* 0x000fe2000fffe03f */
[----:B------:R-:W-:Y:S01]  /*b980*/  UMOV UR10, UR4 ;  /* 0x00000004000a7c82 */ /* 0x000fe20008000000 */
[----:B------:R-:W-:-:S05]  /*b990*/  UISETP.NE.AND UP0, UPT, UR36, 0x2, UPT ;  /* 0x000000022400788c */ /* 0x000fca000bf05270 */
[----:B------:R-:W-:Y:S01]  /*b9a0*/  HGMMA.64x256x16.F32 R24, R196, gdesc[UR8].tnspB, R24, gsb0 ;  /* 0x43e00008c4187df0 */ /* 0x000fe20008000818 */
[----:B------:R-:W-:Y:S01]  /*b9b0*/  UMOV UR10, UR8 ;  /* 0x00000008000a7c82 */ /* 0x000fe20008000000 */
[----:B------:R-:W-:Y:S01]  /*b9c0*/  UMOV UR11, 0x40000040 ;  /* 0x40000040000b7882 */ /* 0x000fe20000000000 */
[----:B------:R-:W-:Y:S01]  /*b9d0*/  UIADD3 UR8, UR4, 0x100, URZ ;  /* 0x0000010004087890 */ /* 0x000fe2000fffe03f */
[----:B---3--:R-:W-:Y:S01]  /*b9e0*/  FADD.FTZ R2, R2, R7 ;  /* 0x0000000702027221 */ /* 0x008fe20000010000 */
[----:B------:R-:W-:Y:S01]  /*b9f0*/  UIADD3 UR4, UR4, 0x180, URZ ;  /* 0x0000018004047890 */ /* 0x000fe2000fffe03f */
[----:B-1----:R-:W-:Y:S01]  /*ba00*/  FADD.FTZ R0, R5, R20 ;  /* 0x0000001405007221 */ /* 0x002fe20000010000 */
[----:B------:R-:W-:Y:S01]  /*ba10*/  IMAD.U32 R7, RZ, RZ, UR6 ;  /* 0x00000006ff077e24 */ /* 0x000fe2000f8e00ff */
[----:B------:R-:W-:Y:S01]  /*ba20*/  MOV R207, UR7 ;  /* 0x0000000700cf7c02 */ /* 0x000fe20008000f00 */
[----:B------:R-:W1:Y:S01]  /*ba30*/  SHFL.BFLY PT, R9, R2, 0x1, 0x1f ;  /* 0x0c201f0002097f89 */ /* 0x000e6200000e0000 */
[----:B------:R-:W-:-:S03]  /*ba40*/  USEL UR36, UR36, URZ, UP0 ;  /* 0x0000003f24247287 */ /* 0x000fc60008000000 */
[----:B------:R-:W2:Y:S01]  /*ba50*/  SHFL.BFLY PT, R5, R0, 0x1, 0x1f ;  /* 0x0c201f0000057f89 */ /* 0x000ea200000e0000 */
[----:B-1----:R-:W-:Y:S01]  /*ba60*/  FADD.FTZ R9, R2, R9 ;  /* 0x0000000902097221 */ /* 0x002fe20000010000 */
[----:B------:R-:W-:Y:S02]  /*ba70*/  IMAD.MOV.U32 R2, RZ, RZ, -0x800000 ;  /* 0xff800000ff027424 */ /* 0x000fe400078e00ff */
[----:B--2---:R-:W-:Y:S02]  /*ba80*/  FADD.FTZ R10, R0, R5 ;  /* 0x00000005000a7221 */ /* 0x004fe40000010000 */
[----:B------:R-:W-:Y:S01]  /*ba90*/  FSETP.NE.FTZ.AND P2, PT, R9, RZ, PT ;  /* 0x000000ff0900720b */ /* 0x000fe20003f55000 */
[----:B------:R-:W-:Y:S02]  /*baa0*/  IMAD.MOV.U32 R5, RZ, RZ, RZ ;  /* 0x000000ffff057224 */ /* 0x000fe400078e00ff */
[----:B------:R-:W-:Y:S01]  /*bab0*/  IMAD.MOV.U32 R0, RZ, RZ, -0x800000 ;  /* 0xff800000ff007424 */ /* 0x000fe200078e00ff */
[----:B------:R-:W-:-:S09]  /*bac0*/  FSETP.NE.FTZ.AND P0, PT, R10, RZ, PT ;  /* 0x000000ff0a00720b */ /* 0x000fd20003f15000 */
[----:B------:R-:W-:Y:S01]  /*bad0*/  @P2 MUFU.RCP R5, R9 ;  /* 0x0000000900052308 */ /* 0x000fe20000001000 */
[----:B------:R-:W-:-:S03]  /*bae0*/  @P2 FMUL.FTZ R11, R11, 0.69314718246459960938 ;  /* 0x3f3172180b0b2820 */ /* 0x000fc60000410000 */
[----:B------:R-:W-:-:S04]  /*baf0*/  @P0 FMUL.FTZ R7, R7, 0.69314718246459960938 ;  /* 0x3f31721807070820 */ /* 0x000fc80000410000 */
[----:B------:R-:W1:Y:S08]  /*bb00*/  @P0 MUFU.LG2 R6, R10 ;  /* 0x0000000a00060308 */ /* 0x000e700000000c00 */
[----:B------:R2:W3:Y:S08]  /*bb10*/  @P2 MUFU.LG2 R8, R9 ;  /* 0x0000000900082308 */ /* 0x0004f00000000c00 */
[----:B------:R-:W4:Y:S01]  /*bb20*/  @P0 MUFU.RCP R21, R10 ;  /* 0x0000000a00150308 */ /* 0x000f220000001000 */
[----:B-1----:R-:W-:Y:S01]  /*bb30*/  @P0 FMUL.FTZ R6, R6, 0.69314718246459960938 ;  /* 0x3f31721806060820 */ /* 0x002fe20000410000 */
[----:B--2---:R-:W-:-:S03]  /*bb40*/  @!P1 VIADD R9, R12, 0x30860 ;  /* 0x000308600c099836 */ /* 0x004fc60000000000 */
[----:B------:R-:W-:Y:S01]  /*bb50*/  @P0 FFMA.FTZ R2, R7, R4, R6 ;  /* 0x0000000407020223 */ /* 0x000fe20000010006 */
[----:B------:R-:W-:Y:S02]  /*bb60*/  PLOP3.LUT P0, PT, PT, PT, PT, 0x8, 0x0 ;  /* 0x000000000000781c */ /* 0x000fe40003f0e170 */
[----:B------:R-:W-:Y:S01]  /*bb70*/  @!P1 PRMT R7, RZ, 0x654, R9 ;  /* 0x00000654ff079816 */ /* 0x000fe20000000009 */
[----:B---3--:R-:W-:-:S04]  /*bb80*/  @P2 FMUL.FTZ R8, R8, 0.69314718246459960938 ;  /* 0x3f31721808082820 */ /* 0x008fc80000410000 */
[----:B------:R-:W-:Y:S01]  /*bb90*/  @P2 FFMA.FTZ R0, R11, R3, R8 ;  /* 0x000000030b002223 */ /* 0x000fe20000010008 */
[----:B------:R-:W-:Y:S02]  /*bba0*/  WARPGROUP.DEPBAR.LE gsb0, 0x0 ;  /* 0x00008000000079c5 */ /* 0x000fe40000010000 */
[----:B------:R-:W-:-:S06]  /*bbb0*/  WARPGROUP.ARRIVE ;  /* 0x00000000000079c5 */ /* 0x000fcc0000000000 */
        /* <DEDUP_REMOVED lines=9> */
[----:B------:R-:W-:-:S04]  /*bc50*/  USEL UR4, URZ, 0x1, UP0 ;  /* 0x000000013f047887 */ /* 0x000fc80008000000 */
[----:B------:R-:W-:Y:S01]  /*bc60*/  ULOP3.LUT UR46, UR46, UR4, URZ, 0x3c, !UPT ;  /* 0x000000042e2e7292 */ /* 0x000fe2000f8e3c3f */
[----:B------:R-:W-:Y:S02]  /*bc70*/  WARPGROUP.DEPBAR.LE gsb0, 0x0 ;  /* 0x00008000000079c5 */ /* 0x000fe40000010000 */
[----:B------:R-:W-:-:S15]  /*bc80*/  WARPGROUP.ARRIVE ;  /* 0x00000000000079c5 */ /* 0x000fde0000000000 */
[----:B------:R-:W-:-:S03]  /*bc90*/  NOP ;  /* 0x0000000000007918 */ /* 0x000fc60000000000 */
[----:B------:R-:W-:Y:S03]  /*bca0*/  HGMMA.64x256x16.F32 R24, R184, gdesc[UR8].tnspB, R24, gsb0 ;  /* 0x43e00008b8187df0 */ /* 0x000fe60008000818 */
[----:B------:R-:W-:Y:S02]  /*bcb0*/  WARPGROUP.DEPBAR.LE gsb0, 0x0 ;  /* 0x00008000000079c5 */ /* 0x000fe40000010000 */
        /* <DEDUP_REMOVED lines=9> */
[----:B----4-:R-:W-:Y:S01]  /*bd50*/  FMUL.FTZ R4, R24, R21 ;  /* 0x0000001518047220 */ /* 0x010fe20000410000 */
[----:B------:R-:W-:Y:S01]  /*bd60*/  FMUL.FTZ R95, R99, R5 ;  /* 0x00000005635f7220 */ /* 0x000fe20000410000 */
[-C--:B------:R-:W-:Y:S01]  /*bd70*/  FMUL.FTZ R17, R56, R21.reuse ;  /* 0x0000001538117220 */ /* 0x080fe20000410000 */
[-C--:B------:R-:W-:Y:S01]  /*bd80*/  FMUL.FTZ R16, R57, R21.reuse ;  /* 0x0000001539107220 */ /* 0x080fe20000410000 */
[-C--:B------:R-:W-:Y:S01]  /*bd90*/  FMUL.FTZ R19, R60, R21.reuse ;  /* 0x000000153c137220 */ /* 0x080fe20000410000 */
[-C--:B------:R-:W-:Y:S01]  /*bda0*/  FMUL.FTZ R18, R61, R21.reuse ;  /* 0x000000153d127220 */ /* 0x080fe20000410000 */
[-C--:B------:R-:W-:Y:S01]  /*bdb0*/  FMUL.FTZ R3, R64, R21.reuse ;  /* 0x0000001540037220 */ /* 0x080fe20000410000 */
[----:B------:R-:W-:Y:S01]  /*bdc0*/  FMUL.FTZ R24, R65, R21 ;  /* 0x0000001541187220 */ /* 0x000fe20000410000 */
[----:B------:R1:W-:Y:S01]  /*bdd0*/  @!P1 SYNCS.ARRIVE.TRANS64.RED.A1T0 RZ, [R7+URZ], RZ ;  /* 0x000000ff07ff99a7 */ /* 0x0003e2000810043f */
        /* <DEDUP_REMOVED lines=111> */
.L_x_896:
[----:B------:R-:W1:Y:S08]  /*c4d0*/  S2UR UR4, SR_CgaCtaId ;  /* 0x00000000000479c3 */ /* 0x000e700000008800 */
[----:B------:R-:W-:Y:S06]  /*c4e0*/  BAR.SYNC.DEFER_BLOCKING 0x5, 0x120 ;  /* 0x0144800000007b1d */ /* 0x000fec0000010000 */
[----:B------:R-:W-:-:S02]  /*c4f0*/  UMOV UR38, 0x400 ;  /* 0x0000040000267882 */ /* 0x000fc40000000000 */
[----:B-1----:R-:W-:-:S09]  /*c500*/  ULEA UR38, UR4, UR38, 0x18 ;  /* 0x0000002604267291 */ /* 0x002fd2000f8ec03f */
[----:B------:R-:W1:Y:S02]  /*c510*/  LDS R5, [UR38+0x308d0] ;  /* 0x0308d026ff057984 */ /* 0x000e640008000800 */
[----:B-1----:R-:W-:Y:S01]  /*c520*/  R2UR UR4, R5 ;  /* 0x00000000050472ca */ /* 0x002fe200000e0000 */
[----:B------:R-:W-:Y:S06]  /*c530*/  BAR.ARV 0x4, 0x120 ;  /* 0x0104800000007b1d */ /* 0x000fec0000002000 */
[----:B------:R-:W-:Y:S08]  /*c540*/  @P0 BRA `(.L_x_967) ;  /* 0x0000000c00e00947 */ /* 0x000ff00003800000 */
[C---:B------:R-:W-:Y:S01]  /*c550*/  IADD3 R21, P6, R200.reuse, 0x20, RZ ;  /* 0x00000020c8157810 */ /* 0x040fe20007fde0ff */
[----:B------:R-:W-:Y:S01]  /*c560*/  VIADD R103, R209, UR42 ;  /* 0x0000002ad1677c36 */ /* 0x000fe20008000000 */
[----:B------:R-:W-:Y:S01]  /*c570*/  IADD3 R27, P5, R200, 0x40, RZ ;  /* 0x00000040c81b7810 */ /* 0x000fe20007fbe0ff */
[----:B------:R-:W-:Y:S01]  /*c580*/  ULDC UR10, c[0x0][0xa88] ;  /* 0x0002a200000a7ab9 */ /* 0x000fe20000000800 */
[----:B------:R-:W-:Y:S01]  /*c590*/  LOP3.LUT R20, R21, 0x380, RZ, 0xc0, !PT ;  /* 0x0000038015147812 */ /* 0x000fe200078ec0ff */
[----:B------:R-:W-:Y:S01]  /*c5a0*/  VIADD R5, R103, 0x8 ;  /* 0x0000000867057836 */ /* 0x000fe20000000000 */
[----:B------:R-:W-:Y:S01]  /*c5b0*/  LOP3.LUT R26, R27, 0x380, RZ, 0xc0, !PT ;  /* 0x000003801b1a7812 */ /* 0x000fe200078ec0ff */
[----:B------:R-:W-:Y:S01]  /*c5c0*/  USHF.R.S32.HI UR5, URZ, 0x1f, UR43 ;  /* 0x0000001f3f057899 */ /* 0x000fe2000801142b */
[----:B------:R-:W-:Y:S01]  /*c5d0*/  SHF.R.U64 R20, R20, 0x3, RZ ;  /* 0x0000000314147819 */ /* 0x000fe200000012ff */
[----:B------:R-:W-:Y:S01]  /*c5e0*/  ULDC.64 UR6, c[0x0][0xb70] ;  /* 0x0002dc0000067ab9 */ /* 0x000fe20000000a00 */
[----:B------:R-:W-:Y:S01]  /*c5f0*/  SHF.R.U64 R26, R26, 0x3, RZ ;  /* 0x000000031a1a7819 */ /* 0x000fe200000012ff */
[----:B------:R-:W-:Y:S01]  /*c600*/  UIMAD UR5, UR5, UR6, URZ ;  /* 0x00000006050572a4 */ /* 0x000fe2000f8e023f */
[----:B------:R-:W-:Y:S01]  /*c610*/  LOP3.LUT R20, R20, R21, RZ, 0x3c, !PT ;  /* 0x0000001514147212 */ /* 0x000fe200078e3cff */
[--C-:B------:R-:W-:Y:S01]  /*c620*/  IMAD.X R21, RZ, RZ, R201.reuse, P6 ;  /* 0x000000ffff157224 */ /* 0x100fe200030e06c9 */
[C---:B------:R-:W-:Y:S01]  /*c630*/  IADD3 R41, P6, R200.reuse, 0x4040, RZ ;  /* 0x00004040c8297810 */ /* 0x040fe20007fde0ff */
[----:B------:R-:W-:Y:S01]  /*c640*/  UIMAD.WIDE.U32 UR8, UR43, UR6, URZ ;  /* 0x000000062b0872a5 */ /* 0x000fe2000f8e003f */
[----:B------:R-:W-:Y:S01]  /*c650*/  IADD3 R31, P4, R200, 0x60, RZ ;  /* 0x00000060c81f7810 */ /* 0x000fe20007f9e0ff */
[----:B------:R-:W-:Y:S01]  /*c660*/  UIMAD UR5, UR43, UR7, UR5 ;  /* 0x000000072b0572a4 */ /* 0x000fe2000f8e0205 */
[----:B------:R-:W-:Y:S01]  /*c670*/  LOP3.LUT R40, R41, 0x380, RZ, 0xc0, !PT ;  /* 0x0000038029287812 */ /* 0x000fe200078ec0ff */
[----:B------:R-:W-:Y:S01]  /*c680*/  ULDC.64 UR12, c[0x0][0x208] ;  /* 0x00008200000c7ab9 */ /* 0x000fe20000000a00 */
[----:B------:R-:W-:Y:S01]  /*c690*/  LOP3.LUT R26, R26, R27, RZ, 0x3c, !PT ;  /* 0x0000001b1a1a7212 */ /* 0x000fe200078e3cff */
[----:B------:R-:W-:Y:S01]  /*c6a0*/  IMAD.X R27, RZ, RZ, R201, P5 ;  /* 0x000000ffff1b7224 */ /* 0x000fe200028e06c9 */
[----:B------:R-:W-:Y:S01]  /*c6b0*/  SHF.R.U64 R40, R40, 0x3, RZ ;  /* 0x0000000328287819 */ /* 0x000fe200000012ff */
[----:B------:R-:W-:Y:S01]  /*c6c0*/  UIADD3 UR5, UR9, UR5, URZ ;  /* 0x0000000509057290 */ /* 0x000fe2000fffe03f */
[----:B------:R-:W-:Y:S01]  /*c6d0*/  LOP3.LUT P0, RZ, R208, 0x3, RZ, 0xc0, !PT ;  /* 0x00000003d0ff7812 */ /* 0x000fe2000780c0ff */
[----:B------:R-:W-:Y:S01]  /*c6e0*/  ULDC.64 UR6, c[0x0][0xb40] ;  /* 0x0002d00000067ab9 */ /* 0x000fe20000000a00 */
[----:B------:R-:W-:-:S02]  /*c6f0*/  IADD3 R35, P3, R200, 0x4000, RZ ;  /* 0x00004000c8237810 */ /* 0x000fc40007f7e0ff */
[----:B------:R-:W-:Y:S02]  /*c700*/  IADD3 R43, P5, R200, 0x4060, RZ ;  /* 0x00004060c82b7810 */ /* 0x000fe40007fbe0ff */
[----:B------:R-:W-:Y:S02]  /*c710*/  LOP3.LUT R30, R31, 0x380, RZ, 0xc0, !PT ;  /* 0x000003801f1e7812 */ /* 0x000fe400078ec0ff */
[----:B------:R-:W-:Y:S01]  /*c720*/  LOP3.LUT R40, R40, R41, RZ, 0x3c, !PT ;  /* 0x0000002928287212 */ /* 0x000fe200078e3cff */
[----:B------:R-:W-:Y:S01]  /*c730*/  IMAD.X R41, RZ, RZ, R201, P6 ;  /* 0x000000ffff297224 */ /* 0x000fe200030e06c9 */
[----:B------:R-:W-:Y:S02]  /*c740*/  ISETP.GE.OR P1, PT, R5, UR10, P0 ;  /* 0x0000000a05007c0c */ /* 0x000fe40008726670 */
[----:B------:R-:W-:Y:S02]  /*c750*/  LOP3.LUT R34, R35, 0x380, RZ, 0xc0, !PT ;  /* 0x0000038023227812 */ /* 0x000fe400078ec0ff */
[----:B------:R-:W-:-:S02]  /*c760*/  IADD3 R39, P2, R200, 0x4020, RZ ;  /* 0x00004020c8277810 */ /* 0x000fc40007f5e0ff */
[----:B------:R-:W-:Y:S02]  /*c770*/  LOP3.LUT R42, R43, 0x380, RZ, 0xc0, !PT ;  /* 0x000003802b2a7812 */ /* 0x000fe400078ec0ff */
[----:B------:R-:W-:Y:S02]  /*c780*/  IADD3 R5, P6, R200, 0x8060, RZ ;  /* 0x00008060c8057810 */ /* 0x000fe40007fde0ff */
[----:B------:R-:W-:Y:S02]  /*c790*/  SHF.R.U64 R30, R30, 0x3, RZ ;  /* 0x000000031e1e7819 */ /* 0x000fe400000012ff */
[----:B------:R-:W-:Y:S02]  /*c7a0*/  SHF.R.U64 R34, R34, 0x3, RZ ;  /* 0x0000000322227819 */ /* 0x000fe400000012ff */
[----:B------:R-:W-:Y:S02]  /*c7b0*/  LOP3.LUT R38, R39, 0x380, RZ, 0xc0, !PT ;  /* 0x0000038027267812 */ /* 0x000fe400078ec0ff */
[----:B------:R-:W-:-:S02]  /*c7c0*/  SHF.R.U64 R42, R42, 0x3, RZ ;  /* 0x000000032a2a7819 */ /* 0x000fc400000012ff */
[----:B------:R-:W-:Y:S02]  /*c7d0*/  LOP3.LUT R28, R5, 0x380, RZ, 0xc0, !PT ;  /* 0x00000380051c7812 */ /* 0x000fe400078ec0ff */
[----:B------:R-:W-:Y:S01]  /*c7e0*/  LOP3.LUT R30, R30, R31, RZ, 0x3c, !PT ;  /* 0x0000001f1e1e7212 */ /* 0x000fe200078e3cff */
[--C-:B------:R-:W-:Y:S01]  /*c7f0*/  IMAD.X R31, RZ, RZ, R201.reuse, P4 ;  /* 0x000000ffff1f7224 */ /* 0x100fe200020e06c9 */
[----:B------:R-:W-:Y:S01]  /*c800*/  LOP3.LUT R34, R34, R35, RZ, 0x3c, !PT ;  /* 0x0000002322227212 */ /* 0x000fe200078e3cff */
[----:B------:R-:W-:Y:S01]  /*c810*/  IMAD.X R35, RZ, RZ, R201, P3 ;  /* 0x000000ffff237224 */ /* 0x000fe200018e06c9 */
[----:B------:R-:W-:Y:S02]  /*c820*/  IADD3 R45, P4, R200, 0x8000, RZ ;  /* 0x00008000c82d7810 */ /* 0x000fe40007f9e0ff */
[----:B------:R-:W-:Y:S02]  /*c830*/  SHF.R.U64 R38, R38, 0x3, RZ ;  /* 0x0000000326267819 */ /* 0x000fe400000012ff */
[----:B------:R-:W-:-:S02]  /*c840*/  LOP3.LUT R42, R42, R43, RZ, 0x3c, !PT ;  /* 0x0000002b2a2a7212 */ /* 0x000fc400078e3cff */
[----:B------:R-:W-:Y:S02]  /*c850*/  SHF.R.U64 R28, R28, 0x3, RZ ;  /* 0x000000031c1c7819 */ /* 0x000fe400000012ff */
[C---:B------:R-:W-:Y:S02]  /*c860*/  IADD3 R47, P3, R200.reuse, 0x8020, RZ ;  /* 0x00008020c82f7810 */ /* 0x040fe40007f7e0ff */
[----:B------:R-:W-:Y:S02]  /*c870*/  IADD3.X R43, RZ, R201, RZ, P5, !PT ;  /* 0x000000c9ff2b7210 */ /* 0x000fe40002ffe4ff */
[C---:B------:R-:W-:Y:S02]  /*c880*/  LOP3.LUT R53, R200.reuse, 0x380, RZ, 0xc0, !PT ;  /* 0x00000380c8357812 */ /* 0x040fe400078ec0ff */
[----:B------:R-:W-:Y:S02]  /*c890*/  IADD3 R51, P5, R200, 0xc000, RZ ;  /* 0x0000c000c8337810 */ /* 0x000fe40007fbe0ff */
[----:B------:R-:W-:-:S02]  /*c8a0*/  LOP3.LUT R44, R45, 0x380, RZ, 0xc0, !PT ;  /* 0x000003802d2c7812 */ /* 0x000fc400078ec0ff */
[----:B------:R-:W-:Y:S01]  /*c8b0*/  LOP3.LUT R38, R38, R39, RZ, 0x3c, !PT ;  /* 0x0000002726267212 */ /* 0x000fe200078e3cff */
[--C-:B------:R-:W-:Y:S01]  /*c8c0*/  IMAD.X R39, RZ, RZ, R201.reuse, P2 ;  /* 0x000000ffff277224 */ /* 0x100fe200010e06c9 */
[----:B------:R-:W-:Y:S01]  /*c8d0*/  F2FP.F16.F32.PACK_AB R6, R29, R6 ;  /* 0x000000061d06723e */ /* 0x000fe200000000ff */
[----:B------:R-:W-:Y:S01]  /*c8e0*/  IMAD.X R29, RZ, RZ, R201, P6 ;  /* 0x000000ffff1d7224 */ /* 0x000fe200030e06c9 */
[----:B------:R-:W-:Y:S02]  /*c8f0*/  LOP3.LUT R28, R28, R5, RZ, 0x3c, !PT ;  /* 0x000000051c1c7212 */ /* 0x000fe400078e3cff */
[----:B------:R-:W-:Y:S02]  /*c900*/  IADD3 R49, P2, R200, 0x8040, RZ ;  /* 0x00008040c8317810 */ /* 0x000fe40007f5e0ff */
[----:B------:R-:W-:Y:S02]  /*c910*/  LOP3.LUT R46, R47, 0x380, RZ, 0xc0, !PT ;  /* 0x000003802f2e7812 */ /* 0x000fe400078ec0ff */
[----:B------:R-:W-:-:S02]  /*c920*/  SHF.R.U64 R53, R53, 0x3, RZ ;  /* 0x0000000335357819 */ /* 0x000fc400000012ff */
[----:B------:R-:W-:Y:S02]  /*c930*/  LOP3.LUT R50, R51, 0x380, RZ, 0xc0, !PT ;  /* 0x0000038033327812 */ /* 0x000fe400078ec0ff */
[----:B------:R-:W-:Y:S02]  /*c940*/  SHF.R.U64 R44, R44, 0x3, RZ ;  /* 0x000000032c2c7819 */ /* 0x000fe400000012ff */
[----:B------:R-:W-:Y:S02]  /*c950*/  MOV R31, R30 ;  /* 0x0000001e001f7202 */ /* 0x000fe40000000f00 */
[----:B------:R-:W-:Y:S02]  /*c960*/  LOP3.LUT R48, R49, 0x380, RZ, 0xc0, !PT ;  /* 0x0000038031307812 */ /* 0x000fe400078ec0ff */
[----:B------:R-:W-:Y:S02]  /*c970*/  SHF.R.U64 R46, R46, 0x3, RZ ;  /* 0x000000032e2e7819 */ /* 0x000fe400000012ff */
[----:B------:R-:W-:-:S02]  /*c980*/  MOV R30, R28 ;  /* 0x0000001c001e7202 */ /* 0x000fc40000000f00 */
[----:B------:R-:W-:Y:S01]  /*c990*/  LOP3.LUT R52, R53, R200, RZ, 0x3c, !PT ;  /* 0x000000c835347212 */ /* 0x000fe200078e3cff */
[----:B------:R-:W1:Y:S01]  /*c9a0*/  LDC.64 R28, c[0x0][0xb78] ;  /* 0x0002de00ff1c7b82 */ /* 0x000e620000000a00 */
[----:B------:R-:W-:Y:S01]  /*c9b0*/  SHF.R.U64 R50, R50, 0x3, RZ ;  /* 0x0000000332327819 */ /* 0x000fe200000012ff */
[--C-:B------:R-:W-:Y:S01]  /*c9c0*/  IMAD.MOV.U32 R53, RZ, RZ, R201.reuse ;  /* 0x000000ffff357224 */ /* 0x100fe200078e00c9 */
[----:B------:R-:W-:Y:S01]  /*c9d0*/  LOP3.LUT R44, R44, R45, RZ, 0x3c, !PT ;  /* 0x0000002d2c2c7212 */ /* 0x000fe200078e3cff */
[--C-:B------:R-:W-:Y:S01]  /*c9e0*/  IMAD.X R45, RZ, RZ, R201.reuse, P4 ;  /* 0x000000ffff2d7224 */ /* 0x100fe200020e06c9 */
[----:B------:R-:W-:Y:S02]  /*c9f0*/  F2FP.F16.F32.PACK_AB R4, R25, R4 ;  /* 0x000000041904723e */ /* 0x000fe400000000ff */
[----:B------:R-:W-:Y:S02]  /*ca00*/  SHF.R.U64 R48, R48, 0x3, RZ ;  /* 0x0000000330307819 */ /* 0x000fe400000012ff */
[----:B------:R-:W-:Y:S01]  /*ca10*/  LOP3.LUT R46, R46, R47, RZ, 0x3c, !PT ;  /* 0x0000002f2e2e7212 */ /* 0x000fe200078e3cff */
[----:B------:R-:W-:Y:S01]  /*ca20*/  IMAD.X R47, RZ, RZ, R201, P3 ;  /* 0x000000ffff2f7224 */ /* 0x000fe200018e06c9 */
[----:B------:R-:W-:-:S02]  /*ca30*/  IADD3 R25, P4, R200, 0xc020, RZ ;  /* 0x0000c020c8197810 */ /* 0x000fc40007f9e0ff */
[----:B------:R-:W-:Y:S02]  /*ca40*/  LOP3.LUT R50, R50, R51, RZ, 0x3c, !PT ;  /* 0x0000003332327212 */ /* 0x000fe400078e3cff */
[----:B------:R-:W-:Y:S02]  /*ca50*/  IADD3 R51, P3, R200, 0xc040, RZ ;  /* 0x0000c040c8337810 */ /* 0x000fe40007f7e0ff */
[----:B------:R-:W-:Y:S02]  /*ca60*/  MOV R53, R52 ;  /* 0x0000003400357202 */ /* 0x000fe40000000f00 */
[----:B------:R-:W-:Y:S01]  /*ca70*/  F2FP.F16.F32.PACK_AB R5, R57, R56 ;  /* 0x000000383905723e */ /* 0x000fe200000000ff */
[--C-:B------:R-:W-:Y:S01]  /*ca80*/  IMAD.X R57, RZ, RZ, R201.reuse, P4 ;  /* 0x000000ffff397224 */ /* 0x100fe200020e06c9 */
[----:B------:R-:W-:Y:S01]  /*ca90*/  F2FP.F16.F32.PACK_AB R7, R160, R7 ;  /* 0x00000007a007723e */ /* 0x000fe200000000ff */
[----:B------:R-:W-:Y:S01]  /*caa0*/  BAR.SYNC.DEFER_BLOCKING 0x1, 0x100 ;  /* 0x0044000000007b1d */ /* 0x000fe20000010000 */
[----:B------:R-:W-:Y:S01]  /*cab0*/  LOP3.LUT R48, R48, R49, RZ, 0x3c, !PT ;  /* 0x0000003130307212 */ /* 0x000fe200078e3cff */
[----:B------:R-:W-:Y:S01]  /*cac0*/  IMAD.X R49, RZ, RZ, R201, P2 ;  /* 0x000000ffff317224 */ /* 0x000fe200010e06c9 */
[----:B------:R-:W-:-:S02]  /*cad0*/  LOP3.LUT R56, R25, 0x380, RZ, 0xc0, !PT ;  /* 0x0000038019387812 */ /* 0x000fc400078ec0ff */
[----:B------:R-:W-:Y:S02]  /*cae0*/  IADD3 R55, P2, R200, 0xc060, RZ ;  /* 0x0000c060c8377810 */ /* 0x000fe40007f5e0ff */
[----:B------:R-:W-:Y:S02]  /*caf0*/  LOP3.LUT R52, R51, 0x380, RZ, 0xc0, !PT ;  /* 0x0000038033347812 */ /* 0x000fe400078ec0ff */
[----:B------:R-:W-:Y:S02]  /*cb00*/  SHF.R.U64 R56, R56, 0x3, RZ ;  /* 0x0000000338387819 */ /* 0x000fe400000012ff */
[----:B------:R-:W-:Y:S01]  /*cb10*/  MOV R161, R20 ;  /* 0x0000001400a17202 */ /* 0x000fe20000000f00 */
[----:B------:R-:W-:Y:S01]  /*cb20*/  IMAD.U32 R21, RZ, RZ, UR9 ;  /* 0x00000009ff157e24 */ /* 0x000fe2000f8e00ff */
[----:B------:R-:W-:Y:S01]  /*cb30*/  F2FP.F16.F32.PACK_AB R8, R8, R9 ;  /* 0x000000090808723e */ /* 0x000fe200000000ff */
[----:B------:R-:W-:Y:S01]  /*cb40*/  IMAD.U32 R21, RZ, RZ, UR5 ;  /* 0x00000005ff157e24 */ /* 0x000fe2000f8e00ff */
[----:B------:R-:W-:Y:S01]  /*cb50*/  F2FP.F16.F32.PACK_AB R10, R10, R11 ;  /* 0x0000000b0a0a723e */ /* 0x000fe200000000ff */
[----:B------:R-:W-:Y:S01]  /*cb60*/  USHF.R.S32.HI UR5, URZ, 0x1f, UR44 ;  /* 0x0000001f3f057899 */ /* 0x000fe2000801142c */
[----:B------:R-:W-:Y:S01]  /*cb70*/  LOP3.LUT R54, R55, 0x380, RZ, 0xc0, !PT ;  /* 0x0000038037367812 */ /* 0x000fe200078ec0ff */
[----:B------:R-:W-:Y:S01]  /*cb80*/  IMAD.U32 R20, RZ, RZ, UR8 ;  /* 0x00000008ff147e24 */ /* 0x000fe2000f8e00ff */
[----:B------:R-:W-:-:S02]  /*cb90*/  SHF.R.U64 R52, R52, 0x3, RZ ;  /* 0x0000000334347819 */ /* 0x000fc400000012ff */
[----:B------:R-:W-:Y:S01]  /*cba0*/  MOV R160, R26 ;  /* 0x0000001a00a07202 */ /* 0x000fe20000000f00 */
[----:B-1----:R-:W-:Y:S01]  /*cbb0*/  IMAD.WIDE.U32 R20, R28, UR44, R20 ;  /* 0x0000002c1c147c25 */ /* 0x002fe2000f8e0014 */
[----:B------:R-:W-:Y:S01]  /*cbc0*/  F2FP.F16.F32.PACK_AB R9, R156, R61 ;  /* 0x0000003d9c09723e */ /* 0x000fe200000000ff */
[----:B------:R1:W-:Y:S01]  /*cbd0*/  STSM.16.M88.4 [R53], R4 ;  /* 0x0000000435007844 */ /* 0x0003e20000000200 */
[----:B------:R-:W-:Y:S02]  /*cbe0*/  F2FP.F16.F32.PACK_AB R11, R155, R64 ;  /* 0x000000409b0b723e */ /* 0x000fe400000000ff */
[----:B------:R-:W-:Y:S02]  /*cbf0*/  F2FP.F16.F32.PACK_AB R12, R12, R13 ;  /* 0x0000000d0c0c723e */ /* 0x000fe400000000ff */
[----:B------:R-:W-:Y:S02]  /*cc00*/  F2FP.F16.F32.PACK_AB R14, R14, R15 ;  /* 0x0000000f0e0e723e */ /* 0x000fe400000000ff */
[----:B------:R-:W-:-:S02]  /*cc10*/  F2FP.F16.F32.PACK_AB R13, R158, R65 ;  /* 0x000000419e0d723e */ /* 0x000fc400000000ff */
[----:B------:R-:W-:Y:S02]  /*cc20*/  F2FP.F16.F32.PACK_AB R15, R157, R152 ;  /* 0x000000989d0f723e */ /* 0x000fe400000000ff */
[----:B------:R-:W-:Y:S02]  /*cc30*/  F2FP.F16.F32.PACK_AB R16, R16, R17 ;  /* 0x000000111010723e */ /* 0x000fe400000000ff */
[----:B------:R-:W-:Y:S02]  /*cc40*/  F2FP.F16.F32.PACK_AB R18, R18, R19 ;  /* 0x000000131212723e */ /* 0x000fe400000000ff */
[----:B------:R-:W-:Y:S01]  /*cc50*/  LOP3.LUT R56, R56, R25, RZ, 0x3c, !PT ;  /* 0x0000001938387212 */ /* 0x000fe200078e3cff */
[----:B-1----:R-:W-:Y:S01]  /*cc60*/  IMAD.X R53, RZ, RZ, R201, P3 ;  /* 0x000000ffff357224 */ /* 0x002fe200018e06c9 */
[----:B------:R-:W-:Y:S02]  /*cc70*/  F2FP.F16.F32.PACK_AB R4, R33, R32 ;  /* 0x000000202104723e */ /* 0x000fe400000000ff */
[----:B------:R-:W-:-:S02]  /*cc80*/  F2FP.F16.F32.PACK_AB R5, R154, R23 ;  /* 0x000000179a05723e */ /* 0x000fc400000000ff */
[----:B------:R-:W-:Y:S02]  /*cc90*/  F2FP.F16.F32.PACK_AB R6, R37, R36 ;  /* 0x000000242506723e */ /* 0x000fe400000000ff */
[----:B------:R-:W-:Y:S02]  /*cca0*/  F2FP.F16.F32.PACK_AB R7, R153, R60 ;  /* 0x0000003c9907723e */ /* 0x000fe400000000ff */
[----:B------:R-:W-:Y:S02]  /*ccb0*/  MOV R34, R34 ;  /* 0x0000002200227202 */ /* 0x000fe40000000f00 */
[----:B------:R-:W-:Y:S01]  /*ccc0*/  F2FP.F16.F32.PACK_AB R17, R59, R58 ;  /* 0x0000003a3b11723e */ /* 0x000fe200000000ff */
[----:B------:R1:W-:Y:S01]  /*ccd0*/  STSM.16.M88.4 [R161], R4 ;  /* 0x00000004a1007844 */ /* 0x0003e20000000200 */
[----:B------:R-:W-:Y:S02]  /*cce0*/  F2FP.F16.F32.PACK_AB R19, R63, R62 ;  /* 0x0000003e3f13723e */ /* 0x000fe400000000ff */
[----:B------:R-:W-:Y:S01]  /*ccf0*/  F2FP.F16.F32.PACK_AB R72, R73, R72 ;  /* 0x000000484948723e */ /* 0x000fe200000000ff */
[----:B------:R-:W-:Y:S01]  /*cd00*/  STSM.16.M88.4 [R160], R8 ;  /* 0x00000008a0007844 */ /* 0x000fe20000000200 */
[----:B------:R-:W-:-:S02]  /*cd10*/  MOV R38, R38 ;  /* 0x0000002600267202 */ /* 0x000fc40000000f00 */
[----:B------:R-:W-:Y:S01]  /*cd20*/  F2FP.F16.F32.PACK_AB R24, R24, R3 ;  /* 0x000000031818723e */ /* 0x000fe200000000ff */
[----:B------:R-:W-:Y:S01]  /*cd30*/  STSM.16.M88.4 [R31], R12 ;  /* 0x0000000c1f007844 */ /* 0x000fe20000000200 */
[----:B------:R-:W-:Y:S02]  /*cd40*/  F2FP.F16.F32.PACK_AB R25, R67, R66 ;  /* 0x000000424319723e */ /* 0x000fe400000000ff */
[----:B------:R-:W-:Y:S01]  /*cd50*/  F2FP.F16.F32.PACK_AB R26, R69, R68 ;  /* 0x00000044451a723e */ /* 0x000fe200000000ff */
[----:B------:R-:W-:Y:S01]  /*cd60*/  STSM.16.M88.4 [R34], R16 ;  /* 0x0000001022007844 */ /* 0x000fe20000000200 */
[----:B------:R-:W-:Y:S02]  /*cd70*/  F2FP.F16.F32.PACK_AB R27, R71, R70 ;  /* 0x00000046471b723e */ /* 0x000fe400000000ff */
[----:B------:R-:W-:Y:S01]  /*cd80*/  F2FP.F16.F32.PACK_AB R73, R159, R74 ;  /* 0x0000004a9f49723e */ /* 0x000fe200000000ff */
[----:B-1----:R-:W-:Y:S01]  /*cd90*/  IMAD R4, R28, UR5, RZ ;  /* 0x000000051c047c24 */ /* 0x002fe2000f8e02ff */
[----:B------:R-:W-:Y:S01]  /*cda0*/  F2FP.F16.F32.PACK_AB R80, R81, R80 ;  /* 0x000000505150723e */ /* 0x000fe200000000ff */
[----:B------:R-:W-:Y:S01]  /*cdb0*/  STSM.16.M88.4 [R38], R24 ;  /* 0x0000001826007844 */ /* 0x000fe20000000200 */
[----:B------:R-:W-:Y:S01]  /*cdc0*/  SHF.R.U64 R54, R54, 0x3, RZ ;  /* 0x0000000336367819 */ /* 0x000fe200000012ff */
[----:B------:R-:W-:Y:S01]  /*cdd0*/  IMAD R4, R29, UR44, R4 ;  /* 0x0000002c1d047c24 */ /* 0x000fe2000f8e0204 */
[----:B------:R-:W-:Y:S01]  /*cde0*/  LOP3.LUT R52, R52, R51, RZ, 0x3c, !PT ;  /* 0x0000003334347212 */ /* 0x000fe200078e3cff */
[----:B------:R-:W-:Y:S01]  /*cdf0*/  IMAD.X R51, RZ, RZ, R201, P5 ;  /* 0x000000ffff337224 */ /* 0x000fe200028e06c9 */
[----:B------:R-:W-:-:S02]  /*ce00*/  MOV R40, R40 ;  /* 0x0000002800287202 */ /* 0x000fc40000000f00 */
[----:B------:R-:W-:Y:S02]  /*ce10*/  F2FP.F16.F32.PACK_AB R74, R77, R76 ;  /* 0x0000004c4d4a723e */ /* 0x000fe400000000ff */
[----:B------:R-:W-:Y:S02]  /*ce20*/  F2FP.F16.F32.PACK_AB R75, R78, R75 ;  /* 0x0000004b4e4b723e */ /* 0x000fe400000000ff */
[----:B------:R-:W-:Y:S02]  /*ce30*/  F2FP.F16.F32.PACK_AB R81, R79, R82 ;  /* 0x000000524f51723e */ /* 0x000fe400000000ff */
[----:B------:R-:W-:Y:S01]  /*ce40*/  F2FP.F16.F32.PACK_AB R88, R89, R88 ;  /* 0x000000585958723e */ /* 0x000fe200000000ff */
[----:B------:R-:W-:Y:S01]  /*ce50*/  STSM.16.M88.4 [R40], R72 ;  /* 0x0000004828007844 */ /* 0x000fe20000000200 */
[----:B------:R-:W-:Y:S02]  /*ce60*/  MOV R42, R42 ;  /* 0x0000002a002a7202 */ /* 0x000fe40000000f00 */
[----:B------:R-:W-:-:S02]  /*ce70*/  F2FP.F16.F32.PACK_AB R82, R85, R84 ;  /* 0x000000545552723e */ /* 0x000fc400000000ff */
[----:B------:R-:W-:Y:S02]  /*ce80*/  F2FP.F16.F32.PACK_AB R83, R86, R83 ;  /* 0x000000535653723e */ /* 0x000fe400000000ff */
[----:B------:R-:W-:Y:S02]  /*ce90*/  F2FP.F16.F32.PACK_AB R89, R87, R90 ;  /* 0x0000005a5759723e */ /* 0x000fe400000000ff */
[----:B------:R-:W-:Y:S01]  /*cea0*/  F2FP.F16.F32.PACK_AB R96, R97, R96 ;  /* 0x000000606160723e */ /* 0x000fe200000000ff */
[----:B------:R-:W-:Y:S01]  /*ceb0*/  STSM.16.M88.4 [R42], R80 ;  /* 0x000000502a007844 */ /* 0x000fe20000000200 */
[----:B------:R-:W-:Y:S02]  /*cec0*/  MOV R44, R44 ;  /* 0x0000002c002c7202 */ /* 0x000fe40000000f00 */
[----:B------:R-:W-:Y:S02]  /*ced0*/  F2FP.F16.F32.PACK_AB R90, R93, R92 ;  /* 0x0000005c5d5a723e */ /* 0x000fe400000000ff */
[----:B------:R-:W-:-:S02]  /*cee0*/  F2FP.F16.F32.PACK_AB R91, R94, R91 ;  /* 0x0000005b5e5b723e */ /* 0x000fc400000000ff */
[----:B------:R-:W-:Y:S02]  /*cef0*/  F2FP.F16.F32.PACK_AB R97, R95, R98 ;  /* 0x000000625f61723e */ /* 0x000fe400000000ff */
[----:B------:R-:W-:Y:S01]  /*cf00*/  F2FP.F16.F32.PACK_AB R104, R105, R104 ;  /* 0x000000686968723e */ /* 0x000fe200000000ff */
[----:B------:R-:W-:Y:S01]  /*cf10*/  STSM.16.M88.4 [R44], R88 ;  /* 0x000000582c007844 */ /* 0x000fe20000000200 */
[----:B------:R-:W-:Y:S02]  /*cf20*/  MOV R46, R46 ;  /* 0x0000002e002e7202 */ /* 0x000fe40000000f00 */
[----:B------:R-:W-:Y:S02]  /*cf30*/  F2FP.F16.F32.PACK_AB R98, R101, R100 ;  /* 0x000000646562723e */ /* 0x000fe400000000ff */
[----:B------:R-:W-:Y:S02]  /*cf40*/  F2FP.F16.F32.PACK_AB R99, R102, R99 ;  /* 0x000000636663723e */ /* 0x000fe400000000ff */
[----:B------:R-:W-:-:S02]  /*cf50*/  F2FP.F16.F32.PACK_AB R105, R107, R106 ;  /* 0x0000006a6b69723e */ /* 0x000fc400000000ff */
[----:B------:R-:W-:Y:S01]  /*cf60*/  F2FP.F16.F32.PACK_AB R112, R113, R112 ;  /* 0x000000707170723e */ /* 0x000fe200000000ff */
[----:B------:R-:W-:Y:S01]  /*cf70*/  STSM.16.M88.4 [R46], R96 ;  /* 0x000000602e007844 */ /* 0x000fe20000000200 */
[----:B------:R-:W-:Y:S02]  /*cf80*/  LOP3.LUT R54, R54, R55, RZ, 0x3c, !PT ;  /* 0x0000003736367212 */ /* 0x000fe400078e3cff */
[----:B------:R-:W-:Y:S02]  /*cf90*/  MOV R48, R48 ;  /* 0x0000003000307202 */ /* 0x000fe40000000f00 */
[----:B------:R-:W-:Y:S02]  /*cfa0*/  F2FP.F16.F32.PACK_AB R106, R109, R108 ;  /* 0x0000006c6d6a723e */ /* 0x000fe400000000ff */
[----:B------:R-:W-:Y:S02]  /*cfb0*/  F2FP.F16.F32.PACK_AB R107, R111, R110 ;  /* 0x0000006e6f6b723e */ /* 0x000fe400000000ff */
[----:B------:R-:W-:-:S02]  /*cfc0*/  F2FP.F16.F32.PACK_AB R113, R115, R114 ;  /* 0x000000727371723e */ /* 0x000fc400000000ff */
[----:B------:R-:W-:Y:S01]  /*cfd0*/  F2FP.F16.F32.PACK_AB R120, R121, R120 ;  /* 0x000000787978723e */ /* 0x000fe200000000ff */
[----:B------:R-:W-:Y:S01]  /*cfe0*/  STSM.16.M88.4 [R48], R104 ;  /* 0x0000006830007844 */ /* 0x000fe20000000200 */
[----:B------:R-:W-:Y:S02]  /*cff0*/  IADD3.X R55, RZ, R201, RZ, P2, !PT ;  /* 0x000000c9ff377210 */ /* 0x000fe400017fe4ff */
[----:B------:R-:W-:Y:S02]  /*d000*/  F2FP.F16.F32.PACK_AB R114, R117, R116 ;  /* 0x000000747572723e */ /* 0x000fe400000000ff */
[----:B------:R-:W-:Y:S02]  /*d010*/  F2FP.F16.F32.PACK_AB R115, R119, R118 ;  /* 0x000000767773723e */ /* 0x000fe400000000ff */
[----:B------:R-:W-:Y:S02]  /*d020*/  F2FP.F16.F32.PACK_AB R121, R123, R122 ;  /* 0x0000007a7b79723e */ /* 0x000fe400000000ff */
[----:B------:R-:W-:Y:S01]  /*d030*/  F2FP.F16.F32.PACK_AB R128, R129, R128 ;  /* 0x000000808180723e */ /* 0x000fe200000000ff */
[----:B------:R-:W-:Y:S01]  /*d040*/  STSM.16.M88.4 [R30], R112 ;  /* 0x000000701e007844 */ /* 0x000fe20000000200 */
        /* <DEDUP_REMOVED lines=16> */
[----:B------:R-:W-:Y:S01]  /*d150*/  MOV R54, R54 ;  /* 0x0000003600367202 */ /* 0x000fe20000000f00 */
[----:B------:R-:W-:Y:S01]  /*d160*/  STSM.16.M88.4 [R52], R136 ;  /* 0x0000008834007844 */ /* 0x000fe20000000200 */
[----:B------:R-:W-:Y:S02]  /*d170*/  F2FP.F16.F32.PACK_AB R146, R149, R148 ;  /* 0x000000949592723e */ /* 0x000fe400000000ff */
[----:B------:R-:W-:Y:S02]  /*d180*/  F2FP.F16.F32.PACK_AB R147, R151, R150 ;  /* 0x000000969793723e */ /* 0x000fe400000000ff */
[C---:B------:R-:W-:Y:S02]  /*d190*/  ISETP.GE.OR P0, PT, R103.reuse, UR10, P0 ;  /* 0x0000000a67007c0c */ /* 0x040fe40008706670 */
[----:B------:R-:W-:Y:S01]  /*d1a0*/  SHF.R.S32.HI R3, RZ, 0x1f, R103 ;  /* 0x0000001fff037819 */ /* 0x000fe20000011467 */
[----:B------:R-:W-:Y:S01]  /*d1b0*/  STSM.16.M88.4 [R54], R144 ;  /* 0x0000009036007844 */ /* 0x000fe20000000200 */
[----:B------:R-:W-:Y:S01]  /*d1c0*/  IADD3 R103, P2, R103, R20, RZ ;  /* 0x0000001467677210 */ /* 0x000fe20007f5e0ff */
[----:B------:R-:W-:Y:S01]  /*d1d0*/  @!PT LDS RZ, [RZ] ;  /* 0x00000000fffff984 */ /* 0x000fe20000000800 */
[----:B------:R-:W-:Y:S01]  /*d1e0*/  @!PT LDS RZ, [RZ] ;  /* 0x00000000fffff984 */ /* 0x000fe20000000800 */
[----:B------:R-:W-:Y:S01]  /*d1f0*/  @!PT LDS RZ, [RZ] ;  /* 0x00000000fffff984 */ /* 0x000fe20000000800 */
[----:B------:R-:W-:Y:S01]  /*d200*/  @!PT LDS RZ, [RZ] ;  /* 0x00000000fffff984 */ /* 0x000fe20000000800 */
[----:B------:R1:W-:Y:S06]  /*d210*/  MEMBAR.ALL.CTA ;  /* 0x0000000000007992 */ /* 0x0003ec0000008000 */
[----:B-1----:R-:W1:Y:S01]  /*d220*/  FENCE.VIEW.ASYNC.S ;  /* 0x00000000000073c6 */ /* 0x002e620000000000 */
[----:B------:R-:W-:Y:S01]  /*d230*/  IADD3.X R20, R3, R21, R4, P2, !PT ;  /* 0x0000001503147210 */ /* 0x000fe200017fe404 */
[----:B-1----:R-:W-:Y:S06]  /*d240*/  BAR.ARV 0x1, 0x120 ;  /* 0x0044800000007b1d */ /* 0x002fec0000002000 */
[C---:B------:R-:W-:Y:S01]  /*d250*/  LEA R4, P2, R103.reuse, UR6, 0x2 ;  /* 0x0000000667047c11 */ /* 0x040fe2000f8410ff */
[----:B------:R-:W1:Y:S03]  /*d260*/  SHFL.IDX PT, R3, R211, RZ, 0x1f ;  /* 0x00001fffd3037589 */ /* 0x000e6600000e0000 */
[----:B------:R-:W-:-:S05]  /*d270*/  LEA.HI.X R5, R103, UR7, R20, 0x2, P2 ;  /* 0x0000000767057c11 */ /* 0x000fca00090f1414 */
[----:B------:R2:W-:Y:S04]  /*d280*/  @!P0 STG.E desc[UR12][R4.64], R2 ;  /* 0x0000000204008986 */ /* 0x0005e8000c10190c */
[----:B------:R2:W-:Y:S01]  /*d290*/  @!P1 STG.E desc[UR12][R4.64+0x20], R0 ;  /* 0x0000200004009986 */ /* 0x0005e2000c10190c */
[----:B-1----:R-:W-:-:S13]  /*d2a0*/  ISETP.NE.AND P0, PT, R3, 0x7, PT ;  /* 0x000000070300780c */ /* 0x002fda0003f05270 */
[----:B--2---:R-:W-:Y:S05]  /*d2b0*/  @P0 BRA `(.L_x_968) ;  /* 0x0000000c00180947 */ /* 0x004fea0003800000 */
        /* <DEDUP_REMOVED lines=31> */
.L_x_970:
[----:B------:R-:W-:Y:S05]  /*d4b0*/  BSYNC B0 ;  /* 0x0000000000007941 */ /* 0x000fea0003800000 */
.L_x_969:
[----:B------:R-:W-:Y:S05]  /*d4c0*/  BRA `(.L_x_968) ;  /* 0x0000000800947947 */ /* 0x000fea0003800000 */
.L_x_967:
[----:B------:R-:W1:Y:S01]  /*d4d0*/  LDC.64 R8, c[0x0][0xae0] ;  /* 0x0002b800ff087b82 */ /* 0x000e620000000a00 */
[----:B------:R-:W-:Y:S01]  /*d4e0*/  ISETP.GT.AND P0, PT, R213, 0x7f, PT ;  /* 0x0000007fd500780c */ /* 0x000fe20003f04270 */
[----:B------:R-:W-:Y:S01]  /*d4f0*/  USHF.R.S32.HI UR5, URZ, 0x1f, UR43 ;  /* 0x0000001f3f057899 */ /* 0x000fe2000801142b */
[--C-:B------:R-:W-:Y:S01]  /*d500*/  SHF.R.S32.HI R203, RZ, 0x1f, R202.reuse ;  /* 0x0000001fffcb7819 */ /* 0x100fe200000114ca */
[----:B------:R-:W-:Y:S01]  /*d510*/  USHF.R.S32.HI UR6, URZ, 0x1f, UR44 ;  /* 0x0000001f3f067899 */ /* 0x000fe2000801142c */
[----:B------:R-:W-:Y:S03]  /*d520*/  BSSY B0, `(.L_x_971) ;  /* 0x000001d000007945 */ /* 0x000fe60003800000 */
[----:B------:R-:W2:Y:S08]  /*d530*/  LDC R14, c[0x0][0xdac] ;  /* 0x00036b00ff0e7b82 */ /* 0x000eb00000000800 */
[----:B------:R-:W3:Y:S01]  /*d540*/  LDC.64 R10, c[0x0][0xae8] ;  /* 0x0002ba00ff0a7b82 */ /* 0x000ee20000000a00 */
[----:B-1----:R-:W-:-:S04]  /*d550*/  IMAD.WIDE.U32 R6, R8, UR43, R202 ;  /* 0x0000002b08067c25 */ /* 0x002fc8000f8e00ca */
[----:B------:R-:W-:Y:S01]  /*d560*/  IMAD R8, R8, UR5, RZ ;  /* 0x0000000508087c24 */ /* 0x000fe2000f8e02ff */
[----:B------:R-:W-:Y:S06]  /*d570*/  @P0 BRA `(.L_x_972) ;  /* 0x00000000005c0947 */ /* 0x000fec0003800000 */
[----:B------:R-:W1:Y:S01]  /*d580*/  S2R R0, SR_TID.X ;  /* 0x0000000000007919 */ /* 0x000e620000002100 */
[----:B------:R-:W-:Y:S01]  /*d590*/  IMAD.U32 R2, RZ, RZ, UR42 ;  /* 0x0000002aff027e24 */ /* 0x000fe2000f8e00ff */
[----:B------:R-:W-:-:S04]  /*d5a0*/  ULDC UR7, c[0x0][0xa88] ;  /* 0x0002a20000077ab9 */ /* 0x000fc80000000800 */
[----:B-1----:R-:W-:-:S04]  /*d5b0*/  IADD3 R2, R2, -0x80, R0 ;  /* 0xffffff8002027810 */ /* 0x002fc80007ffe000 */
[----:B------:R-:W-:-:S13]  /*d5c0*/  ISETP.GE.AND P0, PT, R2, UR7, PT ;  /* 0x0000000702007c0c */ /* 0x000fda000bf06270 */
[----:B------:R-:W-:Y:S05]  /*d5d0*/  @P0 BRA `(.L_x_972) ;  /* 0x0000000000440947 */ /* 0x000fea0003800000 */
[----:B------:R-:W1:Y:S01]  /*d5e0*/  LDC.64 R4, c[0x0][0xb70] ;  /* 0x0002dc00ff047b82 */ /* 0x000e620000000a00 */
[----:B------:R-:W-:Y:S01]  /*d5f0*/  SHF.R.S32.HI R3, RZ, 0x1f, R2 ;  /* 0x0000001fff037819 */ /* 0x000fe20000011402 */
[----:B------:R-:W-:Y:S01]  /*d600*/  ULDC.64 UR8, c[0x0][0xb40] ;  /* 0x0002d00000087ab9 */ /* 0x000fe20000000a00 */
[----:B------:R-:W-:-:S05]  /*d610*/  ULDC.64 UR10, c[0x0][0x208] ;  /* 0x00008200000a7ab9 */ /* 0x000fca0000000a00 */
[----:B------:R-:W4:Y:S01]  /*d620*/  LDC.64 R12, c[0x0][0xb78] ;  /* 0x0002de00ff0c7b82 */ /* 0x000f220000000a00 */
[C---:B-1----:R-:W-:Y:S02]  /*d630*/  IMAD R0, R4.reuse, UR5, RZ ;  /* 0x0000000504007c24 */ /* 0x042fe4000f8e02ff */
[----:B------:R-:W-:-:S04]  /*d640*/  IMAD.WIDE.U32 R2, R4, UR43, R2 ;  /* 0x0000002b04027c25 */ /* 0x000fc8000f8e0002 */
[----:B------:R-:W-:Y:S02]  /*d650*/  IMAD R5, R5, UR43, R0 ;  /* 0x0000002b05057c24 */ /* 0x000fe4000f8e0200 */
[C---:B----4-:R-:W-:Y:S02]  /*d660*/  IMAD R0, R12.reuse, UR6, RZ ;  /* 0x000000060c007c24 */ /* 0x050fe4000f8e02ff */
[----:B------:R-:W-:Y:S02]  /*d670*/  IMAD.IADD R3, R3, 0x1, R5 ;  /* 0x0000000103037824 */ /* 0x000fe400078e0205 */
[----:B------:R-:W-:Y:S02]  /*d680*/  IMAD R5, R13, UR44, R0 ;  /* 0x0000002c0d057c24 */ /* 0x000fe4000f8e0200 */
[----:B------:R-:W-:-:S04]  /*d690*/  IMAD.WIDE.U32 R2, R12, UR44, R2 ;  /* 0x0000002c0c027c25 */ /* 0x000fc8000f8e0002 */
[----:B------:R-:W-:Y:S01]  /*d6a0*/  IMAD.IADD R3, R3, 0x1, R5 ;  /* 0x0000000103037824 */ /* 0x000fe200078e0205 */
[----:B------:R-:W-:-:S04]  /*d6b0*/  LEA R4, P0, R2, UR8, 0x2 ;  /* 0x0000000802047c11 */ /* 0x000fc8000f8010ff */
[----:B------:R-:W-:Y:S01]  /*d6c0*/  LEA.HI.X R5, R2, UR9, R3, 0x2, P0 ;  /* 0x0000000902057c11 */ /* 0x000fe200080f1403 */
[----:B------:R-:W-:-:S05]  /*d6d0*/  IMAD.MOV.U32 R3, RZ, RZ, -0x800000 ;  /* 0xff800000ff037424 */ /* 0x000fca00078e00ff */
[----:B------:R1:W-:Y:S03]  /*d6e0*/  STG.E desc[UR10][R4.64], R3 ;  /* 0x0000000304007986 */ /* 0x0003e6000c10190a */
.L_x_972:
[----:B------:R-:W-:Y:S05]  /*d6f0*/  BSYNC B0 ;  /* 0x0000000000007941 */ /* 0x000fea0003800000 */
.L_x_971:
[----:B------:R-:W-:Y:S01]  /*d700*/  R2UR UR7, R206 ;  /* 0x00000000ce0772ca */ /* 0x000fe200000e0000 */
[----:B------:R-:W-:Y:S01]  /*d710*/  ULDC UR5, c[0x0][0xa88] ;  /* 0x0002a20000057ab9 */ /* 0x000fe20000000800 */
[C---:B------:R-:W-:Y:S01]  /*d720*/  VIADD R0, R204.reuse, 0x20 ;  /* 0x00000020cc007836 */ /* 0x040fe20000000000 */
[----:B------:R-:W-:Y:S01]  /*d730*/  UIADD3 UR42, -UR42, UR5, URZ ;  /* 0x000000052a2a7290 */ /* 0x000fe2000fffe13f */
[----:B-1----:R-:W-:Y:S01]  /*d740*/  IMAD R3, R9, UR43, R8 ;  /* 0x0000002b09037c24 */ /* 0x002fe2000f8e0208 */
[----:B------:R-:W-:Y:S01]  /*d750*/  SHF.R.S32.HI R205, RZ, 0x1f, R204 ;  /* 0x0000001fffcd7819 */ /* 0x000fe200000114cc */
[----:B------:R-:W-:Y:S01]  /*d760*/  BSSY B0, `(.L_x_973) ;  /* 0x0000026000007945 */ /* 0x000fe20003800000 */
[C---:B------:R-:W-:Y:S01]  /*d770*/  IADD3 R2, R204.reuse, 0x40, RZ ;  /* 0x00000040cc027810 */ /* 0x040fe20007ffe0ff */
[----:B------:R-:W-:Y:S01]  /*d780*/  IMAD.IADD R7, R7, 0x1, R3 ;  /* 0x0000000107077824 */ /* 0x000fe200078e0203 */
[C---:B------:R-:W-:Y:S01]  /*d790*/  ISETP.GE.AND P2, PT, R204.reuse, UR42, PT ;  /* 0x0000002acc007c0c */ /* 0x040fe2000bf46270 */
[----:B------:R-:W-:Y:S01]  /*d7a0*/  VIADD R8, R204, 0x60 ;  /* 0x00000060cc087836 */ /* 0x000fe20000000000 */
[----:B------:R-:W-:Y:S01]  /*d7b0*/  ISETP.GE.AND P0, PT, R0, UR42, PT ;  /* 0x0000002a00007c0c */ /* 0x000fe2000bf06270 */
[C---:B---3--:R-:W-:Y:S01]  /*d7c0*/  IMAD R0, R10.reuse, UR6, RZ ;  /* 0x000000060a007c24 */ /* 0x048fe2000f8e02ff */
[----:B------:R-:W-:Y:S01]  /*d7d0*/  ULOP3.LUT UR5, URZ, UR7, URZ, 0x33, !UPT ;  /* 0x000000073f057292 */ /* 0x000fe2000f8e333f */
[----:B------:R-:W-:Y:S01]  /*d7e0*/  IMAD.WIDE.U32 R6, R10, UR44, R6 ;  /* 0x0000002c0a067c25 */ /* 0x000fe2000f8e0006 */
[----:B------:R-:W-:-:S03]  /*d7f0*/  ISETP.GE.AND P1, PT, R2, UR42, PT ;  /* 0x0000002a02007c0c */ /* 0x000fc6000bf26270 */
[----:B------:R-:W-:Y:S02]  /*d800*/  IMAD R3, R11, UR44, R0 ;  /* 0x0000002c0b037c24 */ /* 0x000fe4000f8e0200 */
[----:B--2---:R-:W-:Y:S02]  /*d810*/  VIADD R5, R14, UR5 ;  /* 0x000000050e057c36 */ /* 0x004fe40008000000 */
[----:B------:R-:W-:Y:S02]  /*d820*/  IMAD.IADD R11, R7, 0x1, R3 ;  /* 0x00000001070b7824 */ /* 0x000fe400078e0203 */
[----:B------:R-:W-:Y:S01]  /*d830*/  IMAD.WIDE R4, R5, 0x80, R204 ;  /* 0x0000008005047825 */ /* 0x000fe200078e02cc */
[----:B------:R-:W-:Y:S06]  /*d840*/  @P2 BRA `(.L_x_974) ;  /* 0x00000000005c2947 */ /* 0x000fec0003800000 */
[C---:B------:R-:W-:Y:S01]  /*d850*/  VIADD R0, R202.reuse, 0x40 ;  /* 0x00000040ca007836 */ /* 0x040fe20000000000 */
[----:B------:R-:W-:Y:S01]  /*d860*/  ULDC UR5, c[0x0][0xa8c] ;  /* 0x0002a30000057ab9 */ /* 0x000fe20000000800 */
[----:B------:R-:W-:Y:S01]  /*d870*/  VIADD R2, R202, 0x80 ;  /* 0x00000080ca027836 */ /* 0x000fe20000000000 */
[----:B------:R-:W-:Y:S01]  /*d880*/  ULDC.64 UR6, c[0x0][0xad8] ;  /* 0x0002b60000067ab9 */ /* 0x000fe20000000a00 */
[----:B------:R-:W-:Y:S01]  /*d890*/  MOV R3, R11 ;  /* 0x0000000b00037202 */ /* 0x000fe20000000f00 */
[----:B------:R-:W-:Y:S01]  /*d8a0*/  IMAD R9, R5, UR6, RZ ;  /* 0x0000000605097c24 */ /* 0x000fe2000f8e02ff */
[----:B------:R-:W-:Y:S01]  /*d8b0*/  ISETP.GE.AND P3, PT, R0, UR5, PT ;  /* 0x0000000500007c0c */ /* 0x000fe2000bf66270 */
[----:B------:R-:W-:Y:S01]  /*d8c0*/  VIADD R0, R202, 0xc0 ;  /* 0x000000c0ca007836 */ /* 0x000fe20000000000 */
[----:B------:R-:W-:Y:S01]  /*d8d0*/  ISETP.GE.AND P4, PT, R2, UR5, PT ;  /* 0x0000000502007c0c */ /* 0x000fe2000bf86270 */
[----:B------:R-:W-:Y:S01]  /*d8e0*/  IMAD.MOV.U32 R2, RZ, RZ, R6 ;  /* 0x000000ffff027224 */ /* 0x000fe200078e0006 */
[----:B------:R-:W-:Y:S01]  /*d8f0*/  ISETP.GE.AND P2, PT, R202, UR5, PT ;  /* 0x00000005ca007c0c */ /* 0x000fe2000bf46270 */
[----:B------:R-:W-:Y:S01]  /*d900*/  IMAD R9, R4, UR7, R9 ;  /* 0x0000000704097c24 */ /* 0x000fe2000f8e0209 */
[----:B------:R-:W-:Y:S01]  /*d910*/  ISETP.GE.AND P5, PT, R0, UR5, PT ;  /* 0x0000000500007c0c */ /* 0x000fe2000bfa6270 */
[----:B------:R-:W-:Y:S01]  /*d920*/  IMAD.WIDE.U32 R2, R4, UR6, R2 ;  /* 0x0000000604027c25 */ /* 0x000fe2000f8e0002 */
[----:B------:R-:W-:Y:S01]  /*d930*/  ULDC.64 UR6, c[0x0][0xa80] ;  /* 0x0002a00000067ab9 */ /* 0x000fe20000000a00 */
[----:B------:R-:W-:-:S02]  /*d940*/  ULDC.64 UR8, c[0x0][0x208] ;  /* 0x0000820000087ab9 */ /* 0x000fc40000000a00 */
[----:B------:R-:W-:Y:S01]  /*d950*/  IMAD.IADD R3, R3, 0x1, R9 ;  /* 0x0000000103037824 */ /* 0x000fe200078e0209 */
[----:B------:R-:W-:-:S04]  /*d960*/  LEA R12, P6, R2, UR6, 0x1 ;  /* 0x00000006020c7c11 */ /* 0x000fc8000f8c08ff */
[----:B------:R-:W-:-:S05]  /*d970*/  LEA.HI.X R13, R2, UR7, R3, 0x1, P6 ;  /* 0x00000007020d7c11 */ /* 0x000fca000b0f0c03 */
[----:B------:R1:W-:Y:S04]  /*d980*/  @!P2 STG.E.128 desc[UR8][R12.64], RZ ;  /* 0x000000ff0c00a986 */ /* 0x0003e8000c101d08 */
[----:B------:R1:W-:Y:S04]  /*d990*/  @!P3 STG.E.128 desc[UR8][R12.64+0x80], RZ ;  /* 0x000080ff0c00b986 */ /* 0x0003e8000c101d08 */
[----:B------:R1:W-:Y:S04]  /*d9a0*/  @!P4 STG.E.128 desc[UR8][R12.64+0x100], RZ ;  /* 0x000100ff0c00c986 */ /* 0x0003e8000c101d08 */
[----:B------:R1:W-:Y:S02]  /*d9b0*/  @!P5 STG.E.128 desc[UR8][R12.64+0x180], RZ ;  /* 0x000180ff0c00d986 */ /* 0x0003e4000c101d08 */
.L_x_974:
[----:B------:R-:W-:Y:S05]  /*d9c0*/  BSYNC B0 ;  /* 0x0000000000007941 */ /* 0x000fea0003800000 */
.L_x_973:
[----:B------:R-:W-:Y:S01]  /*d9d0*/  BSSY B0, `(.L_x_975) ;  /* 0x000001c000007945 */ /* 0x000fe20003800000 */
[----:B------:R-:W-:-:S03]  /*d9e0*/  ISETP.GE.AND P2, PT, R8, UR42, PT ;  /* 0x0000002a08007c0c */ /* 0x000fc6000bf46270 */
[----:B------:R-:W-:Y:S10]  /*d9f0*/  @P0 BRA `(.L_x_976) ;  /* 0x0000000000640947 */ /* 0x000ff40003800000 */
        /* <DEDUP_REMOVED lines=25> */
.L_x_976:
[----:B------:R-:W-:Y:S05]  /*db90*/  BSYNC B0 ;  /* 0x0000000000007941 */ /* 0x000fea0003800000 */
.L_x_975:
[----:B------:R-:W-:Y:S04]  /*dba0*/  BSSY B0, `(.L_x_977) ;  /* 0x000001b000007945 */ /* 0x000fe80003800000 */
[----:B------:R-:W-:Y:S05]  /*dbb0*/  @P1 BRA `(.L_x_978) ;  /* 0x0000000000641947 */ /* 0x000fea0003800000 */
[----:B--2---:R-:W-:Y:S01]  /*dbc0*/  IADD3 R9, P0, R4, 0x40, RZ ;  /* 0x0000004004097810 */ /* 0x004fe20007f1e0ff */
[C---:B------:R-:W-:Y:S01]  /*dbd0*/  VIADD R3, R202.reuse, 0x80 ;  /* 0x00000080ca037836 */ /* 0x040fe20000000000 */
[----:B------:R-:W-:Y:S01]  /*dbe0*/  IADD3 R2, R202, 0x40, RZ ;  /* 0x00000040ca027810 */ /* 0x000fe20007ffe0ff */
[----:B------:R-:W-:Y:S01]  /*dbf0*/  ULDC UR5, c[0x0][0xa8c] ;  /* 0x0002a30000057ab9 */ /* 0x000fe20000000800 */
        /* <DEDUP_REMOVED lines=21> */
.L_x_978:
[----:B------:R-:W-:Y:S05]  /*dd50*/  BSYNC B0 ;  /* 0x0000000000007941 */ /* 0x000fea0003800000 */
.L_x_977:
[----:B------:R-:W-:Y:S04]  /*dd60*/  BSSY B0, `(.L_x_968) ;  /* 0x000001b000007945 */ /* 0x000fe80003800000 */
[----:B------:R-:W-:Y:S05]  /*dd70*/  @P2 BRA `(.L_x_979) ;  /* 0x0000000000642947 */ /* 0x000fea0003800000 */
[----:B------:R-:W-:Y:S01]  /*dd80*/  IADD3 R7, P0, R4, 0x60, RZ ;  /* 0x0000006004077810 */ /* 0x000fe20007f1e0ff */
[----:B------:R-:W-:Y:S01]  /*dd90*/  ULDC UR5, c[0x0][0xa8c] ;  /* 0x0002a30000057ab9 */ /* 0x000fe20000000800 */
[C---:B------:R-:W-:Y:S01]  /*dda0*/  IADD3 R0, R202.reuse, 0x40, RZ ;  /* 0x00000040ca007810 */ /* 0x040fe20007ffe0ff */
[----:B------:R-:W-:Y:S01]  /*ddb0*/  ULDC.64 UR6, c[0x0][0xad8] ;  /* 0x0002b60000067ab9 */ /* 0x000fe20000000a00 */
[----:B------:R-:W-:Y:S01]  /*ddc0*/  IMAD.MOV.U32 R2, RZ, RZ, R6 ;  /* 0x000000ffff027224 */ /* 0x000fe200078e0006 */
[----:B------:R-:W-:Y:S01]  /*ddd0*/  ISETP.GE.AND P1, PT, R202, UR5, PT ;  /* 0x00000005ca007c0c */ /* 0x000fe2000bf26270 */
[----:B------:R-:W-:Y:S01]  /*dde0*/  IMAD.X R4, RZ, RZ, R5, P0 ;  /* 0x000000ffff047224 */ /* 0x000fe200000e0605 */
[----:B------:R-:W-:Y:S01]  /*ddf0*/  ISETP.GE.AND P2, PT, R0, UR5, PT ;  /* 0x0000000500007c0c */ /* 0x000fe2000bf46270 */
[----:B------:R-:W-:Y:S01]  /*de00*/  IMAD.MOV.U32 R3, RZ, RZ, R11 ;  /* 0x000000ffff037224 */ /* 0x000fe200078e000b */
[----:B------:R-:W-:Y:S01]  /*de10*/  ULDC.64 UR8, c[0x0][0x208] ;  /* 0x0000820000087ab9 */ /* 0x000fe20000000a00 */
[----:B------:R-:W-:-:S02]  /*de20*/  VIADD R5, R202, 0x80 ;  /* 0x00000080ca057836 */ /* 0x000fc40000000000 */
[----:B------:R-:W-:Y:S02]  /*de30*/  IMAD R4, R4, UR6, RZ ;  /* 0x0000000604047c24 */ /* 0x000fe4000f8e02ff */
        /* <DEDUP_REMOVED lines=13> */
.L_x_979:
[----:B------:R-:W-:Y:S05]  /*df10*/  BSYNC B0 ;  /* 0x0000000000007941 */ /* 0x000fea0003800000 */
.L_x_968:
[----:B------:R-:W5:Y:S02]  /*df20*/  LDC R0, c[0x0][0xda8] ;  /* 0x00036a00ff007b82 */ /* 0x000f640000000800 */
[----:B-----5:R-:W-:-:S13]  /*df30*/  ISETP.LE.AND P0, PT, R0, UR4, PT ;  /* 0x0000000400007c0c */ /* 0x020fda000bf03270 */
[----:B------:R-:W-:Y:S05]  /*df40*/  @!P0 BRA `(.L_x_980) ;  /* 0xffffff2c00a48947 */ /* 0x000fea000383ffff */
[----:B------:R-:W-:Y:S05]  /*df50*/  EXIT ;  /* 0x000000000000794d */ /* 0x000fea0003800000 */
.L_x_886:
[----:B------:R-:W-:-:S08]  /*df60*/  NOP ;  /* 0x0000000000007918 */ /* 0x000fd00000000000 */
[----:B-1----:R-:W1:-:S00]  /*df70*/  USETMAXREG.DEALLOC.CTAPOOL 0x18 ;  /* 0x00000018000079c8 */ /* 0x002e4000080e0500 */
[----:B-1----:R-:W-:-:S06]  /*df80*/  LOP3.LUT R0, R0, 0x3, RZ, 0xc0, !PT ;  /* 0x0000000300007812 */ /* 0x002fcc00078ec0ff */
[----:B------:R-:W1:Y:S02]  /*df90*/  SHFL.IDX PT, R0, R0, RZ, 0x1f ;  /* 0x00001fff00007589 */ /* 0x000e6400000e0000 */
[----:B-1----:R-:W-:-:S13]  /*dfa0*/  ISETP.NE.AND P0, PT, R0, RZ, PT ;  /* 0x000000ff0000720c */ /* 0x002fda0003f05270 */
[----:B------:R-:W-:Y:S05]  /*dfb0*/  @P0 EXIT ;  /* 0x000000000000094d */ /* 0x000fea0003800000 */
[----:B------:R-:W1:Y:S01]  /*dfc0*/  S2UR UR4, SR_CTAID.X ;  /* 0x00000000000479c3 */ /* 0x000e620000002500 */
[----:B------:R-:W-:Y:S01]  /*dfd0*/  UMOV UR49, URZ ;  /* 0x0000003f00317c82 */ /* 0x000fe20008000000 */
[----:B------:R-:W-:Y:S02]  /*dfe0*/  IMAD.MOV.U32 R16, RZ, RZ, RZ ;  /* 0x000000ffff107224 */ /* 0x000fe400078e00ff */
[----:B------:R-:W-:-:S04]  /*dff0*/  IMAD.MOV.U32 R17, RZ, RZ, 0x1 ;  /* 0x00000001ff117424 */ /* 0x000fc800078e00ff */
[----:B------:R-:W1:Y:S02]  /*e000*/  LDC R0, c[0x0][0xda8] ;  /* 0x00036a00ff007b82 */ /* 0x000e640000000800 */
[----:B-1----:R-:W-:-:S13]  /*e010*/  ISETP.LE.AND P0, PT, R0, UR4, PT ;  /* 0x0000000400007c0c */ /* 0x002fda000bf03270 */
[----:B------:R-:W-:Y:S05]  /*e020*/  @P0 BRA `(.L_x_981) ;  /* 0x00000034001c0947 */ /* 0x000fea0003800000 */
[----:B------:R-:W-:Y:S01]  /*e030*/  IMAD.U32 R19, RZ, RZ, UR4 ;  /* 0x00000004ff137e24 */ /* 0x000fe2000f8e00ff */
[----:B------:R-:W-:Y:S01]  /*e040*/  MOV R16, RZ ;  /* 0x000000ff00107202 */ /* 0x000fe20000000f00 */
[----:B------:R-:W-:Y:S01]  /*e050*/  IMAD.MOV.U32 R17, RZ, RZ, 0x1 ;  /* 0x00000001ff117424 */ /* 0x000fe200078e00ff */
[----:B------:R-:W-:Y:S01]  /*e060*/  ULDC UR50, c[0x0][0xc] ;  /* 0x0000030000327ab9 */ /* 0x000fe20000000800 */
[----:B------:R-:W-:Y:S01]  /*e070*/  ULDC.64 UR42, c[0x0][0x198] ;  /* 0x00006600002a7ab9 */ /* 0x000fe20000000a00 */
[----:B------:R-:W-:-:S05]  /*e080*/  UMOV UR49, URZ ;  /* 0x0000003f00317c82 */ /* 0x000fca0008000000 */
.L_x_1035:
[----:B------:R-:W-:Y:S01]  /*e090*/  ULDC UR8, c[0x0][0xdd0] ;  /* 0x0003740000087ab9 */ /* 0x000fe20000000800 */
[----:B-1----:R-:W1:Y:S01]  /*e0a0*/  LDC R0, c[0x0][0xde8] ;  /* 0x00037a00ff007b82 */ /* 0x002e620000000800 */
[C---:B------:R-:W-:Y:S01]  /*e0b0*/  R2UR UR6, R19.reuse ;  /* 0x00000000130672ca */ /* 0x040fe200000e0000 */
[----:B------:R-:W-:Y:S01]  /*e0c0*/  UISETP.NE.AND UP0, UPT, UR8, 0x1, UPT ;  /* 0x000000010800788c */ /* 0x000fe2000bf05270 */
[----:B------:R-:W-:-:S10]  /*e0d0*/  R2UR UR7, R19 ;  /* 0x00000000130772ca */ /* 0x000fd400000e0000 */
[----:B------:R-:W-:Y:S01]  /*e0e0*/  @UP0 ULDC UR4, c[0x0][0xdd4] ;  /* 0x0003750000040ab9 */ /* 0x000fe20000000800 */
[----:B------:R-:W-:Y:S01]  /*e0f0*/  @UP0 ULDC UR9, c[0x0][0xdd8] ;  /* 0x0003760000090ab9 */ /* 0x000fe20000000800 */
[----:B------:R-:W-:-:S04]  /*e100*/  UIMAD.WIDE.U32 UR4, UR6, UR4, URZ ;  /* 0x00000004060472a5 */ /* 0x000fc8000f8e003f */
[----:B------:R-:W-:-:S04]  /*e110*/  @UP0 USHF.R.U32.HI UR6, URZ, UR9, UR5 ;  /* 0x000000093f060299 */ /* 0x000fc80008011605 */
[----:B------:R-:W-:Y:S02]  /*e120*/  UIADD3 UR4, -UR6, URZ, URZ ;  /* 0x0000003f06047290 */ /* 0x000fe4000fffe13f */
[----:B-1----:R-:W-:Y:S02]  /*e130*/  ISETP.LE.AND P0, PT, R0, UR6, PT ;  /* 0x0000000600007c0c */ /* 0x002fe4000bf03270 */
[----:B------:R-:W-:-:S11]  /*e140*/  UIMAD UR8, UR8, UR4, UR7 ;  /* 0x00000004080872a4 */ /* 0x000fd6000f8e0207 */
[----:B------:R-:W-:Y:S05]  /*e150*/  @!P0 BRA `(.L_x_982) ;  /* 0x0000000000208947 */ /* 0x000fea0003800000 */
[----:B------:R-:W-:Y:S01]  /*e160*/  ULDC UR9, c[0x0][0xddc] ;  /* 0x0003770000097ab9 */ /* 0x000fe20000000800 */
[----:B------:R-:W-:Y:S01]  /*e170*/  UMOV UR7, UR8 ;  /* 0x0000000800077c82 */ /* 0x000fe20008000000 */
[----:B------:R-:W-:-:S11]  /*e180*/  UISETP.NE.AND UP0, UPT, UR9, 0x1, UPT ;  /* 0x000000010900788c */ /* 0x000fd6000bf05270 */
[----:B------:R-:W-:Y:S02]  /*e190*/  @UP0 ULDC.64 UR10, c[0x0][0xde0] ;  /* 0x00037800000a0ab9 */ /* 0x000fe40000000a00 */
[----:B------:R-:W-:-:S04]  /*e1a0*/  UIMAD.WIDE.U32 UR4, UR8, UR10, URZ ;  /* 0x0000000a080472a5 */ /* 0x000fc8000f8e003f */
[----:B------:R-:W-:-:S04]  /*e1b0*/  @UP0 USHF.R.U32.HI UR7, URZ, UR11, UR5 ;  /* 0x0000000b3f070299 */ /* 0x000fc80008011605 */
[----:B------:R-:W-:Y:S01]  /*e1c0*/  UIMAD UR4, UR7, UR9, URZ ;  /* 0x00000009070472a4 */ /* 0x000fe2000f8e023f */
[----:B------:R-:W-:Y:S11]  /*e1d0*/  BRA `(.L_x_983) ;  /* 0x00000000001c7947 */ /* 0x000ff60003800000 */
.L_x_982:
[----:B------:R-:W-:Y:S01]  /*e1e0*/  ULDC UR9, c[0x0][0xdc4] ;  /* 0x0003710000097ab9 */ /* 0x000fe20000000800 */
[----:B------:R-:W-:Y:S01]  /*e1f0*/  UMOV UR7, UR8 ;  /* 0x0000000800077c82 */ /* 0x000fe20008000000 */
[----:B------:R-:W-:-:S11]  /*e200*/  UISETP.NE.AND UP0, UPT, UR9, 0x1, UPT ;  /* 0x000000010900788c */ /* 0x000fd6000bf05270 */
[----:B------:R-:W-:Y:S02]  /*e210*/  @UP0 ULDC.64 UR10, c[0x0][0xdc8] ;  /* 0x00037200000a0ab9 */ /* 0x000fe40000000a00 */
[----:B------:R-:W-:-:S04]  /*e220*/  UIMAD.WIDE.U32 UR4, UR8, UR10, URZ ;  /* 0x0000000a080472a5 */ /* 0x000fc8000f8e003f */
[----:B------:R-:W-:-:S04]  /*e230*/  @UP0 USHF.R.U32.HI UR7, URZ, UR11, UR5 ;  /* 0x0000000b3f070299 */ /* 0x000fc80008011605 */
[----:B------:R-:W-:-:S12]  /*e240*/  UIMAD UR4, UR7, UR9, URZ ;  /* 0x00000009070472a4 */ /* 0x000fd8000f8e023f */
.L_x_983:
[----:B------:R-:W-:Y:S01]  /*e250*/  ULDC.64 UR10, c[0x0][0x3f8] ;  /* 0x0000fe00000a7ab9 */ /* 0x000fe20000000a00 */
[----:B------:R-:W-:Y:S02]  /*e260*/  UIADD3 UR8, UR8, -UR4, URZ ;  /* 0x8000000408087290 */ /* 0x000fe4000fffe03f */
[----:B------:R-:W-:Y:S02]  /*e270*/  UISETP.NE.U32.AND UP0, UPT, UR10, URZ, UPT ;  /* 0x0000003f0a00728c */ /* 0x000fe4000bf05070 */
[----:B------:R-:W-:Y:S01]  /*e280*/  ULOP3.LUT UR7, URZ, UR7, URZ, 0x33, !UPT ;  /* 0x000000073f077292 */ /* 0x000fe2000f8e333f */
[----:B------:R-:W-:Y:S01]  /*e290*/  ULDC UR10, c[0x0][0xdb8] ;  /* 0x00036e00000a7ab9 */ /* 0x000fe20000000800 */
[----:B------:R-:W-:Y:S01]  /*e2a0*/  ULDC.64 UR4, c[0x0][0x9e0] ;  /* 0x0002780000047ab9 */ /* 0x000fe20000000a00 */
[----:B------:R-:W-:Y:S01]  /*e2b0*/  UISETP.NE.AND UP1, UPT, UR10, 0x1, UPT ;  /* 0x000000010a00788c */ /* 0x000fe2000bf25270 */
[----:B------:R-:W-:Y:S01]  /*e2c0*/  ULDC UR9, c[0x0][0xdc4] ;  /* 0x0003710000097ab9 */ /* 0x000fe20000000800 */
[----:B------:R-:W-:Y:S01]  /*e2d0*/  ULDC UR45, c[0x0][0xdac] ;  /* 0x00036b00002d7ab9 */ /* 0x000fe20000000800 */
[----:B------:R-:W-:-:S02]  /*e2e0*/  UISETP.GE.AND UP2, UPT, UR5, 0x1, UPT ;  /* 0x000000010500788c */ /* 0x000fc4000bf46270 */
[----:B------:R-:W-:Y:S02]  /*e2f0*/  UIMAD UR9, UR6, UR9, UR8 ;  /* 0x00000009060972a4 */ /* 0x000fe4000f8e0208 */
[----:B------:R-:W-:Y:S02]  /*e300*/  UIADD3 UR45, UR7, UR45, URZ ;  /* 0x0000002d072d7290 */ /* 0x000fe4000fffe03f */
[----:B------:R-:W-:Y:S01]  /*e310*/  UISETP.NE.AND.EX UP0, UPT, UR11, URZ, UPT, UP0 ;  /* 0x0000003f0b00728c */ /* 0x000fe2000bf05300 */
[----:B------:R-:W-:Y:S01]  /*e320*/  PLOP3.LUT P1, PT, PT, PT, UP2, 0x80, 0x0 ;  /* 0x000000000000781c */ /* 0x000fe20003f2f028 */
[----:B------:R-:W-:Y:S01]  /*e330*/  @UP1 ULDC UR6, c[0x0][0xdbc] ;  /* 0x00036f0000061ab9 */ /* 0x000fe20000000800 */
[----:B------:R-:W-:Y:S02]  /*e340*/  USHF.L.U32 UR45, UR45, 0x7, URZ ;  /* 0x000000072d2d7899 */ /* 0x000fe4000800063f */
[----:B------:R-:W-:Y:S01]  /*e350*/  UIMAD.WIDE.U32 UR6, UR9, UR6, URZ ;  /* 0x00000006090672a5 */ /* 0x000fe2000f8e003f */
[----:B------:R-:W-:Y:S01]  /*e360*/  ULDC UR11, c[0x0][0x404] ;  /* 0x00010100000b7ab9 */ /* 0x000fe20000000800 */
[----:B------:R-:W-:Y:S01]  /*e370*/  ULDC UR12, c[0x0][0x288] ;  /* 0x0000a200000c7ab9 */ /* 0x000fe20000000800 */
[----:B------:R-:W-:Y:S01]  /*e380*/  @UP1 ULDC UR14, c[0x0][0xdc0] ;  /* 0x00037000000e1ab9 */ /* 0x000fe20000000800 */
[----:B------:R-:W-:Y:S01]  /*e390*/  UMOV UR47, UR9 ;  /* 0x00000009002f7c82 */ /* 0x000fe20008000000 */
[----:B------:R-:W-:-:S02]  /*e3a0*/  USEL UR11, UR11, 0x1, UP0 ;  /* 0x000000010b0b7887 */ /* 0x000fc40008000000 */
[----:B------:R-:W-:Y:S02]  /*e3b0*/  UIADD3 UR8, UR45, 0x80, -UR12 ;  /* 0x000000802d087890 */ /* 0x000fe4000fffe80c */
[----:B------:R-:W-:Y:S01]  /*e3c0*/  @UP1 USHF.R.U32.HI UR47, URZ, UR14, UR7 ;  /* 0x0000000e3f2f1299 */ /* 0x000fe20008011607 */
[----:B------:R-:W-:Y:S02]  /*e3d0*/  ULDC UR13, c[0x0][0x2e0] ;  /* 0x0000b800000d7ab9 */ /* 0x000fe40000000800 */
[----:B------:R-:W-:Y:S02]  /*e3e0*/  UIMAD UR6, UR11, UR13, UR8 ;  /* 0x0000000d0b0672a4 */ /* 0x000fe4000f8e0208 */
[----:B------:R-:W-:Y:S02]  /*e3f0*/  UIADD3 UR46, -UR47, URZ, URZ ;  /* 0x0000003f2f2e7290 */ /* 0x000fe4000fffe13f */
[----:B------:R-:W-:Y:S02]  /*e400*/  UIADD3 UR4, UR6, UR4, URZ ;  /* 0x0000000406047290 */ /* 0x000fe4000fffe03f */
[----:B------:R-:W-:Y:S01]  /*e410*/  UIMAD UR46, UR10, UR46, UR9 ;  /* 0x0000002e0a2e72a4 */ /* 0x000fe2000f8e0209 */
[----:B------:R-:W-:Y:S11]  /*e420*/  @!P1 BRA `(.L_x_984) ;  /* 0x0000000000449947 */ /* 0x000ff60003800000 */
        /* <DEDUP_REMOVED lines=10> */
.L_x_985:
[----:B------:R-:W-:-:S11]  /*e4d0*/  UISETP.NE.AND UP0, UPT, UR5, 0x1, UPT ;  /* 0x000000010500788c */ /* 0x000fd6000bf05270 */
[----:B------:R-:W-:Y:S02]  /*e4e0*/  @UP0 ULDC.64 UR14, c[0x0][0x9e8] ;  /* 0x00027a00000e0ab9 */ /* 0x000fe40000000a00 */
[----:B------:R-:W-:-:S04]  /*e4f0*/  UIMAD.WIDE.U32 UR6, UR8, UR14, URZ ;  /* 0x0000000e080672a5 */ /* 0x000fc8000f8e003f */
[----:B------:R-:W-:-:S12]  /*e500*/  @UP0 USHF.R.U32.HI UR8, URZ, UR15, UR7 ;  /* 0x0000000f3f080299 */ /* 0x000fd80008011607 */
.L_x_986:
[----:B------:R-:W-:-:S04]  /*e510*/  UIMAD UR8, UR8, UR5, UR5 ;  /* 0x00000005080872a4 */ /* 0x000fc8000f8e0205 */
[----:B------:R-:W-:-:S04]  /*e520*/  UISETP.LT.AND UP0, UPT, UR4, UR8, UPT ;  /* 0x000000080400728c */ /* 0x000fc8000bf01270 */
[----:B------:R-:W-:-:S12]  /*e530*/  USEL UR4, UR4, UR8, UP0 ;  /* 0x0000000804047287 */ /* 0x000fd80008000000 */
.L_x_984:
[----:B------:R-:W-:Y:S02]  /*e540*/  UIMAD UR7, UR11, UR13, 0x3f ;  /* 0x0000003f0b0774a4 */ /* 0x000fe4000f8e020d */
[----:B------:R-:W-:Y:S02]  /*e550*/  UIADD3 UR4, UR4, 0x3f, URZ ;  /* 0x0000003f04047890 */ /* 0x000fe4000fffe03f */
[----:B------:R-:W-:Y:S02]  /*e560*/  USHF.R.S32.HI UR8, URZ, 0x1f, UR7 ;  /* 0x0000001f3f087899 */ /* 0x000fe40008011407 */
[----:B------:R-:W-:Y:S02]  /*e570*/  USHF.R.S32.HI UR6, URZ, 0x1f, UR4 ;  /* 0x0000001f3f067899 */ /* 0x000fe40008011404 */
[----:B------:R-:W-:Y:S02]  /*e580*/  ULEA.HI UR8, UR8, UR7, URZ, 0x6 ;  /* 0x0000000708087291 */ /* 0x000fe4000f8f303f */
[----:B------:R-:W-:-:S02]  /*e590*/  ULEA.HI UR6, UR6, UR4, URZ, 0x6 ;  /* 0x0000000406067291 */ /* 0x000fc4000f8f303f */
[----:B------:R-:W-:Y:S02]  /*e5a0*/  UIADD3 UR4, UR45, -UR12, URZ ;  /* 0x8000000c2d047290 */ /* 0x000fe4000fffe03f */
[----:B------:R-:W-:Y:S02]  /*e5b0*/  USHF.R.S32.HI UR48, URZ, 0x6, UR8 ;  /* 0x000000063f307899 */ /* 0x000fe40008011408 */
[----:B------:R-:W-:Y:S02]  /*e5c0*/  USHF.R.S32.HI UR6, URZ, 0x6, UR6 ;  /* 0x000000063f067899 */ /* 0x000fe40008011406 */
[----:B------:R-:W-:Y:S02]  /*e5d0*/  UIMAD UR4, UR11, UR13, UR4 ;  /* 0x0000000d0b0472a4 */ /* 0x000fe4000f8e0204 */
[----:B------:R-:W-:Y:S01]  /*e5e0*/  UISETP.LT.AND UP0, UPT, UR48, UR6, UPT ;  /* 0x000000063000728c */ /* 0x000fe2000bf01270 */
[----:B------:R-:W-:Y:S02]  /*e5f0*/  ULDC UR8, c[0x0][0x9dc] ;  /* 0x0002770000087ab9 */ /* 0x000fe40000000800 */
[----:B------:R-:W-:-:S02]  /*e600*/  UIADD3 UR8, UR4, -UR8, URZ ;  /* 0x8000000804087290 */ /* 0x000fc4000fffe03f */
[----:B------:R-:W-:Y:S01]  /*e610*/  USEL UR48, UR48, UR6, UP0 ;  /* 0x0000000630307287 */ /* 0x000fe20008000000 */
[----:B------:R-:W-:Y:S11]  /*e620*/  @!P1 BRA `(.L_x_987) ;  /* 0x0000000000449947 */ /* 0x000ff60003800000 */
        /* <DEDUP_REMOVED lines=10> */
.L_x_988:
[----:B------:R-:W-:-:S11]  /*e6d0*/  UISETP.NE.AND UP0, UPT, UR5, 0x1, UPT ;  /* 0x000000010500788c */ /* 0x000fd6000bf05270 */
[----:B------:R-:W-:Y:S02]  /*e6e0*/  @UP0 ULDC.64 UR10, c[0x0][0x9e8] ;  /* 0x00027a00000a0ab9 */ /* 0x000fe40000000a00 */
[----:B------:R-:W-:-:S04]  /*e6f0*/  UIMAD.WIDE.U32 UR6, UR4, UR10, URZ ;  /* 0x0000000a040672a5 */ /* 0x000fc8000f8e003f */
[----:B------:R-:W-:-:S12]  /*e700*/  @UP0 USHF.R.U32.HI UR4, URZ, UR11, UR7 ;  /* 0x0000000b3f040299 */ /* 0x000fd80008011607 */
.L_x_989:
[----:B------:R-:W-:-:S04]  /*e710*/  UIMAD UR4, UR4, UR5, URZ ;  /* 0x00000005040472a4 */ /* 0x000fc8000f8e023f */
[----:B------:R-:W-:-:S04]  /*e720*/  UISETP.LT.AND UP0, UPT, UR8, UR4, UPT ;  /* 0x000000040800728c */ /* 0x000fc8000bf01270 */
[----:B------:R-:W-:-:S12]  /*e730*/  USEL UR8, UR8, UR4, !UP0 ;  /* 0x0000000408087287 */ /* 0x000fd8000c000000 */
.L_x_987:
[----:B------:R-:W-:Y:S01]  /*e740*/  USHF.R.S32.HI UR4, URZ, 0x1f, UR8 ;  /* 0x0000001f3f047899 */ /* 0x000fe20008011408 */
[----:B------:R-:W-:Y:S03]  /*e750*/  BSSY B6, `(.L_x_990) ;  /* 0x00002c3000067945 */ /* 0x000fe60003800000 */
[----:B------:R-:W-:-:S04]  /*e760*/  ULEA.HI UR4, UR4, UR8, URZ, 0x6 ;  /* 0x0000000804047291 */ /* 0x000fc8000f8f303f */
[----:B------:R-:W-:-:S04]  /*e770*/  USHF.R.S32.HI UR4, URZ, 0x6, UR4 ;  /* 0x000000063f047899 */ /* 0x000fc80008011404 */
[----:B------:R-:W-:-:S04]  /*e780*/  UISETP.LT.AND UP0, UPT, URZ, UR4, UPT ;  /* 0x000000043f00728c */ /* 0x000fc8000bf01270 */
[----:B------:R-:W-:-:S04]  /*e790*/  USEL UR41, URZ, UR4, !UP0 ;  /* 0x000000043f297287 */ /* 0x000fc8000c000000 */
[----:B------:R-:W-:-:S06]  /*e7a0*/  UISETP.GT.AND UP0, UPT, UR48, UR41, UPT ;  /* 0x000000293000728c */ /* 0x000fcc000bf04270 */
[----:B------:R-:W-:-:S13]  /*e7b0*/  PLOP3.LUT P0, PT, PT, PT, UP0, 0x80, 0x0 ;  /* 0x000000000000781c */ /* 0x000fda0003f0f008 */
[----:B------:R-:W-:Y:S05]  /*e7c0*/  @P0 BRA `(.L_x_991) ;  /* 0x00000000004c0947 */ /* 0x000fea0003800000 */
[----:B------:R-:W1:Y:S01]  /*e7d0*/  S2R R0, SR_TID.X ;  /* 0x0000000000007919 */ /* 0x000e620000002100 */
[----:B------:R-:W-:Y:S01]  /*e7e0*/  IMAD.MOV.U32 R13, RZ, RZ, R19 ;  /* 0x000000ffff0d7224 */ /* 0x000fe200078e0013 */
[----:B-1----:R-:W-:-:S04]  /*e7f0*/  LOP3.LUT R0, R0, 0x1f, RZ, 0xc0, !PT ;  /* 0x0000001f00007812 */ /* 0x002fc800078ec0ff */
[----:B------:R-:W-:-:S13]  /*e800*/  ISETP.NE.AND P0, PT, R0, RZ, PT ;  /* 0x000000ff0000720c */ /* 0x000fda0003f05270 */
[----:B------:R-:W-:Y:S05]  /*e810*/  @P0 BRA `(.L_x_992) ;  /* 0x0000002800d80947 */ /* 0x000fea0003800000 */
[----:B------:R-:W1:Y:S01]  /*e820*/  S2R R5, SR_LANEID ;  /* 0x0000000000057919 */ /* 0x000e620000000000 */
[----:B------:R-:W-:Y:S01]  /*e830*/  VOTEU.ANY UR4, UPT, PT ;  /* 0x0000000000047886 */ /* 0x000fe200038e0100 */
[----:B------:R-:W2:Y:S01]  /*e840*/  LDC.64 R2, c[0x0][0xdf0] ;  /* 0x00037c00ff027b82 */ /* 0x000ea20000000a00 */
[----:B------:R-:W1:Y:S01]  /*e850*/  FLO.U32 R0, UR4 ;  /* 0x0000000400007d00 */ /* 0x000e6200080e0000 */
[----:B------:R-:W-:Y:S01]  /*e860*/  ULDC.64 UR6, c[0x0][0x208] ;  /* 0x0000820000067ab9 */ /* 0x000fe20000000a00 */
[----:B-1----:R-:W-:-:S06]  /*e870*/  ISETP.EQ.U32.AND P0, PT, R0, R5, PT ;  /* 0x000000050000720c */ /* 0x002fcc0003f02070 */
[----:B------:R-:W2:Y:S07]  /*e880*/  POPC R5, UR4 ;  /* 0x0000000400057d09 */ /* 0x000eae0008000000 */
[----:B--2---:R-:W2:Y:S01]  /*e890*/  @P0 ATOMG.E.ADD.STRONG.GPU PT, R3, desc[UR6][R2.64], R5 ;  /* 0x00000005020309a8 */ /* 0x004ea200081ee1c6 */
[----:B------:R-:W1:Y:S02]  /*e8a0*/  S2R R4, SR_LTMASK ;  /* 0x0000000000047919 */ /* 0x000e640000003900 */
[----:B-1----:R-:W-:-:S04]  /*e8b0*/  LOP3.LUT R4, R4, UR4, RZ, 0xc0, !PT ;  /* 0x0000000404047c12 */ /* 0x002fc8000f8ec0ff */
[----:B------:R-:W1:Y:S01]  /*e8c0*/  POPC R13, R4 ;  /* 0x00000004000d7309 */ /* 0x000e620000000000 */
[----:B--2---:R-:W1:Y:S02]  /*e8d0*/  SHFL.IDX PT, R0, R3, R0, 0x1f ;  /* 0x00001f0003007589 */ /* 0x004e6400000e0000 */
[----:B-1----:R-:W-:Y:S01]  /*e8e0*/  IADD3 R13, R0, UR50, R13 ;  /* 0x00000032000d7c10 */ /* 0x002fe2000fffe00d */
[----:B------:R-:W-:Y:S06]  /*e8f0*/  BRA `(.L_x_992) ;  /* 0x0000002800a07947 */ /* 0x000fec0003800000 */
.L_x_991:
[----:B------:R-:W1:Y:S01]  /*e900*/  S2UR UR4, SR_CgaCtaId ;  /* 0x00000000000479c3 */ /* 0x000e620000008800 */
[----:B------:R-:W-:Y:S02]  /*e910*/  UMOV UR40, 0x400 ;  /* 0x0000040000287882 */ /* 0x000fe40000000000 */
[----:B-1----:R-:W-:-:S04]  /*e920*/  ULEA UR40, UR4, UR40, 0x18 ;  /* 0x0000002804287291 */ /* 0x002fc8000f8ec03f */
[----:B------:R-:W-:-:S04]  /*e930*/  UIADD3 UR4, UR40, 0x20400, URZ ;  /* 0x0002040028047890 */ /* 0x000fc8000fffe03f */
[----:B------:R-:W-:-:S06]  /*e940*/  ULOP3.LUT UP0, URZ, UR4, 0x3ff, URZ, 0xc0, !UPT ;  /* 0x000003ff043f7892 */ /* 0x000fcc000f80c03f */
[----:B------:R-:W-:-:S13]  /*e950*/  PLOP3.LUT P0, PT, PT, PT, UP0, 0x80, 0x0 ;  /* 0x000000000000781c */ /* 0x000fda0003f0f008 */
[----:B------:R-:W-:Y:S05]  /*e960*/  @!P0 BRA `(.L_x_993) ;  /* 0x0000000000408947 */ /* 0x000fea0003800000 */
[----:B------:R-:W-:Y:S01]  /*e970*/  MOV R2, 0x0 ;  /* 0x0000000000027802 */ /* 0x000fe20000000f00 */
[----:B------:R-:W-:Y:S01]  /*e980*/  ULDC.64 UR6, c[0x4][0xa8] ;  /* 0x01002a0000067ab9 */ /* 0x000fe20000000a00 */
[----:B------:R-:W-:Y:S01]  /*e990*/  ULDC.64 UR8, c[0x4][0xb0] ;  /* 0x01002c0000087ab9 */ /* 0x000fe20000000a00 */
[----:B------:R-:W-:Y:S01]  /*e9a0*/  ULDC.64 UR4, c[0x4][0x30] ;  /* 0x01000c0000047ab9 */ /* 0x000fe20000000a00 */
[----:B------:R-:W-:Y:S01]  /*e9b0*/  IMAD.U32 R4, RZ, RZ, UR6 ;  /* 0x00000006ff047e24 */ /* 0x000fe2000f8e00ff */
[----:B------:R-:W-:Y:S01]  /*e9c0*/  MOV R12, 0x1 ;  /* 0x00000001000c7802 */ /* 0x000fe20000000f00 */
[----:B------:R-:W1:Y:S01]  /*e9d0*/  LDC.64 R2, c[0x4][R2] ;  /* 0x0100000002027b82 */ /* 0x000e620000000a00 */
[----:B------:R-:W-:Y:S02]  /*e9e0*/  IMAD.U32 R5, RZ, RZ, UR7 ;  /* 0x00000007ff057e24 */ /* 0x000fe4000f8e00ff */
[----:B------:R-:W-:Y:S02]  /*e9f0*/  IMAD.U32 R6, RZ, RZ, UR8 ;  /* 0x00000008ff067e24 */ /* 0x000fe4000f8e00ff */
[----:B------:R-:W-:-:S02]  /*ea00*/  IMAD.U32 R7, RZ, RZ, UR9 ;  /* 0x00000009ff077e24 */ /* 0x000fc4000f8e00ff */
[----:B------:R-:W-:Y:S02]  /*ea10*/  IMAD.U32 R10, RZ, RZ, UR4 ;  /* 0x00000004ff0a7e24 */ /* 0x000fe4000f8e00ff */
[----:B------:R-:W-:Y:S02]  /*ea20*/  IMAD.U32 R11, RZ, RZ, UR5 ;  /* 0x00000005ff0b7e24 */ /* 0x000fe4000f8e00ff */
[----:B------:R-:W-:Y:S02]  /*ea30*/  IMAD.MOV.U32 R8, RZ, RZ, 0x70 ;  /* 0x00000070ff087424 */ /* 0x000fe400078e00ff */
[----:B------:R-:W-:-:S07]  /*ea40*/  IMAD.MOV.U32 R13, RZ, RZ, RZ ;  /* 0x000000ffff0d7224 */ /* 0x000fce00078e00ff */
[----:B------:R-:W-:-:S07]  /*ea50*/  LEPC R20, `(.L_x_993) ;  /* 0x000000001014794e */ /* 0x000fce0000000000 */
[----:B-1----:R-:W-:Y:S05]  /*ea60*/  CALL.ABS.NOINC R2 ;  /* 0x0000000002007343 */ /* 0x002fea0003c00000 */
.L_x_993:
        /* <DEDUP_REMOVED lines=8> */
[----:B------:R1:W2:Y:S01]  /*eaf0*/  LDC.64 R2, c[0x4][R18] ;  /* 0x0100000012027b82 */ /* 0x0002a20000000a00 */
[----:B------:R-:W-:Y:S01]  /*eb00*/  IMAD.U32 R4, RZ, RZ, UR6 ;  /* 0x00000006ff047e24 */ /* 0x000fe2000f8e00ff */
[----:B------:R-:W-:Y:S01]  /*eb10*/  MOV R12, 0x1 ;  /* 0x00000001000c7802 */ /* 0x000fe20000000f00 */
[----:B------:R-:W-:Y:S02]  /*eb20*/  IMAD.U32 R5, RZ, RZ, UR7 ;  /* 0x00000007ff057e24 */ /* 0x000fe4000f8e00ff */
[----:B------:R-:W-:Y:S02]  /*eb30*/  IMAD.U32 R6, RZ, RZ, UR8 ;  /* 0x00000008ff067e24 */ /* 0x000fe4000f8e00ff */
[----:B------:R-:W-:-:S02]  /*eb40*/  IMAD.U32 R7, RZ, RZ, UR9 ;  /* 0x00000009ff077e24 */ /* 0x000fc4000f8e00ff */
[----:B------:R-:W-:Y:S02]  /*eb50*/  IMAD.U32 R10, RZ, RZ, UR4 ;  /* 0x00000004ff0a7e24 */ /* 0x000fe4000f8e00ff */
[----:B------:R-:W-:Y:S02]  /*eb60*/  IMAD.U32 R11, RZ, RZ, UR5 ;  /* 0x00000005ff0b7e24 */ /* 0x000fe4000f8e00ff */
[----:B------:R-:W-:Y:S02]  /*eb70*/  IMAD.MOV.U32 R8, RZ, RZ, 0x70 ;  /* 0x00000070ff087424 */ /* 0x000fe400078e00ff */
[----:B-1----:R-:W-:-:S07]  /*eb80*/  IMAD.MOV.U32 R13, RZ, RZ, RZ ;  /* 0x000000ffff0d7224 */ /* 0x002fce00078e00ff */
[----:B------:R-:W-:-:S07]  /*eb90*/  LEPC R20, `(.L_x_995) ;  /* 0x000000001014794e */ /* 0x000fce0000000000 */
[----:B--2---:R-:W-:Y:S05]  /*eba0*/  CALL.ABS.NOINC R2 ;  /* 0x0000000002007343 */ /* 0x004fea0003c00000 */
.L_x_995:
[----:B------:R1:W2:Y:S01]  /*ebb0*/  LDC.64 R2, c[0x4][R18] ;  /* 0x0100000012027b82 */ /* 0x0002a20000000a00 */
[----:B------:R-:W-:Y:S01]  /*ebc0*/  ULDC.64 UR6, c[0x4][0xa8] ;  /* 0x01002a0000067ab9 */ /* 0x000fe20000000a00 */
[----:B------:R-:W-:Y:S01]  /*ebd0*/  ULDC.64 UR8, c[0x4][0xb0] ;  /* 0x01002c0000087ab9 */ /* 0x000fe20000000a00 */
[----:B------:R-:W-:Y:S01]  /*ebe0*/  ULDC.64 UR4, c[0x4][0x40] ;  /* 0x0100100000047ab9 */ /* 0x000fe20000000a00 */
        /* <DEDUP_REMOVED lines=11> */
.L_x_994:
[----:B------:R-:W-:Y:S01]  /*eca0*/  ULDC.64 UR4, c[0x0][0x9f8] ;  /* 0x00027e0000047ab9 */ /* 0x000fe20000000a00 */
[----:B------:R-:W-:Y:S01]  /*ecb0*/  IMAD.U32 R5, RZ, RZ, UR47 ;  /* 0x0000002fff057e24 */ /* 0x000fe2000f8e00ff */
[----:B------:R-:W-:Y:S01]  /*ecc0*/  ISETP.NE.U32.AND P0, PT, RZ, UR4, PT ;  /* 0x00000004ff007c0c */ /* 0x000fe2000bf05070 */
[----:B------:R-:W-:Y:S01]  /*ecd0*/  IMAD.U32 R0, RZ, RZ, UR47 ;  /* 0x0000002fff007e24 */ /* 0x000fe2000f8e00ff */
[----:B------:R-:W-:Y:S01]  /*ece0*/  ULDC.64 UR6, c[0x0][0x208] ;  /* 0x0000820000067ab9 */ /* 0x000fe20000000a00 */
[----:B------:R-:W1:Y:S01]  /*ecf0*/  LDC R4, c[0x0][0x428] ;  /* 0x00010a00ff047b82 */ /* 0x000e620000000800 */
[----:B------:R-:W-:Y:S01]  /*ed00*/  ISETP.NE.AND.EX P0, PT, RZ, UR5, PT, P0 ;  /* 0x00000005ff007c0c */ /* 0x000fe2000bf05300 */
[----:B------:R-:W2:-:S12]  /*ed10*/  S2R R18, SR_TID.X ;  /* 0x0000000000127919 */ /* 0x000e980000002100 */
[----:B------:R-:W3:Y:S02]  /*ed20*/  @P0 LDC.64 R2, c[0x0][0x9f8] ;  /* 0x00027e00ff020b82 */ /* 0x000ee40000000a00 */
[----:B---3--:R-:W-:-:S05]  /*ed30*/  @P0 IMAD.WIDE R2, R5, 0x4, R2 ;  /* 0x0000000405020825 */ /* 0x008fca00078e0202 */
[----:B------:R3:W4:Y:S01]  /*ed40*/  @P0 LDG.E R0, desc[UR6][R2.64] ;  /* 0x0000000602000981 */ /* 0x000722000c1e1900 */
[----:B-1----:R-:W-:Y:S01]  /*ed50*/  ISETP.NE.AND P0, PT, R4, 0x1, PT ;  /* 0x000000010400780c */ /* 0x002fe20003f05270 */
[----:B------:R-:W-:Y:S01]  /*ed60*/  IMAD.U32 R4, RZ, RZ, UR46 ;  /* 0x0000002eff047e24 */ /* 0x000fe2000f8e00ff */
[----:B--2---:R-:W-:Y:S01]  /*ed70*/  LOP3.LUT R18, R18, 0x1f, RZ, 0xc0, !PT ;  /* 0x0000001f12127812 */ /* 0x004fe200078ec0ff */
[----:B------:R-:W-:Y:S01]  /*ed80*/  UMOV UR44, URZ ;  /* 0x0000003f002c7c82 */ /* 0x000fe20008000000 */
[----:B------:R-:W-:Y:S01]  /*ed90*/  UMOV UR8, 0x40 ;  /* 0x0000004000087882 */ /* 0x000fe20000000000 */
[----:B------:R-:W-:Y:S01]  /*eda0*/  UMOV UR9, UR45 ;  /* 0x0000002d00097c82 */ /* 0x000fe20008000000 */
[----:B------:R-:W-:Y:S01]  /*edb0*/  ISETP.NE.AND P1, PT, R18, RZ, PT ;  /* 0x000000ff1200720c */ /* 0x000fe20003f25270 */
[----:B------:R-:W-:Y:S01]  /*edc0*/  UMOV UR10, UR46 ;  /* 0x0000002e000a7c82 */ /* 0x000fe20008000000 */
[----:B------:R-:W-:Y:S01]  /*edd0*/  UMOV UR11, UR47 ;  /* 0x0000002f000b7c82 */ /* 0x000fe20008000000 */
[----:B---3--:R-:W1:Y:S01]  /*ede0*/  LDC.64 R2, c[0x0][0x3f8] ;  /* 0x0000fe00ff027b82 */ /* 0x008e620000000a00 */
[----:B------:R-:W-:Y:S01]  /*edf0*/  UMOV UR12, 0x80 ;  /* 0x00000080000c7882 */ /* 0x000fe20000000000 */
[----:B------:R-:W-:Y:S01]  /*ee00*/  UMOV UR13, UR45 ;  /* 0x0000002d000d7c82 */ /* 0x000fe20008000000 */
[----:B------:R-:W-:Y:S01]  /*ee10*/  UMOV UR14, UR46 ;  /* 0x0000002e000e7c82 */ /* 0x000fe20008000000 */
[----:B------:R-:W-:Y:S01]  /*ee20*/  UMOV UR15, UR47 ;  /* 0x0000002f000f7c82 */ /* 0x000fe20008000000 */
[----:B------:R-:W-:Y:S01]  /*ee30*/  UMOV UR16, 0xc0 ;  /* 0x000000c000107882 */ /* 0x000fe20000000000 */
[----:B------:R-:W-:Y:S01]  /*ee40*/  UMOV UR17, UR45 ;  /* 0x0000002d00117c82 */ /* 0x000fe20008000000 */
[----:B------:R-:W-:Y:S01]  /*ee50*/  UMOV UR18, UR46 ;  /* 0x0000002e00127c82 */ /* 0x000fe20008000000 */
[----:B------:R-:W2:Y:S01]  /*ee60*/  @P0 LDC R5, c[0x0][0x42c] ;  /* 0x00010b00ff050b82 */ /* 0x000ea20000000800 */
[----:B------:R-:W-:Y:S01]  /*ee70*/  UMOV UR19, UR47 ;  /* 0x0000002f00137c82 */ /* 0x000fe20008000000 */
[----:B------:R-:W-:Y:S01]  /*ee80*/  VOTEU.ALL UP1, P1 ;  /* 0x00000000003f7886 */ /* 0x000fe20000820000 */
[----:B------:R-:W-:-:S04]  /*ee90*/  UMOV UR6, 0xffffffff ;  /* 0xffffffff00067882 */ /* 0x000fc80000000000 */
[----:B------:R-:W-:Y:S01]  /*eea0*/  @!UP1 UIADD3 UR4, UP0, UR42, 0x270, URZ ;  /* 0x000002702a049890 */ /* 0x000fe2000ff1e03f */
[----:B------:R-:W3:Y:S03]  /*eeb0*/  @P0 LDC R6, c[0x0][0x430] ;  /* 0x00010c00ff060b82 */ /* 0x000ee60000000800 */
[----:B------:R-:W-:-:S09]  /*eec0*/  @!UP1 UIADD3.X UR5, URZ, UR43, URZ, UP0, !UPT ;  /* 0x0000002b3f059290 */ /* 0x000fd200087fe43f */
[----:B------:R1:W-:Y:S01]  /*eed0*/  @!UP1 UTMAPF.L2.4D [UR44], [UR4] ;  /* 0x0000002c040095b8 */ /* 0x0003e20008018000 */
[----:B--2---:R-:W-:Y:S01]  /*eee0*/  @P0 IMAD.HI.U32 R5, R5, UR46, RZ ;  /* 0x0000002e05050c27 */ /* 0x004fe2000f8e00ff */
[----:B------:R2:W-:Y:S04]  /*eef0*/  @!UP1 UTMAPF.L2.4D [UR8], [UR4] ;  /* 0x00000008040095b8 */ /* 0x0005e80008018000 */
[----:B---3--:R-:W-:Y:S01]  /*ef00*/  @P0 SHF.R.U32.HI R4, RZ, R6, R5 ;  /* 0x00000006ff040219 */ /* 0x008fe20000011605 */
[----:B------:R-:W-:Y:S01]  /*ef10*/  IMAD.U32 R5, RZ, RZ, UR48 ;  /* 0x00000030ff057e24 */ /* 0x000fe2000f8e00ff */
[----:B-1----:R-:W-:Y:S01]  /*ef20*/  ISETP.NE.U32.AND P0, PT, R2, RZ, PT ;  /* 0x000000ff0200720c */ /* 0x002fe20003f05070 */
[----:B------:R2:W-:Y:S02]  /*ef30*/  @!UP1 UTMAPF.L2.4D [UR12], [UR4] ;  /* 0x0000000c040095b8 */ /* 0x0005e40008018000 */
[----:B------:R-:W-:Y:S01]  /*ef40*/  VIADD R5, R5, 0xffffffff ;  /* 0xffffffff05057836 */ /* 0x000fe20000000000 */
[----:B------:R-:W-:Y:S01]  /*ef50*/  ISETP.NE.AND.EX P0, PT, R3, RZ, PT, P0 ;  /* 0x000000ff0300720c */ /* 0x000fe20003f05300 */
[----:B------:R2:W-:Y:S03]  /*ef60*/  @!UP1 UTMAPF.L2.4D [UR16], [UR4] ;  /* 0x00000010040095b8 */ /* 0x0005e60008018000 */
[----:B----4-:R-:W-:Y:S01]  /*ef70*/  SEL R6, R0, RZ, !P0 ;  /* 0x000000ff00067207 */ /* 0x010fe20004000000 */
[----:B--2---:R-:W-:Y:S08]  /*ef80*/  BRA.DIV UR6, `(.L_x_996) ;  /* 0x0000002a06f07947 */ /* 0x004ff0000b800000 */
.L_x_1047:
[----:B------:R-:W-:Y:S01]  /*ef90*/  UMOV UR4, 0xffffffff ;  /* 0xffffffff00047882 */ /* 0x000fe20000000000 */
[----:B------:R-:W-:Y:S02]  /*efa0*/  SHF.R.S32.HI R18, RZ, 0x1f, R0 ;  /* 0x0000001fff127819 */ /* 0x000fe40000011400 */
[----:B------:R-:W-:Y:S05]  /*efb0*/  BRA.DIV UR4, `(.L_x_997) ;  /* 0x0000002e04107947 */ /* 0x000fea000b800000 */
[----:B------:R-:W-:-:S13]  /*efc0*/  ELECT P6, URZ, PT ;  /* 0x00000000003f782f */ /* 0x000fda00038c0000 */
.L_x_1050:
[----:B------:R-:W-:Y:S05]  /*efd0*/  @!P6 BRA `(.L_x_998) ;  /* 0x00000004000ce947 */ /* 0x000fea0003800000 */
[----:B------:R-:W-:Y:S01]  /*efe0*/  IMAD.MOV.U32 R6, RZ, RZ, R0 ;  /* 0x000000ffff067224 */ /* 0x000fe200078e0000 */
[----:B------:R-:W-:Y:S06]  /*eff0*/  @!P0 BRA `(.L_x_999) ;  /* 0x00000000004c8947 */ /* 0x000fec0003800000 */
[----:B------:R-:W1:Y:S01]  /*f000*/  LDC R11, c[0x0][0x41c] ;  /* 0x00010700ff0b7b82 */ /* 0x000e620000000800 */
[----:B------:R-:W-:Y:S01]  /*f010*/  IMAD.MOV.U32 R10, RZ, RZ, R5 ;  /* 0x000000ffff0a7224 */ /* 0x000fe200078e0005 */
[----:B------:R-:W-:Y:S01]  /*f020*/  ULDC.64 UR4, c[0x0][0x408] ;  /* 0x0001020000047ab9 */ /* 0x000fe20000000a00 */
[----:B------:R-:W-:Y:S01]  /*f030*/  ULDC.64 UR6, c[0x0][0x208] ;  /* 0x0000820000067ab9 */ /* 0x000fe20000000a00 */
[----:B------:R-:W-:-:S04]  /*f040*/  IMAD R9, R18, UR4, RZ ;  /* 0x0000000412097c24 */ /* 0x000fc8000f8e02ff */
[----:B------:R-:W-:Y:S01]  /*f050*/  IMAD R9, R0, UR5, R9 ;  /* 0x0000000500097c24 */ /* 0x000fe2000f8e0209 */
[----:B-1----:R-:W-:-:S13]  /*f060*/  ISETP.NE.AND P2, PT, R11, 0x1, PT ;  /* 0x000000010b00780c */ /* 0x002fda0003f45270 */
[----:B------:R-:W1:Y:S02]  /*f070*/  @P2 LDC.64 R6, c[0x0][0x420] ;  /* 0x00010800ff062b82 */ /* 0x000e640000000a00 */
[----:B-1----:R-:W-:-:S05]  /*f080*/  @P2 IMAD.HI.U32 R6, R5, R6, RZ ;  /* 0x0000000605062227 */ /* 0x002fca00078e00ff */
[----:B------:R-:W-:-:S04]  /*f090*/  @P2 SHF.R.U32.HI R10, RZ, R7, R6 ;  /* 0x00000007ff0a2219 */ /* 0x000fc80000011606 */
[----:B------:R-:W-:Y:S02]  /*f0a0*/  SHF.R.S32.HI R7, RZ, 0x1f, R10 ;  /* 0x0000001fff077819 */ /* 0x000fe4000001140a */
[----:B------:R-:W-:-:S05]  /*f0b0*/  MOV R6, R10 ;  /* 0x0000000a00067202 */ /* 0x000fca0000000f00 */
[----:B------:R-:W-:-:S04]  /*f0c0*/  IMAD.WIDE.U32 R6, R0, UR4, R6 ;  /* 0x0000000400067c25 */ /* 0x000fc8000f8e0006 */
[----:B------:R-:W-:Y:S01]  /*f0d0*/  IMAD.IADD R7, R7, 0x1, R9 ;  /* 0x0000000107077824 */ /* 0x000fe200078e0209 */
[----:B------:R-:W-:-:S04]  /*f0e0*/  LEA R8, P2, R6, R2, 0x2 ;  /* 0x0000000206087211 */ /* 0x000fc800078410ff */
[----:B------:R-:W-:-:S05]  /*f0f0*/  LEA.HI.X R9, R6, R3, R7, 0x2, P2 ;  /* 0x0000000306097211 */ /* 0x000fca00010f1407 */
[----:B------:R1:W5:Y:S01]  /*f100*/  LDG.E R6, desc[UR6][R8.64] ;  /* 0x0000000608067981 */ /* 0x000362000c1e1900 */
[----:B------:R-:W-:-:S04]  /*f110*/  IMAD.MOV R10, RZ, RZ, -R10 ;  /* 0x000000ffff0a7224 */ /* 0x000fc800078e0a0a */
[----:B------:R-:W-:-:S07]  /*f120*/  IMAD R5, R11, R10, R5 ;  /* 0x0000000a0b057224 */ /* 0x000fce00078e0205 */
.L_x_999:
[----:B------:R-:W2:Y:S01]  /*f130*/  S2R R7, SR_TID.X ;  /* 0x0000000000077919 */ /* 0x000ea20000002100 */
[----:B-1----:R-:W-:Y:S02]  /*f140*/  LEA R8, R16, UR40, 0x3 ;  /* 0x0000002810087c11 */ /* 0x002fe4000f8e18ff */
[----:B--2---:R-:W-:Y:S02]  /*f150*/  LOP3.LUT R9, R7, 0x7f, RZ, 0xc0, !PT ;  /* 0x0000007f07097812 */ /* 0x004fe400078ec0ff */
[----:B------:R-:W-:Y:S02]  /*f160*/  SHF.L.U32 R7, R17, 0x1f, RZ ;  /* 0x0000001f11077819 */ /* 0x000fe400000006ff */
[----:B------:R-:W-:Y:S02]  /*f170*/  ISETP.NE.AND P3, PT, R9, RZ, PT ;  /* 0x000000ff0900720c */ /* 0x000fe40003f65270 */
[----:B------:R-:W1:Y:S02]  /*f180*/  SYNCS.PHASECHK.TRANS64.TRYWAIT P2, [R8+URZ+0x30840], R7 ;  /* 0x03084007080075a7 */ /* 0x000e64000804017f */
[----:B-1----:R-:W-:Y:S09]  /*f190*/  @!P2 BRA `(.L_x_1000) ;  /* 0x0000002800b8a947 */ /* 0x002ff20003800000 */
.L_x_1051:
        /* <DEDUP_REMOVED lines=8> */
.L_x_1001:
        /* <DEDUP_REMOVED lines=10> */
[----:B------:R-:W-:-:S03]  /*f2c0*/  UMOV UR16, 0x40 ;  /* 0x0000004000107882 */ /* 0x000fc60000000000 */
[----:B------:R-:W-:Y:S02]  /*f2d0*/  ULEA UR14, UR14, UR40, 0xf ;  /* 0x000000280e0e7291 */ /* 0x000fe4000f8e783f */
[----:B------:R-:W-:Y:S02]  /*f2e0*/  UIADD3 UR9, UR9, 0x30830, URZ ;  /* 0x0003083009097890 */ /* 0x000fe4000fffe03f */
[----:B------:R-:W-:Y:S02]  /*f2f0*/  USHF.L.U32 UR11, UR11, 0x6, URZ ;  /* 0x000000060b0b7899 */ /* 0x000fe4000800063f */
[----:B------:R-:W-:Y:S02]  /*f300*/  UIADD3 UR8, UR14, 0x20400, URZ ;  /* 0x000204000e087890 */ /* 0x000fe4000fffe03f */
[----:B------:R-:W-:Y:S02]  /*f310*/  UIADD3 UR15, UR14, 0x22400, URZ ;  /* 0x000224000e0f7890 */ /* 0x000fe4000fffe03f */
[----:B------:R-:W-:-:S02]  /*f320*/  UIADD3 UR17, UR14, 0x24400, URZ ;  /* 0x000244000e117890 */ /* 0x000fc4000fffe03f */
[----:B------:R-:W-:-:S03]  /*f330*/  UIADD3 UR18, UR14, 0x26400, URZ ;  /* 0x000264000e127890 */ /* 0x000fc6000fffe03f */
[----:B------:R2:W-:Y:S01]  /*f340*/  UTMALDG.4D [UR8], [UR4], desc[UR6] ;  /* 0x00000608040075b4 */ /* 0x0005e20008019000 */
[----:B------:R-:W-:Y:S01]  /*f350*/  UMOV UR14, 0x80 ;  /* 0x00000080000e7882 */ /* 0x000fe20000000000 */
        /* <DEDUP_REMOVED lines=11> */
.L_x_998:
[----:B------:R-:W-:Y:S05]  /*f410*/  WARPSYNC.ALL ;  /* 0x0000000000007948 */ /* 0x000fea0003800000 */
[----:B------:R-:W-:Y:S01]  /*f420*/  BAR.SYNC.DEFER_BLOCKING 0x8, 0x120 ;  /* 0x0204800000007b1d */ /* 0x000fe20000010000 */
[----:B------:R-:W-:Y:S01]  /*f430*/  ELECT P2, URZ, PT ;  /* 0x00000000003f782f */ /* 0x000fe20003840000 */
[----:B------:R-:W-:Y:S02]  /*f440*/  UIADD3 UR49, UR49, 0x1, URZ ;  /* 0x0000000131317890 */ /* 0x000fe4000fffe03f */
[----:B------:R-:W-:Y:S02]  /*f450*/  UIADD3 UR4, UP0, UR42, 0x270, URZ ;  /* 0x000002702a047890 */ /* 0x000fe4000ff1e03f */
[----:B------:R-:W-:-:S02]  /*f460*/  ULEA.HI UR14, UR49, UR49, URZ, 0x1 ;  /* 0x00000031310e7291 */ /* 0x000fc4000f8f083f */
[----:B------:R-:W-:Y:S02]  /*f470*/  UIADD3 UR8, UR40, 0x10400, URZ ;  /* 0x0001040028087890 */ /* 0x000fe4000fffe03f */
[----:B------:R-:W-:Y:S02]  /*f480*/  ULOP3.LUT UR14, UR14, 0xfffffffe, URZ, 0xc0, !UPT ;  /* 0xfffffffe0e0e7892 */ /* 0x000fe4000f8ec03f */
[----:B------:R-:W-:Y:S02]  /*f490*/  UIADD3 UR9, UR40, 0x30800, URZ ;  /* 0x0003080028097890 */ /* 0x000fe4000fffe03f */
[----:B-1----:R-:W-:Y:S01]  /*f4a0*/  @P2 IMAD.MOV.U32 R7, RZ, RZ, 0x10000 ;  /* 0x00010000ff072424 */ /* 0x002fe200078e00ff */
[----:B------:R-:W-:Y:S02]  /*f4b0*/  UIADD3 UR14, UR49, -UR14, URZ ;  /* 0x8000000e310e7290 */ /* 0x000fe4000fffe03f */
[----:B------:R-:W-:Y:S02]  /*f4c0*/  UIADD3.X UR5, URZ, UR43, URZ, UP0, !UPT ;  /* 0x0000002b3f057290 */ /* 0x000fe400087fe43f */
[----:B------:R-:W-:-:S02]  /*f4d0*/  UIADD3 UR32, UR40, 0x14400, URZ ;  /* 0x0001440028207890 */ /* 0x000fc4000fffe03f */
[----:B------:R-:W-:Y:S02]  /*f4e0*/  UIADD3 UR24, UR40, 0x18400, URZ ;  /* 0x0001840028187890 */ /* 0x000fe4000fffe03f */
[----:B------:R-:W-:Y:S02]  /*f4f0*/  UIADD3 UR16, UR40, 0x1c400, URZ ;  /* 0x0001c40028107890 */ /* 0x000fe4000fffe03f */
[----:B------:R1:W-:Y:S01]  /*f500*/  @P2 SYNCS.ARRIVE.TRANS64 RZ, [UR40+0x30800], R7 ;  /* 0x03080007ffff29a7 */ /* 0x0003e20008000028 */
[----:B------:R-:W-:Y:S01]  /*f510*/  UMOV UR11, UR45 ;  /* 0x0000002d000b7c82 */ /* 0x000fe20008000000 */
[----:B------:R-:W-:Y:S01]  /*f520*/  UMOV UR12, UR46 ;  /* 0x0000002e000c7c82 */ /* 0x000fe20008000000 */
[----:B------:R-:W-:Y:S01]  /*f530*/  UMOV UR13, UR47 ;  /* 0x0000002f000d7c82 */ /* 0x000fe20008000000 */
[----:B------:R-:W-:Y:S01]  /*f540*/  UMOV UR6, 0x0 ;  /* 0x0000000000067882 */ /* 0x000fe20000000000 */
[----:B------:R-:W-:Y:S01]  /*f550*/  UMOV UR7, 0x12f00000 ;  /* 0x12f0000000077882 */ /* 0x000fe20000000000 */
[----:B------:R-:W-:Y:S01]  /*f560*/  UMOV UR10, URZ ;  /* 0x0000003f000a7c82 */ /* 0x000fe20008000000 */
[----:B------:R-:W-:Y:S01]  /*f570*/  UMOV UR35, UR45 ;  /* 0x0000002d00237c82 */ /* 0x000fe20008000000 */
[----:B-1----:R-:W-:Y:S01]  /*f580*/  IMAD.U32 R7, RZ, RZ, UR14 ;  /* 0x0000000eff077e24 */ /* 0x002fe2000f8e00ff */
[----:B------:R-:W-:Y:S01]  /*f590*/  UMOV UR36, UR46 ;  /* 0x0000002e00247c82 */ /* 0x000fe20008000000 */
[----:B------:R-:W-:Y:S01]  /*f5a0*/  UMOV UR37, UR47 ;  /* 0x0000002f00257c82 */ /* 0x000fe20008000000 */
[----:B------:R-:W-:Y:S01]  /*f5b0*/  UMOV UR34, 0x40 ;  /* 0x0000004000227882 */ /* 0x000fe20000000000 */
[----:B------:R-:W-:Y:S01]  /*f5c0*/  UMOV UR33, UR9 ;  /* 0x0000000900217c82 */ /* 0x000fe20008000000 */
[----:B------:R-:W-:Y:S01]  /*f5d0*/  UMOV UR27, UR45 ;  /* 0x0000002d001b7c82 */ /* 0x000fe20008000000 */
[----:B------:R-:W-:Y:S01]  /*f5e0*/  UMOV UR28, UR46 ;  /* 0x0000002e001c7c82 */ /* 0x000fe20008000000 */
[----:B------:R-:W-:Y:S01]  /*f5f0*/  UMOV UR29, UR47 ;  /* 0x0000002f001d7c82 */ /* 0x000fe20008000000 */
[----:B------:R1:W-:Y:S01]  /*f600*/  UTMALDG.4D [UR8], [UR4], desc[UR6] ;  /* 0x00000608040075b4 */ /* 0x0003e20008019000 */
[----:B------:R-:W-:Y:S01]  /*f610*/  UMOV UR26, 0x80 ;  /* 0x00000080001a7882 */ /* 0x000fe20000000000 */
[----:B------:R-:W-:Y:S01]  /*f620*/  UMOV UR25, UR9 ;  /* 0x0000000900197c82 */ /* 0x000fe20008000000 */
[----:B------:R-:W-:Y:S01]  /*f630*/  SHF.L.U32 R7, R7, 0x1f, RZ ;  /* 0x0000001f07077819 */ /* 0x000fe200000006ff */
[----:B------:R-:W-:Y:S01]  /*f640*/  UMOV UR19, UR45 ;  /* 0x0000002d00137c82 */ /* 0x000fe20008000000 */
[----:B------:R-:W-:Y:S01]  /*f650*/  UMOV UR20, UR46 ;  /* 0x0000002e00147c82 */ /* 0x000fe20008000000 */
[----:B------:R-:W-:Y:S01]  /*f660*/  UMOV UR21, UR47 ;  /* 0x0000002f00157c82 */ /* 0x000fe20008000000 */
[----:B------:R-:W-:Y:S01]  /*f670*/  UMOV UR18, 0xc0 ;  /* 0x000000c000127882 */ /* 0x000fe20000000000 */
[----:B------:R1:W-:Y:S01]  /*f680*/  UTMALDG.4D [UR32], [UR4], desc[UR6] ;  /* 0x00000620040075b4 */ /* 0x0003e20008019000 */
[----:B------:R-:W-:Y:S01]  /*f690*/  UMOV UR17, UR9 ;  /* 0x0000000900117c82 */ /* 0x000fe20008000000 */
[----:B------:R1:W-:Y:S01]  /*f6a0*/  UTMALDG.4D [UR24], [UR4], desc[UR6] ;  /* 0x00000618040075b4 */ /* 0x0003e20008019000 */
[----:B------:R1:W-:Y:S01]  /*f6b0*/  UTMALDG.4D [UR16], [UR4], desc[UR6] ;  /* 0x00000610040075b4 */ /* 0x0003e20008019000 */
[----:B------:R-:W2:Y:S02]  /*f6c0*/  SYNCS.PHASECHK.TRANS64.TRYWAIT P2, [UR40+0x30820], R7 ;  /* 0x03082007ff0075a7 */ /* 0x000ea40008040168 */
[----:B-12---:R-:W-:Y:S05]  /*f6d0*/  @!P2 BRA `(.L_x_1002) ;  /* 0x00000024007ca947 */ /* 0x006fea0003800000 */
.L_x_1052:
[----:B------:R-:W-:-:S04]  /*f6e0*/  UIADD3 UR4, UR48, -0x2, URZ ;  /* 0xfffffffe30047890 */ /* 0x000fc8000fffe03f */
[----:B------:R-:W-:-:S06]  /*f6f0*/  UISETP.GE.AND UP0, UPT, UR4, UR41, UPT ;  /* 0x000000290400728c */ /* 0x000fcc000bf06270 */
[----:B------:R-:W-:-:S13]  /*f700*/  PLOP3.LUT P2, PT, PT, PT, UP0, 0x80, 0x0 ;  /* 0x000000000000781c */ /* 0x000fda0003f4f008 */
[----:B------:R-:W-:Y:S05]  /*f710*/  @!P2 BRA `(.L_x_1003) ;  /* 0x0000001400fca947 */ /* 0x000fea0003800000 */
[----:B-1----:R-:W-:Y:S01]  /*f720*/  IMAD R8, RZ, RZ, -UR48 ;  /* 0x80000030ff087e24 */ /* 0x002fe2000f8e02ff */
[----:B------:R-:W-:Y:S01]  /*f730*/  LOP3.LUT R11, RZ, UR41, RZ, 0x33, !PT ;  /* 0x00000029ff0b7c12 */ /* 0x000fe2000f8e33ff */
[----:B------:R-:W-:-:S03]  /*f740*/  ULDC.64 UR38, c[0x0][0x408] ;  /* 0x0001020000267ab9 */ /* 0x000fc60000000a00 */
[----:B------:R-:W-:-:S05]  /*f750*/  VIADDMNMX R11, R8, 0x1, R11, !PT ;  /* 0x00000001080b7846 */ /* 0x000fca000780010b */
[----:B------:R-:W-:-:S05]  /*f760*/  VIADD R7, R11, UR48 ;  /* 0x000000300b077c36 */ /* 0x000fca0008000000 */
[----:B------:R-:W-:-:S04]  /*f770*/  LOP3.LUT R7, R7, 0x1, RZ, 0xc0, !PT ;  /* 0x0000000107077812 */ /* 0x000fc800078ec0ff */
[----:B------:R-:W-:Y:S01]  /*f780*/  ISETP.NE.U32.AND P2, PT, R7, 0x1, PT ;  /* 0x000000010700780c */ /* 0x000fe20003f45070 */
[----:B------:R-:W-:-:S12]  /*f790*/  IMAD.U32 R7, RZ, RZ, UR4 ;  /* 0x00000004ff077e24 */ /* 0x000fd8000f8e00ff */
        /* <DEDUP_REMOVED lines=17> */
[----:B------:R-:W-:-:S04]  /*f8b0*/  @P2 SHF.R.U32.HI R8, RZ, R9, R14 ;  /* 0x00000009ff082219 */ /* 0x000fc8000001160e */
[--C-:B------:R-:W-:Y:S01]  /*f8c0*/  SHF.R.S32.HI R9, RZ, 0x1f, R8.reuse ;  /* 0x0000001fff097819 */ /* 0x100fe20000011408 */
[----:B------:R-:W-:-:S04]  /*f8d0*/  IMAD.MOV R14, RZ, RZ, -R8 ;  /* 0x000000ffff0e7224 */ /* 0x000fc800078e0a08 */
[----:B------:R-:W-:Y:S02]  /*f8e0*/  IMAD R7, R13, R14, R7 ;  /* 0x0000000e0d077224 */ /* 0x000fe400078e0207 */
[----:B------:R-:W-:Y:S02]  /*f8f0*/  IMAD R13, R18, UR4, RZ ;  /* 0x00000004120d7c24 */ /* 0x000fe4000f8e02ff */
[----:B------:R-:W-:-:S04]  /*f900*/  IMAD.WIDE.U32 R8, R0, UR4, R8 ;  /* 0x0000000400087c25 */ /* 0x000fc8000f8e0008 */
[----:B------:R-:W-:Y:S01]  /*f910*/  IMAD R13, R0, UR5, R13 ;  /* 0x00000005000d7c24 */ /* 0x000fe2000f8e020d */
[----:B------:R-:W-:-:S03]  /*f920*/  LEA R2, P2, R8, R2, 0x2 ;  /* 0x0000000208027211 */ /* 0x000fc600078410ff */
[----:B------:R-:W-:-:S05]  /*f930*/  IMAD.IADD R13, R13, 0x1, R9 ;  /* 0x000000010d0d7824 */ /* 0x000fca00078e0209 */
[----:B------:R-:W-:-:S05]  /*f940*/  LEA.HI.X R3, R8, R3, R13, 0x2, P2 ;  /* 0x0000000308037211 */ /* 0x000fca00010f140d */
[----:B------:R1:W5:Y:S02]  /*f950*/  LDG.E R8, desc[UR6][R2.64] ;  /* 0x0000000602087981 */ /* 0x000364000c1e1900 */
.L_x_1007:
[----:B-1----:R-:W1:Y:S01]  /*f960*/  S2R R2, SR_TID.X ;  /* 0x0000000000027919 */ /* 0x002e620000002100 */
[----:B------:R-:W-:Y:S02]  /*f970*/  LEA R3, R10, UR40, 0x3 ;  /* 0x000000280a037c11 */ /* 0x000fe4000f8e18ff */
[----:B-1----:R-:W-:Y:S02]  /*f980*/  LOP3.LUT R9, R2, 0x7f, RZ, 0xc0, !PT ;  /* 0x0000007f02097812 */ /* 0x002fe400078ec0ff */
[----:B------:R-:W-:Y:S02]  /*f990*/  SHF.L.U32 R2, R12, 0x1f, RZ ;  /* 0x0000001f0c027819 */ /* 0x000fe400000006ff */
[----:B------:R-:W-:Y:S02]  /*f9a0*/  ISETP.NE.AND P2, PT, R9, RZ, PT ;  /* 0x000000ff0900720c */ /* 0x000fe40003f45270 */
[----:B------:R-:W1:Y:S02]  /*f9b0*/  SYNCS.PHASECHK.TRANS64.TRYWAIT P3, [R3+URZ+0x30840], R2 ;  /* 0x03084002030075a7 */ /* 0x000e64000806017f */
[----:B-1----:R-:W-:Y:S09]  /*f9c0*/  @!P3 BRA `(.L_x_1008) ;  /* 0x0000002000d8b947 */ /* 0x002ff20003800000 */
.L_x_1053:
        /* <DEDUP_REMOVED lines=8> */
.L_x_1009:
        /* <DEDUP_REMOVED lines=11> */
[----:B------:R-:W-:Y:S01]  /*fb00*/  UIADD3 UR19, UR40, 0x30800, URZ ;  /* 0x0003080028137890 */ /* 0x000fe2000fffe03f */
[----:B-1----:R-:W-:Y:S01]  /*fb10*/  SHF.L.U32 R3, R17, 0x1f, RZ ;  /* 0x0000001f11037819 */ /* 0x002fe200000006ff */
[----:B------:R-:W-:-:S02]  /*fb20*/  ULEA UR14, UR14, UR40, 0xf ;  /* 0x000000280e0e7291 */ /* 0x000fc4000f8e783f */
[----:B------:R-:W-:Y:S02]  /*fb30*/  UIADD3 UR9, UR9, 0x30830, URZ ;  /* 0x0003083009097890 */ /* 0x000fe4000fffe03f */
[----:B------:R-:W-:Y:S01]  /*fb40*/  USHF.L.U32 UR11, UR11, 0x6, URZ ;  /* 0x000000060b0b7899 */ /* 0x000fe2000800063f */
[----:B------:R-:W-:Y:S01]  /*fb50*/  LEA R2, R16, UR19, 0x3 ;  /* 0x0000001310027c11 */ /* 0x000fe2000f8e18ff */
[----:B------:R-:W-:Y:S02]  /*fb60*/  UIADD3 UR8, UR14, 0x20400, URZ ;  /* 0x000204000e087890 */ /* 0x000fe4000fffe03f */
[----:B------:R-:W-:Y:S02]  /*fb70*/  UIADD3 UR15, UR14, 0x22400, URZ ;  /* 0x000224000e0f7890 */ /* 0x000fe4000fffe03f */
[----:B------:R-:W-:Y:S02]  /*fb80*/  UIADD3 UR16, UR14, 0x24400, URZ ;  /* 0x000244000e107890 */ /* 0x000fe4000fffe03f */
[----:B------:R-:W-:Y:S01]  /*fb90*/  UIADD3 UR14, UR14, 0x26400, URZ ;  /* 0x000264000e0e7890 */ /* 0x000fe2000fffe03f */
[----:B------:R-:W-:-:S02]  /*fba0*/  UMOV UR18, 0x80 ;  /* 0x0000008000127882 */ /* 0x000fc40000000000 */
[----:B------:R1:W-:Y:S02]  /*fbb0*/  UTMALDG.4D [UR8], [UR4], desc[UR6] ;  /* 0x00000608040075b4 */ /* 0x0003e40008019000 */
[----:B-1----:R-:W-:Y:S01]  /*fbc0*/  UMOV UR8, UR15 ;  /* 0x0000000f00087c82 */ /* 0x002fe20008000000 */
[----:B------:R-:W-:Y:S01]  /*fbd0*/  UMOV UR10, UR17 ;  /* 0x00000011000a7c82 */ /* 0x000fe20008000000 */
[----:B------:R-:W-:Y:S01]  /*fbe0*/  UMOV UR15, 0xc0 ;  /* 0x000000c0000f7882 */ /* 0x000fe20000000000 */
        /* <DEDUP_REMOVED lines=9> */
.L_x_1054:
[----:B------:R-:W-:Y:S05]  /*fc80*/  @P2 BRA `(.L_x_1011) ;  /* 0x0000000000202947 */ /* 0x000fea0003800000 */
[----:B------:R-:W2:Y:S01]  /*fc90*/  S2R R9, SR_TID.X ;  /* 0x0000000000097919 */ /* 0x000ea20000002100 */
[----:B-1----:R-:W-:Y:S01]  /*fca0*/  LEA R2, R16, UR40, 0x3 ;  /* 0x0000002810027c11 */ /* 0x002fe2000f8e18ff */
[----:B------:R-:W-:-:S04]  /*fcb0*/  IMAD.MOV.U32 R3, RZ, RZ, 0x8000 ;  /* 0x00008000ff037424 */ /* 0x000fc800078e00ff */
[----:B------:R3:W-:Y:S01]  /*fcc0*/  SYNCS.ARRIVE.TRANS64 RZ, [R2+URZ+0x30850], R3 ;  /* 0x0308500302ff79a7 */ /* 0x0007e2000800003f */
[----:B--2---:R-:W-:-:S04]  /*fcd0*/  LOP3.LUT R9, R9, 0x1f, RZ, 0xc0, !PT ;  /* 0x0000001f09097812 */ /* 0x004fc800078ec0ff */
[----:B------:R-:W-:-:S13]  /*fce0*/  ISETP.NE.AND P2, PT, R9, RZ, PT ;  /* 0x000000ff0900720c */ /* 0x000fda0003f45270 */
[----:B---3--:R-:W-:Y:S05]  /*fcf0*/  @!P2 BRA `(.L_x_1011) ;  /* 0x000000000004a947 */ /* 0x008fea0003800000 */
[----:B------:R-:W-:Y:S01]  /*fd00*/  BPT.TRAP 0x1 ;  /* 0x000000040000795c */ /* 0x000fe20000300000 */
.L_x_1011:
        /* <DEDUP_REMOVED lines=9> */
[----:B------:R-:W-:Y:S01]  /*fda0*/  UMOV UR17, 0x40 ;  /* 0x0000004000117882 */ /* 0x000fe20000000000 */
[----:B------:R-:W-:-:S02]  /*fdb0*/  IMAD.MOV.U32 R6, RZ, RZ, R8 ;  /* 0x000000ffff067224 */ /* 0x000fc400078e0008 */
[----:B------:R-:W-:Y:S01]  /*fdc0*/  IMAD.MOV.U32 R5, RZ, RZ, R7 ;  /* 0x000000ffff057224 */ /* 0x000fe200078e0007 */
[----:B------:R-:W-:Y:S02]  /*fdd0*/  ULEA UR16, UR9, UR40, 0xf ;  /* 0x0000002809107291 */ /* 0x000fe4000f8e783f */
[----:B------:R-:W-:Y:S02]  /*fde0*/  ULEA UR9, UR9, UR40, 0x3 ;  /* 0x0000002809097291 */ /* 0x000fe4000f8e183f */
[----:B------:R-:W-:Y:S02]  /*fdf0*/  USHF.L.U32 UR11, UR11, 0x6, URZ ;  /* 0x000000060b0b7899 */ /* 0x000fe4000800063f */
[----:B------:R-:W-:Y:S02]  /*fe00*/  UIADD3 UR8, UR16, 0x400, URZ ;  /* 0x0000040010087890 */ /* 0x000fe4000fffe03f */
[----:B------:R-:W-:Y:S02]  /*fe10*/  UIADD3 UR9, UR9, 0x30850, URZ ;  /* 0x0003085009097890 */ /* 0x000fe4000fffe03f */
[----:B------:R-:W-:-:S02]  /*fe20*/  UIADD3 UR14, UR16, 0x2400, URZ ;  /* 0x00002400100e7890 */ /* 0x000fc4000fffe03f */
        /* <DEDUP_REMOVED lines=15> */
.L_x_1006:
[----:B------:R-:W-:Y:S05]  /*ff20*/  BSYNC B0 ;  /* 0x0000000000007941 */ /* 0x000fea0003800000 */
.L_x_1005:
[----:B------:R-:W-:Y:S01]  /*ff30*/  UIADD3 UR4, UR48, -0x3, URZ ;  /* 0xfffffffd30047890 */ /* 0x000fe2000fffe03f */
[----:B------:R-:W-:Y:S01]  /*ff40*/  MOV R16, R10 ;  /* 0x0000000a00107202 */ /* 0x000fe20000000f00 */
[----:B------:R-:W-:-:S04]  /*ff50*/  IMAD.MOV.U32 R17, RZ, RZ, R12 ;  /* 0x000000ffff117224 */ /* 0x000fc800078e000c */
[----:B------:R-:W-:-:S07]  /*ff60*/  IMAD.U32 R7, RZ, RZ, UR4 ;  /* 0x00000004ff077e24 */ /* 0x000fce000f8e00ff */
.L_x_1004:
[----:B------:R-:W-:Y:S01]  /*ff70*/  ULOP3.LUT UR4, URZ, UR48, URZ, 0x33, !UPT ;  /* 0x000000303f047292 */ /* 0x000fe2000f8e333f */
[----:B------:R-:W-:Y:S01]  /*ff80*/  VIADD R11, R11, 0xfffffffe ;  /* 0xfffffffe0b0b7836 */ /* 0x000fe20000000000 */
[----:B------:R-:W-:Y:S04]  /*ff90*/  BSSY B0, `(.L_x_1003) ;  /* 0x00000f7000007945 */ /* 0x000fe80003800000 */
[----:B------:R-:W-:-:S13]  /*ffa0*/  ISETP.NE.AND P2, PT, R11, UR4, PT ;  /* 0x000000040b007c0c */ /* 0x000fda000bf45270 */
[----:B------:R-:W-:Y:S05]  /*ffb0*/  @!P2 BRA `(.L_x_1012) ;  /* 0x0000000c00d0a947 */ /* 0x000fea0003800000 */
[----:B------:R-:W-:-:S07]  /*ffc0*/  IMAD.MOV.U32 R8, RZ, RZ, R6 ;  /* 0x000000ffff087224 */ /* 0x000fce00078e0006 */
.L_x_1027:
[----:B------:R-:W-:Y:S01]  /*ffd0*/  VIADD R10, R16, 0x1 ;  /* 0x00000001100a7836 */ /* 0x000fe20000000000 */
[----:B------:R-:W-:Y:S05]  /*ffe0*/  YIELD ;  /* 0x0000000000007946 */ /* 0x000fea0003800000 */
[----:B------:R-:W-:Y:S01]  /*fff0*/  ISETP.NE.AND P2, PT, R10, 0x2, PT ;  /* 0x000000020a00780c */ /* 0x000fe20003f45270 */
[----:B------:R-:W-:Y:S03]  /*10000*/  BSSY B1, `(.L_x_1013) ;  /* 0x0000074000017945 */ /* 0x000fe60003800000 */
[----:B-1----:R-:W-:-:S02]  /*10010*/  SEL R2, RZ, 0x1, P2 ;  /* 0x00000001ff027807 */ /* 0x002fc40001000000 */
[----:B------:R-:W-:Y:S02]  /*10020*/  SEL R10, R10, RZ, P2 ;  /* 0x000000ff0a0a7207 */ /* 0x000fe40001000000 */
[----:B------:R-:W-:Y:S01]  /*10030*/  LOP3.LUT R11, R17, R2, RZ, 0x3c, !PT ;  /* 0x00000002110b7212 */ /* 0x000fe200078e3cff */
[----:B------:R-:W-:Y:S06]  /*10040*/  @!P6 BRA `(.L_x_1014) ;  /* 0x0000000400bce947 */ /* 0x000fec0003800000 */
[----:B------:R-:W-:Y:S01]  /*10050*/  IMAD.MOV.U32 R12, RZ, RZ, R7 ;  /* 0x000000ffff0c7224 */ /* 0x000fe200078e0007 */
[----:B------:R-:W-:Y:S06]  /*10060*/  @!P0 BRA `(.L_x_1015) ;  /* 0x0000000000488947 */ /* 0x000fec0003800000 */
[----:B------:R-:W1:Y:S01]  /*10070*/  LDC R9, c[0x0][0x41c] ;  /* 0x00010700ff097b82 */ /* 0x000e620000000800 */
[----:B------:R-:W-:Y:S01]  /*10080*/  IMAD R13, R18, UR38, RZ ;  /* 0x00000026120d7c24 */ /* 0x000fe2000f8e02ff */
[----:B------:R-:W-:-:S03]  /*10090*/  ULDC.64 UR4, c[0x0][0x208] ;  /* 0x0000820000047ab9 */ /* 0x000fc60000000a00 */
        /* <DEDUP_REMOVED lines=15> */
.L_x_1015:
[----:B------:R-:W1:Y:S01]  /*10190*/  S2R R2, SR_TID.X ;  /* 0x0000000000027919 */ /* 0x000e620000002100 */
[----:B------:R-:W-:Y:S02]  /*101a0*/  LEA R3, R10, UR40, 0x3 ;  /* 0x000000280a037c11 */ /* 0x000fe4000f8e18ff */
[----:B-1----:R-:W-:Y:S02]  /*101b0*/  LOP3.LUT R9, R2, 0x7f, RZ, 0xc0, !PT ;  /* 0x0000007f02097812 */ /* 0x002fe400078ec0ff */
[----:B------:R-:W-:Y:S02]  /*101c0*/  SHF.L.U32 R2, R11, 0x1f, RZ ;  /* 0x0000001f0b027819 */ /* 0x000fe400000006ff */
[----:B------:R-:W-:Y:S02]  /*101d0*/  ISETP.NE.AND P2, PT, R9, RZ, PT ;  /* 0x000000ff0900720c */ /* 0x000fe40003f45270 */
[----:B------:R-:W1:Y:S02]  /*101e0*/  SYNCS.PHASECHK.TRANS64.TRYWAIT P3, [R3+URZ+0x30840], R2 ;  /* 0x03084002030075a7 */ /* 0x000e64000806017f */
[----:B-1----:R-:W-:Y:S09]  /*101f0*/  @!P3 BRA `(.L_x_1016) ;  /* 0x0000001800f4b947 */ /* 0x002ff20003800000 */
.L_x_1055:
        /* <DEDUP_REMOVED lines=8> */
.L_x_1017:
        /* <DEDUP_REMOVED lines=12> */
[----:B------:R-:W-:Y:S01]  /*10340*/  SHF.L.U32 R17, R17, 0x1f, RZ ;  /* 0x0000001f11117819 */ /* 0x000fe200000006ff */
[----:B------:R-:W-:-:S02]  /*10350*/  ULEA UR14, UR14, UR40, 0xf ;  /* 0x000000280e0e7291 */ /* 0x000fc4000f8e783f */
[----:B------:R-:W-:Y:S02]  /*10360*/  UIADD3 UR9, UR9, 0x30830, URZ ;  /* 0x0003083009097890 */ /* 0x000fe4000fffe03f */
[----:B------:R-:W-:Y:S01]  /*10370*/  USHF.L.U32 UR11, UR11, 0x6, URZ ;  /* 0x000000060b0b7899 */ /* 0x000fe2000800063f */
[----:B-1----:R-:W-:Y:S01]  /*10380*/  LEA R2, R16, UR19, 0x3 ;  /* 0x0000001310027c11 */ /* 0x002fe2000f8e18ff */
        /* <DEDUP_REMOVED lines=18> */
.L_x_1056:
[----:B------:R-:W-:Y:S05]  /*104b0*/  @P2 BRA `(.L_x_1019) ;  /* 0x00000000001c2947 */ /* 0x000fea0003800000 */
[----:B------:R-:W2:Y:S02]  /*104c0*/  S2R R3, SR_TID.X ;  /* 0x0000000000037919 */ /* 0x000ea40000002100 */
[----:B--2---:R-:W-:Y:S01]  /*104d0*/  LOP3.LUT R9, R3, 0x1f, RZ, 0xc0, !PT ;  /* 0x0000001f03097812 */ /* 0x004fe200078ec0ff */
[----:B------:R-:W-:-:S03]  /*104e0*/  IMAD.MOV.U32 R3, RZ, RZ, 0x8000 ;  /* 0x00008000ff037424 */ /* 0x000fc600078e00ff */
[----:B------:R-:W-:Y:S01]  /*104f0*/  ISETP.NE.AND P2, PT, R9, RZ, PT ;  /* 0x000000ff0900720c */ /* 0x000fe20003f45270 */
[----:B------:R2:W-:-:S12]  /*10500*/  SYNCS.ARRIVE.TRANS64 RZ, [R2+URZ+0x50], R3 ;  /* 0x0000500302ff79a7 */ /* 0x0005d8000800003f */
[----:B--2---:R-:W-:Y:S05]  /*10510*/  @!P2 BRA `(.L_x_1019) ;  /* 0x000000000004a947 */ /* 0x004fea0003800000 */
[----:B------:R-:W-:Y:S01]  /*10520*/  BPT.TRAP 0x1 ;  /* 0x000000040000795c */ /* 0x000fe20000300000 */
.L_x_1019:
        /* <DEDUP_REMOVED lines=10> */
[----:B------:R-:W-:Y:S01]  /*105d0*/  UMOV UR17, 0x40 ;  /* 0x0000004000117882 */ /* 0x000fe20000000000 */
[----:B------:R-:W-:-:S02]  /*105e0*/  IMAD.MOV.U32 R5, RZ, RZ, R12 ;  /* 0x000000ffff057224 */ /* 0x000fc400078e000c */
[----:B------:R-:W-:Y:S01]  /*105f0*/  ULEA UR14, UR14, UR40, 0xf ;  /* 0x000000280e0e7291 */ /* 0x000fe2000f8e783f */
[----:B------:R-:W-:Y:S01]  /*10600*/  IMAD.MOV.U32 R6, RZ, RZ, R8 ;  /* 0x000000ffff067224 */ /* 0x000fe200078e0008 */
[----:B------:R-:W-:Y:S02]  /*10610*/  USHF.L.U32 UR11, UR11, 0x6, URZ ;  /* 0x000000060b0b7899 */ /* 0x000fe4000800063f */
[----:B------:R-:W-:Y:S02]  /*10620*/  UIADD3 UR9, UR9, 0x50, URZ ;  /* 0x0000005009097890 */ /* 0x000fe4000fffe03f */
[----:B------:R-:W-:Y:S02]  /*10630*/  UIADD3 UR8, UR14, 0x400, URZ ;  /* 0x000004000e087890 */ /* 0x000fe4000fffe03f */
[----:B------:R-:W-:Y:S02]  /*10640*/  UIADD3 UR15, UR14, 0x2400, URZ ;  /* 0x000024000e0f7890 */ /* 0x000fe4000fffe03f */
[----:B------:R-:W-:-:S02]  /*10650*/  UIADD3 UR16, UR14, 0x4400, URZ ;  /* 0x000044000e107890 */ /* 0x000fc4000fffe03f */
        /* <DEDUP_REMOVED lines=14> */
.L_x_1014:
[----:B------:R-:W-:Y:S05]  /*10740*/  BSYNC B1 ;  /* 0x0000000000017941 */ /* 0x000fea0003800000 */
.L_x_1013:
[----:B------:R-:W-:Y:S01]  /*10750*/  VIADD R16, R10, 0x1 ;  /* 0x000000010a107836 */ /* 0x000fe20000000000 */
[----:B------:R-:W-:Y:S01]  /*10760*/  BSSY B1, `(.L_x_1020) ;  /* 0x0000076000017945 */ /* 0x000fe20003800000 */
[----:B------:R-:W-:-:S03]  /*10770*/  VIADD R12, R7, 0xffffffff ;  /* 0xffffffff070c7836 */ /* 0x000fc60000000000 */
[----:B------:R-:W-:-:S04]  /*10780*/  ISETP.NE.AND P2, PT, R16, 0x2, PT ;  /* 0x000000021000780c */ /* 0x000fc80003f45270 */
[----:B-1----:R-:W-:Y:S02]  /*10790*/  SEL R2, RZ, 0x1, P2 ;  /* 0x00000001ff027807 */ /* 0x002fe40001000000 */
[----:B------:R-:W-:Y:S02]  /*107a0*/  SEL R16, R16, RZ, P2 ;  /* 0x000000ff10107207 */ /* 0x000fe40001000000 */
[----:B------:R-:W-:Y:S01]  /*107b0*/  LOP3.LUT R17, R11, R2, RZ, 0x3c, !PT ;  /* 0x000000020b117212 */ /* 0x000fe200078e3cff */
[----:B------:R-:W-:Y:S06]  /*107c0*/  @!P6 BRA `(.L_x_1021) ;  /* 0x0000000400bce947 */ /* 0x000fec0003800000 */
[----:B------:R-:W-:Y:S01]  /*107d0*/  MOV R13, R12 ;  /* 0x0000000c000d7202 */ /* 0x000fe20000000f00 */
[----:B------:R-:W-:Y:S06]  /*107e0*/  @!P0 BRA `(.L_x_1022) ;  /* 0x0000000000488947 */ /* 0x000fec0003800000 */
[----:B------:R-:W1:Y:S01]  /*107f0*/  LDC R8, c[0x0][0x41c] ;  /* 0x00010700ff087b82 */ /* 0x000e620000000800 */
        /* <DEDUP_REMOVED lines=17> */
.L_x_1022:
[----:B------:R-:W-:Y:S02]  /*10910*/  LEA R2, R16, UR40, 0x3 ;  /* 0x0000002810027c11 */ /* 0x000fe4000f8e18ff */
[----:B------:R-:W-:-:S04]  /*10920*/  SHF.L.U32 R3, R17, 0x1f, RZ ;  /* 0x0000001f11037819 */ /* 0x000fc800000006ff */
[----:B------:R-:W2:Y:S02]  /*10930*/  SYNCS.PHASECHK.TRANS64.TRYWAIT P2, [R2+URZ+0x30840], R3 ;  /* 0x03084003020075a7 */ /* 0x000ea4000804017f */
[----:B--2---:R-:W-:Y:S05]  /*10940*/  @!P2 BRA `(.L_x_1023) ;  /* 0x000000140048a947 */ /* 0x004fea0003800000 */
.L_x_1057:
        /* <DEDUP_REMOVED lines=11> */
.L_x_1024:
[----:B------:R-:W-:Y:S01]  /*10a00*/  R2UR UR9, R16 ;  /* 0x00000000100972ca */ /* 0x000fe200000e0000 */
[----:B------:R-:W-:Y:S01]  /*10a10*/  UIADD3 UR19, UR40, 0x30800, URZ ;  /* 0x0003080028137890 */ /* 0x000fe2000fffe03f */
[----:B------:R-:W-:Y:S01]  /*10a20*/  R2UR UR11, R13 ;  /* 0x000000000d0b72ca */ /* 0x000fe200000e0000 */
[----:B------:R-:W-:Y:S01]  /*10a30*/  UIADD3 UR4, UP0, UR42, 0x370, URZ ;  /* 0x000003702a047890 */ /* 0x000fe2000ff1e03f */
[----:B------:R-:W-:Y:S01]  /*10a40*/  R2UR UR12, R4 ;  /* 0x00000000040c72ca */ /* 0x000fe200000e0000 */
[----:B------:R-:W-:Y:S01]  /*10a50*/  UMOV UR10, URZ ;  /* 0x0000003f000a7c82 */ /* 0x000fe20008000000 */
[----:B-----5:R-:W-:Y:S01]  /*10a60*/  R2UR UR13, R8 ;  /* 0x00000000080d72ca */ /* 0x020fe200000e0000 */
[----:B------:R-:W-:Y:S01]  /*10a70*/  UIADD3.X UR5, URZ, UR43, URZ, UP0, !UPT ;  /* 0x0000002b3f057290 */ /* 0x000fe200087fe43f */
[----:B------:R-:W-:Y:S01]  /*10a80*/  SHF.L.U32 R11, R11, 0x1f, RZ ;  /* 0x0000001f0b0b7819 */ /* 0x000fe200000006ff */
[----:B------:R-:W-:Y:S01]  /*10a90*/  UMOV UR6, 0x0 ;  /* 0x0000000000067882 */ /* 0x000fe20000000000 */
[----:B------:R-:W-:Y:S01]  /*10aa0*/  UMOV UR7, 0x14f00000 ;  /* 0x14f0000000077882 */ /* 0x000fe20000000000 */
[----:B------:R-:W-:Y:S01]  /*10ab0*/  UMOV UR17, 0x40 ;  /* 0x0000004000117882 */ /* 0x000fe20000000000 */
[----:B------:R-:W-:Y:S01]  /*10ac0*/  UMOV UR18, 0x80 ;  /* 0x0000008000127882 */ /* 0x000fe20000000000 */
[----:B------:R-:W-:Y:S01]  /*10ad0*/  ULEA UR14, UR9, UR40, 0xf ;  /* 0x00000028090e7291 */ /* 0x000fe2000f8e783f */
[----:B--2---:R-:W-:Y:S01]  /*10ae0*/  LEA R2, R10, UR19, 0x3 ;  /* 0x000000130a027c11 */ /* 0x004fe2000f8e18ff */
[----:B------:R-:W-:-:S02]  /*10af0*/  ULEA UR9, UR9, UR19, 0x3 ;  /* 0x0000001309097291 */ /* 0x000fc4000f8e183f */
[----:B------:R-:W-:Y:S02]  /*10b00*/  USHF.L.U32 UR11, UR11, 0x6, URZ ;  /* 0x000000060b0b7899 */ /* 0x000fe4000800063f */
[----:B------:R-:W-:Y:S02]  /*10b10*/  UIADD3 UR8, UR14, 0x20400, URZ ;  /* 0x000204000e087890 */ /* 0x000fe4000fffe03f */
        /* <DEDUP_REMOVED lines=17> */
.L_x_1058:
        /* <DEDUP_REMOVED lines=8> */
.L_x_1026:
        /* <DEDUP_REMOVED lines=33> */
.L_x_1021:
[----:B------:R-:W-:Y:S05]  /*10ec0*/  BSYNC B1 ;  /* 0x0000000000017941 */ /* 0x000fea0003800000 */
.L_x_1020:
[----:B------:R-:W-:Y:S02]  /*10ed0*/  ISETP.GT.AND P2, PT, R12, UR41, PT ;  /* 0x000000290c007c0c */ /* 0x000fe4000bf44270 */
[----:B------:R-:W-:-:S11]  /*10ee0*/  IADD3 R7, R7, -0x2, RZ ;  /* 0xfffffffe07077810 */ /* 0x000fd60007ffe0ff */
[----:B------:R-:W-:Y:S05]  /*10ef0*/  @P2 BRA `(.L_x_1027) ;  /* 0xfffffff000342947 */ /* 0x000fea000383ffff */
.L_x_1012:
[----:B------:R-:W-:Y:S05]  /*10f00*/  BSYNC B0 ;  /* 0x0000000000007941 */ /* 0x000fea0003800000 */
.L_x_1003:
[----:B------:R-:W-:Y:S04]  /*10f10*/  BSSY B0, `(.L_x_1028) ;  /* 0x000000f000007945 */ /* 0x000fe80003800000 */
[----:B------:R-:W-:Y:S05]  /*10f20*/  @P1 BRA `(.L_x_1029) ;  /* 0x0000000000341947 */ /* 0x000fea0003800000 */
[----:B-1----:R-:W1:Y:S01]  /*10f30*/  S2R R7, SR_LANEID ;  /* 0x0000000000077919 */ /* 0x002e620000000000 */
        /* <DEDUP_REMOVED lines=11> */
[----:B-1----:R-:W-:-:S07]  /*10ff0*/  IADD3 R19, R0, UR50, R19 ;  /* 0x0000003200137c10 */ /* 0x002fce000fffe013 */
.L_x_1029:
[----:B------:R-:W-:Y:S05]  /*11000*/  BSYNC B0 ;  /* 0x0000000000007941 */ /* 0x000fea0003800000 */
.L_x_1028:
[----:B------:R-:W-:Y:S04]  /*11010*/  BSSY B0, `(.L_x_1030) ;  /* 0x0000030000007945 */ /* 0x000fe80003800000 */
[----:B------:R-:W-:Y:S05]  /*11020*/  @!P6 BRA `(.L_x_1031) ;  /* 0x0000000000b8e947 */ /* 0x000fea0003800000 */
[----:B------:R-:W2:Y:S01]  /*11030*/  S2R R0, SR_TID.X ;  /* 0x0000000000007919 */ /* 0x000ea20000002100 */
[----:B-1----:R-:W-:Y:S02]  /*11040*/  LEA R3, R16, UR40, 0x3 ;  /* 0x0000002810037c11 */ /* 0x002fe4000f8e18ff */
[----:B--2---:R-:W-:Y:S02]  /*11050*/  LOP3.LUT R2, R0, 0x7f, RZ, 0xc0, !PT ;  /* 0x0000007f00027812 */ /* 0x004fe400078ec0ff */
[----:B------:R-:W-:Y:S02]  /*11060*/  SHF.L.U32 R0, R17, 0x1f, RZ ;  /* 0x0000001f11007819 */ /* 0x000fe400000006ff */
[----:B------:R-:W-:Y:S02]  /*11070*/  ISETP.NE.AND P1, PT, R2, RZ, PT ;  /* 0x000000ff0200720c */ /* 0x000fe40003f25270 */
[----:B------:R-:W1:Y:S02]  /*11080*/  SYNCS.PHASECHK.TRANS64.TRYWAIT P0, [R3+URZ+0x30860], R0 ;  /* 0x03086000030075a7 */ /* 0x000e64000800017f */
[----:B-1----:R-:W-:Y:S09]  /*11090*/  @!P0 BRA `(.L_x_1032) ;  /* 0x0000000c009c8947 */ /* 0x002ff20003800000 */
.L_x_1059:
        /* <DEDUP_REMOVED lines=8> */
.L_x_1033:
        /* <DEDUP_REMOVED lines=11> */
[----:B------:R-:W-:Y:S02]  /*111d0*/  ULEA UR14, UR14, UR40, 0xf ;  /* 0x000000280e0e7291 */ /* 0x000fe4000f8e783f */
        /* <DEDUP_REMOVED lines=19> */
.L_x_1031:
[----:B------:R-:W-:Y:S05]  /*11310*/  BSYNC B0 ;  /* 0x0000000000007941 */ /* 0x000fea0003800000 */
.L_x_1030:
[----:B------:R-:W-:Y:S02]  /*11320*/  VIADD R16, R16, 0x1 ;  /* 0x0000000110107836 */ /* 0x000fe40000000000 */
[----:B------:R-:W-:-:S03]  /*11330*/  IMAD.MOV.U32 R13, RZ, RZ, R19 ;  /* 0x000000ffff0d7224 */ /* 0x000fc600078e0013 */
[----:B------:R-:W-:-:S04]  /*11340*/  ISETP.NE.AND P0, PT, R16, 0x2, PT ;  /* 0x000000021000780c */ /* 0x000fc80003f05270 */
[----:B-1----:R-:W-:Y:S02]  /*11350*/  SEL R0, RZ, 0x1, P0 ;  /* 0x00000001ff007807 */ /* 0x002fe40000000000 */
[----:B------:R-:W-:Y:S02]  /*11360*/  SEL R16, R16, RZ, P0 ;  /* 0x000000ff10107207 */ /* 0x000fe40000000000 */
[----:B------:R-:W-:-:S07]  /*11370*/  LOP3.LUT R17, R17, R0, RZ, 0x3c, !PT ;  /* 0x0000000011117212 */ /* 0x000fce00078e3cff */
.L_x_992:
[----:B------:R-:W-:Y:S05]  /*11380*/  BSYNC B6 ;  /* 0x0000000000067941 */ /* 0x000fea0003800000 */
.L_x_990:
[----:B------:R-:W-:-:S03]  /*11390*/  UMOV UR4, 0xffffffff ;  /* 0xffffffff00047882 */ /* 0x000fc60000000000 */
[----:B------:R-:W-:Y:S05]  /*113a0*/  BRA.DIV UR4, `(.L_x_1034) ;  /* 0x0000000a04ec7947 */ /* 0x000fea000b800000 */
[----:B------:R1:W2:Y:S02]  /*113b0*/  SHFL.IDX PT, R14, R13, RZ, 0x1f ;  /* 0x00001fff0d0e7589 */ /* 0x0002a400000e0000 */
.L_x_1062:
[----:B------:R-:W3:Y:S01]  /*113c0*/  S2R R0, SR_TID.X ;  /* 0x0000000000007919 */ /* 0x000ee20000002100 */
[----:B------:R-:W-:Y:S05]  /*113d0*/  WARPSYNC.ALL ;  /* 0x0000000000007948 */ /* 0x000fea0003800000 */
[----:B------:R-:W-:Y:S01]  /*113e0*/  BAR.SYNC.DEFER_BLOCKING 0x4, 0x120 ;  /* 0x0104800000007b1d */ /* 0x000fe20000010000 */
[----:B--2---:R-:W-:-:S05]  /*113f0*/  IMAD.MOV.U32 R19, RZ, RZ, R14 ;  /* 0x000000ffff137224 */ /* 0x004fca00078e000e */
[----:B------:R-:W-:Y:S01]  /*11400*/  ULDC UR4, c[0x0][0xda8] ;  /* 0x00036a0000047ab9 */ /* 0x000fe20000000800 */
[----:B---3--:R-:W-:-:S04]  /*11410*/  LOP3.LUT R0, R0, 0x1f, RZ, 0xc0, !PT ;  /* 0x0000001f00007812 */ /* 0x008fc800078ec0ff */
[----:B------:R-:W-:-:S13]  /*11420*/  ISETP.NE.AND P0, PT, R0, RZ, PT ;  /* 0x000000ff0000720c */ /* 0x000fda0003f05270 */
[----:B------:R-:W2:Y:S01]  /*11430*/  @!P0 S2R R3, SR_CgaCtaId ;  /* 0x0000000000038919 */ /* 0x000ea20000008800 */
[----:B------:R-:W-:-:S04]  /*11440*/  @!P0 MOV R0, 0x400 ;  /* 0x0000040000008802 */ /* 0x000fc80000000f00 */
[----:B--2---:R-:W-:-:S05]  /*11450*/  @!P0 LEA R0, R3, R0, 0x18 ;  /* 0x0000000003008211 */ /* 0x004fca00078ec0ff */
[----:B------:R2:W-:Y:S01]  /*11460*/  @!P0 STS [R0+0x308d0], R13 ;  /* 0x0308d00d00008388 */ /* 0x0005e20000000800 */
[----:B------:R-:W-:Y:S06]  /*11470*/  BAR.ARV 0x5, 0x120 ;  /* 0x0144800000007b1d */ /* 0x000fec0000002000 */
[----:B------:R-:W-:-:S13]  /*11480*/  ISETP.GE.AND P0, PT, R19, UR4, PT ;  /* 0x0000000413007c0c */ /* 0x000fda000bf06270 */
[----:B--2---:R-:W-:Y:S05]  /*11490*/  @!P0 BRA `(.L_x_1035) ;  /* 0xffffffc800fc8947 */ /* 0x004fea000383ffff */
.L_x_981:
[----:B------:R-:W2:Y:S01]  /*114a0*/  S2R R3, SR_CgaCtaId ;  /* 0x0000000000037919 */ /* 0x000ea20000008800 */
[----:B------:R-:W-:Y:S01]  /*114b0*/  UIADD3 UR49, UR49, 0x1, URZ ;  /* 0x0000000131317890 */ /* 0x000fe2000fffe03f */
[----:B------:R-:W-:-:S03]  /*114c0*/  MOV R0, 0x400 ;  /* 0x0000040000007802 */ /* 0x000fc60000000f00 */
[----:B------:R-:W-:-:S04]  /*114d0*/  ULEA.HI UR4, UR49, UR49, URZ, 0x1 ;  /* 0x0000003131047291 */ /* 0x000fc8000f8f083f */
[----:B------:R-:W-:-:S04]  /*114e0*/  ULOP3.LUT UR4, UR4, 0xfffffffe, URZ, 0xc0, !UPT ;  /* 0xfffffffe04047892 */ /* 0x000fc8000f8ec03f */
[----:B------:R-:W-:Y:S01]  /*114f0*/  UIADD3 UR4, UR49, -UR4, URZ ;  /* 0x8000000431047290 */ /* 0x000fe2000fffe03f */
[----:B--2---:R-:W-:-:S05]  /*11500*/  LEA R7, R3, R0, 0x18 ;  /* 0x0000000003077211 */ /* 0x004fca00078ec0ff */
[----:B------:R-:W-:-:S05]  /*11510*/  IMAD.U32 R0, RZ, RZ, UR4 ;  /* 0x00000004ff007e24 */ /* 0x000fca000f8e00ff */
[----:B------:R-:W-:-:S04]  /*11520*/  SHF.L.U32 R0, R0, 0x1f, RZ ;  /* 0x0000001f00007819 */ /* 0x000fc800000006ff */
[----:B------:R-:W2:Y:S02]  /*11530*/  SYNCS.PHASECHK.TRANS64.TRYWAIT P0, [R7+URZ+0x30820], R0 ;  /* 0x03082000070075a7 */ /* 0x000ea4000800017f */
[----:B--2---:R-:W-:Y:S05]  /*11540*/  @!P0 BRA `(.L_x_1036) ;  /* 0x0000000800a88947 */ /* 0x004fea0003800000 */
.L_x_1063:
[----:B------:R-:W3:Y:S02]  /*11550*/  S2R R2, SR_TID.X ;  /* 0x0000000000027919 */ /* 0x000ee40000002100 */
[----:B---3--:R-:W-:-:S04]  /*11560*/  SHF.R.U32.HI R2, RZ, 0x5, R2 ;  /* 0x00000005ff027819 */ /* 0x008fc80000011602 */
[----:B------:R-:W-:-:S05]  /*11570*/  LOP3.LUT R2, R2, 0x3, RZ, 0xc0, !PT ;  /* 0x0000000302027812 */ /* 0x000fca00078ec0ff */
[----:B--2---:R-:W2:Y:S02]  /*11580*/  SHFL.IDX PT, R0, R2, RZ, 0x1f ;  /* 0x00001fff02007589 */ /* 0x004ea400000e0000 */
[----:B--2---:R-:W-:-:S13]  /*11590*/  ISETP.NE.AND P0, PT, R0, RZ, PT ;  /* 0x000000ff0000720c */ /* 0x004fda0003f05270 */
[----:B------:R-:W-:Y:S05]  /*115a0*/  @P0 EXIT ;  /* 0x000000000000094d */ /* 0x000fea0003800000 */
[----:B------:R-:W-:Y:S01]  /*115b0*/  ELECT P0, URZ, PT ;  /* 0x00000000003f782f */ /* 0x000fe20003800000 */
[----:B------:R-:W-:-:S12]  /*115c0*/  BSSY B0, `(.L_x_1037) ;  /* 0x0000022000007945 */ /* 0x000fd80003800000 */
[----:B------:R-:W-:Y:S05]  /*115d0*/  @!P0 BRA `(.L_x_1038) ;  /* 0x0000000000808947 */ /* 0x000fea0003800000 */
[----:B------:R-:W2:Y:S02]  /*115e0*/  LDL R2, [R1] ;  /* 0x0000000001027983 */ /* 0x000ea40000100800 */
[----:B--2---:R-:W-:-:S13]  /*115f0*/  R2UR UR4, R2 ;  /* 0x00000000020472ca */ /* 0x004fda00000e0000 */
[----:B------:R-:W-:-:S06]  /*11600*/  ULOP3.LUT UR4, UR4, 0x2, URZ, 0xfc, !UPT ;  /* 0x0000000204047892 */ /* 0x000fcc000f8efc3f */
[----:B------:R-:W-:-:S05]  /*11610*/  IMAD.U32 R0, RZ, RZ, UR4 ;  /* 0x00000004ff007e24 */ /* 0x000fca000f8e00ff */
[----:B------:R-:W-:-:S13]  /*11620*/  ISETP.NE.AND P2, PT, R0, 0x3, PT ;  /* 0x000000030000780c */ /* 0x000fda0003f45270 */
[----:B------:R-:W-:Y:S05]  /*11630*/  @!P2 BRA `(.L_x_1039) ;  /* 0x000000000004a947 */ /* 0x000fea0003800000 */
[----:B------:R-:W-:Y:S01]  /*11640*/  BPT.TRAP 0x1 ;  /* 0x000000040000795c */ /* 0x000fe20000300000 */
.L_x_1039:
[----:B------:R-:W-:Y:S01]  /*11650*/  VIADD R3, R7, 0x30840 ;  /* 0x0003084007037836 */ /* 0x000fe20000000000 */
[----:B------:R-:W-:Y:S01]  /*11660*/  SHF.L.U32 R4, R17, 0x1f, RZ ;  /* 0x0000001f11047819 */ /* 0x000fe200000006ff */
[----:B------:R-:W-:-:S03]  /*11670*/  VIADD R0, R16, 0x1 ;  /* 0x0000000110007836 */ /* 0x000fc60000000000 */
[----:B------:R-:W-:Y:S02]  /*11680*/  LEA R5, R16, R3, 0x3 ;  /* 0x0000000310057211 */ /* 0x000fe400078e18ff */
[----:B------:R-:W-:Y:S02]  /*11690*/  ISETP.NE.AND P1, PT, R0, 0x2, PT ;  /* 0x000000020000780c */ /* 0x000fe40003f25270 */
[----:B------:R-:W2:Y:S02]  /*116a0*/  SYNCS.PHASECHK.TRANS64.TRYWAIT P0, [R5+URZ], R4 ;  /* 0x00000004050075a7 */ /* 0x000ea4000800017f */
[----:B------:R-:W-:-:S04]  /*116b0*/  SEL R2, RZ, 0x1, P1 ;  /* 0x00000001ff027807 */ /* 0x000fc80000800000 */
[----:B------:R-:W-:Y:S02]  /*116c0*/  LOP3.LUT R17, R17, R2, RZ, 0x3c, !PT ;  /* 0x0000000211117212 */ /* 0x000fe400078e3cff */
[----:B------:R-:W-:Y:S02]  /*116d0*/  SEL R2, R0, RZ, P1 ;  /* 0x000000ff00027207 */ /* 0x000fe40000800000 */
[----:B------:R-:W-:-:S03]  /*116e0*/  SHF.L.U32 R0, R17, 0x1f, RZ ;  /* 0x0000001f11007819 */ /* 0x000fc600000006ff */
[----:B------:R-:W-:Y:S01]  /*116f0*/  IMAD R3, R2, 0x8, R3 ;  /* 0x0000000802037824 */ /* 0x000fe200078e0203 */
[----:B--2---:R-:W-:Y:S06]  /*11700*/  @!P0 BRA `(.L_x_1040) ;  /* 0x00000008004c8947 */ /* 0x004fec0003800000 */
.L_x_1064:
[----:B------:R-:W3:Y:S02]  /*11710*/  SYNCS.PHASECHK.TRANS64.TRYWAIT P0, [R3+URZ], R0 ;  /* 0x00000000030075a7 */ /* 0x000ee4000800017f */
[----:B---3--:R-:W-:Y:S05]  /*11720*/  @!P0 BRA `(.L_x_1041) ;  /* 0x0000000800588947 */ /* 0x008fea0003800000 */
.L_x_1065:
[----:B------:R-:W-:Y:S05]  /*11730*/  @!P2 BRA `(.L_x_1042) ;  /* 0x000000000004a947 */ /* 0x000fea0003800000 */
[----:B------:R-:W-:Y:S01]  /*11740*/  BPT.TRAP 0x1 ;  /* 0x000000040000795c */ /* 0x000fe20000300000 */
.L_x_1042:
[----:B---3--:R-:W-:-:S04]  /*11750*/  VIADD R3, R7, 0x30860 ;  /* 0x0003086007037836 */ /* 0x008fc80000000000 */
[----:B--2---:R-:W-:-:S04]  /*11760*/  IMAD R5, R16, 0x8, R3 ;  /* 0x0000000810057824 */ /* 0x004fc800078e0203 */
[----:B------:R-:W2:Y:S02]  /*11770*/  SYNCS.PHASECHK.TRANS64.TRYWAIT P0, [R5+URZ], R4 ;  /* 0x00000004050075a7 */ /* 0x000ea4000800017f */
[----:B--2---:R-:W-:Y:S05]  /*11780*/  @!P0 BRA `(.L_x_1043) ;  /* 0x0000000800548947 */ /* 0x004fea0003800000 */
.L_x_1066:
[----:B------:R-:W-:-:S07]  /*11790*/  IMAD R3, R2, 0x8, R3 ;  /* 0x0000000802037824 */ /* 0x000fce00078e0203 */
.L_x_1044:
[----:B---3--:R3:W4:Y:S02]  /*117a0*/  SYNCS.PHASECHK.TRANS64.TRYWAIT P0, [R3+URZ], R0 ;  /* 0x00000000030075a7 */ /* 0x008724000800017f */
[----:B----4-:R-:W-:Y:S05]  /*117b0*/  @!P0 NANOSLEEP.SYNCS 0x989680 ;  /* 0x009896800000895d */ /* 0x010fea0003900000 */
[----:B------:R-:W4:Y:S02]  /*117c0*/  @!P0 SYNCS.PHASECHK.TRANS64 P0, [R3+URZ], R0 ;  /* 0x00000000030085a7 */ /* 0x000f24000800007f */
[----:B----4-:R-:W-:Y:S05]  /*117d0*/  @!P0 BRA `(.L_x_1044) ;  /* 0xfffffffc00f08947 */ /* 0x010fea000383ffff */
.L_x_1038:
[----:B------:R-:W-:Y:S05]  /*117e0*/  BSYNC B0 ;  /* 0x0000000000007941 */ /* 0x000fea0003800000 */
.L_x_1037:
[----:B------:R-:W-:Y:S05]  /*117f0*/  EXIT ;  /* 0x000000000000794d */ /* 0x000fea0003800000 */
.L_x_898:
[----:B-1----:R-:W-:-:S04]  /*11800*/  IMAD.U32 R3, RZ, RZ, UR38 ;  /* 0x00000026ff037e24 */ /* 0x002fc8000f8e00ff */
[----:B------:R1:W2:Y:S03]  /*11810*/  SYNCS.PHASECHK.TRANS64.TRYWAIT P1, [R3+URZ+0x30800], R0 ;  /* 0x03080000030075a7 */ /* 0x0002a6000802017f */
[----:B--2---:R-:W-:Y:S05]  /*11820*/  @!P1 NANOSLEEP.SYNCS 0x989680 ;  /* 0x009896800000995d */ /* 0x004fea0003900000 */
[----:B------:R-:W2:Y:S02]  /*11830*/  @!P1 SYNCS.PHASECHK.TRANS64 P1, [R3+URZ+0x30800], R0 ;  /* 0x03080000030095a7 */ /* 0x000ea4000802007f */
[----:B--2---:R-:W-:Y:S05]  /*11840*/  @!P1 BRA `(.L_x_898) ;  /* 0xfffffffc00ec9947 */ /* 0x004fea000383ffff */
[----:B------:R-:W-:Y:S05]  /*11850*/  BRA `(.L_x_1045) ;  /* 0xffffff0000e07947 */ /* 0x000fea000383ffff */
.L_x_902:
[----:B--2---:R2:W3:Y:S02]  /*11860*/  SYNCS.PHASECHK.TRANS64.TRYWAIT P2, [R3+URZ+0x30830], R0 ;  /* 0x03083000030075a7 */ /* 0x0044e4000804017f */
[----:B---3--:R-:W-:Y:S05]  /*11870*/  @!P2 NANOSLEEP.SYNCS 0x989680 ;  /* 0x009896800000a95d */ /* 0x008fea0003900000 */
[----:B------:R-:W3:Y:S02]  /*11880*/  @!P2 SYNCS.PHASECHK.TRANS64 P2, [R3+URZ+0x30830], R0 ;  /* 0x030830000300a5a7 */ /* 0x000ee4000804007f */
[----:B---3--:R-:W-:Y:S05]  /*11890*/  @!P2 BRA `(.L_x_902) ;  /* 0xfffffffc00f0a947 */ /* 0x008fea000383ffff */
[----:B------:R-:W-:Y:S05]  /*118a0*/  BRA `(.L_x_901) ;  /* 0xffffff0400047947 */ /* 0x000fea000383ffff */
.L_x_918:
[----:B--2---:R-:W-:-:S04]  /*118b0*/  IMAD.U32 R153, RZ, RZ, UR39 ;  /* 0x00000027ff997e24 */ /* 0x004fc8000f8e00ff */
[----:B------:R2:W3:Y:S03]  /*118c0*/  SYNCS.PHASECHK.TRANS64.TRYWAIT P2, [R153+URZ+0x30830], R152 ;  /* 0x03083098990075a7 */ /* 0x0004e6000804017f */
[----:B---3--:R-:W-:Y:S05]  /*118d0*/  @!P2 NANOSLEEP.SYNCS 0x989680 ;  /* 0x009896800000a95d */ /* 0x008fea0003900000 */
[----:B------:R-:W3:Y:S02]  /*118e0*/  @!P2 SYNCS.PHASECHK.TRANS64 P2, [R153+URZ+0x30830], R152 ;  /* 0x030830989900a5a7 */ /* 0x000ee4000804007f */
[----:B---3--:R-:W-:Y:S05]  /*118f0*/  @!P2 BRA `(.L_x_918) ;  /* 0xfffffffc00eca947 */ /* 0x008fea000383ffff */
[----:B------:R-:W-:Y:S05]  /*11900*/  BRA `(.L_x_917) ;  /* 0xffffff2800b07947 */ /* 0x000fea000383ffff */
.L_x_922:
[----:B--2---:R-:W-:-:S04]  /*11910*/  MOV R215, UR10 ;  /* 0x0000000a00d77c02 */ /* 0x004fc80008000f00 */
[----:B------:R2:W3:Y:S03]  /*11920*/  SYNCS.PHASECHK.TRANS64.TRYWAIT P2, [R215+URZ+0x30850], R0 ;  /* 0x03085000d70075a7 */ /* 0x0004e6000804017f */
[----:B---3--:R-:W-:Y:S05]  /*11930*/  @!P2 NANOSLEEP.SYNCS 0x989680 ;  /* 0x009896800000a95d */ /* 0x008fea0003900000 */
[----:B------:R-:W3:Y:S02]  /*11940*/  @!P2 SYNCS.PHASECHK.TRANS64 P2, [R215+URZ+0x30850], R0 ;  /* 0x03085000d700a5a7 */ /* 0x000ee4000804007f */
[----:B---3--:R-:W-:Y:S05]  /*11950*/  @!P2 BRA `(.L_x_922) ;  /* 0xfffffffc00eca947 */ /* 0x008fea000383ffff */
[----:B------:R-:W-:Y:S05]  /*11960*/  BRA `(.L_x_921) ;  /* 0xffffff3800407947 */ /* 0x000fea000383ffff */
.L_x_939:
[----:B--2---:R-:W-:-:S04]  /*11970*/  IMAD.U32 R4, RZ, RZ, UR6 ;  /* 0x00000006ff047e24 */ /* 0x004fc8000f8e00ff */
[----:B------:R2:W3:Y:S03]  /*11980*/  SYNCS.PHASECHK.TRANS64.TRYWAIT P2, [R4+URZ+0x30830], R3 ;  /* 0x03083003040075a7 */ /* 0x0004e6000804017f */
[----:B---3--:R-:W-:Y:S05]  /*11990*/  @!P2 NANOSLEEP.SYNCS 0x989680 ;  /* 0x009896800000a95d */ /* 0x008fea0003900000 */
[----:B------:R-:W3:Y:S02]  /*119a0*/  @!P2 SYNCS.PHASECHK.TRANS64 P2, [R4+URZ+0x30830], R3 ;  /* 0x030830030400a5a7 */ /* 0x000ee4000804007f */
[----:B---3--:R-:W-:Y:S05]  /*119b0*/  @!P2 BRA `(.L_x_939) ;  /* 0xfffffffc00eca947 */ /* 0x008fea000383ffff */
[----:B------:R-:W-:Y:S05]  /*119c0*/  BRA `(.L_x_938) ;  /* 0xffffff5000d47947 */ /* 0x000fea000383ffff */
.L_x_943:
[----:B-12---:R-:W-:-:S04]  /*119d0*/  IMAD.U32 R3, RZ, RZ, UR14 ;  /* 0x0000000eff037e24 */ /* 0x006fc8000f8e00ff */
[----:B------:R1:W2:Y:S03]  /*119e0*/  SYNCS.PHASECHK.TRANS64.TRYWAIT P2, [R3+URZ+0x30850], R0 ;  /* 0x03085000030075a7 */ /* 0x0002a6000804017f */
[----:B--2---:R-:W-:Y:S05]  /*119f0*/  @!P2 NANOSLEEP.SYNCS 0x989680 ;  /* 0x009896800000a95d */ /* 0x004fea0003900000 */
[----:B------:R-:W2:Y:S02]  /*11a00*/  @!P2 SYNCS.PHASECHK.TRANS64 P2, [R3+URZ+0x30850], R0 ;  /* 0x030850000300a5a7 */ /* 0x000ea4000804007f */
[----:B--2---:R-:W-:Y:S05]  /*11a10*/  @!P2 BRA `(.L_x_943) ;  /* 0xfffffffc00eca947 */ /* 0x004fea000383ffff */
[----:B------:R-:W-:Y:S05]  /*11a20*/  BRA `(.L_x_942) ;  /* 0xffffff6000647947 */ /* 0x000fea000383ffff */
.L_x_949:
[----:B--2---:R-:W-:-:S04]  /*11a30*/  IMAD.U32 R4, RZ, RZ, UR6 ;  /* 0x00000006ff047e24 */ /* 0x004fc8000f8e00ff */
[----:B------:R2:W3:Y:S03]  /*11a40*/  SYNCS.PHASECHK.TRANS64.TRYWAIT P2, [R4+URZ+0x30830], R3 ;  /* 0x03083003040075a7 */ /* 0x0004e6000804017f */
[----:B---3--:R-:W-:Y:S05]  /*11a50*/  @!P2 NANOSLEEP.SYNCS 0x989680 ;  /* 0x009896800000a95d */ /* 0x008fea0003900000 */
[----:B------:R-:W3:Y:S02]  /*11a60*/  @!P2 SYNCS.PHASECHK.TRANS64 P2, [R4+URZ+0x30830], R3 ;  /* 0x030830030400a5a7 */ /* 0x000ee4000804007f */
[----:B---3--:R-:W-:Y:S05]  /*11a70*/  @!P2 BRA `(.L_x_949) ;  /* 0xfffffffc00eca947 */ /* 0x008fea000383ffff */
[----:B------:R-:W-:Y:S05]  /*11a80*/  BRA `(.L_x_948) ;  /* 0xffffff6c00e47947 */ /* 0x000fea000383ffff */
.L_x_953:
[----:B-12---:R-:W-:-:S04]  /*11a90*/  IMAD.U32 R3, RZ, RZ, UR10 ;  /* 0x0000000aff037e24 */ /* 0x006fc8000f8e00ff */
[----:B------:R1:W2:Y:S03]  /*11aa0*/  SYNCS.PHASECHK.TRANS64.TRYWAIT P2, [R3+URZ+0x30850], R0 ;  /* 0x03085000030075a7 */ /* 0x0002a6000804017f */
[----:B--2---:R-:W-:Y:S05]  /*11ab0*/  @!P2 NANOSLEEP.SYNCS 0x989680 ;  /* 0x009896800000a95d */ /* 0x004fea0003900000 */
[----:B------:R-:W2:Y:S02]  /*11ac0*/  @!P2 SYNCS.PHASECHK.TRANS64 P2, [R3+URZ+0x30850], R0 ;  /* 0x030850000300a5a7 */ /* 0x000ea4000804007f */
[----:B--2---:R-:W-:Y:S05]  /*11ad0*/  @!P2 BRA `(.L_x_953) ;  /* 0xfffffffc00eca947 */ /* 0x004fea000383ffff */
[----:B------:R-:W-:Y:S05]  /*11ae0*/  BRA `(.L_x_952) ;  /* 0xffffff7c00747947 */ /* 0x000fea000383ffff */
.L_x_966:
[----:B--2---:R-:W-:-:S04]  /*11af0*/  IMAD.U32 R5, RZ, RZ, UR5 ;  /* 0x00000005ff057e24 */ /* 0x004fc8000f8e00ff */
[----:B------:R2:W3:Y:S03]  /*11b00*/  SYNCS.PHASECHK.TRANS64.TRYWAIT P0, [R5+URZ+0x30850], R0 ;  /* 0x03085000050075a7 */ /* 0x0004e6000800017f */
[----:B---3--:R-:W-:Y:S05]  /*11b10*/  @!P0 NANOSLEEP.SYNCS 0x989680 ;  /* 0x009896800000895d */ /* 0x008fea0003900000 */
[----:B------:R-:W3:Y:S02]  /*11b20*/  @!P0 SYNCS.PHASECHK.TRANS64 P0, [R5+URZ+0x30850], R0 ;  /* 0x03085000050085a7 */ /* 0x000ee4000800007f */
[----:B---3--:R-:W-:Y:S05]  /*11b30*/  @!P0 BRA `(.L_x_966) ;  /* 0xfffffffc00ec8947 */ /* 0x008fea000383ffff */
[----:B------:R-:W-:Y:S05]  /*11b40*/  BRA `(.L_x_965) ;  /* 0xffffff9c004c7947 */ /* 0x000fea000383ffff */
.L_x_996:
[----:B------:R-:W1:Y:S01]  /*11b50*/  S2R R18, SR_TID.X ;  /* 0x0000000000127919 */ /* 0x000e620000002100 */
        /* <DEDUP_REMOVED lines=9> */
.L_x_1046:
[----:B------:R-:W-:Y:S05]  /*11bf0*/  BRA `(.L_x_1047) ;  /* 0xffffffd000e47947 */ /* 0x000fea000383ffff */
.L_x_997:
[----:B------:R-:W-:Y:S01]  /*11c00*/  BSSY B0, `(.L_x_1048) ;  /* 0x0000006000007945 */ /* 0x000fe20003800000 */
[----:B------:R-:W-:-:S07]  /*11c10*/  IMAD.MOV.U32 R15, RZ, RZ, -0x1 ;  /* 0xffffffffff0f7424 */ /* 0x000fce00078e00ff */
[----:B------:R-:W-:Y:S05]  /*11c20*/  WARPSYNC.COLLECTIVE R15, `(.L_x_1049) ;  /* 0x000000000f0c7348 */ /* 0x000fea0003c00000 */
[----:B------:R-:W-:Y:S02]  /*11c30*/  ELECT P6, UR62, PT ;  /* 0x00000000003e782f */ /* 0x000fe400038c0000 */
[----:B------:R-:W-:Y:S01]  /*11c40*/  MOV R14, UR62 ;  /* 0x0000003e000e7c02 */ /* 0x000fe20008000f00 */
[----:B------:R-:W-:Y:S10]  /*11c50*/  ENDCOLLECTIVE ;  /* 0x000000000000791b */ /* 0x000ff40003800000 */
.L_x_1049:
[----:B------:R-:W-:Y:S05]  /*11c60*/  BSYNC B0 ;  /* 0x0000000000007941 */ /* 0x000fea0003800000 */
.L_x_1048:
[----:B------:R-:W-:Y:S05]  /*11c70*/  BRA `(.L_x_1050) ;  /* 0xffffffd000d47947 */ /* 0x000fea000383ffff */
.L_x_1000:
[----:B-1----:R1:W2:Y:S02]  /*11c80*/  SYNCS.PHASECHK.TRANS64.TRYWAIT P2, [R8+URZ+0x30840], R7 ;  /* 0x03084007080075a7 */ /* 0x0022a4000804017f */
[----:B--2---:R-:W-:Y:S05]  /*11c90*/  @!P2 NANOSLEEP.SYNCS 0x989680 ;  /* 0x009896800000a95d */ /* 0x004fea0003900000 */
[----:B------:R-:W2:Y:S02]  /*11ca0*/  @!P2 SYNCS.PHASECHK.TRANS64 P2, [R8+URZ+0x30840], R7 ;  /* 0x030840070800a5a7 */ /* 0x000ea4000804007f */
[----:B--2---:R-:W-:Y:S05]  /*11cb0*/  @!P2 BRA `(.L_x_1000) ;  /* 0xfffffffc00f0a947 */ /* 0x004fea000383ffff */
[----:B------:R-:W-:Y:S05]  /*11cc0*/  BRA `(.L_x_1051) ;  /* 0xffffffd400347947 */ /* 0x000fea000383ffff */
.L_x_1002:
[----:B-1----:R-:W-:-:S04]  /*11cd0*/  IMAD.U32 R8, RZ, RZ, UR40 ;  /* 0x00000028ff087e24 */ /* 0x002fc8000f8e00ff */
[----:B------:R1:W2:Y:S03]  /*11ce0*/  SYNCS.PHASECHK.TRANS64.TRYWAIT P2, [R8+URZ+0x30820], R7 ;  /* 0x03082007080075a7 */ /* 0x0002a6000804017f */
[----:B--2---:R-:W-:Y:S05]  /*11cf0*/  @!P2 NANOSLEEP.SYNCS 0x989680 ;  /* 0x009896800000a95d */ /* 0x004fea0003900000 */
[----:B------:R-:W2:Y:S02]  /*11d00*/  @!P2 SYNCS.PHASECHK.TRANS64 P2, [R8+URZ+0x30820], R7 ;  /* 0x030820070800a5a7 */ /* 0x000ea4000804007f */
[----:B--2---:R-:W-:Y:S05]  /*11d10*/  @!P2 BRA `(.L_x_1002) ;  /* 0xfffffffc00eca947 */ /* 0x004fea000383ffff */
[----:B------:R-:W-:Y:S05]  /*11d20*/  BRA `(.L_x_1052) ;  /* 0xffffffd8006c7947 */ /* 0x000fea000383ffff */
.L_x_1008:
[----:B-1----:R1:W2:Y:S02]  /*11d30*/  SYNCS.PHASECHK.TRANS64.TRYWAIT P3, [R3+URZ+0x30840], R2 ;  /* 0x03084002030075a7 */ /* 0x0022a4000806017f */
[----:B--2---:R-:W-:Y:S05]  /*11d40*/  @!P3 NANOSLEEP.SYNCS 0x989680 ;  /* 0x009896800000b95d */ /* 0x004fea0003900000 */
[----:B------:R-:W2:Y:S02]  /*11d50*/  @!P3 SYNCS.PHASECHK.TRANS64 P3, [R3+URZ+0x30840], R2 ;  /* 0x030840020300b5a7 */ /* 0x000ea4000806007f */
[----:B--2---:R-:W-:Y:S05]  /*11d60*/  @!P3 BRA `(.L_x_1008) ;  /* 0xfffffffc00f0b947 */ /* 0x004fea000383ffff */
[----:B------:R-:W-:Y:S05]  /*11d70*/  BRA `(.L_x_1053) ;  /* 0xffffffdc00147947 */ /* 0x000fea000383ffff */
.L_x_1010:
[----:B-1----:R1:W2:Y:S02]  /*11d80*/  SYNCS.PHASECHK.TRANS64.TRYWAIT P3, [R2+URZ+0x60], R3 ;  /* 0x00006003020075a7 */ /* 0x0022a4000806017f */
[----:B--2---:R-:W-:Y:S05]  /*11d90*/  @!P3 NANOSLEEP.SYNCS 0x989680 ;  /* 0x009896800000b95d */ /* 0x004fea0003900000 */
[----:B------:R-:W2:Y:S02]  /*11da0*/  @!P3 SYNCS.PHASECHK.TRANS64 P3, [R2+URZ+0x60], R3 ;  /* 0x000060030200b5a7 */ /* 0x000ea4000806007f */
[----:B--2---:R-:W-:Y:S05]  /*11db0*/  @!P3 BRA `(.L_x_1010) ;  /* 0xfffffffc00f0b947 */ /* 0x004fea000383ffff */
[----:B------:R-:W-:Y:S05]  /*11dc0*/  BRA `(.L_x_1054) ;  /* 0xffffffdc00ac7947 */ /* 0x000fea000383ffff */
.L_x_1016:
[----:B-1----:R1:W2:Y:S02]  /*11dd0*/  SYNCS.PHASECHK.TRANS64.TRYWAIT P3, [R3+URZ+0x30840], R2 ;  /* 0x03084002030075a7 */ /* 0x0022a4000806017f */
[----:B--2---:R-:W-:Y:S05]  /*11de0*/  @!P3 NANOSLEEP.SYNCS 0x989680 ;  /* 0x009896800000b95d */ /* 0x004fea0003900000 */
[----:B------:R-:W2:Y:S02]  /*11df0*/  @!P3 SYNCS.PHASECHK.TRANS64 P3, [R3+URZ+0x30840], R2 ;  /* 0x030840020300b5a7 */ /* 0x000ea4000806007f */
[----:B--2---:R-:W-:Y:S05]  /*11e00*/  @!P3 BRA `(.L_x_1016) ;  /* 0xfffffffc00f0b947 */ /* 0x004fea000383ffff */
[----:B------:R-:W-:Y:S05]  /*11e10*/  BRA `(.L_x_1055) ;  /* 0xffffffe000f87947 */ /* 0x000fea000383ffff */
.L_x_1018:
[----:B-1----:R1:W2:Y:S02]  /*11e20*/  SYNCS.PHASECHK.TRANS64.TRYWAIT P3, [R2+URZ+0x60], R17 ;  /* 0x00006011020075a7 */ /* 0x0022a4000806017f */
[----:B--2---:R-:W-:Y:S05]  /*11e30*/  @!P3 NANOSLEEP.SYNCS 0x989680 ;  /* 0x009896800000b95d */ /* 0x004fea0003900000 */
[----:B------:R-:W2:Y:S02]  /*11e40*/  @!P3 SYNCS.PHASECHK.TRANS64 P3, [R2+URZ+0x60], R17 ;  /* 0x000060110200b5a7 */ /* 0x000ea4000806007f */
[----:B--2---:R-:W-:Y:S05]  /*11e50*/  @!P3 BRA `(.L_x_1018) ;  /* 0xfffffffc00f0b947 */ /* 0x004fea000383ffff */
[----:B------:R-:W-:Y:S05]  /*11e60*/  BRA `(.L_x_1056) ;  /* 0xffffffe400907947 */ /* 0x000fea000383ffff */
.L_x_1023:
[----:B--2---:R2:W3:Y:S02]  /*11e70*/  SYNCS.PHASECHK.TRANS64.TRYWAIT P2, [R2+URZ+0x30840], R3 ;  /* 0x03084003020075a7 */ /* 0x0044e4000804017f */
[----:B---3--:R-:W-:Y:S05]  /*11e80*/  @!P2 NANOSLEEP.SYNCS 0x989680 ;  /* 0x009896800000a95d */ /* 0x008fea0003900000 */
[----:B------:R-:W3:Y:S02]  /*11e90*/  @!P2 SYNCS.PHASECHK.TRANS64 P2, [R2+URZ+0x30840], R3 ;  /* 0x030840030200a5a7 */ /* 0x000ee4000804007f */
[----:B---3--:R-:W-:Y:S05]  /*11ea0*/  @!P2 BRA `(.L_x_1023) ;  /* 0xfffffffc00f0a947 */ /* 0x008fea000383ffff */
[----:B------:R-:W-:Y:S05]  /*11eb0*/  BRA `(.L_x_1057) ;  /* 0xffffffe800a47947 */ /* 0x000fea000383ffff */
.L_x_1025:
[----:B-1----:R1:W2:Y:S02]  /*11ec0*/  SYNCS.PHASECHK.TRANS64.TRYWAIT P2, [R2+URZ+0x60], R11 ;  /* 0x0000600b020075a7 */ /* 0x0022a4000804017f */
[----:B--2---:R-:W-:Y:S05]  /*11ed0*/  @!P2 NANOSLEEP.SYNCS 0x989680 ;  /* 0x009896800000a95d */ /* 0x004fea0003900000 */
[----:B------:R-:W2:Y:S02]  /*11ee0*/  @!P2 SYNCS.PHASECHK.TRANS64 P2, [R2+URZ+0x60], R11 ;  /* 0x0000600b0200a5a7 */ /* 0x000ea4000804007f */
[----:B--2---:R-:W-:Y:S05]  /*11ef0*/  @!P2 BRA `(.L_x_1025) ;  /* 0xfffffffc00f0a947 */ /* 0x004fea000383ffff */
[----:B------:R-:W-:Y:S05]  /*11f00*/  BRA `(.L_x_1058) ;  /* 0xffffffec00487947 */ /* 0x000fea000383ffff */
.L_x_1032:
[----:B-1----:R1:W2:Y:S02]  /*11f10*/  SYNCS.PHASECHK.TRANS64.TRYWAIT P0, [R3+URZ+0x30860], R0 ;  /* 0x03086000030075a7 */ /* 0x0022a4000800017f */
[----:B--2---:R-:W-:Y:S05]  /*11f20*/  @!P0 NANOSLEEP.SYNCS 0x989680 ;  /* 0x009896800000895d */ /* 0x004fea0003900000 */
[----:B------:R-:W2:Y:S02]  /*11f30*/  @!P0 SYNCS.PHASECHK.TRANS64 P0, [R3+URZ+0x30860], R0 ;  /* 0x03086000030085a7 */ /* 0x000ea4000800007f */
[----:B--2---:R-:W-:Y:S05]  /*11f40*/  @!P0 BRA `(.L_x_1032) ;  /* 0xfffffffc00f08947 */ /* 0x004fea000383ffff */
[----:B------:R-:W-:Y:S05]  /*11f50*/  BRA `(.L_x_1059) ;  /* 0xfffffff000507947 */ /* 0x000fea000383ffff */
.L_x_1034:
[----:B------:R-:W-:Y:S01]  /*11f60*/  BSSY B0, `(.L_x_1060) ;  /* 0x0000007000007945 */ /* 0x000fe20003800000 */
[----:B------:R-:W-:Y:S02]  /*11f70*/  IMAD.MOV.U32 R12, RZ, RZ, RZ ;  /* 0x000000ffff0c7224 */ /* 0x000fe400078e00ff */
[----:B------:R-:W-:Y:S02]  /*11f80*/  IMAD.MOV.U32 R11, RZ, RZ, 0x1f ;  /* 0x0000001fff0b7424 */ /* 0x000fe400078e00ff */
[----:B------:R-:W-:-:S07]  /*11f90*/  IMAD.MOV.U32 R15, RZ, RZ, -0x1 ;  /* 0xffffffffff0f7424 */ /* 0x000fce00078e00ff */
[----:B------:R-:W-:Y:S05]  /*11fa0*/  WARPSYNC.COLLECTIVE R15, `(.L_x_1061) ;  /* 0x000000000f087348 */ /* 0x000fea0003c00000 */
[----:B------:R1:W2:Y:S02]  /*11fb0*/  SHFL.IDX P6, R14, R13, R12, R11 ;  /* 0x0000000c0d0e7389 */ /* 0x0002a400000c000b */
[----:B-12---:R-:W-:Y:S01]  /*11fc0*/  ENDCOLLECTIVE ;  /* 0x000000000000791b */ /* 0x006fe20003800000 */
.L_x_1061:
[----:B------:R-:W-:Y:S05]  /*11fd0*/  BSYNC B0 ;  /* 0x0000000000007941 */ /* 0x000fea0003800000 */
.L_x_1060:
[----:B------:R-:W-:Y:S05]  /*11fe0*/  BRA `(.L_x_1062) ;  /* 0xfffffff000f47947 */ /* 0x000fea000383ffff */
.L_x_1036:
[----:B--2---:R2:W3:Y:S02]  /*11ff0*/  SYNCS.PHASECHK.TRANS64.TRYWAIT P0, [R7+URZ+0x30820], R0 ;  /* 0x03082000070075a7 */ /* 0x0044e4000800017f */
[----:B---3--:R-:W-:Y:S05]  /*12000*/  @!P0 NANOSLEEP.SYNCS 0x989680 ;  /* 0x009896800000895d */ /* 0x008fea0003900000 */
[----:B------:R-:W3:Y:S02]  /*12010*/  @!P0 SYNCS.PHASECHK.TRANS64 P0, [R7+URZ+0x30820], R0 ;  /* 0x03082000070085a7 */ /* 0x000ee4000800007f */
[----:B---3--:R-:W-:Y:S05]  /*12020*/  @!P0 BRA `(.L_x_1036) ;  /* 0xfffffffc00f08947 */ /* 0x008fea000383ffff */
[----:B------:R-:W-:Y:S05]  /*12030*/  BRA `(.L_x_1063) ;  /* 0xfffffff400447947 */ /* 0x000fea000383ffff */
.L_x_1040:
[----:B--2---:R2:W3:Y:S02]  /*12040*/  SYNCS.PHASECHK.TRANS64.TRYWAIT P0, [R5+URZ], R4 ;  /* 0x00000004050075a7 */ /* 0x0044e4000800017f */
[----:B---3--:R-:W-:Y:S05]  /*12050*/  @!P0 NANOSLEEP.SYNCS 0x989680 ;  /* 0x009896800000895d */ /* 0x008fea0003900000 */
[----:B------:R-:W3:Y:S02]  /*12060*/  @!P0 SYNCS.PHASECHK.TRANS64 P0, [R5+URZ], R4 ;  /* 0x00000004050085a7 */ /* 0x000ee4000800007f */
[----:B---3--:R-:W-:Y:S05]  /*12070*/  @!P0 BRA `(.L_x_1040) ;  /* 0xfffffffc00f08947 */ /* 0x008fea000383ffff */
[----:B------:R-:W-:Y:S05]  /*12080*/  BRA `(.L_x_1064) ;  /* 0xfffffff400a07947 */ /* 0x000fea000383ffff */
.L_x_1041:
[----:B---3--:R3:W4:Y:S02]  /*12090*/  SYNCS.PHASECHK.TRANS64.TRYWAIT P0, [R3+URZ], R0 ;  /* 0x00000000030075a7 */ /* 0x008724000800017f */
[----:B----4-:R-:W-:Y:S05]  /*120a0*/  @!P0 NANOSLEEP.SYNCS 0x989680 ;  /* 0x009896800000895d */ /* 0x010fea0003900000 */
[----:B------:R-:W4:Y:S02]  /*120b0*/  @!P0 SYNCS.PHASECHK.TRANS64 P0, [R3+URZ], R0 ;  /* 0x00000000030085a7 */ /* 0x000f24000800007f */
[----:B----4-:R-:W-:Y:S05]  /*120c0*/  @!P0 BRA `(.L_x_1041) ;  /* 0xfffffffc00f08947 */ /* 0x010fea000383ffff */
[----:B------:R-:W-:Y:S05]  /*120d0*/  BRA `(.L_x_1065) ;  /* 0xfffffff400947947 */ /* 0x000fea000383ffff */
.L_x_1043:
[----:B--2---:R2:W3:Y:S02]  /*120e0*/  SYNCS.PHASECHK.TRANS64.TRYWAIT P0, [R5+URZ], R4 ;  /* 0x00000004050075a7 */ /* 0x0044e4000800017f */
[----:B---3--:R-:W-:Y:S05]  /*120f0*/  @!P0 NANOSLEEP.SYNCS 0x989680 ;  /* 0x009896800000895d */ /* 0x008fea0003900000 */
[----:B------:R-:W3:Y:S02]  /*12100*/  @!P0 SYNCS.PHASECHK.TRANS64 P0, [R5+URZ], R4 ;  /* 0x00000004050085a7 */ /* 0x000ee4000800007f */
[----:B---3--:R-:W-:Y:S05]  /*12110*/  @!P0 BRA `(.L_x_1043) ;  /* 0xfffffffc00f08947 */ /* 0x008fea000383ffff */
[----:B------:R-:W-:Y:S05]  /*12120*/  BRA `(.L_x_1066) ;  /* 0xfffffff400987947 */ /* 0x000fea000383ffff */
.L_x_1067:
        /* <DEDUP_REMOVED lines=13> */
.L_x_2841:


//--------------------- .text._ZN7cutlass13device_kernelIN5flash11enable_sm90INS1_16FlashAttnFwdSm90INS1_25CollectiveMainloopFwdSm90ILi2EN4cute5tupleIJNS5_1CILi1EEES8_S8_EEENS6_IJNS7_ILi128EEENS7_ILi64EEENS7_ILi256EEEEEELi256ENS_6half_tEfNS_4arch4Sm90ELb0ELb1ELb0ELb1ELb0ELb0ELb0ELb1ELb1ELb0ELb0ELb0EEENS1_21CollectiveEpilogueFwdINS6_IJSA_SC_SB_EEES9_SE_SG_Li256ELb1ELb0ELb0ELb0EEENS1_36VarlenDynamicPersistentTileSchedulerILi128ELi64ELi256ELi32ELb0ELb0ELb1ELb1ELb0ELb1EEEEEEEEEvNT_6ParamsE --------------------------
	.section	.text._ZN7cutlass13device_kernelIN5flash11enable_sm90INS1_16FlashAttnFwdSm90INS1_25CollectiveMainloopFwdSm90ILi2EN4cute5tupleIJNS5_1CILi1EEES8_S8_EEENS6_IJNS7_ILi128EEENS7_ILi64EEENS7_ILi256EEEEEELi256ENS_6half_tEfNS_4arch4Sm90ELb0ELb1ELb0ELb1ELb0ELb0ELb0ELb1ELb1ELb0ELb0ELb0EEENS1_21CollectiveEpilogueFwdINS6_IJSA_SC_SB_EEES9_SE_SG_Li256ELb1ELb0ELb0ELb0EEENS1_36VarlenDynamicPersistentTileSchedulerILi128ELi64ELi256ELi32ELb0ELb0ELb1ELb1ELb0ELb1EEEEEEEEEvNT_6ParamsE,"ax",@progbits
	.align	128
.text._ZN7cutlass13device_kernelIN5flash11enable_sm90INS1_16FlashAttnFwdSm90INS1_25CollectiveMainloopFwdSm90ILi2EN4cute5tupleIJNS5_1CILi1EEES8_S8_EEENS6_IJNS7_ILi128EEENS7_ILi64EEENS7_ILi256EEEEEELi256ENS_6half_tEfNS_4arch4Sm90ELb0ELb1ELb0ELb1ELb0ELb0ELb0ELb1ELb1ELb0ELb0ELb0EEENS1_21CollectiveEpilogueFwdINS6_IJSA_SC_SB_EEES9_SE_SG_Li256ELb1ELb0ELb0ELb0EEENS1_36VarlenDynamicPersistentTileSchedulerILi128ELi64ELi256ELi32ELb0ELb0ELb1ELb1ELb0ELb1EEEEEEEEEvNT_6ParamsE:
        .type           _ZN7cutlass13device_kernelIN5flash11enable_sm90INS1_16FlashAttnFwdSm90INS1_25CollectiveMainloopFwdSm90ILi2EN4cute5tupleIJNS5_1CILi1EEES8_S8_EEENS6_IJNS7_ILi128EEENS7_ILi64EEENS7_ILi256EEEEEELi256ENS_6half_tEfNS_4arch4Sm90ELb0ELb1ELb0ELb1ELb0ELb0ELb0ELb1ELb1ELb0ELb0ELb0EEENS1_21CollectiveEpilogueFwdINS6_IJSA_SC_SB_EEES9_SE_SG_Li256ELb1ELb0ELb0ELb0EEENS1_36VarlenDynamicPersistentTileSchedulerILi128ELi64ELi256ELi32ELb0ELb0ELb1ELb1ELb0ELb1EEEEEEEEEvNT_6ParamsE,@function
        .size           _ZN7cutlass13device_kernelIN5flash11enable_sm90INS1_16FlashAttnFwdSm90INS1_25CollectiveMainloopFwdSm90ILi2EN4cute5tupleIJNS5_1CILi1EEES8_S8_EEENS6_IJNS7_ILi128EEENS7_ILi64EEENS7_ILi256EEEEEELi256ENS_6half_tEfNS_4arch4Sm90ELb0ELb1ELb0ELb1ELb0ELb0ELb0ELb1ELb1ELb0ELb0ELb0EEENS1_21CollectiveEpilogueFwdINS6_IJSA_SC_SB_EEES9_SE_SG_Li256ELb1ELb0ELb0ELb0EEENS1_36VarlenDynamicPersistentTileSchedulerILi128ELi64ELi256ELi32ELb0ELb0ELb1ELb1ELb0ELb1EEEEEEEEEvNT_6ParamsE,(.L_x_2842 - _ZN7cutlass13device_kernelIN5flash11enable_sm90INS1_16FlashAttnFwdSm90INS1_25CollectiveMainloopFwdSm90ILi2EN4cute5tupleIJNS5_1CILi1EEES8_S8_EEENS6_IJNS7_ILi128EEENS7_ILi64EEENS7_ILi256EEEEEELi256ENS_6half_tEfNS_4arch4Sm90ELb0ELb1ELb0ELb1ELb0ELb0ELb0ELb1ELb1ELb0ELb0ELb0EEENS1_21CollectiveEpilogueFwdINS6_IJSA_SC_SB_EEES9_SE_SG_Li256ELb1ELb0ELb0ELb0EEENS1_36VarlenDynamicPersistentTileSchedulerILi128ELi64ELi256ELi32ELb0ELb0ELb1ELb1ELb0ELb1EEEEEEEEEvNT_6ParamsE)
        .other          _ZN7cutlass13device_kernelIN5flash11enable_sm90INS1_16FlashAttnFwdSm90INS1_25CollectiveMainloopFwdSm90ILi2EN4cute5tupleIJNS5_1CILi1EEES8_S8_EEENS6_IJNS7_ILi128EEENS7_ILi64EEENS7_ILi256EEEEEELi256ENS_6half_tEfNS_4arch4Sm90ELb0ELb1ELb0ELb1ELb0ELb0ELb0ELb1ELb1ELb0ELb0ELb0EEENS1_21CollectiveEpilogueFwdINS6_IJSA_SC_SB_EEES9_SE_SG_Li256ELb1ELb0ELb0ELb0EEENS1_36VarlenDynamicPersistentTileSchedulerILi128ELi64ELi256ELi32ELb0ELb0ELb1ELb1ELb0ELb1EEEEEEEEEvNT_6ParamsE,@"STO_CUDA_ENTRY STV_DEFAULT"
_ZN7cutlass13device_kernelIN5flash11enable_sm90INS1_16FlashAttnFwdSm90INS1_25CollectiveMainloopFwdSm90ILi2EN4cute5tupleIJNS5_1CILi1EEES8_S8_EEENS6_IJNS7_ILi128EEENS7_ILi64EEENS7_ILi256EEEEEELi256ENS_6half_tEfNS_4arch4Sm90ELb0ELb1ELb0ELb1ELb0ELb0ELb0ELb1ELb1ELb0ELb0ELb0EEENS1_21CollectiveEpilogueFwdINS6_IJSA_SC_SB_EEES9_SE_SG_Li256ELb1ELb0ELb0ELb0EEENS1_36VarlenDynamicPersistentTileSchedulerILi128ELi64ELi256ELi32ELb0ELb0ELb1ELb1ELb0ELb1EEEEEEEEEvNT_6ParamsE:
        /* <DEDUP_REMOVED lines=21> */
.L_x_1069:
[----:B------:R-:W-:Y:S05]  /*0150*/  BSYNC B0 ;  /* 0x0000000000007941 */ /* 0x000fea0003800000 */
.L_x_1068:
        /* <DEDUP_REMOVED lines=41> */
.L_x_1070:
        /* <DEDUP_REMOVED lines=22> */
.L_x_1071:
        /* <DEDUP_REMOVED lines=18> */
.L_x_1072:
        /* <DEDUP_REMOVED lines=22> */
.L_x_1073:
        /* <DEDUP_REMOVED lines=22> */
.L_x_1074:
[----:B0-----:R-:W-:Y:S01]  /*0930*/  UMOV UR4, 0x1 ;  /* 0x0000000100047882 */ /* 0x001fe20000000000 */
[----:B------:R-:W-:Y:S01]  /*0940*/  PLOP3.LUT P0, PT, PT, PT, UP0, 0x80, 0x0 ;  /* 0x000000000000781c */ /* 0x000fe20003f0f008 */
[----:B------:R-:W-:Y:S01]  /*0950*/  USEL UR4, UR4, 0x2, !UP0 ;  /* 0x0000000204047887 */ /* 0x000fe2000c000000 */
[----:B------:R-:W-:Y:S01]  /*0960*/  NOP ;  /* 0x0000000000007918 */ /* 0x000fe20000000000 */
[----:B------:R-:W-:-:S04]  /*0970*/  ULDC.64 UR60, c[0x0][0x208] ;  /* 0x00008200003c7ab9 */ /* 0x000fc80000000a00 */
[----:B------:R-:W-:-:S05]  /*0980*/  IMAD.U32 R2, RZ, RZ, UR4 ;  /* 0x00000004ff027e24 */ /* 0x000fca000f8e00ff */
[----:B------:R0:W-:Y:S01]  /*0990*/  STL [R1+0x20], R2 ;  /* 0x0000200201007387 */ /* 0x0001e20000100800 */
[----:B-12-4-:R-:W-:Y:S06]  /*09a0*/  BAR.SYNC.DEFER_BLOCKING 0x0 ;  /* 0x0000000000007b1d */ /* 0x016fec0000010000 */
[----:B------:R-:W-:Y:S05]  /*09b0*/  @!P0 BRA `(.L_x_1075) ;  /* 0x000000e400a88947 */ /* 0x000fea0003800000 */
.L_x_1076:
        /* <DEDUP_REMOVED lines=16> */
[----:B------:R-:W-:Y:S01]  /*0ac0*/  UMOV UR37, URZ ;  /* 0x0000003f00257c82 */ /* 0x000fe20008000000 */
[----:B------:R-:W-:Y:S01]  /*0ad0*/  R2UR UR5, R203 ;  /* 0x00000000cb0572ca */ /* 0x000fe200000e0000 */
[----:B------:R-:W0:Y:S01]  /*0ae0*/  S2R R0, SR_TID.X ;  /* 0x0000000000007919 */ /* 0x000e220000002100 */
[----:B------:R-:W-:Y:S01]  /*0af0*/  UMOV UR36, URZ ;  /* 0x0000003f00247c82 */ /* 0x000fe20008000000 */
[----:B0-----:R-:W-:-:S05]  /*0b00*/  VIADD R215, R0, 0xffffff80 ;  /* 0xffffff8000d77836 */ /* 0x001fca0000000000 */
[----:B------:R-:W-:-:S04]  /*0b10*/  SHF.R.S32.HI R0, RZ, 0x1f, R215 ;  /* 0x0000001fff007819 */ /* 0x000fc800000114d7 */
[CC--:B------:R-:W-:Y:S02]  /*0b20*/  LEA.HI R3, R0.reuse, R215.reuse, RZ, 0x7 ;  /* 0x000000d700037211 */ /* 0x0c0fe400078f38ff */
[----:B------:R-:W-:Y:S02]  /*0b30*/  LEA.HI R4, R0, R215, RZ, 0x5 ;  /* 0x000000d700047211 */ /* 0x000fe400078f28ff */
[----:B------:R-:W-:Y:S02]  /*0b40*/  LOP3.LUT R210, R3, 0xffffff80, RZ, 0xc0, !PT ;  /* 0xffffff8003d27812 */ /* 0x000fe400078ec0ff */
[----:B------:R-:W-:-:S03]  /*0b50*/  SHF.R.S32.HI R212, RZ, 0x7, R3 ;  /* 0x00000007ffd47819 */ /* 0x000fc60000011403 */
[----:B------:R-:W-:Y:S01]  /*0b60*/  IMAD.IADD R210, R215, 0x1, -R210 ;  /* 0x00000001d7d27824 */ /* 0x000fe200078e0ad2 */
[----:B------:R-:W-:-:S04]  /*0b70*/  LEA.HI R3, R3, R212, RZ, 0x1 ;  /* 0x000000d403037211 */ /* 0x000fc800078f08ff */
[----:B------:R-:W-:Y:S02]  /*0b80*/  SHF.R.S32.HI R9, RZ, 0x1f, R210 ;  /* 0x0000001fff097819 */ /* 0x000fe400000114d2 */
[----:B------:R-:W-:Y:S02]  /*0b90*/  LOP3.LUT R3, R3, 0x3fffffe, RZ, 0xc0, !PT ;  /* 0x03fffffe03037812 */ /* 0x000fe400078ec0ff */
[CC--:B------:R-:W-:Y:S02]  /*0ba0*/  LEA.HI R8, R9.reuse, R210.reuse, RZ, 0x2 ;  /* 0x000000d209087211 */ /* 0x0c0fe400078f10ff */
[----:B------:R-:W-:Y:S01]  /*0bb0*/  LEA.HI R9, R9, R210, RZ, 0x5 ;  /* 0x000000d209097211 */ /* 0x000fe200078f28ff */
[----:B------:R-:W-:Y:S01]  /*0bc0*/  IMAD.IADD R3, R212, 0x1, -R3 ;  /* 0x00000001d4037824 */ /* 0x000fe200078e0a03 */
[----:B------:R-:W-:Y:S02]  /*0bd0*/  SHF.R.S32.HI R5, RZ, 0x2, R8 ;  /* 0x00000002ff057819 */ /* 0x000fe40000011408 */
[----:B------:R-:W-:-:S02]  /*0be0*/  SHF.R.S32.HI R9, RZ, 0x5, R9 ;  /* 0x00000005ff097819 */ /* 0x000fc40000011409 */
[----:B--2---:R-:W-:Y:S02]  /*0bf0*/  R2UR UR4, R2 ;  /* 0x00000000020472ca */ /* 0x004fe400000e0000 */
[----:B------:R-:W-:-:S04]  /*0c00*/  SHF.R.S32.HI R2, RZ, 0x1f, R8 ;  /* 0x0000001fff027819 */ /* 0x000fc80000011408 */
[----:B------:R-:W-:-:S04]  /*0c10*/  LEA.HI R2, R2, R5, RZ, 0x3 ;  /* 0x0000000502027211 */ /* 0x000fc800078f18ff */
[----:B------:R-:W-:Y:S02]  /*0c20*/  LOP3.LUT R6, R2, 0xfffffff8, RZ, 0xc0, !PT ;  /* 0xfffffff802067812 */ /* 0x000fe400078ec0ff */
[CC--:B------:R-:W-:Y:S01]  /*0c30*/  LEA.HI R2, R0.reuse, R215.reuse, RZ, 0x4 ;  /* 0x000000d700027211 */ /* 0x0c0fe200078f20ff */
[----:B------:R-:W-:Y:S01]  /*0c40*/  ULOP3.LUT UR4, UR4, 0x1, URZ, 0xfc, !UPT ;  /* 0x0000000104047892 */ /* 0x000fe2000f8efc3f */
[----:B------:R-:W-:Y:S01]  /*0c50*/  LEA.HI R0, R0, R215, RZ, 0x3 ;  /* 0x000000d700007211 */ /* 0x000fe200078f18ff */
[----:B------:R-:W-:Y:S01]  /*0c60*/  IMAD.IADD R10, R5, 0x1, -R6 ;  /* 0x00000001050a7824 */ /* 0x000fe200078e0a06 */
[----:B------:R-:W-:Y:S01]  /*0c70*/  SHF.R.S32.HI R5, RZ, 0x4, R2 ;  /* 0x00000004ff057819 */ /* 0x000fe20000011402 */
[----:B------:R-:W-:Y:S01]  /*0c80*/  IMAD.SHL.U32 R6, R4, 0x20, RZ ;  /* 0x0000002004067824 */ /* 0x000fe200078e00ff */
[C---:B------:R-:W-:Y:S01]  /*0c90*/  LOP3.LUT R4, R2.reuse, 0x3fffff0, RZ, 0xc0, !PT ;  /* 0x03fffff002047812 */ /* 0x040fe200078ec0ff */
[----:B------:R-:W-:Y:S01]  /*0ca0*/  IMAD R10, R9, 0x10, R10 ;  /* 0x00000010090a7824 */ /* 0x000fe200078e020a */
[----:B------:R-:W-:Y:S01]  /*0cb0*/  LEA.HI R2, R2, R5, RZ, 0x1 ;  /* 0x0000000502027211 */ /* 0x000fe200078f08ff */
[----:B------:R-:W-:Y:S01]  /*0cc0*/  IMAD.U32 R214, RZ, RZ, UR4 ;  /* 0x00000004ffd67e24 */ /* 0x000fe2000f8e00ff */
[----:B------:R-:W-:Y:S01]  /*0cd0*/  LOP3.LUT R7, R6, 0xfffffc00, RZ, 0xc0, !PT ;  /* 0xfffffc0006077812 */ /* 0x000fe200078ec0ff */
[----:B------:R-:W-:Y:S01]  /*0ce0*/  IMAD.IADD R4, R215, 0x1, -R4 ;  /* 0x00000001d7047824 */ /* 0x000fe200078e0a04 */
[----:B------:R-:W-:Y:S01]  /*0cf0*/  LOP3.LUT R2, R2, 0x1ffffffe, RZ, 0xc0, !PT ;  /* 0x1ffffffe02027812 */ /* 0x000fe200078ec0ff */
[----:B------:R-:W-:Y:S01]  /*0d00*/  IMAD R211, R3, 0x40, R10 ;  /* 0x0000004003d37824 */ /* 0x000fe200078e020a */
[----:B------:R-:W-:Y:S01]  /*0d10*/  LOP3.LUT R3, R8, 0x7ffffffc, RZ, 0xc0, !PT ;  /* 0x7ffffffc08037812 */ /* 0x000fe200078ec0ff */
[----:B------:R-:W-:Y:S01]  /*0d20*/  IMAD R7, R4, 0x40, R7 ;  /* 0x0000004004077824 */ /* 0x000fe200078e0207 */
[----:B------:R-:W-:Y:S01]  /*0d30*/  UMOV UR4, URZ ;  /* 0x0000003f00047c82 */ /* 0x000fe20008000000 */
[----:B------:R-:W-:Y:S01]  /*0d40*/  IMAD.IADD R2, R5, 0x1, -R2 ;  /* 0x0000000105027824 */ /* 0x000fe200078e0a02 */
[----:B------:R-:W-:Y:S01]  /*0d50*/  SHF.R.S32.HI R204, RZ, 0x3, R0 ;  /* 0x00000003ffcc7819 */ /* 0x000fe20000011400 */
[----:B------:R-:W-:-:S02]  /*0d60*/  IMAD.U32 R209, RZ, RZ, UR4 ;  /* 0x00000004ffd17e24 */ /* 0x000fc4000f8e00ff */
[----:B------:R-:W-:Y:S01]  /*0d70*/  IMAD R213, R2, 0x8, R7 ;  /* 0x0000000802d57824 */ /* 0x000fe200078e0207 */
[----:B------:R-:W-:Y:S01]  /*0d80*/  LOP3.LUT R2, R0, 0x1ffffff8, RZ, 0xc0, !PT ;  /* 0x1ffffff800027812 */ /* 0x000fe200078ec0ff */
[----:B------:R-:W-:-:S04]  /*0d90*/  IMAD.IADD R18, R210, 0x1, -R3 ;  /* 0x00000001d2127824 */ /* 0x000fc800078e0a03 */
[----:B------:R-:W-:-:S04]  /*0da0*/  IMAD.IADD R2, R215, 0x1, -R2 ;  /* 0x00000001d7027824 */ /* 0x000fc800078e0a02 */
[----:B------:R-:W-:-:S07]  /*0db0*/  IMAD.SHL.U32 R23, R2, 0x8, RZ ;  /* 0x0000000802177824 */ /* 0x000fce00078e00ff */
.L_x_1176:
[----:B------:R-:W-:Y:S01]  /*0dc0*/  ULDC.64 UR8, c[0x0][0xa28] ;  /* 0x00028a0000087ab9 */ /* 0x000fe20000000a00 */
[----:B0-----:R-:W0:Y:S01]  /*0dd0*/  LDC R22, c[0x0][0x288] ;  /* 0x0000a200ff167b82 */ /* 0x001e220000000800 */
[----:B------:R-:W-:Y:S01]  /*0de0*/  UISETP.NE.U32.AND UP0, UPT, UR8, URZ, UPT ;  /* 0x0000003f0800728c */ /* 0x000fe2000bf05070 */
[----:B----45:R-:W-:-:S03]  /*0df0*/  IMAD.MOV.U32 R6, RZ, RZ, RZ ;  /* 0x000000ffff067224 */ /* 0x030fc600078e00ff */
[----:B------:R-:W-:-:S03]  /*0e00*/  UISETP.NE.AND.EX UP0, UPT, UR9, URZ, UPT, UP0 ;  /* 0x0000003f0900728c */ /* 0x000fc6000bf05300 */
[----:B------:R-:W-:Y:S01]  /*0e10*/  ULDC.64 UR8, c[0x0][0xa18] ;  /* 0x0002860000087ab9 */ /* 0x000fe20000000a00 */
[----:B-123--:R-:W1:Y:S01]  /*0e20*/  LDC.64 R8, c[0x0][0x3f8] ;  /* 0x0000fe00ff087b82 */ /* 0x00ee620000000a00 */
[----:B------:R-:W-:Y:S01]  /*0e30*/  UISETP.NE.U32.AND UP1, UPT, UR8, URZ, UPT ;  /* 0x0000003f0800728c */ /* 0x000fe2000bf25070 */
[----:B------:R-:W-:-:S03]  /*0e40*/  PLOP3.LUT P0, PT, PT, PT, UP0, 0x80, 0x0 ;  /* 0x000000000000781c */ /* 0x000fc60003f0f008 */
[----:B------:R-:W-:-:S03]  /*0e50*/  UISETP.NE.AND.EX UP1, UPT, UR9, URZ, UPT, UP1 ;  /* 0x0000003f0900728c */ /* 0x000fc6000bf25310 */
[----:B------:R-:W-:Y:S01]  /*0e60*/  @UP0 ULDC.64 UR8, c[0x0][0xa28] ;  /* 0x00028a0000080ab9 */ /* 0x000fe20000000a00 */
[----:B------:R-:W2:Y:S01]  /*0e70*/  LDC R0, c[0x0][0x404] ;  /* 0x00010100ff007b82 */ /* 0x000ea20000000800 */
[----:B------:R-:W-:Y:S01]  /*0e80*/  @UP0 UIMAD.WIDE UR8, UR5, 0x4, UR8 ;  /* 0x00000004050808a5 */ /* 0x000fe2000f8e0208 */
[----:B------:R-:W-:-:S05]  /*0e90*/  PLOP3.LUT P2, PT, PT, PT, UP1, 0x80, 0x0 ;  /* 0x000000000000781c */ /* 0x000fca0003f4f018 */
[----:B------:R-:W-:Y:S01]  /*0ea0*/  @UP1 ULDC.64 UR10, c[0x0][0xa18] ;  /* 0x00028600000a1ab9 */ /* 0x000fe20000000a00 */
[----:B------:R-:W-:Y:S01]  /*0eb0*/  IMAD.U32 R2, RZ, RZ, UR8 ;  /* 0x00000008ff027e24 */ /* 0x000fe2000f8e00ff */
[----:B------:R-:W3:Y:S01]  /*0ec0*/  LDC R19, c[0x0][0x2e0] ;  /* 0x0000b800ff137b82 */ /* 0x000ee20000000800 */
[----:B------:R-:W-:Y:S01]  /*0ed0*/  IMAD.U32 R3, RZ, RZ, UR9 ;  /* 0x00000009ff037e24 */ /* 0x000fe2000f8e00ff */
[----:B------:R-:W-:-:S04]  /*0ee0*/  @UP1 UIMAD.WIDE UR8, UR5, 0x4, UR10 ;  /* 0x00000004050818a5 */ /* 0x000fc8000f8e020a */
[----:B------:R4:W5:Y:S02]  /*0ef0*/  @P0 LDG.E R6, desc[UR60][R2.64] ;  /* 0x0000003c02060981 */ /* 0x000964000c1e1900 */
[----:B------:R-:W-:Y:S02]  /*0f00*/  IMAD.U32 R4, RZ, RZ, UR8 ;  /* 0x00000008ff047e24 */ /* 0x000fe4000f8e00ff */
[----:B------:R-:W-:Y:S01]  /*0f10*/  IMAD.U32 R5, RZ, RZ, UR9 ;  /* 0x00000009ff057e24 */ /* 0x000fe2000f8e00ff */
[----:B------:R-:W-:-:S04]  /*0f20*/  ULDC.64 UR8, c[0x0][0xa20] ;  /* 0x0002880000087ab9 */ /* 0x000fc80000000a00 */
[----:B0-----:R4:W5:Y:S01]  /*0f30*/  @P2 LDG.E R22, desc[UR60][R4.64] ;  /* 0x0000003c04162981 */ /* 0x001962000c1e1900 */
[----:B-1----:R-:W-:Y:S01]  /*0f40*/  ISETP.NE.U32.AND P0, PT, R8, RZ, PT ;  /* 0x000000ff0800720c */ /* 0x002fe20003f05070 */
[----:B------:R-:W-:Y:S01]  /*0f50*/  IMAD.U32 R207, RZ, RZ, UR6 ;  /* 0x00000006ffcf7e24 */ /* 0x000fe2000f8e00ff */
[----:B------:R-:W-:Y:S02]  /*0f60*/  ISETP.NE.U32.AND P1, PT, RZ, UR8, PT ;  /* 0x00000008ff007c0c */ /* 0x000fe4000bf25070 */
[----:B------:R-:W-:Y:S02]  /*0f70*/  ISETP.NE.AND.EX P0, PT, R9, RZ, PT, P0 ;  /* 0x000000ff0900720c */ /* 0x000fe40003f05300 */
[----:B------:R-:W-:Y:S02]  /*0f80*/  ISETP.NE.AND.EX P1, PT, RZ, UR9, PT, P1 ;  /* 0x00000009ff007c0c */ /* 0x000fe4000bf25310 */
[----:B--2---:R-:W-:Y:S01]  /*0f90*/  SEL R0, R0, 0x1, P0 ;  /* 0x0000000100007807 */ /* 0x004fe20000000000 */
[----:B----4-:R-:W-:Y:S10]  /*0fa0*/  @P2 BRA `(.L_x_1077) ;  /* 0x00000000002c2947 */ /* 0x010ff40003800000 */
[----:B------:R-:W-:Y:S02]  /*0fb0*/  ULDC.64 UR6, c[0x0][0xa00] ;  /* 0x0002800000067ab9 */ /* 0x000fe40000000a00 */
[----:B------:R-:W-:-:S04]  /*0fc0*/  ISETP.NE.U32.AND P0, PT, RZ, UR6, PT ;  /* 0x00000006ff007c0c */ /* 0x000fc8000bf05070 */
[----:B------:R-:W-:-:S13]  /*0fd0*/  ISETP.NE.AND.EX P0, PT, RZ, UR7, PT, P0 ;  /* 0x00000007ff007c0c */ /* 0x000fda000bf05300 */
[----:B------:R-:W-:Y:S05]  /*0fe0*/  @!P0 BRA `(.L_x_1077) ;  /* 0x00000000001c8947 */ /* 0x000fea0003800000 */
[----:B------:R-:W-:Y:S02]  /*0ff0*/  ULDC.64 UR6, c[0x0][0xa00] ;  /* 0x0002800000067ab9 */ /* 0x000fe40000000a00 */
[----:B------:R-:W-:-:S06]  /*1000*/  UIMAD.WIDE UR6, UR5, 0x4, UR6 ;  /* 0x00000004050678a5 */ /* 0x000fcc000f8e0206 */
[----:B------:R-:W-:Y:S02]  /*1010*/  IMAD.U32 R2, RZ, RZ, UR6 ;  /* 0x00000006ff027e24 */ /* 0x000fe4000f8e00ff */
[----:B------:R-:W-:-:S05]  /*1020*/  IMAD.U32 R3, RZ, RZ, UR7 ;  /* 0x00000007ff037e24 */ /* 0x000fca000f8e00ff */
[----:B-----5:R-:W2:Y:S04]  /*1030*/  LDG.E R22, desc[UR60][R2.64] ;  /* 0x0000003c02167981 */ /* 0x020ea8000c1e1900 */
[----:B------:R-:W2:Y:S02]  /*1040*/  LDG.E R5, desc[UR60][R2.64+0x4] ;  /* 0x0000043c02057981 */ /* 0x000ea4000c1e1900 */
[----:B--2---:R-:W-:-:S07]  /*1050*/  IMAD.IADD R22, R5, 0x1, -R22 ;  /* 0x0000000105167824 */ /* 0x004fce00078e0a16 */
.L_x_1077:
[----:B---3--:R-:W-:Y:S02]  /*1060*/  IMAD R19, R0, R19, RZ ;  /* 0x0000001300137224 */ /* 0x008fe400078e02ff */
[----:B------:R-:W-:Y:S02]  /*1070*/  IMAD.MOV.U32 R206, RZ, RZ, R201 ;  /* 0x000000ffffce7224 */ /* 0x000fe400078e00c9 */
[----:B------:R-:W-:Y:S01]  /*1080*/  IMAD.U32 R208, RZ, RZ, UR5 ;  /* 0x00000005ffd07e24 */ /* 0x000fe2000f8e00ff */
[----:B------:R-:W-:Y:S06]  /*1090*/  @!P1 BRA `(.L_x_1078) ;  /* 0x0000000000189947 */ /* 0x000fec0003800000 */
[----:B------:R-:W-:Y:S02]  /*10a0*/  ULDC.64 UR6, c[0x0][0xa20] ;  /* 0x0002880000067ab9 */ /* 0x000fe40000000a00 */
[----:B------:R-:W-:-:S06]  /*10b0*/  UIMAD.WIDE UR4, UR5, 0x4, UR6 ;  /* 0x00000004050478a5 */ /* 0x000fcc000f8e0206 */
[----:B------:R-:W-:Y:S02]  /*10c0*/  IMAD.U32 R2, RZ, RZ, UR4 ;  /* 0x00000004ff027e24 */ /* 0x000fe4000f8e00ff */
[----:B------:R-:W-:-:S05]  /*10d0*/  IMAD.U32 R3, RZ, RZ, UR5 ;  /* 0x00000005ff037e24 */ /* 0x000fca000f8e00ff */
[----:B------:R0:W5:Y:S01]  /*10e0*/  LDG.E R19, desc[UR60][R2.64] ;  /* 0x0000003c02137981 */ /* 0x000162000c1e1900 */
[----:B------:R-:W-:Y:S05]  /*10f0*/  BRA `(.L_x_1079) ;  /* 0x00000000002c7947 */ /* 0x000fea0003800000 */
.L_x_1078:
        /* <DEDUP_REMOVED lines=8> */
[----:B------:R-:W2:Y:S04]  /*1180*/  LDG.E R19, desc[UR60][R2.64] ;  /* 0x0000003c02137981 */ /* 0x000ea8000c1e1900 */
[----:B------:R-:W2:Y:S02]  /*1190*/  LDG.E R0, desc[UR60][R2.64+0x4] ;  /* 0x0000043c02007981 */ /* 0x000ea4000c1e1900 */
[----:B--2---:R-:W-:-:S07]  /*11a0*/  IMAD.IADD R19, R0, 0x1, -R19 ;  /* 0x0000000100137824 */ /* 0x004fce00078e0a13 */
.L_x_1079:
[----:B------:R-:W1:Y:S01]  /*11b0*/  LDC.64 R8, c[0x0][0x9e0] ;  /* 0x00027800ff087b82 */ /* 0x000e620000000a00 */
[----:B-----5:R-:W-:Y:S01]  /*11c0*/  IMAD.IADD R19, R19, 0x1, -R6 ;  /* 0x0000000113137824 */ /* 0x020fe200078e0a06 */
[----:B------:R-:W-:-:S04]  /*11d0*/  LEA R0, R201, 0x80, 0x7 ;  /* 0x00000080c9007811 */ /* 0x000fc800078e38ff */
[----:B0-----:R-:W-:Y:S02]  /*11e0*/  IADD3 R3, R19, R0, -R22 ;  /* 0x0000000013037210 */ /* 0x001fe40007ffe816 */
[----:B-1----:R-:W-:-:S03]  /*11f0*/  ISETP.GE.AND P1, PT, R9, 0x1, PT ;  /* 0x000000010900780c */ /* 0x002fc60003f26270 */
[----:B------:R-:W-:-:S10]  /*1200*/  IMAD.IADD R0, R3, 0x1, R8 ;  /* 0x0000000103007824 */ /* 0x000fd400078e0208 */
[----:B------:R-:W-:Y:S05]  /*1210*/  @!P1 BRA `(.L_x_1080) ;  /* 0x0000000000409947 */ /* 0x000fea0003800000 */
[C---:B------:R-:W-:Y:S01]  /*1220*/  ISETP.GT.AND P0, PT, R3.reuse, RZ, PT ;  /* 0x000000ff0300720c */ /* 0x040fe20003f04270 */
[----:B------:R-:W-:-:S12]  /*1230*/  VIADD R2, R3, 0xffffffff ;  /* 0xffffffff03027836 */ /* 0x000fd80000000000 */
[----:B------:R-:W-:Y:S05]  /*1240*/  @P0 BRA `(.L_x_1081) ;  /* 0x00000000001c0947 */ /* 0x000fea0003800000 */
[----:B------:R-:W-:Y:S01]  /*1250*/  ISETP.NE.AND P0, PT, R9, 0x1, PT ;  /* 0x000000010900780c */ /* 0x000fe20003f05270 */
[----:B------:R-:W-:-:S12]  /*1260*/  IMAD.MOV R3, RZ, RZ, -R3 ;  /* 0x000000ffff037224 */ /* 0x000fd800078e0a03 */
[----:B------:R-:W0:Y:S02]  /*1270*/  @P0 LDC.64 R4, c[0x0][0x9e8] ;  /* 0x00027a00ff040b82 */ /* 0x000e240000000a00 */
[----:B0-----:R-:W-:-:S05]  /*1280*/  @P0 IMAD.HI.U32 R2, R3, R4, RZ ;  /* 0x0000000403020227 */ /* 0x001fca00078e00ff */
[----:B------:R-:W-:-:S04]  /*1290*/  @P0 SHF.R.U32.HI R3, RZ, R5, R2 ;  /* 0x00000005ff030219 */ /* 0x000fc80000011602 */
[----:B------:R-:W-:Y:S01]  /*12a0*/  LOP3.LUT R2, RZ, R3, RZ, 0x33, !PT ;  /* 0x00000003ff027212 */ /* 0x000fe200078e33ff */
[----:B------:R-:W-:Y:S06]  /*12b0*/  BRA `(.L_x_1082) ;  /* 0x0000000000107947 */ /* 0x000fec0003800000 */
.L_x_1081:
[----:B------:R-:W-:-:S13]  /*12c0*/  ISETP.NE.AND P0, PT, R9, 0x1, PT ;  /* 0x000000010900780c */ /* 0x000fda0003f05270 */
[----:B------:R-:W0:Y:S02]  /*12d0*/  @P0 LDC.64 R4, c[0x0][0x9e8] ;  /* 0x00027a00ff040b82 */ /* 0x000e240000000a00 */
[----:B0-----:R-:W-:-:S05]  /*12e0*/  @P0 IMAD.HI.U32 R4, R2, R4, RZ ;  /* 0x0000000402040227 */ /* 0x001fca00078e00ff */
[----:B------:R-:W-:-:S07]  /*12f0*/  @P0 SHF.R.U32.HI R2, RZ, R5, R4 ;  /* 0x00000005ff020219 */ /* 0x000fce0000011604 */
.L_x_1082:
[----:B------:R-:W-:-:S05]  /*1300*/  IMAD R3, R2, R9, R9 ;  /* 0x0000000902037224 */ /* 0x000fca00078e0209 */
[----:B------:R-:W-:-:S07]  /*1310*/  VIMNMX R0, R0, R3, PT ;  /* 0x0000000300007248 */ /* 0x000fce0003fe0100 */
.L_x_1080:
[----:B------:R-:W-:Y:S01]  /*1320*/  VIADD R2, R0, 0x3f ;  /* 0x0000003f00027836 */ /* 0x000fe20000000000 */
[----:B------:R-:W-:Y:S01]  /*1330*/  ULDC UR4, c[0x0][0x9dc] ;  /* 0x0002770000047ab9 */ /* 0x000fe20000000800 */
[----:B------:R-:W-:Y:S02]  /*1340*/  VIADD R0, R19, 0x3f ;  /* 0x0000003f13007836 */ /* 0x000fe40000000000 */
[----:B------:R-:W-:Y:S01]  /*1350*/  IMAD R4, R201, 0x80, -R22 ;  /* 0x00000080c9047824 */ /* 0x000fe200078e0a16 */
[----:B------:R-:W-:Y:S02]  /*1360*/  SHF.R.S32.HI R5, RZ, 0x1f, R2 ;  /* 0x0000001fff057819 */ /* 0x000fe40000011402 */
[----:B------:R-:W-:Y:S01]  /*1370*/  SHF.R.S32.HI R3, RZ, 0x1f, R0 ;  /* 0x0000001fff037819 */ /* 0x000fe20000011400 */
[----:B------:R-:W-:Y:S01]  /*1380*/  IMAD.IADD R4, R19, 0x1, R4 ;  /* 0x0000000113047824 */ /* 0x000fe200078e0204 */
[----:B------:R-:W-:Y:S02]  /*1390*/  LEA.HI R5, R5, R2, RZ, 0x6 ;  /* 0x0000000205057211 */ /* 0x000fe400078f30ff */
[----:B------:R-:W-:Y:S01]  /*13a0*/  LEA.HI R3, R3, R0, RZ, 0x6 ;  /* 0x0000000003037211 */ /* 0x000fe200078f30ff */
[----:B------:R-:W-:Y:S01]  /*13b0*/  VIADD R6, R4, -UR4 ;  /* 0x8000000404067c36 */ /* 0x000fe20008000000 */
[----:B------:R-:W-:-:S02]  /*13c0*/  SHF.R.S32.HI R62, RZ, 0x6, R5 ;  /* 0x00000006ff3e7819 */ /* 0x000fc40000011405 */
[----:B------:R-:W-:Y:S02]  /*13d0*/  SHF.R.S32.HI R3, RZ, 0x6, R3 ;  /* 0x00000006ff037819 */ /* 0x000fe40000011403 */
[----:B------:R-:W-:Y:S02]  /*13e0*/  R2UR UR4, R6 ;  /* 0x00000000060472ca */ /* 0x000fe400000e0000 */
[----:B------:R-:W-:Y:S01]  /*13f0*/  VIMNMX R62, R3, R62, PT ;  /* 0x0000003e033e7248 */ /* 0x000fe20003fe0100 */
[----:B------:R-:W-:-:S12]  /*1400*/  @!P1 BRA `(.L_x_1083) ;  /* 0x0000000000449947 */ /* 0x000fd80003800000 */
[----:B------:R-:W-:-:S13]  /*1410*/  ISETP.GT.AND P0, PT, R4, -0x1, PT ;  /* 0xffffffff0400780c */ /* 0x000fda0003f04270 */
[----:B------:R-:W-:Y:S05]  /*1420*/  @P0 BRA `(.L_x_1084) ;  /* 0x00000000001c0947 */ /* 0x000fea0003800000 */
[----:B------:R-:W-:Y:S02]  /*1430*/  ISETP.NE.AND P0, PT, R9, 0x1, PT ;  /* 0x000000010900780c */ /* 0x000fe40003f05270 */
[----:B------:R-:W-:-:S11]  /*1440*/  LOP3.LUT R3, RZ, R4, RZ, 0x33, !PT ;  /* 0x00000004ff037212 */ /* 0x000fd600078e33ff */
[----:B------:R-:W0:Y:S02]  /*1450*/  @P0 LDC.64 R6, c[0x0][0x9e8] ;  /* 0x00027a00ff060b82 */ /* 0x000e240000000a00 */
[----:B0-----:R-:W-:-:S05]  /*1460*/  @P0 IMAD.HI.U32 R0, R3, R6, RZ ;  /* 0x0000000603000227 */ /* 0x001fca00078e00ff */
[----:B------:R-:W-:-:S04]  /*1470*/  @P0 SHF.R.U32.HI R3, RZ, R7, R0 ;  /* 0x00000007ff030219 */ /* 0x000fc80000011600 */
[----:B------:R-:W-:Y:S01]  /*1480*/  LOP3.LUT R4, RZ, R3, RZ, 0x33, !PT ;  /* 0x00000003ff047212 */ /* 0x000fe200078e33ff */
[----:B------:R-:W-:Y:S06]  /*1490*/  BRA `(.L_x_1085) ;  /* 0x0000000000107947 */ /* 0x000fec0003800000 */
.L_x_1084:
[----:B------:R-:W-:-:S13]  /*14a0*/  ISETP.NE.AND P0, PT, R9, 0x1, PT ;  /* 0x000000010900780c */ /* 0x000fda0003f05270 */
[----:B------:R-:W0:Y:S02]  /*14b0*/  @P0 LDC.64 R2, c[0x0][0x9e8] ;  /* 0x00027a00ff020b82 */ /* 0x000e240000000a00 */
[----:B0-----:R-:W-:-:S05]  /*14c0*/  @P0 IMAD.HI.U32 R0, R4, R2, RZ ;  /* 0x0000000204000227 */ /* 0x001fca00078e00ff */
[----:B------:R-:W-:-:S07]  /*14d0*/  @P0 SHF.R.U32.HI R4, RZ, R3, R0 ;  /* 0x00000003ff040219 */ /* 0x000fce0000011600 */
.L_x_1085:
[----:B------:R-:W-:-:S05]  /*14e0*/  IMAD R4, R4, R9, RZ ;  /* 0x0000000904047224 */ /* 0x000fca00078e02ff */
[----:B------:R-:W-:-:S13]  /*14f0*/  R2UR UR5, R4 ;  /* 0x00000000040572ca */ /* 0x000fda00000e0000 */
[----:B------:R-:W-:-:S04]  /*1500*/  UISETP.LT.AND UP0, UPT, UR4, UR5, UPT ;  /* 0x000000050400728c */ /* 0x000fc8000bf01270 */
[----:B------:R-:W-:-:S12]  /*1510*/  USEL UR4, UR4, UR5, !UP0 ;  /* 0x0000000504047287 */ /* 0x000fd8000c000000 */
.L_x_1083:
        /* <DEDUP_REMOVED lines=22> */
[----:B------:R-:W-:Y:S01]  /*1680*/  ISETP.GT.AND P1, PT, R62, UR6, PT ;  /* 0x000000063e007c0c */ /* 0x000fe2000bf24270 */
[----:B------:R-:W-:Y:S01]  /*1690*/  IMAD.U32 R200, RZ, RZ, UR6 ;  /* 0x00000006ffc87e24 */ /* 0x000fe2000f8e00ff */
        /* <DEDUP_REMOVED lines=11> */
[----:B------:R-:W-:Y:S01]  /*1750*/  CS2R R100, SRZ ;  /* 0x0000000000647805 */ /* 0x000fe2000001ff00 */
[----:B------:R-:W-:Y:S01]  /*1760*/  IMAD.MOV.U32 R166, RZ, RZ, RZ ;  /* 0x000000ffffa67224 */ /* 0x000fe200078e00ff */
        /* <DEDUP_REMOVED lines=32> */
[----:B------:R-:W-:Y:S01]  /*1970*/  CS2R R32, SRZ ;  /* 0x0000000000207805 */ /* 0x000fe2000001ff00 */
[----:B------:R-:W-:Y:S01]  /*1980*/  IMAD.MOV.U32 R6, RZ, RZ, RZ ;  /* 0x000000ffff067224 */ /* 0x000fe200078e00ff */
[----:B------:R-:W-:Y:S02]  /*1990*/  CS2R R26, SRZ ;  /* 0x00000000001a7805 */ /* 0x000fe4000001ff00 */
[----:B------:R-:W-:Y:S01]  /*19a0*/  CS2R R28, SRZ ;  /* 0x00000000001c7805 */ /* 0x000fe2000001ff00 */
[----:B------:R-:W-:Y:S01]  /*19b0*/  IMAD.MOV.U32 R8, RZ, RZ, RZ ;  /* 0x000000ffff087224 */ /* 0x000fe200078e00ff */
[----:B------:R-:W-:Y:S01]  /*19c0*/  CS2R R24, SRZ ;  /* 0x0000000000187805 */ /* 0x000fe2000001ff00 */
[----:B------:R-:W-:Y:S06]  /*19d0*/  @!P1 BRA `(.L_x_1086) ;  /* 0x000000a800c89947 */ /* 0x000fec0003800000 */
        /* <DEDUP_REMOVED lines=31> */
.L_x_1087:
        /* <DEDUP_REMOVED lines=9> */
[----:B------:R-:W0:Y:S02]  /*1c60*/  SYNCS.PHASECHK.TRANS64.TRYWAIT P1, [UR38+0x30800], R0 ;  /* 0x03080000ff0075a7 */ /* 0x000e240008020166 */
[----:B0-----:R-:W-:Y:S05]  /*1c70*/  @!P1 BRA `(.L_x_1088) ;  /* 0x0000012c004c9947 */ /* 0x001fea0003800000 */
.L_x_1273:
[----:B------:R-:W-:Y:S05]  /*1c80*/  @!P0 BRA `(.L_x_1089) ;  /* 0x0000000000048947 */ /* 0x000fea0003800000 */
[----:B------:R-:W-:Y:S01]  /*1c90*/  BPT.TRAP 0x1 ;  /* 0x000000040000795c */ /* 0x000fe20000300000 */
.L_x_1089:
[----:B------:R-:W-:Y:S02]  /*1ca0*/  IMAD.U32 R5, RZ, RZ, UR36 ;  /* 0x00000024ff057e24 */ /* 0x000fe4000f8e00ff */
[----:B0-----:R-:W-:-:S03]  /*1cb0*/  IMAD.U32 R0, RZ, RZ, UR37 ;  /* 0x00000025ff007e24 */ /* 0x001fc6000f8e00ff */
[----:B------:R-:W-:Y:S02]  /*1cc0*/  LEA R5, R5, UR38, 0x3 ;  /* 0x0000002605057c11 */ /* 0x000fe4000f8e18ff */
[----:B------:R-:W-:-:S04]  /*1cd0*/  SHF.L.U32 R0, R0, 0x1f, RZ ;  /* 0x0000001f00007819 */ /* 0x000fc800000006ff */
[----:B------:R0:W1:Y:S01]  /*1ce0*/  SYNCS.PHASECHK.TRANS64.TRYWAIT P2, [R5+URZ+0x30830], R0 ;  /* 0x03083000050075a7 */ /* 0x000062000804017f */
[----:B------:R-:W-:Y:S05]  /*1cf0*/  @!P0 BRA `(.L_x_1090) ;  /* 0x0000000000048947 */ /* 0x000fea0003800000 */
[----:B------:R-:W-:Y:S01]  /*1d00*/  BPT.TRAP 0x1 ;  /* 0x000000040000795c */ /* 0x000fe20000300000 */
.L_x_1090:
[----:B------:R-:W2:Y:S02]  /*1d10*/  S2R R2, SR_TID.X ;  /* 0x0000000000027919 */ /* 0x000ea40000002100 */
[----:B--2---:R-:W-:Y:S01]  /*1d20*/  LOP3.LUT P1, RZ, R2, 0x7f, RZ, 0xc0, !PT ;  /* 0x0000007f02ff7812 */ /* 0x004fe2000782c0ff */
[----:B-1----:R-:W-:-:S12]  /*1d30*/  @P2 BRA `(.L_x_1091) ;  /* 0x0000000000082947 */ /* 0x002fd80003800000 */
[----:B------:R-:W1:Y:S02]  /*1d40*/  SYNCS.PHASECHK.TRANS64.TRYWAIT P2, [R5+URZ+0x30830], R0 ;  /* 0x03083000050075a7 */ /* 0x000e64000804017f */
[----:B-1----:R-:W-:Y:S05]  /*1d50*/  @!P2 BRA `(.L_x_1092) ;  /* 0x0000012c002ca947 */ /* 0x002fea0003800000 */
.L_x_1091:
[----:B------:R-:W-:Y:S05]  /*1d60*/  WARPSYNC.ALL ;  /* 0x0000000000007948 */ /* 0x000fea0003800000 */
[----:B------:R-:W-:Y:S01]  /*1d70*/  UIADD3 UR4, UR38, 0x20400, URZ ;  /* 0x0002040026047890 */ /* 0x000fe2000fffe03f */
[----:B------:R-:W-:Y:S01]  /*1d80*/  WARPGROUP.ARRIVE ;  /* 0x00000000000079c5 */ /* 0x000fe20000000000 */
[----:B------:R-:W-:Y:S01]  /*1d90*/  UMOV UR9, 0x40000040 ;  /* 0x4000004000097882 */ /* 0x000fe20000000000 */
[----:B------:R-:W-:Y:S01]  /*1da0*/  UMOV UR11, 0x40000040 ;  /* 0x40000040000b7882 */ /* 0x000fe20000000000 */
[----:B------:R-:W-:Y:S01]  /*1db0*/  USHF.R.U32.HI UR4, URZ, 0x4, UR4 ;  /* 0x000000043f047899 */ /* 0x000fe20008011604 */
[----:B------:R-:W-:Y:S01]  /*1dc0*/  IMAD.U32 R15, RZ, RZ, UR9 ;  /* 0x00000009ff0f7e24 */ /* 0x000fe2000f8e00ff */
[----:B------:R-:W-:Y:S01]  /*1dd0*/  UMOV UR13, 0x40000040 ;  /* 0x40000040000d7882 */ /* 0x000fe20000000000 */
[----:B------:R-:W-:Y:S01]  /*1de0*/  UMOV UR15, 0x40000040 ;  /* 0x40000040000f7882 */ /* 0x000fe20000000000 */
[----:B------:R-:W-:Y:S01]  /*1df0*/  ULOP3.LUT UR4, UR4, 0x3fff, URZ, 0xc0, !UPT ;  /* 0x00003fff04047892 */ /* 0x000fe2000f8ec03f */
[----:B------:R-:W-:Y:S01]  /*1e00*/  IMAD.MOV.U32 R3, RZ, RZ, -0x40 ;  /* 0xffffffc0ff037424 */ /* 0x000fe200078e00ff */
[----:B------:R-:W-:Y:S01]  /*1e10*/  UMOV UR17, 0x40000040 ;  /* 0x4000004000117882 */ /* 0x000fe20000000000 */
[----:B------:R-:W-:Y:S01]  /*1e20*/  UMOV UR19, 0x40000040 ;  /* 0x4000004000137882 */ /* 0x000fe20000000000 */
[----:B------:R-:W-:Y:S01]  /*1e30*/  ULOP3.LUT UR39, UR4, 0x10000, URZ, 0xfc, !UPT ;  /* 0x0001000004277892 */ /* 0x000fe2000f8efc3f */
[----:B------:R-:W-:Y:S01]  /*1e40*/  IMAD R20, R62, R3, 0x40 ;  /* 0x000000403e147424 */ /* 0x000fe200078e0203 */
[----:B------:R-:W-:Y:S01]  /*1e50*/  ULOP3.LUT UR4, UR40, 0x10000, URZ, 0xfc, !UPT ;  /* 0x0001000028047892 */ /* 0x000fe2000f8efc3f */
[----:B01----:R-:W-:Y:S01]  /*1e60*/  @!P1 VIADD R0, R5, 0x30840 ;  /* 0x0003084005009836 */ /* 0x003fe20000000000 */
[----:B------:R-:W-:Y:S01]  /*1e70*/  ULEA UR5, UR36, UR39, 0xb ;  /* 0x0000002724057291 */ /* 0x000fe2000f8e583f */
[----:B------:R-:W-:Y:S01]  /*1e80*/  IMAD.IADD R3, R19, 0x1, R20 ;  /* 0x0000000113037824 */ /* 0x000fe200078e0214 */
[----:B------:R-:W-:Y:S01]  /*1e90*/  UIADD3 UR6, UR4, 0x2, URZ ;  /* 0x0000000204067890 */ /* 0x000fe2000fffe03f */
[----:B------:R-:W-:Y:S01]  /*1ea0*/  IMAD R4, R201, 0x80, R211 ;  /* 0x00000080c9047824 */ /* 0x000fe200078e02d3 */
[----:B------:R-:W-:Y:S01]  /*1eb0*/  UIADD3 UR7, UR5, 0x2, URZ ;  /* 0x0000000205077890 */ /* 0x000fe2000fffe03f */
[----:B------:R-:W-:Y:S01]  /*1ec0*/  @!P1 PRMT R0, RZ, 0x654, R0 ;  /* 0x00000654ff009816 */ /* 0x000fe20000000000 */
[----:B------:R-:W-:Y:S01]  /*1ed0*/  UMOV UR8, UR4 ;  /* 0x0000000400087c82 */ /* 0x000fe20008000000 */
[----:B------:R-:W-:Y:S01]  /*1ee0*/  UMOV UR10, UR5 ;  /* 0x00000005000a7c82 */ /* 0x000fe20008000000 */
[----:B------:R-:W-:Y:S01]  /*1ef0*/  IMAD.U32 R14, RZ, RZ, UR8 ;  /* 0x00000008ff0e7e24 */ /* 0x000fe2000f8e00ff */
[----:B------:R-:W-:Y:S01]  /*1f00*/  HGMMA.64x64x16.F32 R24, gdesc[UR8], RZ, !UPT, gsb0 ;  /* 0x00e00000081879f0 */ /* 0x000fe2000c0008ff */
        /* <DEDUP_REMOVED lines=8> */
[----:B------:R-:W-:Y:S01]  /*1f90*/  UIADD3 UR12, UR4, 0x404, URZ ;  /* 0x00000404040c7890 */ /* 0x000fe2000fffe03f */
[--C-:B------:R-:W-:Y:S01]  /*1fa0*/  IADD3 R5, -R22, 0x1, R3.reuse ;  /* 0x0000000116057810 */ /* 0x100fe20007ffe103 */
[----:B------:R-:W-:Y:S01]  /*1fb0*/  UIADD3 UR14, UR5, 0x204, URZ ;  /* 0x00000204050e7890 */ /* 0x000fe2000fffe03f */
[----:B------:R-:W-:Y:S01]  /*1fc0*/  IMAD R17, R18, -0x2, R3 ;  /* 0xfffffffe12117824 */ /* 0x000fe200078e0203 */
[----:B------:R-:W-:Y:S01]  /*1fd0*/  UIADD3 UR16, UR4, 0x406, URZ ;  /* 0x0000040604107890 */ /* 0x000fe2000fffe03f */
[----:B------:R-:W-:Y:S01]  /*1fe0*/  LEA R16, R62, 0xffffffc0, 0x6 ;  /* 0xffffffc03e107811 */ /* 0x000fe200078e30ff */
[----:B------:R-:W-:Y:S01]  /*1ff0*/  UIADD3 UR18, UR5, 0x206, URZ ;  /* 0x0000020605127890 */ /* 0x000fe2000fffe03f */
[----:B------:R-:W-:Y:S01]  /*2000*/  IMAD R5, R18, -0x2, R5 ;  /* 0xfffffffe12057824 */ /* 0x000fe200078e0205 */
        /* <DEDUP_REMOVED lines=61> */
[----:B------:R-:W-:Y:S01]  /*23e0*/  IMAD.U32 R6, RZ, RZ, UR8 ;  /* 0x00000008ff067e24 */ /* 0x000fe2000f8e00ff */
[----:B------:R-:W-:Y:S01]  /*23f0*/  ULDC.64 UR6, c[0x0][0x9e0] ;  /* 0x0002780000067ab9 */ /* 0x000fe20000000a00 */
[----:B------:R-:W-:Y:S01]  /*2400*/  IMAD.U32 R7, RZ, RZ, UR9 ;  /* 0x00000009ff077e24 */ /* 0x000fe2000f8e00ff */
[----:B------:R-:W-:Y:S01]  /*2410*/  UISETP.GE.AND UP0, UPT, UR7, 0x1, UPT ;  /* 0x000000010700788c */ /* 0x000fe2000bf06270 */
[----:B------:R-:W-:-:S05]  /*2420*/  VIADD R21, R5, UR6 ;  /* 0x0000000605157c36 */ /* 0x000fca0008000000 */
[----:B------:R-:W-:Y:S01]  /*2430*/  PLOP3.LUT P2, PT, PT, PT, UP0, 0x40, 0x0 ;  /* 0x000000000000781c */ /* 0x000fe20003f4e808 */
[----:B------:R-:W-:Y:S02]  /*2440*/  WARPGROUP.DEPBAR.LE gsb0, 0x0 ;  /* 0x00008000000079c5 */ /* 0x000fe40000010000 */
[----:B------:R-:W-:-:S06]  /*2450*/  WARPGROUP.ARRIVE ;  /* 0x00000000000079c5 */ /* 0x000fcc0000000000 */
[----:B------:R-:W-:Y:S01]  /*2460*/  HGMMA.64x64x16.F32 R24, gdesc[UR8], R24, gsb0 ;  /* 0x00e00000081879f0 */ /* 0x000fe20008000818 */
[----:B------:R-:W-:Y:S02]  /*2470*/  UIADD3 UR8, UR4, 0x402, URZ ;  /* 0x0000040204087890 */ /* 0x000fe4000fffe03f */
[----:B------:R-:W-:Y:S01]  /*2480*/  UIADD3 UR10, UR5, 0x202, URZ ;  /* 0x00000202050a7890 */ /* 0x000fe2000fffe03f */
[----:B------:R-:W-:Y:S01]  /*2490*/  UMOV UR9, 0x40000040 ;  /* 0x4000004000097882 */ /* 0x000fe20000000000 */
[----:B------:R-:W-:Y:S01]  /*24a0*/  UMOV UR11, 0x40000040 ;  /* 0x40000040000b7882 */ /* 0x000fe20000000000 */
        /* <DEDUP_REMOVED lines=39> */
[----:B0-----:R-:W-:Y:S01]  /*2720*/  VIADDMNMX R0, R4, R21, R17, PT ;  /* 0x0000001504007246 */ /* 0x001fe20003800111 */
[----:B------:R-:W-:Y:S06]  /*2730*/  @P2 BRA `(.L_x_1093) ;  /* 0x0000000000582947 */ /* 0x000fec0003800000 */
[----:B------:R-:W-:Y:S01]  /*2740*/  IADD3 R3, -R22, R19, R4 ;  /* 0x0000001316037210 */ /* 0x000fe20007ffe104 */
[----:B------:R-:W-:Y:S03]  /*2750*/  BSSY B0, `(.L_x_1094) ;  /* 0x0000010000007945 */ /* 0x000fe60003800000 */
        /* <DEDUP_REMOVED lines=10> */
.L_x_1095:
[----:B------:R-:W-:-:S06]  /*2800*/  UISETP.NE.AND UP1, UPT, UR7, 0x1, UPT ;  /* 0x000000010700788c */ /* 0x000fcc000bf25270 */
[----:B------:R-:W-:-:S05]  /*2810*/  PLOP3.LUT P2, PT, PT, PT, UP1, 0x80, 0x0 ;  /* 0x000000000000781c */ /* 0x000fca0003f4f018 */
[----:B------:R-:W-:-:S08]  /*2820*/  @UP1 ULDC.64 UR10, c[0x0][0x9e8] ;  /* 0x00027a00000a1ab9 */ /* 0x000fd00000000a00 */
[----:B------:R-:W-:-:S05]  /*2830*/  @P2 IMAD.HI.U32 R56, R3, UR10, RZ ;  /* 0x0000000a03382c27 */ /* 0x000fca000f8e00ff */
[----:B------:R-:W-:-:S07]  /*2840*/  @P2 SHF.R.U32.HI R3, RZ, UR11, R56 ;  /* 0x0000000bff032c19 */ /* 0x000fce0008011638 */
.L_x_1096:
[----:B------:R-:W-:Y:S05]  /*2850*/  BSYNC B0 ;  /* 0x0000000000007941 */ /* 0x000fea0003800000 */
.L_x_1094:
[----:B------:R-:W-:-:S04]  /*2860*/  IMAD R3, R3, UR7, -R16 ;  /* 0x0000000703037c24 */ /* 0x000fc8000f8e0a10 */
[----:B------:R-:W-:-:S05]  /*2870*/  IMAD R3, R18, -0x2, R3 ;  /* 0xfffffffe12037824 */ /* 0x000fca00078e0203 */
[----:B------:R-:W-:Y:S02]  /*2880*/  VIMNMX R2, R2, R3, !PT ;  /* 0x0000000302027248 */ /* 0x000fe40007fe0100 */
[----:B------:R-:W-:-:S07]  /*2890*/  VIADDMNMX R0, R3, UR7, R0, PT ;  /* 0x0000000703007c46 */ /* 0x000fce000b800100 */
.L_x_1093:
[C---:B------:R-:W-:Y:S02]  /*28a0*/  ISETP.GE.AND P2, PT, R20.reuse, 0x2, PT ;  /* 0x000000021400780c */ /* 0x040fe40003f46270 */
        /* <DEDUP_REMOVED lines=29> */
[----:B------:R-:W-:Y:S02]  /*2a80*/  ISETP.LT.OR P4, PT, R0, 0x1a, P4 ;  /* 0x0000001a0000780c */ /* 0x000fe40002781670 */
        /* <DEDUP_REMOVED lines=43> */
[----:B------:R-:W-:Y:S02]  /*2d40*/  IADD3 R2, R5, 0x8, R4 ;  /* 0x0000000805027810 */ /* 0x000fe40007ffe004 */
[----:B------:R-:W-:Y:S01]  /*2d50*/  ISETP.LT.OR P6, PT, R0, 0x3a, P6 ;  /* 0x0000003a0000780c */ /* 0x000fe200037c1670 */
[----:B------:R-:W-:-:S03]  /*2d60*/  VIADD R0, R4, 0x8 ;  /* 0x0000000804007836 */ /* 0x000fc60000000000 */
[----:B------:R-:W-:Y:S02]  /*2d70*/  FSEL R72, R53, -INF , !P6 ;  /* 0xff80000035487808 */ /* 0x000fe40007000000 */
[----:B------:R-:W-:Y:S02]  /*2d80*/  PLOP3.LUT P6, PT, PT, PT, UP0, 0x40, 0x0 ;  /* 0x000000000000781c */ /* 0x000fe40003fce808 */
[----:B------:R-:W-:-:S11]  /*2d90*/  VIADDMNMX R0, R0, R21, R17, PT ;  /* 0x0000001500007246 */ /* 0x000fd60003800111 */
[----:B------:R-:W-:Y:S05]  /*2da0*/  @P6 BRA `(.L_x_1097) ;  /* 0x0000000000646947 */ /* 0x000fea0003800000 */
[----:B------:R-:W-:Y:S01]  /*2db0*/  IADD3 R3, R19, 0x8, R4 ;  /* 0x0000000813037810 */ /* 0x000fe20007ffe004 */
[----:B------:R-:W-:Y:S04]  /*2dc0*/  BSSY B0, `(.L_x_1098) ;  /* 0x0000013000007945 */ /* 0x000fe80003800000 */
        /* <DEDUP_REMOVED lines=12> */
.L_x_1099:
[----:B------:R-:W-:-:S06]  /*2e90*/  UISETP.NE.AND UP1, UPT, UR7, 0x1, UPT ;  /* 0x000000010700788c */ /* 0x000fcc000bf25270 */
[----:B------:R-:W-:-:S05]  /*2ea0*/  PLOP3.LUT P6, PT, PT, PT, UP1, 0x80, 0x0 ;  /* 0x000000000000781c */ /* 0x000fca0003fcf018 */
[----:B------:R-:W-:-:S08]  /*2eb0*/  @UP1 ULDC.64 UR10, c[0x0][0x9e8] ;  /* 0x00027a00000a1ab9 */ /* 0x000fd00000000a00 */
[----:B------:R-:W-:Y:S01]  /*2ec0*/  @P6 IMAD.HI.U32 R5, R3, UR10, RZ ;  /* 0x0000000a03056c27 */ /* 0x000fe2000f8e00ff */
[----:B------:R-:W-:-:S13]  /*2ed0*/  PLOP3.LUT P6, PT, PT, PT, UP1, 0x80, 0x0 ;  /* 0x000000000000781c */ /* 0x000fda0003fcf018 */
[----:B------:R-:W-:-:S07]  /*2ee0*/  @P6 SHF.R.U32.HI R3, RZ, UR11, R5 ;  /* 0x0000000bff036c19 */ /* 0x000fce0008011605 */
.L_x_1100:
[----:B------:R-:W-:Y:S05]  /*2ef0*/  BSYNC B0 ;  /* 0x0000000000007941 */ /* 0x000fea0003800000 */
.L_x_1098:
[----:B------:R-:W-:-:S04]  /*2f00*/  IMAD R3, R3, UR7, -R16 ;  /* 0x0000000703037c24 */ /* 0x000fc8000f8e0a10 */
[----:B------:R-:W-:-:S05]  /*2f10*/  IMAD R3, R18, -0x2, R3 ;  /* 0xfffffffe12037824 */ /* 0x000fca00078e0203 */
[----:B------:R-:W-:Y:S02]  /*2f20*/  VIMNMX R2, R2, R3, !PT ;  /* 0x0000000302027248 */ /* 0x000fe40007fe0100 */
[----:B------:R-:W-:-:S07]  /*2f30*/  VIADDMNMX R0, R3, UR7, R0, PT ;  /* 0x0000000703007c46 */ /* 0x000fce000b800100 */
.L_x_1097:
[----:B------:R-:W-:Y:S01]  /*2f40*/  ISETP.GT.AND P2, PT, R2, 0x1, !P2 ;  /* 0x000000010200780c */ /* 0x000fe20005744270 */
[----:B------:R-:W-:Y:S01]  /*2f50*/  ULDC UR10, c[0x0][0x988] ;  /* 0x00026200000a7ab9 */ /* 0x000fe20000000800 */
[----:B------:R-:W-:Y:S02]  /*2f60*/  FMNMX.FTZ R3, R24, R56, !PT ;  /* 0x0000003818037209 */ /* 0x000fe40007810000 */
        /* <DEDUP_REMOVED lines=29> */
[----:B------:R-:W-:Y:S02]  /*3140*/  FMNMX.FTZ R3, R52, R3, !PT ;  /* 0x0000000334037209 */ /* 0x000fe40007810000 */
[----:B------:R-:W-:Y:S02]  /*3150*/  FSEL R38, R38, -INF , !P2 ;  /* 0xff80000026267808 */ /* 0x000fe40005000000 */
[----:B------:R-:W-:Y:S02]  /*3160*/  ISETP.NE.AND P2, PT, R61, RZ, PT ;  /* 0x000000ff3d00720c */ /* 0x000fe40003f45270 */
[C---:B------:R-:W-:Y:S02]  /*3170*/  ISETP.GT.AND P3, PT, R2.reuse, 0x8, !P3 ;  /* 0x000000080200780c */ /* 0x040fe40005f64270 */
[----:B------:R-:W-:-:S02]  /*3180*/  ISETP.GT.AND P2, PT, R2, 0x19, !P2 ;  /* 0x000000190200780c */ /* 0x000fc40005744270 */
[----:B------:R-:W-:Y:S02]  /*3190*/  FMNMX.FTZ R17, R72, R3, !PT ;  /* 0x0000000348117209 */ /* 0x000fe40007810000 */
[C---:B------:R-:W-:Y:S02]  /*31a0*/  ISETP.LT.OR P2, PT, R0.reuse, 0x1a, P2 ;  /* 0x0000001a0000780c */ /* 0x040fe40001741670 */
[----:B------:R-:W-:Y:S01]  /*31b0*/  ISETP.LT.OR P3, PT, R0, 0x9, P3 ;  /* 0x000000090000780c */ /* 0x000fe20001f61670 */
[----:B------:R-:W0:Y:S01]  /*31c0*/  SHFL.BFLY PT, R16, R17, 0x2, 0x1f ;  /* 0x0c401f0011107f89 */ /* 0x000e2200000e0000 */
[----:B------:R-:W-:Y:S02]  /*31d0*/  FSEL R39, R39, -INF , !P2 ;  /* 0xff80000027277808 */ /* 0x000fe40005000000 */
[----:B------:R-:W-:Y:S02]  /*31e0*/  ISETP.NE.AND P2, PT, R37, RZ, PT ;  /* 0x000000ff2500720c */ /* 0x000fe40003f45270 */
        /* <DEDUP_REMOVED lines=16> */
[----:B------:R-:W-:Y:S02]  /*32f0*/  ISETP.GT.AND P3, PT, R2, 0x30, !P3 ;  /* 0x000000300200780c */ /* 0x000fe40005f64270 */
[----:B------:R-:W-:Y:S02]  /*3300*/  FSEL R46, R46, -INF , !P2 ;  /* 0xff8000002e2e7808 */ /* 0x000fe40005000000 */
[----:B------:R-:W-:-:S02]  /*3310*/  ISETP.GT.AND P2, PT, R2, RZ, !P6 ;  /* 0x000000ff0200720c */ /* 0x000fc40007744270 */
[----:B------:R-:W-:Y:S02]  /*3320*/  ISETP.NE.AND P6, PT, R20, RZ, PT ;  /* 0x000000ff1400720c */ /* 0x000fe40003fc5270 */
[----:B------:R-:W-:Y:S02]  /*3330*/  ISETP.LT.OR P2, PT, R0, 0x1, P2 ;  /* 0x000000010000780c */ /* 0x000fe40001741670 */
[----:B0-----:R-:W-:Y:S02]  /*3340*/  FMNMX.FTZ R20, R17, R16, !PT ;  /* 0x0000001011147209 */ /* 0x001fe40007810000 */
[----:B------:R-:W-:Y:S02]  /*3350*/  FSEL R26, R26, -INF , !P2 ;  /* 0xff8000001a1a7808 */ /* 0x000fe40005000000 */
[----:B------:R-:W-:Y:S01]  /*3360*/  ISETP.NE.AND P2, PT, R65, RZ, PT ;  /* 0x000000ff4100720c */ /* 0x000fe20003f45270 */
[----:B------:R-:W0:Y:S01]  /*3370*/  SHFL.BFLY PT, R5, R20, 0x1, 0x1f ;  /* 0x0c201f0014057f89 */ /* 0x000e2200000e0000 */
        /* <DEDUP_REMOVED lines=12> */
[----:B0-----:R-:W-:-:S02]  /*3440*/  FMNMX.FTZ R5, R20, R5, !PT ;  /* 0x0000000514057209 */ /* 0x001fc40007810000 */
[----:B------:R-:W-:Y:S02]  /*3450*/  FMNMX.FTZ R3, R39, R16, !PT ;  /* 0x0000001027037209 */ /* 0x000fe40007810000 */
[C---:B------:R-:W-:Y:S01]  /*3460*/  FSETP.NEU.FTZ.AND P2, PT, R5.reuse, -INF , PT ;  /* 0xff8000000500780b */ /* 0x040fe20003f5d000 */
[----:B------:R-:W-:Y:S01]  /*3470*/  FMUL.FTZ R17, R5, UR10 ;  /* 0x0000000a05117c20 */ /* 0x000fe20008410000 */
[----:B------:R-:W-:Y:S02]  /*3480*/  FMNMX.FTZ R16, R42, R3, !PT ;  /* 0x000000032a107209 */ /* 0x000fe40007810000 */
[----:B------:R-:W-:Y:S02]  /*3490*/  FSEL R51, R51, -INF , !P4 ;  /* 0xff80000033337808 */ /* 0x000fe40006000000 */
[----:B------:R-:W-:Y:S02]  /*34a0*/  FMNMX.FTZ R3, R43, R16, !PT ;  /* 0x000000102b037209 */ /* 0x000fe40007810000 */
[----:B------:R-:W-:-:S02]  /*34b0*/  FSEL R17, R17, RZ, P2 ;  /* 0x000000ff11117208 */ /* 0x000fc40001000000 */
[----:B------:R-:W-:Y:S02]  /*34c0*/  ISETP.GT.AND P2, PT, R2, 0x39, !P6 ;  /* 0x000000390200780c */ /* 0x000fe40007744270 */
[----:B------:R-:W-:Y:S01]  /*34d0*/  FMNMX.FTZ R2, R46, R3, !PT ;  /* 0x000000032e027209 */ /* 0x000fe20007810000 */
[--C-:B------:R-:W-:Y:S01]  /*34e0*/  FFMA.FTZ R16, R24, UR10, -R17.reuse ;  /* 0x0000000a18107c23 */ /* 0x100fe20008010811 */
[----:B------:R-:W-:Y:S01]  /*34f0*/  ISETP.LT.OR P2, PT, R0, 0x3a, P2 ;  /* 0x0000003a0000780c */ /* 0x000fe20001741670 */
[--C-:B------:R-:W-:Y:S01]  /*3500*/  FFMA.FTZ R20, R56, UR10, -R17.reuse ;  /* 0x0000000a38147c23 */ /* 0x100fe20008010811 */
[----:B------:R-:W-:Y:S01]  /*3510*/  FMNMX.FTZ R3, R47, R2, !PT ;  /* 0x000000022f037209 */ /* 0x000fe20007810000 */
[--C-:B------:R-:W-:Y:S01]  /*3520*/  FFMA.FTZ R24, R58, UR10, -R17.reuse ;  /* 0x0000000a3a187c23 */ /* 0x100fe20008010811 */
[----:B------:R-:W-:Y:S01]  /*3530*/  FSEL R54, R54, -INF , !P5 ;  /* 0xff80000036367808 */ /* 0x000fe20006800000 */
[----:B------:R-:W-:Y:S01]  /*3540*/  MUFU.EX2 R16, R16 ;  /* 0x0000001000107308 */ /* 0x000fe20000000800 */
[----:B------:R-:W-:Y:S01]  /*3550*/  FMNMX.FTZ R2, R50, R3, !PT ;  /* 0x0000000332027209 */ /* 0x000fe20007810000 */
[----:B------:R-:W-:Y:S01]  /*3560*/  FFMA.FTZ R33, R64, UR10, -R17 ;  /* 0x0000000a40217c23 */ /* 0x000fe20008010811 */
[----:B------:R-:W-:-:S02]  /*3570*/  FSEL R55, R55, -INF , !P2 ;  /* 0xff80000037377808 */ /* 0x000fc40005000000 */
[----:B------:R-:W-:Y:S01]  /*3580*/  FMNMX.FTZ R3, R51, R2, !PT ;  /* 0x0000000233037209 */ /* 0x000fe20007810000 */
[--C-:B------:R-:W-:Y:S01]  /*3590*/  FFMA.FTZ R2, R28, UR10, -R17.reuse ;  /* 0x0000000a1c027c23 */ /* 0x100fe20008010811 */
[--C-:B------:R-:W-:Y:S01]  /*35a0*/  FFMA.FTZ R28, R32, UR10, -R17.reuse ;  /* 0x0000000a201c7c23 */ /* 0x100fe20008010811 */
[----:B------:R0:W1:Y:S01]  /*35b0*/  MUFU.EX2 R21, R20 ;  /* 0x0000001400157308 */ /* 0x0000620000000800 */
[----:B------:R-:W-:Y:S01]  /*35c0*/  FMNMX.FTZ R0, R54, R3, !PT ;  /* 0x0000000336007209 */ /* 0x000fe20007810000 */
[--C-:B------:R-:W-:Y:S01]  /*35d0*/  FFMA.FTZ R32, R36, UR10, -R17.reuse ;  /* 0x0000000a24207c23 */ /* 0x100fe20008010811 */
[--C-:B------:R-:W-:Y:S01]  /*35e0*/  FFMA.FTZ R36, R40, UR10, -R17.reuse ;  /* 0x0000000a28247c23 */ /* 0x100fe20008010811 */
[----:B------:R-:W-:Y:S01]  /*35f0*/  FFMA.FTZ R40, R48, UR10, -R17 ;  /* 0x0000000a30287c23 */ /* 0x000fe20008010811 */
[----:B------:R-:W-:-:S03]  /*3600*/  FMNMX.FTZ R0, R55, R0, !PT ;  /* 0x0000000037007209 */ /* 0x000fc60007810000 */
[----:B------:R-:W-:Y:S01]  /*3610*/  MUFU.EX2 R198, R2 ;  /* 0x0000000200c67308 */ /* 0x000fe20000000800 */
[----:B0-----:R-:W-:Y:S01]  /*3620*/  FFMA.FTZ R20, R60, UR10, -R17 ;  /* 0x0000000a3c147c23 */ /* 0x001fe20008010811 */
[----:B------:R-:W0:Y:S06]  /*3630*/  SHFL.BFLY PT, R3, R0, 0x2, 0x1f ;  /* 0x0c401f0000037f89 */ /* 0x000e2c00000e0000 */
[----:B------:R2:W-:Y:S01]  /*3640*/  MUFU.EX2 R25, R24 ;  /* 0x0000001800197308 */ /* 0x0005e20000000800 */
[----:B-1----:R-:W-:-:S07]  /*3650*/  F2FP.F16.F32.PACK_AB R196, R21, R16 ;  /* 0x0000001015c4723e */ /* 0x002fce00000000ff */
[----:B------:R1:W-:Y:S01]  /*3660*/  MUFU.EX2 R29, R20 ;  /* 0x00000014001d7308 */ /* 0x0003e20000000800 */
[----:B--2---:R-:W-:-:S07]  /*3670*/  FFMA.FTZ R24, R68, UR10, -R17 ;  /* 0x0000000a44187c23 */ /* 0x004fce0008010811 */
[----:B------:R-:W2:Y:S01]  /*3680*/  MUFU.EX2 R28, R28 ;  /* 0x0000001c001c7308 */ /* 0x000ea20000000800 */
[--C-:B-1----:R-:W-:Y:S01]  /*3690*/  FFMA.FTZ R20, R44, UR10, -R17.reuse ;  /* 0x0000000a2c147c23 */ /* 0x102fe20008010811 */
[----:B0-----:R-:W-:Y:S01]  /*36a0*/  FMNMX.FTZ R2, R0, R3, !PT ;  /* 0x0000000300027209 */ /* 0x001fe20007810000 */
[--C-:B------:R-:W-:Y:S01]  /*36b0*/  FFMA.FTZ R0, R66, UR10, -R17.reuse ;  /* 0x0000000a42007c23 */ /* 0x100fe20008010811 */
[----:B------:R-:W-:-:S03]  /*36c0*/  FFMA.FTZ R44, R70, UR10, -R17 ;  /* 0x0000000a462c7c23 */ /* 0x000fc60008010811 */
[----:B------:R-:W0:Y:S01]  /*36d0*/  SHFL.BFLY PT, R3, R2, 0x1, 0x1f ;  /* 0x0c201f0002037f89 */ /* 0x000e2200000e0000 */
[----:B------:R1:W-:Y:S08]  /*36e0*/  MUFU.EX2 R37, R0 ;  /* 0x0000000000257308 */ /* 0x0003f00000000800 */
[----:B------:R-:W-:Y:S01]  /*36f0*/  MUFU.EX2 R32, R32 ;  /* 0x0000002000207308 */ /* 0x000fe20000000800 */
[----:B--2---:R-:W-:-:S07]  /*3700*/  F2FP.F16.F32.PACK_AB R192, R29, R28 ;  /* 0x0000001c1dc0723e */ /* 0x004fce00000000ff */
[----:B------:R-:W-:Y:S01]  /*3710*/  MUFU.EX2 R41, R24 ;  /* 0x0000001800297308 */ /* 0x000fe20000000800 */
[----:B0-----:R-:W-:Y:S01]  /*3720*/  FMNMX.FTZ R3, R2, R3, !PT ;  /* 0x0000000302037209 */ /* 0x001fe20007810000 */
[--C-:B------:R-:W-:Y:S01]  /*3730*/  FFMA.FTZ R2, R52, UR10, -R17.reuse ;  /* 0x0000000a34027c23 */ /* 0x100fe20008010811 */
[----:B------:R-:W-:-:S05]  /*3740*/  FFMA.FTZ R17, R72, UR10, -R17 ;  /* 0x0000000a48117c23 */ /* 0x000fca0008010811 */
[----:B------:R-:W0:Y:S01]  /*3750*/  MUFU.EX2 R33, R33 ;  /* 0x0000002100217308 */ /* 0x000e220000000800 */
[C---:B------:R-:W-:Y:S01]  /*3760*/  FSETP.NEU.FTZ.AND P2, PT, R3.reuse, -INF , PT ;  /* 0xff8000000300780b */ /* 0x040fe20003f5d000 */
[----:B-1----:R-:W-:-:S05]  /*3770*/  FMUL.FTZ R0, R3, UR10 ;  /* 0x0000000a03007c20 */ /* 0x002fca0008410000 */
[----:B------:R-:W-:Y:S01]  /*3780*/  FSEL R0, R0, RZ, P2 ;  /* 0x000000ff00007208 */ /* 0x000fe20001000000 */
[----:B------:R1:W-:Y:S01]  /*3790*/  MUFU.EX2 R49, R17 ;  /* 0x0000001100317308 */ /* 0x0003e20000000800 */
[----:B------:R-:W-:-:S03]  /*37a0*/  PLOP3.LUT P2, PT, PT, PT, UP0, 0x40, 0x0 ;  /* 0x000000000000781c */ /* 0x000fc60003f4e808 */
[--C-:B------:R-:W-:Y:S01]  /*37b0*/  FFMA.FTZ R26, R26, UR10, -R0.reuse ;  /* 0x0000000a1a1a7c23 */ /* 0x100fe20008010800 */
[--C-:B------:R-:W-:Y:S01]  /*37c0*/  FFMA.FTZ R27, R27, UR10, -R0.reuse ;  /* 0x0000000a1b1b7c23 */ /* 0x100fe20008010800 */
[--C-:B------:R-:W-:Y:S01]  /*37d0*/  FFMA.FTZ R30, R30, UR10, -R0.reuse ;  /* 0x0000000a1e1e7c23 */ /* 0x100fe20008010800 */
[--C-:B------:R-:W-:Y:S01]  /*37e0*/  FFMA.FTZ R31, R31, UR10, -R0.reuse ;  /* 0x0000000a1f1f7c23 */ /* 0x100fe20008010800 */
[--C-:B------:R-:W-:Y:S01]  /*37f0*/  FFMA.FTZ R34, R34, UR10, -R0.reuse ;  /* 0x0000000a22227c23 */ /* 0x100fe20008010800 */
[----:B-1----:R-:W-:Y:S01]  /*3800*/  FADD.FTZ R17, R16, R21 ;  /* 0x0000001510117221 */ /* 0x002fe20000010000 */
[----:B------:R-:W-:Y:S01]  /*3810*/  MUFU.EX2 R26, R26 ;  /* 0x0000001a001a7308 */ /* 0x000fe20000000800 */
[--C-:B------:R-:W-:Y:S01]  /*3820*/  FFMA.FTZ R35, R35, UR10, -R0.reuse ;  /* 0x0000000a23237c23 */ /* 0x100fe20008010800 */
[--C-:B------:R-:W-:Y:S01]  /*3830*/  FFMA.FTZ R38, R38, UR10, -R0.reuse ;  /* 0x0000000a26267c23 */ /* 0x100fe20008010800 */
[----:B------:R-:W-:Y:S01]  /*3840*/  FADD.FTZ R24, R198, R17 ;  /* 0x00000011c6187221 */ /* 0x000fe20000010000 */
[--C-:B------:R-:W-:Y:S01]  /*3850*/  FFMA.FTZ R39, R39, UR10, -R0.reuse ;  /* 0x0000000a27277c23 */ /* 0x100fe20008010800 */
[--C-:B------:R-:W-:Y:S01]  /*3860*/  FFMA.FTZ R42, R42, UR10, -R0.reuse ;  /* 0x0000000a2a2a7c23 */ /* 0x100fe20008010800 */
[----:B------:R-:W-:Y:S01]  /*3870*/  FFMA.FTZ R43, R43, UR10, -R0 ;  /* 0x0000000a2b2b7c23 */ /* 0x000fe20008010800 */
[----:B------:R-:W-:Y:S01]  /*3880*/  FADD.FTZ R17, R25, R24 ;  /* 0x0000001819117221 */ /* 0x000fe20000010000 */
[----:B------:R-:W1:Y:S01]  /*3890*/  MUFU.EX2 R27, R27 ;  /* 0x0000001b001b7308 */ /* 0x000e620000000800 */
[--C-:B------:R-:W-:Y:S01]  /*38a0*/  FFMA.FTZ R46, R46, UR10, -R0.reuse ;  /* 0x0000000a2e2e7c23 */ /* 0x100fe20008010800 */
[--C-:B------:R-:W-:Y:S01]  /*38b0*/  FFMA.FTZ R47, R47, UR10, -R0.reuse ;  /* 0x0000000a2f2f7c23 */ /* 0x100fe20008010800 */
[----:B------:R-:W-:Y:S01]  /*38c0*/  FADD.FTZ R24, R28, R17 ;  /* 0x000000111c187221 */ /* 0x000fe20000010000 */
[--C-:B------:R-:W-:Y:S01]  /*38d0*/  FFMA.FTZ R50, R50, UR10, -R0.reuse ;  /* 0x0000000a32327c23 */ /* 0x100fe20008010800 */
[----:B------:R-:W-:Y:S01]  /*38e0*/  FFMA.FTZ R51, R51, UR10, -R0 ;  /* 0x0000000a33337c23 */ /* 0x000fe20008010800 */
[----:B------:R-:W-:Y:S01]  /*38f0*/  F2FP.F16.F32.PACK_AB R198, R25, R198 ;  /* 0x000000c619c6723e */ /* 0x000fe200000000ff */
[----:B------:R-:W-:Y:S01]  /*3900*/  FADD.FTZ R53, R29, R24 ;  /* 0x000000181d357221 */ /* 0x000fe20000010000 */
[----:B------:R-:W2:Y:S01]  /*3910*/  MUFU.EX2 R30, R30 ;  /* 0x0000001e001e7308 */ /* 0x000ea20000000800 */
[--C-:B------:R-:W-:Y:S01]  /*3920*/  FFMA.FTZ R54, R54, UR10, -R0.reuse ;  /* 0x0000000a36367c23 */ /* 0x100fe20008010800 */
[----:B------:R-:W-:Y:S01]  /*3930*/  FFMA.FTZ R0, R55, UR10, -R0 ;  /* 0x0000000a37007c23 */ /* 0x000fe20008010800 */
[----:B0-----:R-:W-:-:S05]  /*3940*/  F2FP.F16.F32.PACK_AB R194, R33, R32 ;  /* 0x0000002021c2723e */ /* 0x001fca00000000ff */
[----:B------:R-:W0:Y:S01]  /*3950*/  MUFU.EX2 R31, R31 ;  /* 0x0000001f001f7308 */ /* 0x000e220000000800 */
[----:B-1----:R-:W-:Y:S01]  /*3960*/  FADD.FTZ R17, R26, R27 ;  /* 0x0000001b1a117221 */ /* 0x002fe20000010000 */
        /* <DEDUP_REMOVED lines=9> */
[----:B--2---:R-:W-:-:S07]  /*3a00*/  F2FP.F16.F32.PACK_AB R188, R37, R36 ;  /* 0x0000002425bc723e */ /* 0x004fce00000000ff */
[----:B------:R-:W2:Y:S01]  /*3a10*/  MUFU.EX2 R20, R20 ;  /* 0x0000001400147308 */ /* 0x000ea20000000800 */
[C---:B0-----:R-:W-:Y:S01]  /*3a20*/  FADD.FTZ R17, R35.reuse, R24 ;  /* 0x0000001823117221 */ /* 0x041fe20000010000 */
[----:B------:R-:W-:-:S06]  /*3a30*/  F2FP.F16.F32.PACK_AB R193, R35, R34 ;  /* 0x0000002223c1723e */ /* 0x000fcc00000000ff */
[----:B------:R0:W-:Y:S01]  /*3a40*/  MUFU.EX2 R45, R44 ;  /* 0x0000002c002d7308 */ /* 0x0001e20000000800 */
[----:B-1----:R-:W-:-:S07]  /*3a50*/  FADD.FTZ R16, R38, R17 ;  /* 0x0000001126107221 */ /* 0x002fce0000010000 */
[----:B------:R-:W1:Y:S01]  /*3a60*/  MUFU.EX2 R39, R39 ;  /* 0x0000002700277308 */ /* 0x000e620000000800 */
[----:B0-----:R-:W-:Y:S01]  /*3a70*/  FADD.FTZ R44, R32, R53 ;  /* 0x00000035202c7221 */ /* 0x001fe20000010000 */
[----:B--2---:R-:W-:-:S03]  /*3a80*/  F2FP.F16.F32.PACK_AB R190, R41, R20 ;  /* 0x0000001429be723e */ /* 0x004fc600000000ff */
[----:B------:R-:W-:-:S03]  /*3a90*/  FADD.FTZ R53, R33, R44 ;  /* 0x0000002c21357221 */ /* 0x000fc60000010000 */
[----:B------:R-:W0:Y:S01]  /*3aa0*/  MUFU.EX2 R42, R42 ;  /* 0x0000002a002a7308 */ /* 0x000e220000000800 */
[----:B------:R-:W-:-:S04]  /*3ab0*/  FADD.FTZ R44, R36, R53 ;  /* 0x00000035242c7221 */ /* 0x000fc80000010000 */
[----:B------:R-:W-:-:S03]  /*3ac0*/  FADD.FTZ R21, R37, R44 ;  /* 0x0000002c25157221 */ /* 0x000fc60000010000 */
[----:B------:R-:W2:Y:S01]  /*3ad0*/  MUFU.EX2 R40, R40 ;  /* 0x0000002800287308 */ /* 0x000ea20000000800 */
[----:B------:R-:W-:Y:S01]  /*3ae0*/  FADD.FTZ R24, R20, R21 ;  /* 0x0000001514187221 */ /* 0x000fe20000010000 */
[----:B-1----:R-:W-:Y:S01]  /*3af0*/  FADD.FTZ R17, R39, R16 ;  /* 0x0000001027117221 */ /* 0x002fe20000010000 */
[----:B------:R-:W-:Y:S01]  /*3b00*/  IMAD.IADD R21, R19, 0x1, -R22 ;  /* 0x0000000113157824 */ /* 0x000fe200078e0a16 */
[----:B------:R-:W-:Y:S01]  /*3b10*/  F2FP.F16.F32.PACK_AB R195, R39, R38 ;  /* 0x0000002627c3723e */ /* 0x000fe200000000ff */
[----:B------:R-:W-:Y:S02]  /*3b20*/  FADD.FTZ R25, R41, R24 ;  /* 0x0000001829197221 */ /* 0x000fe40000010000 */
[----:B------:R-:W-:Y:S01]  /*3b30*/  IMAD R28, R201, 0x80, R21 ;  /* 0x00000080c91c7824 */ /* 0x000fe200078e0215 */
[----:B------:R-:W1:Y:S01]  /*3b40*/  MUFU.EX2 R43, R43 ;  /* 0x0000002b002b7308 */ /* 0x000e620000000800 */
[----:B0-----:R-:W-:-:S03]  /*3b50*/  FADD.FTZ R16, R42, R17 ;  /* 0x000000112a107221 */ /* 0x001fc60000010000 */
[----:B------:R-:W-:-:S04]  /*3b60*/  R2UR UR11, R28 ;  /* 0x000000001c0b72ca */ /* 0x000fc800000e0000 */
[----:B------:R-:W0:Y:S01]  /*3b70*/  MUFU.EX2 R46, R46 ;  /* 0x0000002e002e7308 */ /* 0x000e220000000800 */
[----:B--2---:R-:W-:Y:S01]  /*3b80*/  FADD.FTZ R24, R40, R25 ;  /* 0x0000001928187221 */ /* 0x004fe20000010000 */
[----:B------:R-:W-:-:S03]  /*3b90*/  F2FP.F16.F32.PACK_AB R184, R45, R40 ;  /* 0x000000282db8723e */ /* 0x000fc600000000ff */
[----:B------:R-:W-:-:S03]  /*3ba0*/  FADD.FTZ R25, R45, R24 ;  /* 0x000000182d197221 */ /* 0x000fc60000010000 */
[----:B------:R-:W2:Y:S01]  /*3bb0*/  MUFU.EX2 R2, R2 ;  /* 0x0000000200027308 */ /* 0x000ea20000000800 */
[C---:B-1----:R-:W-:Y:S01]  /*3bc0*/  FADD.FTZ R17, R43.reuse, R16 ;  /* 0x000000102b117221 */ /* 0x042fe20000010000 */
[----:B------:R-:W-:Y:S01]  /*3bd0*/  UIADD3 UR6, UR11, UR6, URZ ;  /* 0x000000060b067290 */ /* 0x000fe2000fffe03f */
[----:B------:R-:W-:-:S05]  /*3be0*/  F2FP.F16.F32.PACK_AB R189, R43, R42 ;  /* 0x0000002a2bbd723e */ /* 0x000fca00000000ff */
[----:B------:R-:W1:Y:S01]  /*3bf0*/  MUFU.EX2 R47, R47 ;  /* 0x0000002f002f7308 */ /* 0x000e620000000800 */
[----:B0-----:R-:W-:-:S07]  /*3c00*/  FADD.FTZ R16, R46, R17 ;  /* 0x000000112e107221 */ /* 0x001fce0000010000 */
[----:B------:R-:W0:Y:S01]  /*3c10*/  MUFU.EX2 R50, R50 ;  /* 0x0000003200327308 */ /* 0x000e220000000800 */
[----:B--2---:R-:W-:Y:S01]  /*3c20*/  FADD.FTZ R20, R2, R25 ;  /* 0x0000001902147221 */ /* 0x004fe20000010000 */
[----:B------:R-:W-:-:S03]  /*3c30*/  F2FP.F16.F32.PACK_AB R186, R49, R2 ;  /* 0x0000000231ba723e */ /* 0x000fc600000000ff */
[----:B------:R-:W-:Y:S01]  /*3c40*/  FADD.FTZ R17, R49, R20 ;  /* 0x0000001431117221 */ /* 0x000fe20000010000 */
[----:B------:R-:W-:Y:S02]  /*3c50*/  VIADD R20, R62, 0xfffffffe ;  /* 0xfffffffe3e147836 */ /* 0x000fe40000000000 */
[----:B------:R-:W2:Y:S01]  /*3c60*/  MUFU.EX2 R51, R51 ;  /* 0x0000003300337308 */ /* 0x000ea20000000800 */
[C---:B-1----:R-:W-:Y:S01]  /*3c70*/  FADD.FTZ R25, R47.reuse, R16 ;  /* 0x000000102f197221 */ /* 0x042fe20000010000 */
[----:B------:R-:W-:-:S06]  /*3c80*/  F2FP.F16.F32.PACK_AB R191, R47, R46 ;  /* 0x0000002e2fbf723e */ /* 0x000fcc00000000ff */
[----:B------:R-:W1:Y:S01]  /*3c90*/  MUFU.EX2 R54, R54 ;  /* 0x0000003600367308 */ /* 0x000e620000000800 */
[----:B0-----:R-:W-:-:S07]  /*3ca0*/  FADD.FTZ R2, R50, R25 ;  /* 0x0000001932027221 */ /* 0x001fce0000010000 */
[----:B------:R-:W0:Y:S01]  /*3cb0*/  MUFU.EX2 R187, R0 ;  /* 0x0000000000bb7308 */ /* 0x000e220000000800 */
[C---:B--2---:R-:W-:Y:S01]  /*3cc0*/  FADD.FTZ R25, R51.reuse, R2 ;  /* 0x0000000233197221 */ /* 0x044fe20000010000 */
[----:B------:R-:W-:-:S03]  /*3cd0*/  F2FP.F16.F32.PACK_AB R185, R51, R50 ;  /* 0x0000003233b9723e */ /* 0x000fc600000000ff */
[----:B-1----:R-:W-:-:S04]  /*3ce0*/  FADD.FTZ R16, R54, R25 ;  /* 0x0000001936107221 */ /* 0x002fc80000010000 */
[C---:B0-----:R-:W-:Y:S01]  /*3cf0*/  FADD.FTZ R16, R187.reuse, R16 ;  /* 0x00000010bb107221 */ /* 0x041fe20000010000 */
[----:B------:R-:W-:Y:S01]  /*3d00*/  F2FP.F16.F32.PACK_AB R187, R187, R54 ;  /* 0x00000036bbbb723e */ /* 0x000fe200000000ff */
[----:B------:R-:W-:Y:S06]  /*3d10*/  @P2 BRA `(.L_x_1101) ;  /* 0x0000000000482947 */ /* 0x000fec0003800000 */
[C---:B------:R-:W-:Y:S01]  /*3d20*/  ISETP.GT.AND P2, PT, R28.reuse, RZ, PT ;  /* 0x000000ff1c00720c */ /* 0x040fe20003f44270 */
[----:B------:R-:W-:-:S05]  /*3d30*/  VIADD R0, R28, 0xffffffff ;  /* 0xffffffff1c007836 */ /* 0x000fca0000000000 */
[----:B------:R-:W-:-:S07]  /*3d40*/  R2UR UR4, R0 ;  /* 0x00000000000472ca */ /* 0x000fce00000e0000 */
[----:B------:R-:W-:Y:S08]  /*3d50*/  @P2 BRA `(.L_x_1102) ;  /* 0x00000000001c2947 */ /* 0x000ff00003800000 */
[----:B------:R-:W-:Y:S02]  /*3d60*/  UISETP.NE.AND UP1, UPT, UR7, 0x1, UPT ;  /* 0x000000010700788c */ /* 0x000fe4000bf25270 */
[----:B------:R-:W-:-:S09]  /*3d70*/  UIADD3 UR4, -UR11, URZ, URZ ;  /* 0x0000003f0b047290 */ /* 0x000fd2000fffe13f */
[----:B------:R-:W-:Y:S02]  /*3d80*/  @UP1 ULDC.64 UR14, c[0x0][0x9e8] ;  /* 0x00027a00000e1ab9 */ /* 0x000fe40000000a00 */
[----:B------:R-:W-:-:S04]  /*3d90*/  UIMAD.WIDE.U32 UR18, UR4, UR14, URZ ;  /* 0x0000000e041272a5 */ /* 0x000fc8000f8e003f */
[----:B------:R-:W-:-:S04]  /*3da0*/  @UP1 USHF.R.U32.HI UR4, URZ, UR15, UR19 ;  /* 0x0000000f3f041299 */ /* 0x000fc80008011613 */
[----:B------:R-:W-:Y:S01]  /*3db0*/  ULOP3.LUT UR4, URZ, UR4, URZ, 0x33, !UPT ;  /* 0x000000043f047292 */ /* 0x000fe2000f8e333f */
[----:B------:R-:W-:Y:S11]  /*3dc0*/  BRA `(.L_x_1103) ;  /* 0x0000000000107947 */ /* 0x000ff60003800000 */
.L_x_1102:
[----:B------:R-:W-:-:S11]  /*3dd0*/  UISETP.NE.AND UP1, UPT, UR7, 0x1, UPT ;  /* 0x000000010700788c */ /* 0x000fd6000bf25270 */
[----:B------:R-:W-:Y:S02]  /*3de0*/  @UP1 ULDC.64 UR14, c[0x0][0x9e8] ;  /* 0x00027a00000e1ab9 */ /* 0x000fe40000000a00 */
[----:B------:R-:W-:-:S04]  /*3df0*/  UIMAD.WIDE.U32 UR18, UR4, UR14, URZ ;  /* 0x0000000e041272a5 */ /* 0x000fc8000f8e003f */
[----:B------:R-:W-:-:S12]  /*3e00*/  @UP1 USHF.R.U32.HI UR4, URZ, UR15, UR19 ;  /* 0x0000000f3f041299 */ /* 0x000fd80008011613 */
.L_x_1103:
[----:B------:R-:W-:-:S04]  /*3e10*/  UIMAD UR4, UR4, UR7, UR7 ;  /* 0x00000007040472a4 */ /* 0x000fc8000f8e0207 */
[----:B------:R-:W-:-:S04]  /*3e20*/  UISETP.LT.AND UP1, UPT, UR6, UR4, UPT ;  /* 0x000000040600728c */ /* 0x000fc8000bf21270 */
[----:B------:R-:W-:-:S12]  /*3e30*/  USEL UR6, UR6, UR4, UP1 ;  /* 0x0000000406067287 */ /* 0x000fd80008800000 */
.L_x_1101:
[----:B------:R-:W-:Y:S01]  /*3e40*/  R2UR UR7, R200 ;  /* 0x00000000c80772ca */ /* 0x000fe200000e0000 */
        /* <DEDUP_REMOVED lines=76> */
[----:B------:R-:W-:Y:S02]  /*4310*/  VIADD R219, R217, 0x8 ;  /* 0x00000008d9db7836 */ /* 0x000fe40000000000 */
[----:B------:R-:W-:-:S03]  /*4320*/  IMAD.MOV.U32 R151, RZ, RZ, RZ ;  /* 0x000000ffff977224 */ /* 0x000fc600078e00ff */
[----:B------:R-:W-:-:S07]  /*4330*/  LOP3.LUT R203, RZ, R219, RZ, 0x33, !PT ;  /* 0x000000dbffcb7212 */ /* 0x000fce00078e33ff */
.L_x_1121:
[----:B------:R-:W-:-:S04]  /*4340*/  UIADD3 UR4, UR36, 0x1, URZ ;  /* 0x0000000124047890 */ /* 0x000fc8000fffe03f */
[----:B------:R-:W-:-:S04]  /*4350*/  UISETP.NE.AND UP1, UPT, UR4, 0x2, UPT ;  /* 0x000000020400788c */ /* 0x000fc8000bf25270 */
[----:B------:R-:W-:Y:S02]  /*4360*/  USEL UR7, URZ, 0x1, UP1 ;  /* 0x000000013f077887 */ /* 0x000fe40008800000 */
[----:B------:R-:W-:Y:S02]  /*4370*/  USEL UR4, UR4, URZ, UP1 ;  /* 0x0000003f04047287 */ /* 0x000fe40008800000 */
[----:B------:R-:W-:Y:S01]  /*4380*/  ULOP3.LUT UR7, UR37, UR7, URZ, 0x3c, !UPT ;  /* 0x0000000725077292 */ /* 0x000fe2000f8e3c3f */
[----:B------:R-:W-:Y:S11]  /*4390*/  @!P0 BRA `(.L_x_1105) ;  /* 0x0000000000048947 */ /* 0x000ff60003800000 */
[----:B------:R-:W-:Y:S01]  /*43a0*/  BPT.TRAP 0x1 ;  /* 0x000000040000795c */ /* 0x000fe20000300000 */
.L_x_1105:
[----:B------:R-:W-:Y:S01]  /*43b0*/  ULEA UR5, UR4, UR38, 0x3 ;  /* 0x0000002604057291 */ /* 0x000fe2000f8e183f */
[----:B------:R-:W-:-:S05]  /*43c0*/  IMAD.U32 R152, RZ, RZ, UR7 ;  /* 0x00000007ff987e24 */ /* 0x000fca000f8e00ff */
[----:B------:R-:W-:-:S04]  /*43d0*/  SHF.L.U32 R152, R152, 0x1f, RZ ;  /* 0x0000001f98987819 */ /* 0x000fc800000006ff */
[----:B------:R0:W1:Y:S01]  /*43e0*/  SYNCS.PHASECHK.TRANS64.TRYWAIT P2, [UR5+0x30830], R152 ;  /* 0x03083098ff0075a7 */ /* 0x0000620008040145 */
[----:B------:R-:W-:Y:S05]  /*43f0*/  @!P0 BRA `(.L_x_1106) ;  /* 0x0000000000048947 */ /* 0x000fea0003800000 */
[----:B------:R-:W-:Y:S01]  /*4400*/  BPT.TRAP 0x1 ;  /* 0x000000040000795c */ /* 0x000fe20000300000 */
.L_x_1106:
[----:B-1----:R-:W-:Y:S05]  /*4410*/  @P2 BRA `(.L_x_1107) ;  /* 0x0000000000082947 */ /* 0x002fea0003800000 */
[----:B------:R-:W1:Y:S02]  /*4420*/  SYNCS.PHASECHK.TRANS64.TRYWAIT P2, [UR5+0x30830], R152 ;  /* 0x03083098ff0075a7 */ /* 0x000e640008040145 */
[----:B-1----:R-:W-:Y:S05]  /*4430*/  @!P2 BRA `(.L_x_1108) ;  /* 0x000001040088a947 */ /* 0x002fea0003800000 */
.L_x_1107:
[----:B------:R-:W-:Y:S01]  /*4440*/  R2UR UR52, R14 ;  /* 0x000000000e3472ca */ /* 0x000fe200000e0000 */
[----:B------:R-:W-:Y:S01]  /*4450*/  ULEA UR6, UR4, UR39, 0xb ;  /* 0x0000002704067291 */ /* 0x000fe2000f8e583f */
[----:B------:R-:W-:Y:S01]  /*4460*/  R2UR UR53, R15 ;  /* 0x000000000f3572ca */ /* 0x000fe200000e0000 */
[----:B01----:R-:W-:Y:S01]  /*4470*/  WARPGROUP.ARRIVE ;  /* 0x00000000000079c5 */ /* 0x003fe20000000000 */
        /* <DEDUP_REMOVED lines=92> */
[----:B------:R-:W-:Y:S01]  /*4a40*/  FMUL.FTZ R149, R149, R0 ;  /* 0x0000000095957220 */ /* 0x000fe20000410000 */
        /* <DEDUP_REMOVED lines=126> */
.L_x_1109:
[----:B------:R-:W-:Y:S01]  /*5230*/  ULEA UR6, UR36, UR38, 0x3 ;  /* 0x0000002624067291 */ /* 0x000fe2000f8e183f */
[----:B------:R-:W-:-:S05]  /*5240*/  IMAD.U32 R0, RZ, RZ, UR37 ;  /* 0x00000025ff007e24 */ /* 0x000fca000f8e00ff */
[----:B------:R-:W-:-:S04]  /*5250*/  SHF.L.U32 R0, R0, 0x1f, RZ ;  /* 0x0000001f00007819 */ /* 0x000fc800000006ff */
[----:B------:R0:W1:Y:S01]  /*5260*/  SYNCS.PHASECHK.TRANS64.TRYWAIT P2, [UR6+0x30850], R0 ;  /* 0x03085000ff0075a7 */ /* 0x0000620008040146 */
[----:B------:R-:W-:Y:S05]  /*5270*/  @!P0 BRA `(.L_x_1110) ;  /* 0x0000000000048947 */ /* 0x000fea0003800000 */
[----:B------:R-:W-:Y:S01]  /*5280*/  BPT.TRAP 0x1 ;  /* 0x000000040000795c */ /* 0x000fe20000300000 */
.L_x_1110:
[----:B-1----:R-:W-:Y:S05]  /*5290*/  @P2 BRA `(.L_x_1111) ;  /* 0x0000000000082947 */ /* 0x002fea0003800000 */
[----:B------:R-:W1:Y:S02]  /*52a0*/  SYNCS.PHASECHK.TRANS64.TRYWAIT P2, [UR6+0x30850], R0 ;  /* 0x03085000ff0075a7 */ /* 0x000e640008040146 */
[----:B-1----:R-:W-:Y:S05]  /*52b0*/  @!P2 BRA `(.L_x_1112) ;  /* 0x000000f80000a947 */ /* 0x002fea0003800000 */
.L_x_1111:
[----:B------:R-:W-:Y:S01]  /*52c0*/  UIADD3 UR10, UR38, 0x400, URZ ;  /* 0x00000400260a7890 */ /* 0x000fe2000fffe03f */
[----:B------:R-:W-:Y:S01]  /*52d0*/  WARPGROUP.ARRIVE ;  /* 0x00000000000079c5 */ /* 0x000fe20000000000 */
[----:B------:R-:W-:Y:S01]  /*52e0*/  UMOV UR11, 0x40000040 ;  /* 0x40000040000b7882 */ /* 0x000fe20000000000 */
[----:B------:R-:W-:Y:S01]  /*52f0*/  IMAD.SHL.U32 R2, R20, 0x40, RZ ;  /* 0x0000004014027824 */ /* 0x000fe200078e00ff */
[----:B------:R-:W-:Y:S01]  /*5300*/  USHF.R.U32.HI UR10, URZ, 0x4, UR10 ;  /* 0x000000043f0a7899 */ /* 0x000fe2000801160a */
[----:B01----:R-:W-:Y:S01]  /*5310*/  IMAD.U32 R0, RZ, RZ, UR5 ;  /* 0x00000005ff007e24 */ /* 0x003fe2000f8e00ff */
[----:B------:R-:W-:Y:S01]  /*5320*/  PLOP3.LUT P2, PT, PT, PT, UP0, 0x40, 0x0 ;  /* 0x000000000000781c */ /* 0x000fe20003f4e808 */
[----:B------:R-:W-:Y:S01]  /*5330*/  ULDC UR15, c[0x0][0x9dc] ;  /* 0x00027700000f7ab9 */ /* 0x000fe20000000800 */
[----:B------:R-:W-:Y:S01]  /*5340*/  ULOP3.LUT UR10, UR10, 0x3fff, URZ, 0xc0, !UPT ;  /* 0x00003fff0a0a7892 */ /* 0x000fe2000f8ec03f */
[----:B------:R-:W-:Y:S01]  /*5350*/  @!P1 VIADD R0, R0, 0x30840 ;  /* 0x0003084000009836 */ /* 0x000fe20000000000 */
[----:B------:R-:W-:Y:S01]  /*5360*/  UMOV UR5, UR15 ;  /* 0x0000000f00057c82 */ /* 0x000fe20008000000 */
[----:B------:R-:W-:Y:S01]  /*5370*/  ULDC UR15, c[0x0][0x9e0] ;  /* 0x00027800000f7ab9 */ /* 0x000fe20000000800 */
[----:B------:R-:W-:-:S02]  /*5380*/  ULOP3.LUT UR10, UR10, 0x2000000, URZ, 0xfc, !UPT ;  /* 0x020000000a0a7892 */ /* 0x000fc4000f8efc3f */
        /* <DEDUP_REMOVED lines=22> */
[----:B------:R-:W-:Y:S02]  /*54f0*/  ULOP3.LUT UR10, URZ, UR5, URZ, 0x33, !UPT ;  /* 0x000000053f0a7292 */ /* 0x000fe4000f8e333f */
[----:B------:R-:W-:Y:S02]  /*5500*/  WARPGROUP.DEPBAR.LE gsb0, 0x0 ;  /* 0x00008000000079c5 */ /* 0x000fe40000010000 */
[----:B------:R-:W-:Y:S01]  /*5510*/  IADD3 R185, R19, 0x1, -R2 ;  /* 0x0000000113b97810 */ /* 0x000fe20007ffe802 */
[----:B------:R0:W-:Y:S04]  /*5520*/  @!P1 SYNCS.ARRIVE.TRANS64.RED.A1T0 RZ, [R0+URZ], RZ ;  /* 0x000000ff00ff99a7 */ /* 0x0001e8000810043f */
[----:B------:R-:W-:-:S04]  /*5530*/  IMAD.IADD R185, R185, 0x1, -R22 ;  /* 0x00000001b9b97824 */ /* 0x000fc800078e0a16 */
[----:B------:R-:W-:-:S04]  /*5540*/  IMAD R185, R18, -0x2, R185 ;  /* 0xfffffffe12b97824 */ /* 0x000fc800078e02b9 */
[C---:B------:R-:W-:Y:S02]  /*5550*/  VIADD R191, R185.reuse, UR15 ;  /* 0x0000000fb9bf7c36 */ /* 0x040fe40008000000 */
[----:B------:R-:W-:Y:S02]  /*5560*/  VIADD R193, R185, UR10 ;  /* 0x0000000ab9c17c36 */ /* 0x000fe40008000000 */
[C---:B------:R-:W-:Y:S02]  /*5570*/  IMAD.IADD R186, R4.reuse, 0x1, R191 ;  /* 0x0000000104ba7824 */ /* 0x040fe400078e02bf */
[----:B------:R-:W-:Y:S01]  /*5580*/  IMAD.IADD R187, R4, 0x1, R193 ;  /* 0x0000000104bb7824 */ /* 0x000fe200078e02c1 */
[----:B0-----:R-:W-:Y:S06]  /*5590*/  @P2 BRA `(.L_x_1113) ;  /* 0x00000000005c2947 */ /* 0x001fec0003800000 */
[----:B------:R-:W-:Y:S01]  /*55a0*/  ISETP.GT.AND P2, PT, R217, -0x1, PT ;  /* 0xffffffffd900780c */ /* 0x000fe20003f44270 */
[----:B------:R-:W-:-:S12]  /*55b0*/  BSSY B0, `(.L_x_1114) ;  /* 0x0000011000007945 */ /* 0x000fd80003800000 */
[----:B------:R-:W-:Y:S05]  /*55c0*/  @P2 BRA `(.L_x_1115) ;  /* 0x0000000000242947 */ /* 0x000fea0003800000 */
[----:B------:R-:W-:Y:S02]  /*55d0*/  IMAD.U32 R0, RZ, RZ, UR59 ;  /* 0x0000003bff007e24 */ /* 0x000fe4000f8e00ff */
[----:B------:R-:W-:-:S03]  /*55e0*/  IMAD.IADD R189, R4, 0x1, R21 ;  /* 0x0000000104bd7824 */ /* 0x000fc600078e0215 */
[----:B------:R-:W-:Y:S02]  /*55f0*/  ISETP.NE.AND P2, PT, R0, 0x1, PT ;  /* 0x000000010000780c */ /* 0x000fe40003f45270 */
[----:B------:R-:W-:-:S11]  /*5600*/  LOP3.LUT R189, RZ, R189, RZ, 0x33, !PT ;  /* 0x000000bdffbd7212 */ /* 0x000fd600078e33ff */
[----:B------:R-:W0:Y:S02]  /*5610*/  @P2 LDC.64 R184, c[0x0][0x9e8] ;  /* 0x00027a00ffb82b82 */ /* 0x000e240000000a00 */
[----:B0-----:R-:W-:-:S05]  /*5620*/  @P2 IMAD.HI.U32 R184, R189, R184, RZ ;  /* 0x000000b8bdb82227 */ /* 0x001fca00078e00ff */
[----:B------:R-:W-:-:S04]  /*5630*/  @P2 SHF.R.U32.HI R189, RZ, R185, R184 ;  /* 0x000000b9ffbd2219 */ /* 0x000fc800000116b8 */
[----:B------:R-:W-:Y:S01]  /*5640*/  LOP3.LUT R189, RZ, R189, RZ, 0x33, !PT ;  /* 0x000000bdffbd7212 */ /* 0x000fe200078e33ff */
[----:B------:R-:W-:Y:S06]  /*5650*/  BRA `(.L_x_1116) ;  /* 0x0000000000187947 */ /* 0x000fec0003800000 */
.L_x_1115:
[----:B------:R-:W-:Y:S02]  /*5660*/  IMAD.U32 R0, RZ, RZ, UR59 ;  /* 0x0000003bff007e24 */ /* 0x000fe4000f8e00ff */
[----:B------:R-:W-:-:S03]  /*5670*/  IMAD.MOV.U32 R189, RZ, RZ, R217 ;  /* 0x000000ffffbd7224 */ /* 0x000fc600078e00d9 */
[----:B------:R-:W-:-:S13]  /*5680*/  ISETP.NE.AND P2, PT, R0, 0x1, PT ;  /* 0x000000010000780c */ /* 0x000fda0003f45270 */
[----:B------:R-:W0:Y:S02]  /*5690*/  @P2 LDC.64 R184, c[0x0][0x9e8] ;  /* 0x00027a00ffb82b82 */ /* 0x000e240000000a00 */
[----:B0-----:R-:W-:-:S05]  /*56a0*/  @P2 IMAD.HI.U32 R184, R217, R184, RZ ;  /* 0x000000b8d9b82227 */ /* 0x001fca00078e00ff */
[----:B------:R-:W-:-:S07]  /*56b0*/  @P2 SHF.R.U32.HI R189, RZ, R185, R184 ;  /* 0x000000b9ffbd2219 */ /* 0x000fce00000116b8 */
.L_x_1116:
[----:B------:R-:W-:Y:S05]  /*56c0*/  BSYNC B0 ;  /* 0x0000000000007941 */ /* 0x000fea0003800000 */
.L_x_1114:
[----:B------:R-:W-:-:S04]  /*56d0*/  IMAD R185, R189, R0, -R2 ;  /* 0x00000000bdb97224 */ /* 0x000fc800078e0a02 */
[----:B------:R-:W-:-:S05]  /*56e0*/  IMAD R185, R18, -0x2, R185 ;  /* 0xfffffffe12b97824 */ /* 0x000fca00078e02b9 */
[----:B------:R-:W-:Y:S02]  /*56f0*/  VIADDMNMX R186, R185, R0, R186, PT ;  /* 0x00000000b9ba7246 */ /* 0x000fe400038001ba */
[----:B------:R-:W-:-:S07]  /*5700*/  VIMNMX R187, R187, R185, !PT ;  /* 0x000000b9bbbb7248 */ /* 0x000fce0007fe0100 */
.L_x_1113:
[----:B------:R-:W-:Y:S02]  /*5710*/  ISETP.GT.AND P2, PT, R20, -0x1, PT ;  /* 0xffffffff1400780c */ /* 0x000fe40003f44270 */
[----:B------:R-:W-:Y:S02]  /*5720*/  IADD3 R185, R191, 0x8, R4 ;  /* 0x00000008bfb97810 */ /* 0x000fe40007ffe004 */
[C---:B------:R-:W-:Y:S02]  /*5730*/  ISETP.GT.AND P5, PT, R187.reuse, RZ, P2 ;  /* 0x000000ffbb00720c */ /* 0x040fe400017a4270 */
[C---:B------:R-:W-:Y:S02]  /*5740*/  ISETP.GT.AND P4, PT, R187.reuse, 0x1, P2 ;  /* 0x00000001bb00780c */ /* 0x040fe40001784270 */
[----:B------:R-:W-:Y:S02]  /*5750*/  ISETP.LT.OR P5, PT, R186, 0x1, P5 ;  /* 0x00000001ba00780c */ /* 0x000fe40002fa1670 */
[----:B------:R-:W-:-:S02]  /*5760*/  ISETP.GT.AND P6, PT, R187, 0x8, P2 ;  /* 0x00000008bb00780c */ /* 0x000fc400017c4270 */
[----:B------:R-:W-:Y:S02]  /*5770*/  FSEL R184, R152, -INF , !P5 ;  /* 0xff80000098b87808 */ /* 0x000fe40006800000 */
[C---:B------:R-:W-:Y:S02]  /*5780*/  ISETP.GT.AND P5, PT, R187.reuse, 0x10, P2 ;  /* 0x00000010bb00780c */ /* 0x040fe400017a4270 */
[----:B------:R-:W-:Y:S02]  /*5790*/  ISETP.GT.AND P3, PT, R187, 0x9, P2 ;  /* 0x00000009bb00780c */ /* 0x000fe40001764270 */
[C---:B------:R-:W-:Y:S02]  /*57a0*/  ISETP.LT.OR P5, PT, R186.reuse, 0x11, P5 ;  /* 0x00000011ba00780c */ /* 0x040fe40002fa1670 */
[----:B------:R-:W-:Y:S02]  /*57b0*/  ISETP.LT.OR P4, PT, R186, 0x2, P4 ;  /* 0x00000002ba00780c */ /* 0x000fe40002781670 */
[----:B------:R-:W-:-:S02]  /*57c0*/  FSEL R160, R160, -INF , !P5 ;  /* 0xff800000a0a07808 */ /* 0x000fc40006800000 */
[----:B------:R-:W-:Y:S02]  /*57d0*/  ISETP.GT.AND P5, PT, R187, 0x20, P2 ;  /* 0x00000020bb00780c */ /* 0x000fe400017a4270 */
[C---:B------:R-:W-:Y:S02]  /*57e0*/  ISETP.LT.OR P6, PT, R186.reuse, 0x9, P6 ;  /* 0x00000009ba00780c */ /* 0x040fe400037c1670 */
[C---:B------:R-:W-:Y:S02]  /*57f0*/  ISETP.LT.OR P3, PT, R186.reuse, 0xa, P3 ;  /* 0x0000000aba00780c */ /* 0x040fe40001f61670 */
[----:B------:R-:W-:Y:S02]  /*5800*/  ISETP.LT.OR P5, PT, R186, 0x21, P5 ;  /* 0x00000021ba00780c */ /* 0x000fe40002fa1670 */
[----:B------:R-:W-:Y:S02]  /*5810*/  FSEL R0, R153, -INF , !P4 ;  /* 0xff80000099007808 */ /* 0x000fe40006000000 */
[----:B------:R-:W-:-:S02]  /*5820*/  FSEL R156, R156, -INF , !P6 ;  /* 0xff8000009c9c7808 */ /* 0x000fc40007000000 */
[----:B------:R-:W-:Y:S02]  /*5830*/  FSEL R157, R157, -INF , !P3 ;  /* 0xff8000009d9d7808 */ /* 0x000fe40005800000 */
[C---:B------:R-:W-:Y:S02]  /*5840*/  ISETP.GT.AND P4, PT, R187.reuse, 0x11, P2 ;  /* 0x00000011bb00780c */ /* 0x040fe40001784270 */
[C---:B------:R-:W-:Y:S02]  /*5850*/  ISETP.GT.AND P6, PT, R187.reuse, 0x18, P2 ;  /* 0x00000018bb00780c */ /* 0x040fe400017c4270 */
[C---:B------:R-:W-:Y:S02]  /*5860*/  ISETP.GT.AND P3, PT, R187.reuse, 0x19, P2 ;  /* 0x00000019bb00780c */ /* 0x040fe40001764270 */
[----:B------:R-:W-:Y:S02]  /*5870*/  FSEL R168, R168, -INF , !P5 ;  /* 0xff800000a8a87808 */ /* 0x000fe40006800000 */
[----:B------:R-:W-:-:S02]  /*5880*/  ISETP.GT.AND P5, PT, R187, 0x30, P2 ;  /* 0x00000030bb00780c */ /* 0x000fc400017a4270 */
[C---:B------:R-:W-:Y:S02]  /*5890*/  ISETP.LT.OR P4, PT, R186.reuse, 0x12, P4 ;  /* 0x00000012ba00780c */ /* 0x040fe40002781670 */
        /* <DEDUP_REMOVED lines=8> */
[----:B------:R-:W-:Y:S02]  /*5920*/  ISETP.GT.AND P3, PT, R187, 0x29, P2 ;  /* 0x00000029bb00780c */ /* 0x000fe40001764270 */
[----:B------:R-:W-:Y:S02]  /*5930*/  FSEL R176, R176, -INF , !P5 ;  /* 0xff800000b0b07808 */ /* 0x000fe40006800000 */
[----:B------:R-:W-:-:S02]  /*5940*/  PLOP3.LUT P5, PT, PT, PT, UP0, 0x40, 0x0 ;  /* 0x000000000000781c */ /* 0x000fc40003fae808 */
        /* <DEDUP_REMOVED lines=12> */
[----:B------:R-:W-:Y:S02]  /*5a10*/  IADD3 R186, R193, 0x8, R4 ;  /* 0x00000008c1ba7810 */ /* 0x000fe40007ffe004 */
[----:B------:R-:W-:Y:S02]  /*5a20*/  FSEL R177, R177, -INF , !P4 ;  /* 0xff800000b1b17808 */ /* 0x000fe40006000000 */
[----:B------:R-:W-:Y:S02]  /*5a30*/  FSEL R180, R180, -INF , !P6 ;  /* 0xff800000b4b47808 */ /* 0x000fe40007000000 */
[----:B------:R-:W-:Y:S01]  /*5a40*/  FSEL R181, R181, -INF , !P3 ;  /* 0xff800000b5b57808 */ /* 0x000fe20005800000 */
[----:B------:R-:W-:Y:S06]  /*5a50*/  @P5 BRA `(.L_x_1117) ;  /* 0x0000000000585947 */ /* 0x000fec0003800000 */
[----:B------:R-:W-:Y:S01]  /*5a60*/  ISETP.GT.AND P3, PT, R219, -0x1, PT ;  /* 0xffffffffdb00780c */ /* 0x000fe20003f64270 */
[----:B------:R-:W-:-:S12]  /*5a70*/  BSSY B0, `(.L_x_1118) ;  /* 0x0000010000007945 */ /* 0x000fd80003800000 */
[----:B------:R-:W-:Y:S05]  /*5a80*/  @P3 BRA `(.L_x_1119) ;  /* 0x0000000000203947 */ /* 0x000fea0003800000 */
[----:B------:R-:W-:-:S05]  /*5a90*/  IMAD.U32 R190, RZ, RZ, UR59 ;  /* 0x0000003bffbe7e24 */ /* 0x000fca000f8e00ff */
[----:B------:R-:W-:-:S13]  /*5aa0*/  ISETP.NE.AND P3, PT, R190, 0x1, PT ;  /* 0x00000001be00780c */ /* 0x000fda0003f65270 */
[----:B------:R-:W0:Y:S02]  /*5ab0*/  @P3 LDC.64 R152, c[0x0][0x9e8] ;  /* 0x00027a00ff983b82 */ /* 0x000e240000000a00 */
[----:B0-----:R-:W-:-:S04]  /*5ac0*/  @P3 IMAD.HI.U32 R188, R203, R152, RZ ;  /* 0x00000098cbbc3227 */ /* 0x001fc800078e00ff */
[----:B------:R-:W-:Y:S01]  /*5ad0*/  IMAD.MOV.U32 R152, RZ, RZ, R203 ;  /* 0x000000ffff987224 */ /* 0x000fe200078e00cb */
[----:B------:R-:W-:-:S04]  /*5ae0*/  @P3 SHF.R.U32.HI R152, RZ, R153, R188 ;  /* 0x00000099ff983219 */ /* 0x000fc800000116bc */
[----:B------:R-:W-:Y:S01]  /*5af0*/  LOP3.LUT R187, RZ, R152, RZ, 0x33, !PT ;  /* 0x00000098ffbb7212 */ /* 0x000fe200078e33ff */
[----:B------:R-:W-:Y:S06]  /*5b00*/  BRA `(.L_x_1120) ;  /* 0x0000000000187947 */ /* 0x000fec0003800000 */
.L_x_1119:
[----:B------:R-:W-:Y:S02]  /*5b10*/  IMAD.U32 R190, RZ, RZ, UR59 ;  /* 0x0000003bffbe7e24 */ /* 0x000fe4000f8e00ff */
[----:B------:R-:W-:-:S03]  /*5b20*/  IMAD.MOV.U32 R187, RZ, RZ, R219 ;  /* 0x000000ffffbb7224 */ /* 0x000fc600078e00db */
[----:B------:R-:W-:-:S13]  /*5b30*/  ISETP.NE.AND P3, PT, R190, 0x1, PT ;  /* 0x00000001be00780c */ /* 0x000fda0003f65270 */
[----:B------:R-:W0:Y:S02]  /*5b40*/  @P3 LDC.64 R152, c[0x0][0x9e8] ;  /* 0x00027a00ff983b82 */ /* 0x000e240000000a00 */
[----:B0-----:R-:W-:-:S05]  /*5b50*/  @P3 IMAD.HI.U32 R152, R219, R152, RZ ;  /* 0x00000098db983227 */ /* 0x001fca00078e00ff */
[----:B------:R-:W-:-:S07]  /*5b60*/  @P3 SHF.R.U32.HI R187, RZ, R153, R152 ;  /* 0x00000099ffbb3219 */ /* 0x000fce0000011698 */
.L_x_1120:
[----:B------:R-:W-:Y:S05]  /*5b70*/  BSYNC B0 ;  /* 0x0000000000007941 */ /* 0x000fea0003800000 */
.L_x_1118:
[----:B------:R-:W-:-:S04]  /*5b80*/  IMAD R153, R187, R190, -R2 ;  /* 0x000000bebb997224 */ /* 0x000fc800078e0a02 */
[----:B------:R-:W-:-:S05]  /*5b90*/  IMAD R153, R18, -0x2, R153 ;  /* 0xfffffffe12997824 */ /* 0x000fca00078e0299 */
[----:B------:R-:W-:Y:S02]  /*5ba0*/  VIADDMNMX R185, R153, R190, R185, PT ;  /* 0x000000be99b97246 */ /* 0x000fe400038001b9 */
[----:B------:R-:W-:-:S07]  /*5bb0*/  VIMNMX R186, R186, R153, !PT ;  /* 0x00000099baba7248 */ /* 0x000fce0007fe0100 */
.L_x_1117:
        /* <DEDUP_REMOVED lines=34> */
[----:B------:R-:W-:Y:S02]  /*5de0*/  ISETP.GT.AND P6, PT, R186, 0x18, P2 ;  /* 0x00000018ba00780c */ /* 0x000fe400017c4270 */
[C---:B------:R-:W-:Y:S01]  /*5df0*/  ISETP.LT.OR P5, PT, R185.reuse, 0x12, P5 ;  /* 0x00000012b900780c */ /* 0x040fe20002fa1670 */
[----:B------:R-:W0:Y:S01]  /*5e00*/  SHFL.BFLY PT, R153, R2, 0x2, 0x1f ;  /* 0x0c401f0002997f89 */ /* 0x000e2200000e0000 */
[----:B------:R-:W-:Y:S02]  /*5e10*/  FSEL R162, R162, -INF , !P3 ;  /* 0xff800000a2a27808 */ /* 0x000fe40005800000 */
[----:B------:R-:W-:Y:S02]  /*5e20*/  ISETP.GT.AND P4, PT, R186, 0x19, P2 ;  /* 0x00000019ba00780c */ /* 0x000fe40001784270 */
[----:B------:R-:W-:-:S02]  /*5e30*/  ISETP.LT.OR P6, PT, R185, 0x19, P6 ;  /* 0x00000019b900780c */ /* 0x000fc400037c1670 */
[----:B------:R-:W-:Y:S02]  /*5e40*/  FSEL R163, R163, -INF , !P5 ;  /* 0xff800000a3a37808 */ /* 0x000fe40006800000 */
[----:B------:R-:W-:Y:S02]  /*5e50*/  ISETP.GT.AND P3, PT, R186, 0x20, P2 ;  /* 0x00000020ba00780c */ /* 0x000fe40001764270 */
[----:B------:R-:W-:Y:S02]  /*5e60*/  FSEL R166, R166, -INF , !P6 ;  /* 0xff800000a6a67808 */ /* 0x000fe40007000000 */
[C---:B------:R-:W-:Y:S02]  /*5e70*/  ISETP.LT.OR P4, PT, R185.reuse, 0x1a, P4 ;  /* 0x0000001ab900780c */ /* 0x040fe40002781670 */
[----:B------:R-:W-:Y:S02]  /*5e80*/  ISETP.GT.AND P5, PT, R186, 0x21, P2 ;  /* 0x00000021ba00780c */ /* 0x000fe400017a4270 */
[----:B------:R-:W-:-:S02]  /*5e90*/  ISETP.LT.OR P3, PT, R185, 0x21, P3 ;  /* 0x00000021b900780c */ /* 0x000fc40001f61670 */
[----:B------:R-:W-:Y:S02]  /*5ea0*/  FSEL R167, R167, -INF , !P4 ;  /* 0xff800000a7a77808 */ /* 0x000fe40006000000 */
[----:B------:R-:W-:Y:S02]  /*5eb0*/  ISETP.GT.AND P6, PT, R186, 0x28, P2 ;  /* 0x00000028ba00780c */ /* 0x000fe400017c4270 */
[----:B------:R-:W-:Y:S02]  /*5ec0*/  ISETP.LT.OR P5, PT, R185, 0x22, P5 ;  /* 0x00000022b900780c */ /* 0x000fe40002fa1670 */
[----:B0-----:R-:W-:Y:S02]  /*5ed0*/  FMNMX.FTZ R153, R2, R153, !PT ;  /* 0x0000009902997209 */ /* 0x001fe40007810000 */
[----:B------:R-:W-:Y:S02]  /*5ee0*/  FMNMX.FTZ R2, R154, R3, !PT ;  /* 0x000000039a027209 */ /* 0x000fe40007810000 */
[----:B------:R-:W-:Y:S01]  /*5ef0*/  FSEL R170, R170, -INF , !P3 ;  /* 0xff800000aaaa7808 */ /* 0x000fe20005800000 */
[----:B------:R-:W0:Y:S01]  /*5f00*/  SHFL.BFLY PT, R152, R153, 0x1, 0x1f ;  /* 0x0c201f0099987f89 */ /* 0x000e2200000e0000 */
[----:B------:R-:W-:-:S02]  /*5f10*/  ISETP.GT.AND P3, PT, R186, 0x29, P2 ;  /* 0x00000029ba00780c */ /* 0x000fc40001764270 */
[----:B------:R-:W-:Y:S02]  /*5f20*/  FSEL R171, R171, -INF , !P5 ;  /* 0xff800000abab7808 */ /* 0x000fe40006800000 */
[C---:B------:R-:W-:Y:S02]  /*5f30*/  ISETP.LT.OR P6, PT, R185.reuse, 0x29, P6 ;  /* 0x00000029b900780c */ /* 0x040fe400037c1670 */
[----:B------:R-:W-:Y:S02]  /*5f40*/  ISETP.GT.AND P5, PT, R186, 0x30, P2 ;  /* 0x00000030ba00780c */ /* 0x000fe400017a4270 */
[----:B------:R-:W-:Y:S02]  /*5f50*/  ISETP.LT.OR P3, PT, R185, 0x2a, P3 ;  /* 0x0000002ab900780c */ /* 0x000fe40001f61670 */
[----:B------:R-:W-:Y:S02]  /*5f60*/  FSEL R174, R174, -INF , !P6 ;  /* 0xff800000aeae7808 */ /* 0x000fe40007000000 */
[----:B------:R-:W-:-:S02]  /*5f70*/  ISETP.GT.AND P6, PT, R186, 0x31, P2 ;  /* 0x00000031ba00780c */ /* 0x000fc400017c4270 */
[----:B------:R-:W-:Y:S02]  /*5f80*/  FSEL R175, R175, -INF , !P3 ;  /* 0xff800000afaf7808 */ /* 0x000fe40005800000 */
[C---:B------:R-:W-:Y:S02]  /*5f90*/  ISETP.LT.OR P5, PT, R185.reuse, 0x31, P5 ;  /* 0x00000031b900780c */ /* 0x040fe40002fa1670 */
[----:B------:R-:W-:Y:S02]  /*5fa0*/  ISETP.GT.AND P3, PT, R186, 0x38, P2 ;  /* 0x00000038ba00780c */ /* 0x000fe40001764270 */
[----:B------:R-:W-:Y:S02]  /*5fb0*/  ISETP.LT.OR P6, PT, R185, 0x32, P6 ;  /* 0x00000032b900780c */ /* 0x000fe400037c1670 */
[----:B------:R-:W-:Y:S02]  /*5fc0*/  FSEL R178, R178, -INF , !P5 ;  /* 0xff800000b2b27808 */ /* 0x000fe40006800000 */
[----:B0-----:R-:W-:-:S02]  /*5fd0*/  FMNMX.FTZ R152, R153, R152, !PT ;  /* 0x0000009899987209 */ /* 0x001fc40007810000 */
[----:B------:R-:W-:Y:S02]  /*5fe0*/  FMNMX.FTZ R153, R155, R2, !PT ;  /* 0x000000029b997209 */ /* 0x000fe40007810000 */
[C---:B------:R-:W-:Y:S01]  /*5ff0*/  FSETP.NEU.FTZ.AND P4, PT, R152.reuse, -INF , PT ;  /* 0xff8000009800780b */ /* 0x040fe20003f9d000 */
[----:B------:R-:W-:Y:S01]  /*6000*/  FMUL.FTZ R187, R152, UR10 ;  /* 0x0000000a98bb7c20 */ /* 0x000fe20008410000 */
[----:B------:R-:W-:Y:S02]  /*6010*/  FMNMX.FTZ R2, R158, R153, !PT ;  /* 0x000000999e027209 */ /* 0x000fe40007810000 */
[----:B------:R-:W-:Y:S02]  /*6020*/  ISETP.GT.AND P2, PT, R186, 0x39, P2 ;  /* 0x00000039ba00780c */ /* 0x000fe40001744270 */
[----:B------:R-:W-:Y:S02]  /*6030*/  FMNMX.FTZ R153, R159, R2, !PT ;  /* 0x000000029f997209 */ /* 0x000fe40007810000 */
[----:B------:R-:W-:-:S02]  /*6040*/  FSEL R187, R187, RZ, P4 ;  /* 0x000000ffbbbb7208 */ /* 0x000fc40002000000 */
        /* <DEDUP_REMOVED lines=9> */
[----:B------:R-:W-:Y:S01]  /*60e0*/  ISETP.LT.OR P2, PT, R185, 0x3a, P2 ;  /* 0x0000003ab900780c */ /* 0x000fe20001741670 */
[----:B------:R-:W-:Y:S01]  /*60f0*/  MUFU.EX2 R196, R196 ;  /* 0x000000c400c47308 */ /* 0x000fe20000000800 */
[----:B------:R-:W-:Y:S01]  /*6100*/  FMNMX.FTZ R189, R167, R2, !PT ;  /* 0x00000002a7bd7209 */ /* 0x000fe20007810000 */
[--C-:B------:R-:W-:Y:S01]  /*6110*/  FFMA.FTZ R157, R157, UR10, -R187.reuse ;  /* 0x0000000a9d9d7c23 */ /* 0x100fe200080108bb */
[----:B------:R-:W-:Y:S01]  /*6120*/  FSEL R182, R182, -INF , !P3 ;  /* 0xff800000b6b67808 */ /* 0x000fe20005800000 */
[--C-:B------:R-:W-:Y:S01]  /*6130*/  FFMA.FTZ R161, R161, UR10, -R187.reuse ;  /* 0x0000000aa1a17c23 */ /* 0x100fe200080108bb */
[----:B------:R-:W-:Y:S01]  /*6140*/  FMNMX.FTZ R2, R170, R189, !PT ;  /* 0x000000bdaa027209 */ /* 0x000fe20007810000 */
[--C-:B------:R-:W-:Y:S01]  /*6150*/  FFMA.FTZ R188, R168, UR10, -R187.reuse ;  /* 0x0000000aa8bc7c23 */ /* 0x100fe200080108bb */
[----:B------:R-:W-:Y:S01]  /*6160*/  FSEL R183, R183, -INF , !P2 ;  /* 0xff800000b7b77808 */ /* 0x000fe20005000000 */
[----:B------:R-:W-:Y:S01]  /*6170*/  MUFU.EX2 R153, R153 ;  /* 0x0000009900997308 */ /* 0x000fe20000000800 */
[----:B------:R-:W-:Y:S01]  /*6180*/  FMNMX.FTZ R189, R171, R2, !PT ;  /* 0x00000002abbd7209 */ /* 0x000fe20007810000 */
[--C-:B------:R-:W-:Y:S01]  /*6190*/  FFMA.FTZ R194, R164, UR10, -R187.reuse ;  /* 0x0000000aa4c27c23 */ /* 0x100fe200080108bb */
[--C-:B------:R-:W-:Y:S01]  /*61a0*/  FFMA.FTZ R165, R165, UR10, -R187.reuse ;  /* 0x0000000aa5a57c23 */ /* 0x100fe200080108bb */
[--C-:B------:R-:W-:Y:S01]  /*61b0*/  FFMA.FTZ R169, R169, UR10, -R187.reuse ;  /* 0x0000000aa9a97c23 */ /* 0x100fe200080108bb */
[----:B------:R-:W-:Y:S01]  /*61c0*/  FMNMX.FTZ R0, R174, R189, !PT ;  /* 0x000000bdae007209 */ /* 0x000fe20007810000 */
[--C-:B------:R-:W-:Y:S01]  /*61d0*/  FFMA.FTZ R190, R172, UR10, -R187.reuse ;  /* 0x0000000aacbe7c23 */ /* 0x100fe200080108bb */
[--C-:B------:R-:W-:Y:S01]  /*61e0*/  FFMA.FTZ R173, R173, UR10, -R187.reuse ;  /* 0x0000000aadad7c23 */ /* 0x100fe200080108bb */
[----:B------:R-:W-:Y:S01]  /*61f0*/  MUFU.EX2 R198, R198 ;  /* 0x000000c600c67308 */ /* 0x000fe20000000800 */
[----:B------:R-:W-:Y:S01]  /*6200*/  FMNMX.FTZ R189, R175, R0, !PT ;  /* 0x00000000afbd7209 */ /* 0x000fe20007810000 */
[--C-:B------:R-:W-:Y:S01]  /*6210*/  FFMA.FTZ R184, R176, UR10, -R187.reuse ;  /* 0x0000000ab0b87c23 */ /* 0x100fe200080108bb */
[--C-:B------:R-:W-:Y:S01]  /*6220*/  FFMA.FTZ R177, R177, UR10, -R187.reuse ;  /* 0x0000000ab1b17c23 */ /* 0x100fe200080108bb */
[--C-:B------:R-:W-:Y:S01]  /*6230*/  FFMA.FTZ R186, R180, UR10, -R187.reuse ;  /* 0x0000000ab4ba7c23 */ /* 0x100fe200080108bb */
[----:B------:R-:W-:Y:S01]  /*6240*/  FMNMX.FTZ R0, R178, R189, !PT ;  /* 0x000000bdb2007209 */ /* 0x000fe20007810000 */
[----:B------:R-:W-:-:S02]  /*6250*/  FFMA.FTZ R181, R181, UR10, -R187 ;  /* 0x0000000ab5b57c23 */ /* 0x000fc400080108bb */
[----:B------:R-:W-:Y:S01]  /*6260*/  MUFU.EX2 R157, R157 ;  /* 0x0000009d009d7308 */ /* 0x000fe20000000800 */
[----:B------:R-:W-:-:S04]  /*6270*/  FMNMX.FTZ R185, R179, R0, !PT ;  /* 0x00000000b3b97209 */ /* 0x000fc80007810000 */
[----:B------:R-:W-:-:S03]  /*6280*/  FMNMX.FTZ R0, R182, R185, !PT ;  /* 0x000000b9b6007209 */ /* 0x000fc60007810000 */
[----:B------:R-:W-:Y:S01]  /*6290*/  MUFU.EX2 R192, R192 ;  /* 0x000000c000c07308 */ /* 0x000fe20000000800 */
[----:B------:R-:W-:-:S05]  /*62a0*/  FMNMX.FTZ R0, R183, R0, !PT ;  /* 0x00000000b7007209 */ /* 0x000fca0007810000 */
[----:B------:R-:W0:Y:S02]  /*62b0*/  SHFL.BFLY PT, R185, R0, 0x2, 0x1f ;  /* 0x0c401f0000b97f89 */ /* 0x000e2400000e0000 */
[----:B------:R-:W-:Y:S08]  /*62c0*/  MUFU.EX2 R161, R161 ;  /* 0x000000a100a17308 */ /* 0x000ff00000000800 */
[----:B------:R-:W-:Y:S08]  /*62d0*/  MUFU.EX2 R194, R194 ;  /* 0x000000c200c27308 */ /* 0x000ff00000000800 */
[----:B------:R-:W-:Y:S01]  /*62e0*/  MUFU.EX2 R165, R165 ;  /* 0x000000a500a57308 */ /* 0x000fe20000000800 */
[----:B0-----:R-:W-:-:S02]  /*62f0*/  FMNMX.FTZ R185, R0, R185, !PT ;  /* 0x000000b900b97209 */ /* 0x001fc40007810000 */
[----:B------:R-:W-:-:S05]  /*6300*/  FSEL R0, R152, RZ, P4 ;  /* 0x000000ff98007208 */ /* 0x000fca0002000000 */
[----:B------:R-:W-:Y:S01]  /*6310*/  MUFU.EX2 R188, R188 ;  /* 0x000000bc00bc7308 */ /* 0x000fe20000000800 */
[----:B------:R-:W0:Y:S01]  /*6320*/  SHFL.BFLY PT, R156, R185, 0x1, 0x1f ;  /* 0x0c201f00b99c7f89 */ /* 0x000e2200000e0000 */
[----:B------:R-:W-:-:S04]  /*6330*/  FADD.FTZ R0, -R0, R5 ;  /* 0x0000000500007221 */ /* 0x000fc80000010100 */
[----:B------:R-:W-:Y:S02]  /*6340*/  FMUL.FTZ R0, R0, UR10 ;  /* 0x0000000a00007c20 */ /* 0x000fe40008410000 */
[----:B------:R-:W-:Y:S08]  /*6350*/  MUFU.EX2 R169, R169 ;  /* 0x000000a900a97308 */ /* 0x000ff00000000800 */
[----:B------:R-:W1:Y:S08]  /*6360*/  MUFU.EX2 R0, R0 ;  /* 0x0000000000007308 */ /* 0x000e700000000800 */
[----:B------:R-:W-:Y:S01]  /*6370*/  MUFU.EX2 R190, R190 ;  /* 0x000000be00be7308 */ /* 0x000fe20000000800 */
[----:B0-----:R-:W-:-:S04]  /*6380*/  FMNMX.FTZ R156, R185, R156, !PT ;  /* 0x0000009cb99c7209 */ /* 0x001fc80007810000 */
[C---:B------:R-:W-:Y:S01]  /*6390*/  FSETP.NEU.FTZ.AND P2, PT, R156.reuse, -INF , PT ;  /* 0xff8000009c00780b */ /* 0x040fe20003f5d000 */
[C---:B------:R-:W-:Y:S02]  /*63a0*/  FMUL.FTZ R160, R156.reuse, UR10 ;  /* 0x0000000a9ca07c20 */ /* 0x040fe40008410000 */
[----:B------:R-:W-:Y:S01]  /*63b0*/  MUFU.EX2 R173, R173 ;  /* 0x000000ad00ad7308 */ /* 0x000fe20000000800 */
[----:B------:R-:W-:Y:S01]  /*63c0*/  FSEL R2, R156, RZ, P2 ;  /* 0x000000ff9c027208 */ /* 0x000fe20001000000 */
[----:B-1----:R-:W-:Y:S01]  /*63d0*/  FFMA.FTZ R17, R0, R17, R153 ;  /* 0x0000001100117223 */ /* 0x002fe20000010099 */
[----:B------:R-:W-:Y:S02]  /*63e0*/  FSEL R160, R160, RZ, P2 ;  /* 0x000000ffa0a07208 */ /* 0x000fe40001000000 */
[----:B------:R-:W-:Y:S01]  /*63f0*/  ISETP.GT.AND P2, PT, R20, UR58, PT ;  /* 0x0000003a14007c0c */ /* 0x000fe2000bf44270 */
[----:B------:R-:W-:Y:S01]  /*6400*/  FADD.FTZ R2, -R2, R3 ;  /* 0x0000000302027221 */ /* 0x000fe20000010100 */
[----:B------:R-:W-:Y:S01]  /*6410*/  FADD.FTZ R17, R196, R17 ;  /* 0x00000011c4117221 */ /* 0x000fe20000010000 */
[--C-:B------:R-:W-:Y:S01]  /*6420*/  FFMA.FTZ R197, R154, UR10, -R160.reuse ;  /* 0x0000000a9ac57c23 */ /* 0x100fe200080108a0 */
[--C-:B------:R-:W-:Y:S01]  /*6430*/  FFMA.FTZ R154, R155, UR10, -R160.reuse ;  /* 0x0000000a9b9a7c23 */ /* 0x100fe200080108a0 */
[----:B------:R-:W-:Y:S01]  /*6440*/  FMUL.FTZ R2, R2, UR10 ;  /* 0x0000000a02027c20 */ /* 0x000fe20008410000 */
        /* <DEDUP_REMOVED lines=10> */
[--C-:B------:R-:W-:Y:S01]  /*64f0*/  FFMA.FTZ R166, R171, UR10, -R160.reuse ;  /* 0x0000000aaba67c23 */ /* 0x100fe200080108a0 */
[----:B------:R-:W0:Y:S01]  /*6500*/  MUFU.EX2 R2, R2 ;  /* 0x0000000200027308 */ /* 0x000e220000000800 */
[--C-:B------:R-:W-:Y:S01]  /*6510*/  FFMA.FTZ R191, R174, UR10, -R160.reuse ;  /* 0x0000000aaebf7c23 */ /* 0x100fe200080108a0 */
[--C-:B------:R-:W-:Y:S01]  /*6520*/  FFMA.FTZ R185, R178, UR10, -R160.reuse ;  /* 0x0000000ab2b97c23 */ /* 0x100fe200080108a0 */
[--C-:B------:R-:W-:Y:S01]  /*6530*/  FFMA.FTZ R179, R179, UR10, -R160.reuse ;  /* 0x0000000ab3b37c23 */ /* 0x100fe200080108a0 */
[----:B------:R-:W-:Y:S01]  /*6540*/  FFMA.FTZ R182, R182, UR10, -R160 ;  /* 0x0000000ab6b67c23 */ /* 0x000fe200080108a0 */
[----:B------:R-:W-:Y:S01]  /*6550*/  IMAD.U32 R155, RZ, RZ, UR6 ;  /* 0x00000006ff9b7e24 */ /* 0x000fe2000f8e00ff */
[----:B------:R-:W-:Y:S01]  /*6560*/  F2FP.F16.F32.PACK_AB R196, R196, R153 ;  /* 0x00000099c4c4723e */ /* 0x000fe200000000ff */
[----:B------:R-:W-:Y:S01]  /*6570*/  VIADD R20, R20, 0xffffffff ;  /* 0xffffffff14147836 */ /* 0x000fe20000000000 */
[----:B------:R-:W1:Y:S01]  /*6580*/  MUFU.EX2 R154, R154 ;  /* 0x0000009a009a7308 */ /* 0x000e620000000800 */
[----:B------:R-:W-:Y:S01]  /*6590*/  @!P1 VIADD R155, R155, 0x30860 ;  /* 0x000308609b9b9836 */ /* 0x000fe20000000000 */
[----:B------:R-:W-:-:S04]  /*65a0*/  F2FP.F16.F32.PACK_AB R198, R157, R198 ;  /* 0x000000c69dc6723e */ /* 0x000fc800000000ff */
[----:B------:R-:W-:Y:S02]  /*65b0*/  @!P1 PRMT R155, RZ, 0x654, R155 ;  /* 0x00000654ff9b9816 */ /* 0x000fe4000000009b */
[----:B------:R-:W2:Y:S01]  /*65c0*/  MUFU.EX2 R199, R199 ;  /* 0x000000c700c77308 */ /* 0x000ea20000000800 */
[----:B0-----:R-:W-:Y:S01]  /*65d0*/  FFMA.FTZ R3, R2, R16, R197 ;  /* 0x0000001002037223 */ /* 0x001fe200000100c5 */
[----:B------:R-:W-:Y:S01]  /*65e0*/  FADD.FTZ R16, R192, R17 ;  /* 0x00000011c0107221 */ /* 0x000fe20000010000 */
[----:B------:R0:W-:Y:S01]  /*65f0*/  @!P1 SYNCS.ARRIVE.TRANS64.RED.A1T0 RZ, [R155+URZ], RZ ;  /* 0x000000ff9bff99a7 */ /* 0x0001e2000810043f */
[C---:B------:R-:W-:Y:S02]  /*6600*/  F2FP.F16.F32.PACK_AB R192, R161.reuse, R192 ;  /* 0x000000c0a1c0723e */ /* 0x040fe400000000ff */
[----:B------:R-:W-:Y:S01]  /*6610*/  FADD.FTZ R17, R161, R16 ;  /* 0x00000010a1117221 */ /* 0x000fe20000010000 */
[--C-:B------:R-:W-:Y:S01]  /*6620*/  FFMA.FTZ R16, R175, UR10, -R160.reuse ;  /* 0x0000000aaf107c23 */ /* 0x100fe200080108a0 */
[----:B------:R-:W3:Y:S01]  /*6630*/  MUFU.EX2 R158, R158 ;  /* 0x0000009e009e7308 */ /* 0x000ee20000000800 */
[----:B-1----:R-:W-:Y:S01]  /*6640*/  FADD.FTZ R168, R154, R3 ;  /* 0x000000039aa87221 */ /* 0x002fe20000010000 */
[----:B------:R-:W-:Y:S01]  /*6650*/  FADD.FTZ R170, R194, R17 ;  /* 0x00000011c2aa7221 */ /* 0x000fe20000010000 */
[----:B------:R-:W-:Y:S01]  /*6660*/  FFMA.FTZ R160, R183, UR10, -R160 ;  /* 0x0000000ab7a07c23 */ /* 0x000fe200080108a0 */
[----:B------:R-:W-:-:S02]  /*6670*/  F2FP.F16.F32.PACK_AB R194, R165, R194 ;  /* 0x000000c2a5c2723e */ /* 0x000fc400000000ff */
[----:B------:R-:W-:Y:S01]  /*6680*/  FADD.FTZ R17, R165, R170 ;  /* 0x000000aaa5117221 */ /* 0x000fe20000010000 */
[----:B------:R-:W-:Y:S01]  /*6690*/  F2FP.F16.F32.PACK_AB R197, R154, R197 ;  /* 0x000000c59ac5723e */ /* 0x000fe200000000ff */
[----:B------:R-:W1:Y:S01]  /*66a0*/  MUFU.EX2 R193, R193 ;  /* 0x000000c100c17308 */ /* 0x000e620000000800 */
[----:B--2---:R-:W-:Y:S01]  /*66b0*/  FADD.FTZ R3, R199, R168 ;  /* 0x000000a8c7037221 */ /* 0x004fe20000010000 */
[----:B------:R-:W-:Y:S01]  /*66c0*/  FADD.FTZ R170, R188, R17 ;  /* 0x00000011bcaa7221 */ /* 0x000fe20000010000 */
[----:B------:R-:W-:-:S03]  /*66d0*/  F2FP.F16.F32.PACK_AB R188, R169, R188 ;  /* 0x000000bca9bc723e */ /* 0x000fc600000000ff */
[----:B------:R-:W-:Y:S02]  /*66e0*/  FADD.FTZ R17, R169, R170 ;  /* 0x000000aaa9117221 */ /* 0x000fe40000010000 */
[----:B------:R-:W2:Y:S01]  /*66f0*/  MUFU.EX2 R162, R162 ;  /* 0x000000a200a27308 */ /* 0x000ea20000000800 */
[----:B---3--:R-:W-:Y:S01]  /*6700*/  FADD.FTZ R168, R158, R3 ;  /* 0x000000039ea87221 */ /* 0x008fe20000010000 */
[----:B------:R-:W-:Y:S01]  /*6710*/  FADD.FTZ R170, R190, R17 ;  /* 0x00000011beaa7221 */ /* 0x000fe20000010000 */
[C---:B------:R-:W-:Y:S02]  /*6720*/  F2FP.F16.F32.PACK_AB R190, R173.reuse, R190 ;  /* 0x000000beadbe723e */ /* 0x040fe400000000ff */
[----:B------:R-:W-:Y:S01]  /*6730*/  F2FP.F16.F32.PACK_AB R199, R158, R199 ;  /* 0x000000c79ec7723e */ /* 0x000fe200000000ff */
[----:B------:R-:W-:Y:S02]  /*6740*/  FADD.FTZ R17, R173, R170 ;  /* 0x000000aaad117221 */ /* 0x000fe40000010000 */
[----:B------:R-:W3:Y:S01]  /*6750*/  MUFU.EX2 R195, R195 ;  /* 0x000000c300c37308 */ /* 0x000ee20000000800 */
[----:B-1----:R-:W-:-:S07]  /*6760*/  FADD.FTZ R3, R193, R168 ;  /* 0x000000a8c1037221 */ /* 0x002fce0000010000 */
        /* <DEDUP_REMOVED lines=14> */
[----:B-1----:R-:W-:-:S07]  /*6850*/  FADD.FTZ R3, R191, R168 ;  /* 0x000000a8bf037221 */ /* 0x002fce0000010000 */
[----:B------:R-:W1:Y:S01]  /*6860*/  MUFU.EX2 R185, R185 ;  /* 0x000000b900b97308 */ /* 0x000e620000000800 */
[C---:B--2---:R-:W-:Y:S01]  /*6870*/  FADD.FTZ R168, R16.reuse, R3 ;  /* 0x0000000310a87221 */ /* 0x044fe20000010000 */
[----:B------:R-:W-:Y:S01]  /*6880*/  F2FP.F16.F32.PACK_AB R191, R16, R191 ;  /* 0x000000bf10bf723e */ /* 0x000fe200000000ff */
[----:B------:R-:W-:-:S05]  /*6890*/  IMAD.MOV.U32 R3, RZ, RZ, R156 ;  /* 0x000000ffff037224 */ /* 0x000fca00078e009c */
        /* <DEDUP_REMOVED lines=9> */
[----:B------:R-:W-:-:S06]  /*6930*/  F2FP.F16.F32.PACK_AB R185, R179, R185 ;  /* 0x000000b9b3b9723e */ /* 0x000fcc00000000ff */
[----:B------:R-:W3:Y:S01]  /*6940*/  MUFU.EX2 R5, R181 ;  /* 0x000000b500057308 */ /* 0x000ee20000000800 */
[----:B-1----:R-:W-:-:S07]  /*6950*/  FADD.FTZ R170, R186, R17 ;  /* 0x00000011baaa7221 */ /* 0x002fce0000010000 */
[----:B------:R-:W1:Y:S01]  /*6960*/  MUFU.EX2 R160, R160 ;  /* 0x000000a000a07308 */ /* 0x000e620000000800 */
[----:B--2---:R-:W-:Y:S01]  /*6970*/  FADD.FTZ R168, R187, R168 ;  /* 0x000000a8bba87221 */ /* 0x004fe20000010000 */
[C---:B---3--:R-:W-:Y:S01]  /*6980*/  FADD.FTZ R17, R5.reuse, R170 ;  /* 0x000000aa05117221 */ /* 0x048fe20000010000 */
[----:B------:R-:W-:Y:S01]  /*6990*/  F2FP.F16.F32.PACK_AB R186, R5, R186 ;  /* 0x000000ba05ba723e */ /* 0x000fe200000000ff */
[----:B------:R-:W-:Y:S02]  /*69a0*/  IMAD.MOV.U32 R5, RZ, RZ, R152 ;  /* 0x000000ffff057224 */ /* 0x000fe400078e0098 */
[C---:B-1----:R-:W-:Y:S01]  /*69b0*/  FADD.FTZ R16, R160.reuse, R168 ;  /* 0x000000a8a0107221 */ /* 0x042fe20000010000 */
[----:B------:R-:W-:Y:S01]  /*69c0*/  F2FP.F16.F32.PACK_AB R187, R160, R187 ;  /* 0x000000bba0bb723e */ /* 0x000fe200000000ff */
[----:B0-----:R-:W-:Y:S06]  /*69d0*/  @P2 BRA `(.L_x_1121) ;  /* 0xffffffd800582947 */ /* 0x001fec000383ffff */
[----:B------:R-:W-:Y:S01]  /*69e0*/  IMAD.MOV.U32 R3, RZ, RZ, R156 ;  /* 0x000000ffff037224 */ /* 0x000fe200078e009c */
[----:B------:R-:W-:Y:S01]  /*69f0*/  UMOV UR36, UR4 ;  /* 0x0000000400247c82 */ /* 0x000fe20008000000 */
[----:B------:R-:W-:Y:S01]  /*6a00*/  IMAD.MOV.U32 R5, RZ, RZ, R152 ;  /* 0x000000ffff057224 */ /* 0x000fe200078e0098 */
[----:B------:R-:W-:-:S06]  /*6a10*/  UMOV UR37, UR7 ;  /* 0x0000000700257c82 */ /* 0x000fcc0008000000 */
.L_x_1104:
[----:B------:R-:W-:Y:S01]  /*6a20*/  IADD3 R152, R19, 0x80, -R22 ;  /* 0x0000008013987810 */ /* 0x000fe20007ffe816 */
[----:B------:R-:W-:Y:S02]  /*6a30*/  ULDC UR11, c[0x0][0x9e4] ;  /* 0x00027900000b7ab9 */ /* 0x000fe40000000800 */
[----:B------:R-:W-:Y:S02]  /*6a40*/  UISETP.GE.AND UP0, UPT, UR11, 0x1, UPT ;  /* 0x000000010b00788c */ /* 0x000fe4000bf06270 */
[----:B------:R-:W-:-:S04]  /*6a50*/  IMAD R152, R201, 0x80, R152 ;  /* 0x00000080c9987824 */ /* 0x000fc800078e0298 */
[----:B------:R-:W-:Y:S02]  /*6a60*/  PLOP3.LUT P6, PT, PT, PT, UP0, 0x80, 0x0 ;  /* 0x000000000000781c */ /* 0x000fe40003fcf008 */
[----:B------:R-:W-:-:S13]  /*6a70*/  R2UR UR15, R152 ;  /* 0x00000000980f72ca */ /* 0x000fda00000e0000 */
[----:B------:R-:W-:Y:S01]  /*6a80*/  UIADD3 UR14, UR15, -UR5, URZ ;  /* 0x800000050f0e7290 */ /* 0x000fe2000fffe03f */
        /* <DEDUP_REMOVED lines=11> */
.L_x_1123:
[----:B------:R-:W-:-:S11]  /*6b40*/  UISETP.NE.AND UP0, UPT, UR11, 0x1, UPT ;  /* 0x000000010b00788c */ /* 0x000fd6000bf05270 */
[----:B------:R-:W-:Y:S02]  /*6b50*/  @UP0 ULDC.64 UR4, c[0x0][0x9e8] ;  /* 0x00027a0000040ab9 */ /* 0x000fe40000000a00 */
[----:B------:R-:W-:-:S04]  /*6b60*/  UIMAD.WIDE.U32 UR6, UR15, UR4, URZ ;  /* 0x000000040f0672a5 */ /* 0x000fc8000f8e003f */
[----:B------:R-:W-:-:S12]  /*6b70*/  @UP0 USHF.R.U32.HI UR15, URZ, UR5, UR7 ;  /* 0x000000053f0f0299 */ /* 0x000fd80008011607 */
.L_x_1124:
[----:B------:R-:W-:-:S04]  /*6b80*/  UIMAD UR11, UR15, UR11, URZ ;  /* 0x0000000b0f0b72a4 */ /* 0x000fc8000f8e023f */
[----:B------:R-:W-:-:S04]  /*6b90*/  UISETP.LT.AND UP0, UPT, UR14, UR11, UPT ;  /* 0x0000000b0e00728c */ /* 0x000fc8000bf01270 */
[----:B------:R-:W-:-:S12]  /*6ba0*/  USEL UR14, UR14, UR11, !UP0 ;  /* 0x0000000b0e0e7287 */ /* 0x000fd8000c000000 */
.L_x_1122:
[----:B------:R-:W-:Y:S01]  /*6bb0*/  UIADD3 UR14, UR14, 0x3f, URZ ;  /* 0x0000003f0e0e7890 */ /* 0x000fe2000fffe03f */
[----:B------:R-:W-:-:S03]  /*6bc0*/  R2UR UR5, R200 ;  /* 0x00000000c80572ca */ /* 0x000fc600000e0000 */
        /* <DEDUP_REMOVED lines=12> */
.L_x_1134:
[----:B------:R-:W-:-:S04]  /*6c90*/  UIADD3 UR5, UR4, 0x1, URZ ;  /* 0x0000000104057890 */ /* 0x000fc8000fffe03f */
[----:B------:R-:W-:-:S04]  /*6ca0*/  UISETP.NE.AND UP0, UPT, UR5, 0x2, UPT ;  /* 0x000000020500788c */ /* 0x000fc8000bf05270 */
[----:B------:R-:W-:Y:S02]  /*6cb0*/  USEL UR37, URZ, 0x1, UP0 ;  /* 0x000000013f257887 */ /* 0x000fe40008000000 */
[----:B------:R-:W-:Y:S02]  /*6cc0*/  USEL UR36, UR5, URZ, UP0 ;  /* 0x0000003f05247287 */ /* 0x000fe40008000000 */
[----:B------:R-:W-:Y:S01]  /*6cd0*/  ULOP3.LUT UR37, UR7, UR37, URZ, 0x3c, !UPT ;  /* 0x0000002507257292 */ /* 0x000fe2000f8e3c3f */
[----:B------:R-:W-:Y:S11]  /*6ce0*/  @!P0 BRA `(.L_x_1126) ;  /* 0x0000000000048947 */ /* 0x000ff60003800000 */
[----:B------:R-:W-:Y:S01]  /*6cf0*/  BPT.TRAP 0x1 ;  /* 0x000000040000795c */ /* 0x000fe20000300000 */
.L_x_1126:
[----:B------:R-:W-:Y:S01]  /*6d00*/  ULEA UR5, UR36, UR38, 0x3 ;  /* 0x0000002624057291 */ /* 0x000fe2000f8e183f */
[----:B------:R-:W-:-:S05]  /*6d10*/  IMAD.U32 R3, RZ, RZ, UR37 ;  /* 0x00000025ff037e24 */ /* 0x000fca000f8e00ff */
[----:B------:R-:W-:-:S04]  /*6d20*/  SHF.L.U32 R3, R3, 0x1f, RZ ;  /* 0x0000001f03037819 */ /* 0x000fc800000006ff */
[----:B------:R0:W1:Y:S01]  /*6d30*/  SYNCS.PHASECHK.TRANS64.TRYWAIT P2, [UR5+0x30830], R3 ;  /* 0x03083003ff0075a7 */ /* 0x0000620008040145 */
[----:B------:R-:W-:Y:S05]  /*6d40*/  @!P0 BRA `(.L_x_1127) ;  /* 0x0000000000048947 */ /* 0x000fea0003800000 */
[----:B------:R-:W-:Y:S01]  /*6d50*/  BPT.TRAP 0x1 ;  /* 0x000000040000795c */ /* 0x000fe20000300000 */
.L_x_1127:
[----:B-1----:R-:W-:Y:S05]  /*6d60*/  @P2 BRA `(.L_x_1128) ;  /* 0x0000000000082947 */ /* 0x002fea0003800000 */
[----:B------:R-:W1:Y:S02]  /*6d70*/  SYNCS.PHASECHK.TRANS64.TRYWAIT P2, [UR5+0x30830], R3 ;  /* 0x03083003ff0075a7 */ /* 0x000e640008040145 */
[----:B-1----:R-:W-:Y:S05]  /*6d80*/  @!P2 BRA `(.L_x_1129) ;  /* 0x000000dc0064a947 */ /* 0x002fea0003800000 */
.L_x_1128:
[----:B------:R-:W-:Y:S01]  /*6d90*/  R2UR UR52, R14 ;  /* 0x000000000e3472ca */ /* 0x000fe200000e0000 */
[----:B------:R-:W-:Y:S01]  /*6da0*/  ULEA UR6, UR36, UR39, 0xb ;  /* 0x0000002724067291 */ /* 0x000fe2000f8e583f */
[----:B------:R-:W-:Y:S01]  /*6db0*/  R2UR UR53, R15 ;  /* 0x000000000f3572ca */ /* 0x000fe200000e0000 */
[----:B-1----:R-:W-:Y:S01]  /*6dc0*/  WARPGROUP.ARRIVE ;  /* 0x00000000000079c5 */ /* 0x002fe20000000000 */
        /* <DEDUP_REMOVED lines=219> */
.L_x_1130:
[----:B------:R-:W-:Y:S01]  /*7b80*/  ULEA UR11, UR4, UR38, 0x3 ;  /* 0x00000026040b7291 */ /* 0x000fe2000f8e183f */
[----:B------:R-:W-:-:S05]  /*7b90*/  IMAD.U32 R0, RZ, RZ, UR7 ;  /* 0x00000007ff007e24 */ /* 0x000fca000f8e00ff */
[----:B------:R-:W-:-:S04]  /*7ba0*/  SHF.L.U32 R0, R0, 0x1f, RZ ;  /* 0x0000001f00007819 */ /* 0x000fc800000006ff */
[----:B------:R1:W2:Y:S01]  /*7bb0*/  SYNCS.PHASECHK.TRANS64.TRYWAIT P2, [UR11+0x30850], R0 ;  /* 0x03085000ff0075a7 */ /* 0x0002a2000804014b */
[----:B------:R-:W-:Y:S05]  /*7bc0*/  @!P0 BRA `(.L_x_1131) ;  /* 0x0000000000048947 */ /* 0x000fea0003800000 */
[----:B------:R-:W-:Y:S01]  /*7bd0*/  BPT.TRAP 0x1 ;  /* 0x000000040000795c */ /* 0x000fe20000300000 */
.L_x_1131:
[----:B--2---:R-:W-:Y:S05]  /*7be0*/  @P2 BRA `(.L_x_1132) ;  /* 0x0000000000082947 */ /* 0x004fea0003800000 */
[----:B------:R-:W2:Y:S02]  /*7bf0*/  SYNCS.PHASECHK.TRANS64.TRYWAIT P2, [UR11+0x30850], R0 ;  /* 0x03085000ff0075a7 */ /* 0x000ea4000804014b */
[----:B--2---:R-:W-:Y:S05]  /*7c00*/  @!P2 BRA `(.L_x_1133) ;  /* 0x000000cc00dca947 */ /* 0x004fea0003800000 */
.L_x_1132:
[----:B------:R-:W-:Y:S01]  /*7c10*/  UIADD3 UR6, UR38, 0x400, URZ ;  /* 0x0000040026067890 */ /* 0x000fe2000fffe03f */
[----:B------:R-:W-:Y:S01]  /*7c20*/  WARPGROUP.ARRIVE ;  /* 0x00000000000079c5 */ /* 0x000fe20000000000 */
[----:B------:R-:W-:Y:S01]  /*7c30*/  UMOV UR7, 0x40000040 ;  /* 0x4000004000077882 */ /* 0x000fe20000000000 */
[----:B01----:R-:W-:Y:S01]  /*7c40*/  FMNMX.FTZ R0, R152, R201, !PT ;  /* 0x000000c998007209 */ /* 0x003fe20007810000 */
[----:B------:R-:W-:Y:S01]  /*7c50*/  USHF.R.U32.HI UR6, URZ, 0x4, UR6 ;  /* 0x000000043f067899 */ /* 0x000fe20008011606 */
[C---:B------:R-:W-:Y:S01]  /*7c60*/  ISETP.GT.AND P2, PT, R20.reuse, UR58, PT ;  /* 0x0000003a14007c0c */ /* 0x040fe2000bf44270 */
[----:B------:R-:W-:Y:S01]  /*7c70*/  UMOV UR10, UR59 ;  /* 0x0000003b000a7c82 */ /* 0x000fe20008000000 */
[----:B------:R-:W-:Y:S01]  /*7c80*/  FMNMX.FTZ R3, R153, R0, !PT ;  /* 0x0000000099037209 */ /* 0x000fe20007810000 */
[----:B------:R-:W-:Y:S01]  /*7c90*/  ULOP3.LUT UR6, UR6, 0x3fff, URZ, 0xc0, !UPT ;  /* 0x00003fff06067892 */ /* 0x000fe2000f8ec03f */
[----:B------:R-:W-:Y:S02]  /*7ca0*/  VIADD R20, R20, 0xffffffff ;  /* 0xffffffff14147836 */ /* 0x000fe40000000000 */
[----:B------:R-:W-:Y:S01]  /*7cb0*/  FMNMX.FTZ R0, R156, R3, !PT ;  /* 0x000000039c007209 */ /* 0x000fe20007810000 */
[----:B------:R-:W-:-:S03]  /*7cc0*/  ULOP3.LUT UR6, UR6, 0x2000000, URZ, 0xfc, !UPT ;  /* 0x0200000006067892 */ /* 0x000fc6000f8efc3f */
[----:B------:R-:W-:Y:S01]  /*7cd0*/  FMNMX.FTZ R3, R157, R0, !PT ;  /* 0x000000009d037209 */ /* 0x000fe20007810000 */
[----:B------:R-:W-:-:S03]  /*7ce0*/  ULEA UR4, UR4, UR6, 0xb ;  /* 0x0000000604047291 */ /* 0x000fc6000f8e583f */
[----:B------:R-:W-:-:S04]  /*7cf0*/  FMNMX.FTZ R0, R160, R3, !PT ;  /* 0x00000003a0007209 */ /* 0x000fc80007810000 */
        /* <DEDUP_REMOVED lines=28> */
[----:B------:R-:W-:Y:S01]  /*7ec0*/  UMOV UR4, UR36 ;  /* 0x0000002400047c82 */ /* 0x000fe20008000000 */
[----:B------:R-:W-:Y:S02]  /*7ed0*/  WARPGROUP.DEPBAR.LE gsb0, 0x0 ;  /* 0x00008000000079c5 */ /* 0x000fe40000010000 */
[----:B------:R-:W-:Y:S01]  /*7ee0*/  WARPGROUP.ARRIVE ;  /* 0x00000000000079c5 */ /* 0x000fe20000000000 */
[----:B0-----:R-:W-:Y:S02]  /*7ef0*/  FMNMX.FTZ R188, R2, R3, !PT ;  /* 0x0000000302bc7209 */ /* 0x001fe40007810000 */
[----:B------:R-:W-:-:S15]  /*7f00*/  FMNMX.FTZ R3, R155, R0, !PT ;  /* 0x000000009b037209 */ /* 0x000fde0007810000 */
[----:B------:R-:W-:-:S03]  /*7f10*/  NOP ;  /* 0x0000000000007918 */ /* 0x000fc60000000000 */
[----:B------:R-:W-:Y:S01]  /*7f20*/  HGMMA.64x256x16.F32 R24, R184, gdesc[UR4].tnspB, R24, gsb0 ;  /* 0x43e00004b8187df0 */ /* 0x000fe20008000818 */
[----:B------:R-:W0:Y:S01]  /*7f30*/  SHFL.BFLY PT, R5, R188, 0x1, 0x1f ;  /* 0x0c201f00bc057f89 */ /* 0x000e2200000e0000 */
[----:B------:R-:W-:Y:S01]  /*7f40*/  FMNMX.FTZ R0, R158, R3, !PT ;  /* 0x000000039e007209 */ /* 0x000fe20007810000 */
[----:B------:R-:W-:-:S03]  /*7f50*/  UMOV UR7, UR37 ;  /* 0x0000002500077c82 */ /* 0x000fc60008000000 */
[----:B------:R-:W-:-:S04]  /*7f60*/  FMNMX.FTZ R3, R159, R0, !PT ;  /* 0x000000009f037209 */ /* 0x000fc80007810000 */
[----:B------:R-:W-:-:S04]  /*7f70*/  FMNMX.FTZ R0, R162, R3, !PT ;  /* 0x00000003a2007209 */ /* 0x000fc80007810000 */
[----:B------:R-:W-:-:S04]  /*7f80*/  FMNMX.FTZ R3, R163, R0, !PT ;  /* 0x00000000a3037209 */ /* 0x000fc80007810000 */
[----:B------:R-:W-:-:S04]  /*7f90*/  FMNMX.FTZ R0, R166, R3, !PT ;  /* 0x00000003a6007209 */ /* 0x000fc80007810000 */
[----:B------:R-:W-:Y:S02]  /*7fa0*/  FMNMX.FTZ R3, R167, R0, !PT ;  /* 0x00000000a7037209 */ /* 0x000fe40007810000 */
[----:B0-----:R-:W-:Y:S02]  /*7fb0*/  FMNMX.FTZ R5, R188, R5, !PT ;  /* 0x00000005bc057209 */ /* 0x001fe40007810000 */
        /* <DEDUP_REMOVED lines=14> */
[----:B------:R0:W-:Y:S01]  /*80a0*/  MUFU.EX2 R0, R190 ;  /* 0x000000be00007308 */ /* 0x0001e20000000800 */
        /* <DEDUP_REMOVED lines=9> */
[--C-:B0-----:R-:W-:Y:S01]  /*8140*/  FFMA.FTZ R190, R172, UR10, -R2.reuse ;  /* 0x0000000aacbe7c23 */ /* 0x101fe20008010802 */
[----:B------:R-:W-:Y:S01]  /*8150*/  FFMA.FTZ R181, R181, UR10, -R2 ;  /* 0x0000000ab5b57c23 */ /* 0x000fe20008010802 */
[----:B------:R-:W0:Y:S01]  /*8160*/  MUFU.EX2 R189, R189 ;  /* 0x000000bd00bd7308 */ /* 0x000e220000000800 */
[----:B------:R-:W-:-:S05]  /*8170*/  FMNMX.FTZ R152, R183, R152, !PT ;  /* 0x00000098b7987209 */ /* 0x000fca0007810000 */
[----:B------:R-:W1:Y:S02]  /*8180*/  SHFL.BFLY PT, R3, R152, 0x2, 0x1f ;  /* 0x0c401f0098037f89 */ /* 0x000e6400000e0000 */
[----:B------:R-:W2:Y:S08]  /*8190*/  MUFU.EX2 R196, R196 ;  /* 0x000000c400c47308 */ /* 0x000eb00000000800 */
[----:B------:R-:W-:Y:S01]  /*81a0*/  MUFU.EX2 R198, R198 ;  /* 0x000000c600c67308 */ /* 0x000fe20000000800 */
[----:B0-----:R-:W-:-:S07]  /*81b0*/  FFMA.FTZ R17, R0, R17, R189 ;  /* 0x0000001100117223 */ /* 0x001fce00000100bd */
[----:B------:R-:W-:Y:S01]  /*81c0*/  MUFU.EX2 R153, R153 ;  /* 0x0000009900997308 */ /* 0x000fe20000000800 */
[C---:B--2---:R-:W-:Y:S01]  /*81d0*/  FADD.FTZ R17, R196.reuse, R17 ;  /* 0x00000011c4117221 */ /* 0x044fe20000010000 */
[----:B------:R-:W-:Y:S02]  /*81e0*/  F2FP.F16.F32.PACK_AB R196, R196, R189 ;  /* 0x000000bdc4c4723e */ /* 0x000fe400000000ff */
[----:B-1----:R-:W-:-:S04]  /*81f0*/  FMNMX.FTZ R3, R152, R3, !PT ;  /* 0x0000000398037209 */ /* 0x002fc80007810000 */
[----:B------:R-:W-:Y:S01]  /*8200*/  MUFU.EX2 R192, R192 ;  /* 0x000000c000c07308 */ /* 0x000fe20000000800 */
[----:B------:R-:W0:Y:S07]  /*8210*/  SHFL.BFLY PT, R152, R3, 0x1, 0x1f ;  /* 0x0c201f0003987f89 */ /* 0x000e2e00000e0000 */
[----:B------:R-:W-:Y:S08]  /*8220*/  MUFU.EX2 R157, R157 ;  /* 0x0000009d009d7308 */ /* 0x000ff00000000800 */
[----:B------:R-:W-:Y:S08]  /*8230*/  MUFU.EX2 R194, R194 ;  /* 0x000000c200c27308 */ /* 0x000ff00000000800 */
[----:B------:R-:W-:Y:S01]  /*8240*/  MUFU.EX2 R161, R161 ;  /* 0x000000a100a17308 */ /* 0x000fe20000000800 */
[----:B0-----:R-:W-:-:S05]  /*8250*/  FMNMX.FTZ R3, R3, R152, !PT ;  /* 0x0000009803037209 */ /* 0x001fca0007810000 */
[----:B------:R-:W-:Y:S02]  /*8260*/  FMUL.FTZ R164, R3, UR10 ;  /* 0x0000000a03a47c20 */ /* 0x000fe40008410000 */
[----:B------:R-:W-:Y:S02]  /*8270*/  MUFU.EX2 R188, R188 ;  /* 0x000000bc00bc7308 */ /* 0x000fe40000000800 */
[--C-:B------:R-:W-:Y:S01]  /*8280*/  FFMA.FTZ R197, R154, UR10, -R164.reuse ;  /* 0x0000000a9ac57c23 */ /* 0x100fe200080108a4 */
[--C-:B------:R-:W-:Y:S01]  /*8290*/  FFMA.FTZ R152, R155, UR10, -R164.reuse ;  /* 0x0000000a9b987c23 */ /* 0x100fe200080108a4 */
[--C-:B------:R-:W-:Y:S01]  /*82a0*/  FFMA.FTZ R199, R158, UR10, -R164.reuse ;  /* 0x0000000a9ec77c23 */ /* 0x100fe200080108a4 */
[--C-:B------:R-:W-:Y:S01]  /*82b0*/  FFMA.FTZ R154, R159, UR10, -R164.reuse ;  /* 0x0000000a9f9a7c23 */ /* 0x100fe200080108a4 */
[----:B------:R-:W-:Y:S02]  /*82c0*/  IMAD.U32 R159, RZ, RZ, UR5 ;  /* 0x00000005ff9f7e24 */ /* 0x000fe4000f8e00ff */
[----:B------:R-:W-:Y:S01]  /*82d0*/  FFMA.FTZ R193, R162, UR10, -R164 ;  /* 0x0000000aa2c17c23 */ /* 0x000fe200080108a4 */
[----:B------:R-:W-:Y:S01]  /*82e0*/  MUFU.EX2 R197, R197 ;  /* 0x000000c500c57308 */ /* 0x000fe20000000800 */
[----:B------:R-:W-:-:S02]  /*82f0*/  IMAD.U32 R162, RZ, RZ, UR11 ;  /* 0x0000000bffa27e24 */ /* 0x000fc4000f8e00ff */
[--C-:B------:R-:W-:Y:S01]  /*8300*/  FFMA.FTZ R156, R163, UR10, -R164.reuse ;  /* 0x0000000aa39c7c23 */ /* 0x100fe200080108a4 */
[----:B------:R-:W-:Y:S02]  /*8310*/  @!P1 VIADD R159, R159, 0x30840 ;  /* 0x000308409f9f9836 */ /* 0x000fe40000000000 */
[--C-:B------:R-:W-:Y:S01]  /*8320*/  FFMA.FTZ R195, R166, UR10, -R164.reuse ;  /* 0x0000000aa6c37c23 */ /* 0x100fe200080108a4 */
[----:B------:R-:W-:Y:S02]  /*8330*/  @!P1 VIADD R162, R162, 0x30860 ;  /* 0x00030860a2a29836 */ /* 0x000fe40000000000 */
[--C-:B------:R-:W-:Y:S01]  /*8340*/  FFMA.FTZ R158, R167, UR10, -R164.reuse ;  /* 0x0000000aa79e7c23 */ /* 0x100fe200080108a4 */
[--C-:B------:R-:W-:Y:S01]  /*8350*/  FFMA.FTZ R155, R170, UR10, -R164.reuse ;  /* 0x0000000aaa9b7c23 */ /* 0x100fe200080108a4 */
[----:B------:R-:W-:Y:S01]  /*8360*/  MUFU.EX2 R152, R152 ;  /* 0x0000009800987308 */ /* 0x000fe20000000800 */
[----:B------:R-:W-:Y:S01]  /*8370*/  @!P1 PRMT R159, RZ, 0x654, R159 ;  /* 0x00000654ff9f9816 */ /* 0x000fe2000000009f */
[----:B------:R-:W-:Y:S01]  /*8380*/  FFMA.FTZ R160, R171, UR10, -R164 ;  /* 0x0000000aaba07c23 */ /* 0x000fe200080108a4 */
[----:B------:R-:W-:Y:S01]  /*8390*/  @!P1 PRMT R162, RZ, 0x654, R162 ;  /* 0x00000654ffa29816 */ /* 0x000fe200000000a2 */
[--C-:B------:R-:W-:Y:S01]  /*83a0*/  FFMA.FTZ R191, R174, UR10, -R164.reuse ;  /* 0x0000000aaebf7c23 */ /* 0x100fe200080108a4 */
[--C-:B------:R-:W-:Y:S01]  /*83b0*/  FFMA.FTZ R175, R175, UR10, -R164.reuse ;  /* 0x0000000aafaf7c23 */ /* 0x100fe200080108a4 */
[--C-:B------:R-:W-:Y:S01]  /*83c0*/  FFMA.FTZ R178, R178, UR10, -R164.reuse ;  /* 0x0000000ab2b27c23 */ /* 0x100fe200080108a4 */
[--C-:B------:R-:W-:Y:S01]  /*83d0*/  FFMA.FTZ R179, R179, UR10, -R164.reuse ;  /* 0x0000000ab3b37c23 */ /* 0x100fe200080108a4 */
[----:B------:R-:W-:Y:S01]  /*83e0*/  MUFU.EX2 R199, R199 ;  /* 0x000000c700c77308 */ /* 0x000fe20000000800 */
[--C-:B------:R-:W-:Y:S01]  /*83f0*/  FFMA.FTZ R182, R182, UR10, -R164.reuse ;  /* 0x0000000ab6b67c23 */ /* 0x100fe200080108a4 */
[----:B------:R-:W-:-:S06]  /*8400*/  FFMA.FTZ R164, R183, UR10, -R164 ;  /* 0x0000000ab7a47c23 */ /* 0x000fcc00080108a4 */
[----:B------:R-:W-:Y:S08]  /*8410*/  MUFU.EX2 R154, R154 ;  /* 0x0000009a009a7308 */ /* 0x000ff00000000800 */
[----:B------:R-:W-:Y:S08]  /*8420*/  MUFU.EX2 R193, R193 ;  /* 0x000000c100c17308 */ /* 0x000ff00000000800 */
[----:B------:R-:W-:Y:S08]  /*8430*/  MUFU.EX2 R156, R156 ;  /* 0x0000009c009c7308 */ /* 0x000ff00000000800 */
[----:B------:R-:W-:Y:S08]  /*8440*/  MUFU.EX2 R195, R195 ;  /* 0x000000c300c37308 */ /* 0x000ff00000000800 */
[----:B------:R-:W-:Y:S08]  /*8450*/  MUFU.EX2 R158, R158 ;  /* 0x0000009e009e7308 */ /* 0x000ff00000000800 */
[----:B------:R-:W-:Y:S08]  /*8460*/  MUFU.EX2 R155, R155 ;  /* 0x0000009b009b7308 */ /* 0x000ff00000000800 */
[----:B------:R-:W-:Y:S08]  /*8470*/  MUFU.EX2 R165, R165 ;  /* 0x000000a500a57308 */ /* 0x000ff00000000800 */
[----:B------:R-:W0:Y:S08]  /*8480*/  MUFU.EX2 R160, R160 ;  /* 0x000000a000a07308 */ /* 0x000e300000000800 */
[----:B------:R-:W-:Y:S08]  /*8490*/  MUFU.EX2 R190, R190 ;  /* 0x000000be00be7308 */ /* 0x000ff00000000800 */
[----:B------:R-:W-:Y:S01]  /*84a0*/  MUFU.EX2 R191, R191 ;  /* 0x000000bf00bf7308 */ /* 0x000fe20000000800 */
[----:B0-----:R-:W-:-:S07]  /*84b0*/  F2FP.F16.F32.PACK_AB R189, R160, R155 ;  /* 0x0000009ba0bd723e */ /* 0x001fce00000000ff */
        /* <DEDUP_REMOVED lines=9> */
[----:B------:R-:W-:Y:S02]  /*8550*/  @!P1 SYNCS.ARRIVE.TRANS64.RED.A1T0 RZ, [R159+URZ], RZ ;  /* 0x000000ff9fff99a7 */ /* 0x000fe4000810043f */
[----:B------:R-:W-:Y:S01]  /*8560*/  MUFU.EX2 R185, R178 ;  /* 0x000000b200b97308 */ /* 0x000fe20000000800 */
[----:B------:R-:W-:Y:S01]  /*8570*/  FMUL.FTZ R2, R2, UR10 ;  /* 0x0000000a02027c20 */ /* 0x000fe20008410000 */
[----:B------:R0:W-:Y:S06]  /*8580*/  @!P1 SYNCS.ARRIVE.TRANS64.RED.A1T0 RZ, [R162+URZ], RZ ;  /* 0x000000ffa2ff99a7 */ /* 0x0001ec000810043f */
[----:B------:R-:W1:Y:S01]  /*8590*/  MUFU.EX2 R2, R2 ;  /* 0x0000000200027308 */ /* 0x000e620000000800 */
[----:B0-----:R-:W-:Y:S01]  /*85a0*/  FADD.FTZ R162, R198, R17 ;  /* 0x00000011c6a27221 */ /* 0x001fe20000010000 */
[----:B------:R-:W-:-:S06]  /*85b0*/  F2FP.F16.F32.PACK_AB R198, R153, R198 ;  /* 0x000000c699c6723e */ /* 0x000fcc00000000ff */
[----:B------:R-:W0:Y:S01]  /*85c0*/  MUFU.EX2 R184, R184 ;  /* 0x000000b800b87308 */ /* 0x000e220000000800 */
[----:B-1----:R-:W-:Y:S01]  /*85d0*/  FFMA.FTZ R159, R2, R16, R197 ;  /* 0x00000010029f7223 */ /* 0x002fe200000100c5 */
[----:B------:R-:W-:-:S06]  /*85e0*/  F2FP.F16.F32.PACK_AB R197, R152, R197 ;  /* 0x000000c598c5723e */ /* 0x000fcc00000000ff */
[----:B------:R-:W1:Y:S01]  /*85f0*/  MUFU.EX2 R186, R186 ;  /* 0x000000ba00ba7308 */ /* 0x000e620000000800 */
[----:B------:R-:W-:Y:S01]  /*8600*/  FADD.FTZ R16, R152, R159 ;  /* 0x0000009f98107221 */ /* 0x000fe20000010000 */
[----:B------:R-:W-:-:S03]  /*8610*/  FADD.FTZ R159, R153, R162 ;  /* 0x000000a2999f7221 */ /* 0x000fc60000010000 */
[----:B------:R-:W-:Y:S01]  /*8620*/  FADD.FTZ R17, R199, R16 ;  /* 0x00000010c7117221 */ /* 0x000fe20000010000 */
[----:B------:R-:W-:Y:S02]  /*8630*/  FADD.FTZ R162, R192, R159 ;  /* 0x0000009fc0a27221 */ /* 0x000fe40000010000 */
[----:B------:R-:W-:Y:S01]  /*8640*/  MUFU.EX2 R187, R182 ;  /* 0x000000b600bb7308 */ /* 0x000fe20000000800 */
[C---:B------:R-:W-:Y:S01]  /*8650*/  F2FP.F16.F32.PACK_AB R199, R154.reuse, R199 ;  /* 0x000000c79ac7723e */ /* 0x040fe200000000ff */
[----:B------:R-:W-:Y:S01]  /*8660*/  FADD.FTZ R16, R154, R17 ;  /* 0x000000119a107221 */ /* 0x000fe20000010000 */
[C---:B------:R-:W-:Y:S01]  /*8670*/  FADD.FTZ R159, R157.reuse, R162 ;  /* 0x000000a29d9f7221 */ /* 0x040fe20000010000 */
[----:B------:R-:W-:Y:S02]  /*8680*/  F2FP.F16.F32.PACK_AB R192, R157, R192 ;  /* 0x000000c09dc0723e */ /* 0x000fe400000000ff */
[----:B------:R-:W-:Y:S01]  /*8690*/  FADD.FTZ R17, R193, R16 ;  /* 0x00000010c1117221 */ /* 0x000fe20000010000 */
[----:B------:R-:W-:Y:S01]  /*86a0*/  FADD.FTZ R162, R194, R159 ;  /* 0x0000009fc2a27221 */ /* 0x000fe20000010000 */
[----:B------:R-:W2:Y:S01]  /*86b0*/  MUFU.EX2 R21, R181 ;  /* 0x000000b500157308 */ /* 0x000ea20000000800 */
[C---:B------:R-:W-:Y:S01]  /*86c0*/  F2FP.F16.F32.PACK_AB R193, R156.reuse, R193 ;  /* 0x000000c19cc1723e */ /* 0x040fe200000000ff */
[----:B------:R-:W-:Y:S01]  /*86d0*/  FADD.FTZ R16, R156, R17 ;  /* 0x000000119c107221 */ /* 0x000fe20000010000 */
[C---:B------:R-:W-:Y:S01]  /*86e0*/  FADD.FTZ R153, R161.reuse, R162 ;  /* 0x000000a2a1997221 */ /* 0x040fe20000010000 */
[----:B------:R-:W-:-:S02]  /*86f0*/  F2FP.F16.F32.PACK_AB R194, R161, R194 ;  /* 0x000000c2a1c2723e */ /* 0x000fc400000000ff */
[----:B------:R-:W-:Y:S01]  /*8700*/  FADD.FTZ R17, R195, R16 ;  /* 0x00000010c3117221 */ /* 0x000fe20000010000 */
[----:B------:R-:W-:Y:S01]  /*8710*/  FADD.FTZ R152, R188, R153 ;  /* 0x00000099bc987221 */ /* 0x000fe20000010000 */
[C---:B------:R-:W-:Y:S02]  /*8720*/  F2FP.F16.F32.PACK_AB R195, R158.reuse, R195 ;  /* 0x000000c39ec3723e */ /* 0x040fe400000000ff */
[----:B------:R-:W-:Y:S01]  /*8730*/  FADD.FTZ R16, R158, R17 ;  /* 0x000000119e107221 */ /* 0x000fe20000010000 */
[C---:B------:R-:W-:Y:S01]  /*8740*/  FADD.FTZ R153, R165.reuse, R152 ;  /* 0x00000098a5997221 */ /* 0x040fe20000010000 */
[----:B------:R-:W-:Y:S02]  /*8750*/  F2FP.F16.F32.PACK_AB R188, R165, R188 ;  /* 0x000000bca5bc723e */ /* 0x000fe400000000ff */
[----:B------:R-:W-:Y:S01]  /*8760*/  FADD.FTZ R17, R155, R16 ;  /* 0x000000109b117221 */ /* 0x000fe20000010000 */
[----:B------:R-:W-:Y:S01]  /*8770*/  FADD.FTZ R152, R190, R153 ;  /* 0x00000099be987221 */ /* 0x000fe20000010000 */
[----:B------:R-:W-:-:S02]  /*8780*/  F2FP.F16.F32.PACK_AB R190, R169, R190 ;  /* 0x000000bea9be723e */ /* 0x000fc400000000ff */
[----:B------:R-:W-:Y:S01]  /*8790*/  FADD.FTZ R16, R160, R17 ;  /* 0x00000011a0107221 */ /* 0x000fe20000010000 */
[----:B------:R-:W-:-:S03]  /*87a0*/  FADD.FTZ R17, R169, R152 ;  /* 0x00000098a9117221 */ /* 0x000fc60000010000 */
[----:B------:R-:W-:Y:S01]  /*87b0*/  FADD.FTZ R16, R191, R16 ;  /* 0x00000010bf107221 */ /* 0x000fe20000010000 */
[----:B0-----:R-:W-:Y:S01]  /*87c0*/  FADD.FTZ R152, R184, R17 ;  /* 0x00000011b8987221 */ /* 0x001fe20000010000 */
[C---:B------:R-:W-:Y:S02]  /*87d0*/  F2FP.F16.F32.PACK_AB R191, R175.reuse, R191 ;  /* 0x000000bfafbf723e */ /* 0x040fe400000000ff */
[----:B------:R-:W-:Y:S01]  /*87e0*/  FADD.FTZ R16, R175, R16 ;  /* 0x00000010af107221 */ /* 0x000fe20000010000 */
[C---:B------:R-:W-:Y:S01]  /*87f0*/  FADD.FTZ R17, R173.reuse, R152 ;  /* 0x00000098ad117221 */ /* 0x040fe20000010000 */
[----:B------:R-:W-:Y:S02]  /*8800*/  F2FP.F16.F32.PACK_AB R184, R173, R184 ;  /* 0x000000b8adb8723e */ /* 0x000fe400000000ff */
[----:B------:R-:W-:Y:S01]  /*8810*/  FADD.FTZ R16, R185, R16 ;  /* 0x00000010b9107221 */ /* 0x000fe20000010000 */
[----:B-1----:R-:W-:Y:S01]  /*8820*/  FADD.FTZ R152, R186, R17 ;  /* 0x00000011ba987221 */ /* 0x002fe20000010000 */
[----:B--2---:R-:W-:-:S02]  /*8830*/  F2FP.F16.F32.PACK_AB R186, R21, R186 ;  /* 0x000000ba15ba723e */ /* 0x004fc400000000ff */
[----:B------:R-:W-:Y:S01]  /*8840*/  FADD.FTZ R16, R179, R16 ;  /* 0x00000010b3107221 */ /* 0x000fe20000010000 */
[----:B------:R-:W-:Y:S01]  /*8850*/  FADD.FTZ R17, R21, R152 ;  /* 0x0000009815117221 */ /* 0x000fe20000010000 */
[----:B------:R-:W-:Y:S01]  /*8860*/  F2FP.F16.F32.PACK_AB R185, R179, R185 ;  /* 0x000000b9b3b9723e */ /* 0x000fe200000000ff */
[----:B------:R-:W-:Y:S02]  /*8870*/  IMAD.MOV.U32 R21, RZ, RZ, R3 ;  /* 0x000000ffff157224 */ /* 0x000fe400078e0003 */
[----:B------:R-:W-:Y:S01]  /*8880*/  FADD.FTZ R16, R187, R16 ;  /* 0x00000010bb107221 */ /* 0x000fe20000010000 */
[----:B------:R-:W-:-:S03]  /*8890*/  F2FP.F16.F32.PACK_AB R187, R164, R187 ;  /* 0x000000bba4bb723e */ /* 0x000fc600000000ff */
[----:B------:R-:W-:Y:S01]  /*88a0*/  FADD.FTZ R16, R164, R16 ;  /* 0x00000010a4107221 */ /* 0x000fe20000010000 */
[----:B------:R-:W-:Y:S06]  /*88b0*/  @P2 BRA `(.L_x_1134) ;  /* 0xffffffe000f42947 */ /* 0x000fec000383ffff */
.L_x_1125:
[----:B------:R-:W-:-:S13]  /*88c0*/  R2UR UR4, R200 ;  /* 0x00000000c80472ca */ /* 0x000fda00000e0000 */
[----:B------:R-:W-:-:S13]  /*88d0*/  ISETP.GE.AND P2, PT, R20, UR4, PT ;  /* 0x0000000414007c0c */ /* 0x000fda000bf46270 */
[----:B------:R-:W-:Y:S05]  /*88e0*/  @!P2 BRA `(.L_x_1135) ;  /* 0x0000002400c8a947 */ /* 0x000fea0003800000 */
[----:B------:R-:W-:Y:S01]  /*88f0*/  IMAD.IADD R217, R19, 0x1, -R22 ;  /* 0x0000000113d97824 */ /* 0x000fe200078e0a16 */
[----:B------:R-:W-:Y:S01]  /*8900*/  UMOV UR7, UR37 ;  /* 0x0000002500077c82 */ /* 0x000fe20008000000 */
[----:B------:R-:W-:Y:S01]  /*8910*/  IMAD.MOV.U32 R21, RZ, RZ, R3 ;  /* 0x000000ffff157224 */ /* 0x000fe200078e0003 */
[----:B------:R-:W-:Y:S01]  /*8920*/  UMOV UR4, UR36 ;  /* 0x0000002400047c82 */ /* 0x000fe20008000000 */
[----:B------:R-:W-:Y:S01]  /*8930*/  IMAD.MOV.U32 R201, RZ, RZ, R5 ;  /* 0x000000ffffc97224 */ /* 0x000fe200078e0005 */
[----:B------:R-:W-:Y:S01]  /*8940*/  IADD3 R203, R217, 0x8, R4 ;  /* 0x00000008d9cb7810 */ /* 0x000fe20007ffe004 */
[----:B------:R-:W-:Y:S01]  /*8950*/  IMAD.IADD R217, R4, 0x1, R217 ;  /* 0x0000000104d97824 */ /* 0x000fe200078e02d9 */
[----:B------:R-:W-:Y:S01]  /*8960*/  ULDC UR58, c[0x0][0x9e4] ;  /* 0x00027900003a7ab9 */ /* 0x000fe20000000800 */
[----:B------:R-:W-:Y:S01]  /*8970*/  ULDC UR59, c[0x0][0x9dc] ;  /* 0x00027700003b7ab9 */ /* 0x000fe20000000800 */
[----:B------:R-:W-:-:S07]  /*8980*/  LOP3.LUT R219, RZ, R203, RZ, 0x33, !PT ;  /* 0x000000cbffdb7212 */ /* 0x000fce00078e33ff */
.L_x_1152:
[----:B------:R-:W-:-:S04]  /*8990*/  UIADD3 UR5, UR4, 0x1, URZ ;  /* 0x0000000104057890 */ /* 0x000fc8000fffe03f */
[----:B------:R-:W-:-:S04]  /*89a0*/  UISETP.NE.AND UP0, UPT, UR5, 0x2, UPT ;  /* 0x000000020500788c */ /* 0x000fc8000bf05270 */
[----:B------:R-:W-:Y:S02]  /*89b0*/  USEL UR37, URZ, 0x1, UP0 ;  /* 0x000000013f257887 */ /* 0x000fe40008000000 */
[----:B------:R-:W-:Y:S02]  /*89c0*/  USEL UR36, UR5, URZ, UP0 ;  /* 0x0000003f05247287 */ /* 0x000fe40008000000 */
[----:B------:R-:W-:Y:S01]  /*89d0*/  ULOP3.LUT UR37, UR7, UR37, URZ, 0x3c, !UPT ;  /* 0x0000002507257292 */ /* 0x000fe2000f8e3c3f */
[----:B------:R-:W-:Y:S11]  /*89e0*/  @!P0 BRA `(.L_x_1136) ;  /* 0x0000000000048947 */ /* 0x000ff60003800000 */
[----:B------:R-:W-:Y:S01]  /*89f0*/  BPT.TRAP 0x1 ;  /* 0x000000040000795c */ /* 0x000fe20000300000 */
.L_x_1136:
[----:B------:R-:W-:Y:S01]  /*8a00*/  ULEA UR5, UR36, UR38, 0x3 ;  /* 0x0000002624057291 */ /* 0x000fe2000f8e183f */
[----:B------:R-:W-:-:S05]  /*8a10*/  IMAD.U32 R3, RZ, RZ, UR37 ;  /* 0x00000025ff037e24 */ /* 0x000fca000f8e00ff */
[----:B------:R-:W-:-:S04]  /*8a20*/  SHF.L.U32 R3, R3, 0x1f, RZ ;  /* 0x0000001f03037819 */ /* 0x000fc800000006ff */
[----:B------:R0:W1:Y:S01]  /*8a30*/  SYNCS.PHASECHK.TRANS64.TRYWAIT P2, [UR5+0x30830], R3 ;  /* 0x03083003ff0075a7 */ /* 0x0000620008040145 */
[----:B------:R-:W-:Y:S05]  /*8a40*/  @!P0 BRA `(.L_x_1137) ;  /* 0x0000000000048947 */ /* 0x000fea0003800000 */
[----:B------:R-:W-:Y:S01]  /*8a50*/  BPT.TRAP 0x1 ;  /* 0x000000040000795c */ /* 0x000fe20000300000 */
.L_x_1137:
[----:B-1----:R-:W-:Y:S05]  /*8a60*/  @P2 BRA `(.L_x_1138) ;  /* 0x0000000000082947 */ /* 0x002fea0003800000 */
[----:B------:R-:W1:Y:S02]  /*8a70*/  SYNCS.PHASECHK.TRANS64.TRYWAIT P2, [UR5+0x30830], R3 ;  /* 0x03083003ff0075a7 */ /* 0x000e640008040145 */
[----:B-1----:R-:W-:Y:S05]  /*8a80*/  @!P2 BRA `(.L_x_1139) ;  /* 0x000000c00054a947 */ /* 0x002fea0003800000 */
.L_x_1138:
        /* <DEDUP_REMOVED lines=223> */
.L_x_1140:
[----:B------:R-:W-:Y:S01]  /*9880*/  ULEA UR11, UR4, UR38, 0x3 ;  /* 0x00000026040b7291 */ /* 0x000fe2000f8e183f */
[----:B------:R-:W-:-:S05]  /*9890*/  IMAD.U32 R0, RZ, RZ, UR7 ;  /* 0x00000007ff007e24 */ /* 0x000fca000f8e00ff */
[----:B------:R-:W-:-:S04]  /*98a0*/  SHF.L.U32 R0, R0, 0x1f, RZ ;  /* 0x0000001f00007819 */ /* 0x000fc800000006ff */
[----:B------:R1:W2:Y:S01]  /*98b0*/  SYNCS.PHASECHK.TRANS64.TRYWAIT P2, [UR11+0x30850], R0 ;  /* 0x03085000ff0075a7 */ /* 0x0002a2000804014b */
[----:B------:R-:W-:Y:S05]  /*98c0*/  @!P0 BRA `(.L_x_1141) ;  /* 0x0000000000048947 */ /* 0x000fea0003800000 */
[----:B------:R-:W-:Y:S01]  /*98d0*/  BPT.TRAP 0x1 ;  /* 0x000000040000795c */ /* 0x000fe20000300000 */
.L_x_1141:
[----:B--2---:R-:W-:Y:S05]  /*98e0*/  @P2 BRA `(.L_x_1142) ;  /* 0x0000000000082947 */ /* 0x004fea0003800000 */
[----:B------:R-:W2:Y:S02]  /*98f0*/  SYNCS.PHASECHK.TRANS64.TRYWAIT P2, [UR11+0x30850], R0 ;  /* 0x03085000ff0075a7 */ /* 0x000ea4000804014b */
[----:B--2---:R-:W-:Y:S05]  /*9900*/  @!P2 BRA `(.L_x_1143) ;  /* 0x000000b000cca947 */ /* 0x004fea0003800000 */
.L_x_1142:
[----:B------:R-:W-:Y:S01]  /*9910*/  UIADD3 UR6, UR38, 0x400, URZ ;  /* 0x0000040026067890 */ /* 0x000fe2000fffe03f */
[----:B------:R-:W-:Y:S01]  /*9920*/  WARPGROUP.ARRIVE ;  /* 0x00000000000079c5 */ /* 0x000fe20000000000 */
[----:B------:R-:W-:Y:S01]  /*9930*/  UMOV UR7, 0x40000040 ;  /* 0x4000004000077882 */ /* 0x000fe20000000000 */
[----:B01----:R-:W-:Y:S01]  /*9940*/  IMAD.SHL.U32 R0, R20, 0x40, RZ ;  /* 0x0000004014007824 */ /* 0x003fe200078e00ff */
[----:B------:R-:W-:Y:S01]  /*9950*/  USHF.R.U32.HI UR6, URZ, 0x4, UR6 ;  /* 0x000000043f067899 */ /* 0x000fe20008011606 */
[----:B------:R-:W-:Y:S01]  /*9960*/  IMAD.U32 R2, RZ, RZ, UR5 ;  /* 0x00000005ff027e24 */ /* 0x000fe2000f8e00ff */
[----:B------:R-:W-:Y:S02]  /*9970*/  ULDC UR10, c[0x0][0x9e0] ;  /* 0x00027800000a7ab9 */ /* 0x000fe40000000800 */
[----:B------:R-:W-:Y:S01]  /*9980*/  ULOP3.LUT UR6, UR6, 0x3fff, URZ, 0xc0, !UPT ;  /* 0x00003fff06067892 */ /* 0x000fe2000f8ec03f */
[----:B------:R-:W-:Y:S01]  /*9990*/  IADD3 R3, R19, 0x1, -R0 ;  /* 0x0000000113037810 */ /* 0x000fe20007ffe800 */
[----:B------:R-:W-:-:S02]  /*99a0*/  @!P1 VIADD R2, R2, 0x30840 ;  /* 0x0003084002029836 */ /* 0x000fc40000000000 */
[----:B------:R-:W-:Y:S02]  /*99b0*/  ULOP3.LUT UR6, UR6, 0x2000000, URZ, 0xfc, !UPT ;  /* 0x0200000006067892 */ /* 0x000fe4000f8efc3f */
[----:B------:R-:W-:Y:S01]  /*99c0*/  IMAD.IADD R3, R3, 0x1, -R22 ;  /* 0x0000000103037824 */ /* 0x000fe200078e0a16 */
[----:B------:R-:W-:Y:S01]  /*99d0*/  @!P1 PRMT R2, RZ, 0x654, R2 ;  /* 0x00000654ff029816 */ /* 0x000fe20000000002 */
[----:B------:R-:W-:Y:S02]  /*99e0*/  ULEA UR4, UR4, UR6, 0xb ;  /* 0x0000000604047291 */ /* 0x000fe4000f8e583f */
[----:B------:R-:W-:-:S05]  /*99f0*/  IMAD R3, R18, -0x2, R3 ;  /* 0xfffffffe12037824 */ /* 0x000fca00078e0203 */
        /* <DEDUP_REMOVED lines=16> */
[----:B------:R-:W-:Y:S01]  /*9b00*/  ULOP3.LUT UR4, URZ, UR59, URZ, 0x33, !UPT ;  /* 0x0000003b3f047292 */ /* 0x000fe2000f8e333f */
[----:B------:R-:W-:Y:S02]  /*9b10*/  WARPGROUP.DEPBAR.LE gsb0, 0x0 ;  /* 0x00008000000079c5 */ /* 0x000fe40000010000 */
[----:B------:R-:W-:Y:S01]  /*9b20*/  WARPGROUP.ARRIVE ;  /* 0x00000000000079c5 */ /* 0x000fe20000000000 */
[C---:B------:R-:W-:Y:S02]  /*9b30*/  VIADD R189, R3.reuse, UR10 ;  /* 0x0000000a03bd7c36 */ /* 0x040fe40008000000 */
[----:B------:R-:W-:Y:S02]  /*9b40*/  VIADD R191, R3, UR4 ;  /* 0x0000000403bf7c36 */ /* 0x000fe40008000000 */
[----:B------:R-:W-:-:S15]  /*9b50*/  IMAD.IADD R5, R4, 0x1, R189 ;  /* 0x0000000104057824 */ /* 0x000fde00078e02bd */
[----:B------:R-:W-:-:S02]  /*9b60*/  NOP ;  /* 0x0000000000007918 */ /* 0x000fc40000000000 */
[----:B------:R-:W-:Y:S03]  /*9b70*/  HGMMA.64x256x16.F32 R24, R184, gdesc[UR4].tnspB, R24, gsb0 ;  /* 0x43e00004b8187df0 */ /* 0x000fe60008000818 */
[----:B------:R-:W-:Y:S02]  /*9b80*/  WARPGROUP.DEPBAR.LE gsb0, 0x0 ;  /* 0x00008000000079c5 */ /* 0x000fe40000010000 */
[----:B------:R0:W-:Y:S01]  /*9b90*/  @!P1 SYNCS.ARRIVE.TRANS64.RED.A1T0 RZ, [R2+URZ], RZ ;  /* 0x000000ff02ff99a7 */ /* 0x0001e2000810043f */
[----:B------:R-:W-:Y:S01]  /*9ba0*/  IMAD.IADD R185, R4, 0x1, R191 ;  /* 0x0000000104b97824 */ /* 0x000fe200078e02bf */
[----:B------:R-:W-:Y:S06]  /*9bb0*/  @!P6 BRA `(.L_x_1144) ;  /* 0x00000000005ce947 */ /* 0x000fec0003800000 */
[----:B------:R-:W-:Y:S01]  /*9bc0*/  ISETP.GT.AND P2, PT, R217, -0x1, PT ;  /* 0xffffffffd900780c */ /* 0x000fe20003f44270 */
[----:B------:R-:W-:-:S12]  /*9bd0*/  BSSY B0, `(.L_x_1145) ;  /* 0x0000011000007945 */ /* 0x000fd80003800000 */
[----:B------:R-:W-:Y:S05]  /*9be0*/  @P2 BRA `(.L_x_1146) ;  /* 0x0000000000242947 */ /* 0x000fea0003800000 */
[----:B------:R-:W-:Y:S01]  /*9bf0*/  IMAD.U32 R186, RZ, RZ, UR58 ;  /* 0x0000003affba7e24 */ /* 0x000fe2000f8e00ff */
[----:B------:R-:W-:-:S04]  /*9c00*/  IADD3 R184, R4, R19, -R22 ;  /* 0x0000001304b87210 */ /* 0x000fc80007ffe816 */
[----:B------:R-:W-:Y:S02]  /*9c10*/  ISETP.NE.AND P2, PT, R186, 0x1, PT ;  /* 0x00000001ba00780c */ /* 0x000fe40003f45270 */
[----:B------:R-:W-:-:S11]  /*9c20*/  LOP3.LUT R187, RZ, R184, RZ, 0x33, !PT ;  /* 0x000000b8ffbb7212 */ /* 0x000fd600078e33ff */
[----:B0-----:R-:W0:Y:S02]  /*9c30*/  @P2 LDC.64 R2, c[0x0][0x9e8] ;  /* 0x00027a00ff022b82 */ /* 0x001e240000000a00 */
[----:B0-----:R-:W-:-:S05]  /*9c40*/  @P2 IMAD.HI.U32 R2, R187, R2, RZ ;  /* 0x00000002bb022227 */ /* 0x001fca00078e00ff */
[----:B------:R-:W-:-:S04]  /*9c50*/  @P2 SHF.R.U32.HI R187, RZ, R3, R2 ;  /* 0x00000003ffbb2219 */ /* 0x000fc80000011602 */
[----:B------:R-:W-:Y:S01]  /*9c60*/  LOP3.LUT R187, RZ, R187, RZ, 0x33, !PT ;  /* 0x000000bbffbb7212 */ /* 0x000fe200078e33ff */
[----:B------:R-:W-:Y:S06]  /*9c70*/  BRA `(.L_x_1147) ;  /* 0x0000000000187947 */ /* 0x000fec0003800000 */
.L_x_1146:
[----:B------:R-:W-:Y:S02]  /*9c80*/  IMAD.U32 R186, RZ, RZ, UR58 ;  /* 0x0000003affba7e24 */ /* 0x000fe4000f8e00ff */
[----:B------:R-:W-:-:S03]  /*9c90*/  IMAD.MOV.U32 R187, RZ, RZ, R217 ;  /* 0x000000ffffbb7224 */ /* 0x000fc600078e00d9 */
[----:B------:R-:W-:-:S13]  /*9ca0*/  ISETP.NE.AND P2, PT, R186, 0x1, PT ;  /* 0x00000001ba00780c */ /* 0x000fda0003f45270 */
[----:B0-----:R-:W0:Y:S02]  /*9cb0*/  @P2 LDC.64 R2, c[0x0][0x9e8] ;  /* 0x00027a00ff022b82 */ /* 0x001e240000000a00 */
[----:B0-----:R-:W-:-:S05]  /*9cc0*/  @P2 IMAD.HI.U32 R2, R217, R2, RZ ;  /* 0x00000002d9022227 */ /* 0x001fca00078e00ff */
[----:B------:R-:W-:-:S07]  /*9cd0*/  @P2 SHF.R.U32.HI R187, RZ, R3, R2 ;  /* 0x00000003ffbb2219 */ /* 0x000fce0000011602 */
.L_x_1147:
[----:B------:R-:W-:Y:S05]  /*9ce0*/  BSYNC B0 ;  /* 0x0000000000007941 */ /* 0x000fea0003800000 */
.L_x_1145:
[----:B------:R-:W-:-:S04]  /*9cf0*/  IMAD R3, R187, R186, -R0 ;  /* 0x000000babb037224 */ /* 0x000fc800078e0a00 */
[----:B------:R-:W-:-:S05]  /*9d00*/  IMAD R2, R18, -0x2, R3 ;  /* 0xfffffffe12027824 */ /* 0x000fca00078e0203 */
[----:B------:R-:W-:Y:S02]  /*9d10*/  VIADDMNMX R5, R2, R186, R5, PT ;  /* 0x000000ba02057246 */ /* 0x000fe40003800105 */
[----:B------:R-:W-:-:S07]  /*9d20*/  VIMNMX R185, R185, R2, !PT ;  /* 0x00000002b9b97248 */ /* 0x000fce0007fe0100 */
.L_x_1144:
[----:B------:R-:W-:Y:S02]  /*9d30*/  ISETP.GT.AND P2, PT, R20, -0x1, PT ;  /* 0xffffffff1400780c */ /* 0x000fe40003f44270 */
[----:B------:R-:W-:Y:S02]  /*9d40*/  IADD3 R186, R191, 0x8, R4 ;  /* 0x00000008bfba7810 */ /* 0x000fe40007ffe004 */
[C---:B------:R-:W-:Y:S02]  /*9d50*/  ISETP.GT.AND P3, PT, R185.reuse, RZ, P2 ;  /* 0x000000ffb900720c */ /* 0x040fe40001764270 */
[----:B------:R-:W-:Y:S02]  /*9d60*/  ISETP.GT.AND P5, PT, R185, 0x1, P2 ;  /* 0x00000001b900780c */ /* 0x000fe400017a4270 */
[----:B------:R-:W-:Y:S02]  /*9d70*/  ISETP.LT.OR P4, PT, R5, 0x1, P3 ;  /* 0x000000010500780c */ /* 0x000fe40001f81670 */
[----:B------:R-:W-:-:S02]  /*9d80*/  ISETP.GT.AND P3, PT, R185, 0x8, P2 ;  /* 0x00000008b900780c */ /* 0x000fc40001764270 */
[----:B------:R-:W-:Y:S02]  /*9d90*/  FSEL R184, R152, -INF , !P4 ;  /* 0xff80000098b87808 */ /* 0x000fe40006000000 */
[----:B------:R-:W-:Y:S02]  /*9da0*/  ISETP.GT.AND P4, PT, R185, 0x9, P2 ;  /* 0x00000009b900780c */ /* 0x000fe40001784270 */
[C---:B------:R-:W-:Y:S02]  /*9db0*/  ISETP.LT.OR P5, PT, R5.reuse, 0x2, P5 ;  /* 0x000000020500780c */ /* 0x040fe40002fa1670 */
[C---:B------:R-:W-:Y:S02]  /*9dc0*/  ISETP.LT.OR P3, PT, R5.reuse, 0x9, P3 ;  /* 0x000000090500780c */ /* 0x040fe40001f61670 */
[----:B------:R-:W-:Y:S02]  /*9dd0*/  ISETP.LT.OR P4, PT, R5, 0xa, P4 ;  /* 0x0000000a0500780c */ /* 0x000fe40002781670 */
[----:B------:R-:W-:-:S02]  /*9de0*/  FSEL R152, R153, -INF , !P5 ;  /* 0xff80000099987808 */ /* 0x000fc40006800000 */
[----:B------:R-:W-:Y:S02]  /*9df0*/  FSEL R156, R156, -INF , !P3 ;  /* 0xff8000009c9c7808 */ /* 0x000fe40005800000 */
[----:B------:R-:W-:Y:S02]  /*9e00*/  FSEL R157, R157, -INF , !P4 ;  /* 0xff8000009d9d7808 */ /* 0x000fe40006000000 */
[C---:B------:R-:W-:Y:S02]  /*9e10*/  ISETP.GT.AND P5, PT, R185.reuse, 0x10, P2 ;  /* 0x00000010b900780c */ /* 0x040fe400017a4270 */
[C---:B------:R-:W-:Y:S02]  /*9e20*/  ISETP.GT.AND P3, PT, R185.reuse, 0x11, P2 ;  /* 0x00000011b900780c */ /* 0x040fe40001764270 */
        /* <DEDUP_REMOVED lines=31> */
[----:B------:R-:W-:-:S02]  /*a020*/  IADD3 R185, R189, 0x8, R4 ;  /* 0x00000008bdb97810 */ /* 0x000fc40007ffe004 */
[----:B------:R-:W-:Y:S02]  /*a030*/  FSEL R177, R177, -INF , !P5 ;  /* 0xff800000b1b17808 */ /* 0x000fe40006800000 */
[----:B------:R-:W-:Y:S02]  /*a040*/  FSEL R180, R180, -INF , !P3 ;  /* 0xff800000b4b47808 */ /* 0x000fe40005800000 */
[----:B------:R-:W-:Y:S01]  /*a050*/  FSEL R181, R181, -INF , !P4 ;  /* 0xff800000b5b57808 */ /* 0x000fe20006000000 */
[----:B------:R-:W-:Y:S06]  /*a060*/  @!P6 BRA `(.L_x_1148) ;  /* 0x000000000058e947 */ /* 0x000fec0003800000 */
[----:B------:R-:W-:Y:S01]  /*a070*/  ISETP.GT.AND P3, PT, R203, -0x1, PT ;  /* 0xffffffffcb00780c */ /* 0x000fe20003f64270 */
[----:B------:R-:W-:-:S12]  /*a080*/  BSSY B0, `(.L_x_1149) ;  /* 0x0000010000007945 */ /* 0x000fd80003800000 */
[----:B------:R-:W-:Y:S05]  /*a090*/  @P3 BRA `(.L_x_1150) ;  /* 0x0000000000203947 */ /* 0x000fea0003800000 */
[----:B------:R-:W-:-:S05]  /*a0a0*/  IMAD.U32 R190, RZ, RZ, UR58 ;  /* 0x0000003affbe7e24 */ /* 0x000fca000f8e00ff */
[----:B------:R-:W-:-:S13]  /*a0b0*/  ISETP.NE.AND P3, PT, R190, 0x1, PT ;  /* 0x00000001be00780c */ /* 0x000fda0003f65270 */
[----:B0-----:R-:W0:Y:S02]  /*a0c0*/  @P3 LDC.64 R2, c[0x0][0x9e8] ;  /* 0x00027a00ff023b82 */ /* 0x001e240000000a00 */
[----:B0-----:R-:W-:-:S04]  /*a0d0*/  @P3 IMAD.HI.U32 R188, R219, R2, RZ ;  /* 0x00000002dbbc3227 */ /* 0x001fc800078e00ff */
[----:B------:R-:W-:Y:S01]  /*a0e0*/  IMAD.MOV.U32 R2, RZ, RZ, R219 ;  /* 0x000000ffff027224 */ /* 0x000fe200078e00db */
[----:B------:R-:W-:-:S04]  /*a0f0*/  @P3 SHF.R.U32.HI R2, RZ, R3, R188 ;  /* 0x00000003ff023219 */ /* 0x000fc800000116bc */
[----:B------:R-:W-:Y:S01]  /*a100*/  LOP3.LUT R5, RZ, R2, RZ, 0x33, !PT ;  /* 0x00000002ff057212 */ /* 0x000fe200078e33ff */
[----:B------:R-:W-:Y:S06]  /*a110*/  BRA `(.L_x_1151) ;  /* 0x0000000000187947 */ /* 0x000fec0003800000 */
.L_x_1150:
[----:B------:R-:W-:Y:S02]  /*a120*/  IMAD.U32 R190, RZ, RZ, UR58 ;  /* 0x0000003affbe7e24 */ /* 0x000fe4000f8e00ff */
[----:B------:R-:W-:-:S03]  /*a130*/  IMAD.MOV.U32 R5, RZ, RZ, R203 ;  /* 0x000000ffff057224 */ /* 0x000fc600078e00cb */
[----:B------:R-:W-:-:S13]  /*a140*/  ISETP.NE.AND P3, PT, R190, 0x1, PT ;  /* 0x00000001be00780c */ /* 0x000fda0003f65270 */
[----:B0-----:R-:W0:Y:S02]  /*a150*/  @P3 LDC.64 R2, c[0x0][0x9e8] ;  /* 0x00027a00ff023b82 */ /* 0x001e240000000a00 */
[----:B0-----:R-:W-:-:S05]  /*a160*/  @P3 IMAD.HI.U32 R2, R203, R2, RZ ;  /* 0x00000002cb023227 */ /* 0x001fca00078e00ff */
[----:B------:R-:W-:-:S07]  /*a170*/  @P3 SHF.R.U32.HI R5, RZ, R3, R2 ;  /* 0x00000003ff053219 */ /* 0x000fce0000011602 */
.L_x_1151:
[----:B------:R-:W-:Y:S05]  /*a180*/  BSYNC B0 ;  /* 0x0000000000007941 */ /* 0x000fea0003800000 */
.L_x_1149:
[----:B------:R-:W-:-:S04]  /*a190*/  IMAD R3, R5, R190, -R0 ;  /* 0x000000be05037224 */ /* 0x000fc800078e0a00 */
[----:B------:R-:W-:-:S05]  /*a1a0*/  IMAD R3, R18, -0x2, R3 ;  /* 0xfffffffe12037824 */ /* 0x000fca00078e0203 */
[----:B------:R-:W-:Y:S02]  /*a1b0*/  VIADDMNMX R185, R3, R190, R185, PT ;  /* 0x000000be03b97246 */ /* 0x000fe400038001b9 */
[----:B------:R-:W-:-:S07]  /*a1c0*/  VIMNMX R186, R186, R3, !PT ;  /* 0x00000003baba7248 */ /* 0x000fce0007fe0100 */
.L_x_1148:
        /* <DEDUP_REMOVED lines=36> */
[----:B------:R-:W1:Y:S01]  /*a410*/  SHFL.BFLY PT, R3, R0, 0x2, 0x1f ;  /* 0x0c401f0000037f89 */ /* 0x000e6200000e0000 */
        /* <DEDUP_REMOVED lines=11> */
[C---:B------:R-:W-:Y:S02]  /*a4d0*/  ISETP.LT.OR P3, PT, R185.reuse, 0x22, P3 ;  /* 0x00000022b900780c */ /* 0x040fe40001f61670 */
[----:B-1----:R-:W-:Y:S02]  /*a4e0*/  FMNMX.FTZ R3, R0, R3, !PT ;  /* 0x0000000300037209 */ /* 0x002fe40007810000 */
[----:B------:R-:W-:Y:S02]  /*a4f0*/  FMNMX.FTZ R0, R154, R21, !PT ;  /* 0x000000159a007209 */ /* 0x000fe40007810000 */
[----:B------:R-:W-:Y:S01]  /*a500*/  FSEL R170, R170, -INF , !P5 ;  /* 0xff800000aaaa7808 */ /* 0x000fe20006800000 */
[----:B0-----:R-:W0:Y:S01]  /*a510*/  SHFL.BFLY PT, R2, R3, 0x1, 0x1f ;  /* 0x0c201f0003027f89 */ /* 0x001e2200000e0000 */
        /* <DEDUP_REMOVED lines=12> */
[----:B0-----:R-:W-:-:S02]  /*a5e0*/  FMNMX.FTZ R5, R3, R2, !PT ;  /* 0x0000000203057209 */ /* 0x001fc40007810000 */
        /* <DEDUP_REMOVED lines=18> */
[----:B------:R-:W-:Y:S01]  /*a710*/  FSEL R2, R5, RZ, P5 ;  /* 0x000000ff05027208 */ /* 0x000fe20002800000 */
        /* <DEDUP_REMOVED lines=24> */
[----:B------:R-:W-:Y:S01]  /*a8a0*/  R2UR UR4, R200 ;  /* 0x00000000c80472ca */ /* 0x000fe200000e0000 */
[----:B------:R-:W-:Y:S01]  /*a8b0*/  IMAD.MOV.U32 R201, RZ, RZ, R5 ;  /* 0x000000ffffc97224 */ /* 0x000fe200078e0005 */
[----:B------:R-:W0:Y:S01]  /*a8c0*/  SHFL.BFLY PT, R185, R0, 0x2, 0x1f ;  /* 0x0c401f0000b97f89 */ /* 0x000e2200000e0000 */
[----:B------:R-:W-:-:S04]  /*a8d0*/  FMUL.FTZ R2, R2, UR10 ;  /* 0x0000000a02027c20 */ /* 0x000fc80008410000 */
[----:B------:R-:W-:Y:S08]  /*a8e0*/  MUFU.EX2 R196, R196 ;  /* 0x000000c400c47308 */ /* 0x000ff00000000800 */
[----:B------:R-:W-:Y:S08]  /*a8f0*/  MUFU.EX2 R198, R198 ;  /* 0x000000c600c67308 */ /* 0x000ff00000000800 */
[----:B------:R-:W-:Y:S01]  /*a900*/  MUFU.EX2 R157, R157 ;  /* 0x0000009d009d7308 */ /* 0x000fe20000000800 */
[----:B0-----:R-:W-:-:S05]  /*a910*/  FMNMX.FTZ R185, R0, R185, !PT ;  /* 0x000000b900b97209 */ /* 0x001fca0007810000 */
[----:B------:R-:W0:Y:S02]  /*a920*/  SHFL.BFLY PT, R0, R185, 0x1, 0x1f ;  /* 0x0c201f00b9007f89 */ /* 0x000e2400000e0000 */
[----:B------:R-:W-:Y:S08]  /*a930*/  MUFU.EX2 R192, R192 ;  /* 0x000000c000c07308 */ /* 0x000ff00000000800 */
[----:B------:R-:W-:Y:S08]  /*a940*/  MUFU.EX2 R161, R161 ;  /* 0x000000a100a17308 */ /* 0x000ff00000000800 */
[----:B------:R-:W-:Y:S01]  /*a950*/  MUFU.EX2 R194, R194 ;  /* 0x000000c200c27308 */ /* 0x000fe20000000800 */
[----:B0-----:R-:W-:-:S07]  /*a960*/  FMNMX.FTZ R3, R185, R0, !PT ;  /* 0x00000000b9037209 */ /* 0x001fce0007810000 */
[----:B------:R-:W-:Y:S01]  /*a970*/  MUFU.EX2 R165, R165 ;  /* 0x000000a500a57308 */ /* 0x000fe20000000800 */
[C---:B------:R-:W-:Y:S01]  /*a980*/  FSETP.NEU.FTZ.AND P2, PT, R3.reuse, -INF , PT ;  /* 0xff8000000300780b */ /* 0x040fe20003f5d000 */
[----:B------:R-:W-:-:S06]  /*a990*/  FMUL.FTZ R156, R3, UR10 ;  /* 0x0000000a039c7c20 */ /* 0x000fcc0008410000 */
[----:B------:R0:W1:Y:S01]  /*a9a0*/  MUFU.EX2 R0, R2 ;  /* 0x0000000200007308 */ /* 0x0000620000000800 */
[----:B------:R-:W-:-:S05]  /*a9b0*/  FSEL R156, R156, RZ, P2 ;  /* 0x000000ff9c9c7208 */ /* 0x000fca0001000000 */
[--C-:B------:R-:W-:Y:S01]  /*a9c0*/  FFMA.FTZ R197, R154, UR10, -R156.reuse ;  /* 0x0000000a9ac57c23 */ /* 0x100fe2000801089c */
[--C-:B------:R-:W-:Y:S01]  /*a9d0*/  FFMA.FTZ R152, R155, UR10, -R156.reuse ;  /* 0x0000000a9b987c23 */ /* 0x100fe2000801089c */
[--C-:B------:R-:W-:Y:S01]  /*a9e0*/  FFMA.FTZ R199, R158, UR10, -R156.reuse ;  /* 0x0000000a9ec77c23 */ /* 0x100fe2000801089c */
[----:B0-----:R-:W-:Y:S01]  /*a9f0*/  FSEL R2, R3, RZ, P2 ;  /* 0x000000ff03027208 */ /* 0x001fe20001000000 */
[--C-:B------:R-:W-:Y:S01]  /*aa00*/  FFMA.FTZ R154, R159, UR10, -R156.reuse ;  /* 0x0000000a9f9a7c23 */ /* 0x100fe2000801089c */
[--C-:B------:R-:W-:Y:S01]  /*aa10*/  FFMA.FTZ R193, R162, UR10, -R156.reuse ;  /* 0x0000000aa2c17c23 */ /* 0x100fe2000801089c */
[----:B------:R-:W-:Y:S01]  /*aa20*/  MUFU.EX2 R197, R197 ;  /* 0x000000c500c57308 */ /* 0x000fe20000000800 */
[--C-:B------:R-:W-:Y:S01]  /*aa30*/  FFMA.FTZ R158, R163, UR10, -R156.reuse ;  /* 0x0000000aa39e7c23 */ /* 0x100fe2000801089c */
[----:B------:R-:W-:Y:S01]  /*aa40*/  FADD.FTZ R2, -R2, R21 ;  /* 0x0000001502027221 */ /* 0x000fe20000010100 */
[--C-:B------:R-:W-:Y:S01]  /*aa50*/  FFMA.FTZ R195, R166, UR10, -R156.reuse ;  /* 0x0000000aa6c37c23 */ /* 0x100fe2000801089c */
[--C-:B------:R-:W-:Y:S01]  /*aa60*/  FFMA.FTZ R160, R167, UR10, -R156.reuse ;  /* 0x0000000aa7a07c23 */ /* 0x100fe2000801089c */
[----:B-1----:R-:W-:Y:S01]  /*aa70*/  FFMA.FTZ R17, R0, R17, R153 ;  /* 0x0000001100117223 */ /* 0x002fe20000010099 */
[----:B------:R-:W-:Y:S01]  /*aa80*/  FMUL.FTZ R2, R2, UR10 ;  /* 0x0000000a02027c20 */ /* 0x000fe20008410000 */
[--C-:B------:R-:W-:Y:S01]  /*aa90*/  FFMA.FTZ R189, R170, UR10, -R156.reuse ;  /* 0x0000000aaabd7c23 */ /* 0x100fe2000801089c */
[----:B------:R-:W-:Y:S01]  /*aaa0*/  MUFU.EX2 R152, R152 ;  /* 0x0000009800987308 */ /* 0x000fe20000000800 */
[----:B------:R-:W-:Y:S01]  /*aab0*/  FADD.FTZ R17, R196, R17 ;  /* 0x00000011c4117221 */ /* 0x000fe20000010000 */
[--C-:B------:R-:W-:Y:S01]  /*aac0*/  FFMA.FTZ R162, R171, UR10, -R156.reuse ;  /* 0x0000000aaba27c23 */ /* 0x100fe2000801089c */
[--C-:B------:R-:W-:Y:S01]  /*aad0*/  FFMA.FTZ R191, R174, UR10, -R156.reuse ;  /* 0x0000000aaebf7c23 */ /* 0x100fe2000801089c */
[--C-:B------:R-:W-:Y:S01]  /*aae0*/  FFMA.FTZ R185, R178, UR10, -R156.reuse ;  /* 0x0000000ab2b97c23 */ /* 0x100fe2000801089c */
[----:B------:R-:W-:Y:S01]  /*aaf0*/  FADD.FTZ R164, R198, R17 ;  /* 0x00000011c6a47221 */ /* 0x000fe20000010000 */
[--C-:B------:R-:W-:Y:S01]  /*ab00*/  FFMA.FTZ R179, R179, UR10, -R156.reuse ;  /* 0x0000000ab3b37c23 */ /* 0x100fe2000801089c */
[----:B------:R-:W-:Y:S01]  /*ab10*/  FFMA.FTZ R182, R182, UR10, -R156 ;  /* 0x0000000ab6b67c23 */ /* 0x000fe2000801089c */
[----:B------:R-:W0:Y:S01]  /*ab20*/  MUFU.EX2 R2, R2 ;  /* 0x0000000200027308 */ /* 0x000e220000000800 */
[----:B------:R-:W-:Y:S01]  /*ab30*/  FADD.FTZ R21, R157, R164 ;  /* 0x000000a49d157221 */ /* 0x000fe20000010000 */
[----:B------:R-:W-:Y:S01]  /*ab40*/  IMAD.U32 R155, RZ, RZ, UR11 ;  /* 0x0000000bff9b7e24 */ /* 0x000fe2000f8e00ff */
[----:B------:R-:W-:Y:S01]  /*ab50*/  ISETP.GT.AND P2, PT, R20, UR4, PT ;  /* 0x0000000414007c0c */ /* 0x000fe2000bf44270 */
[----:B------:R-:W-:Y:S01]  /*ab60*/  UMOV UR4, UR36 ;  /* 0x0000002400047c82 */ /* 0x000fe20008000000 */
[----:B------:R-:W-:Y:S01]  /*ab70*/  F2FP.F16.F32.PACK_AB R196, R196, R153 ;  /* 0x00000099c4c4723e */ /* 0x000fe200000000ff */
[----:B------:R-:W-:Y:S01]  /*ab80*/  @!P1 VIADD R155, R155, 0x30860 ;  /* 0x000308609b9b9836 */ /* 0x000fe20000000000 */
[----:B------:R-:W-:Y:S01]  /*ab90*/  F2FP.F16.F32.PACK_AB R198, R157, R198 ;  /* 0x000000c69dc6723e */ /* 0x000fe200000000ff */
[----:B------:R-:W1:Y:S01]  /*aba0*/  MUFU.EX2 R199, R199 ;  /* 0x000000c700c77308 */ /* 0x000e620000000800 */
[----:B------:R-:W-:-:S02]  /*abb0*/  VIADD R20, R20, 0xffffffff ;  /* 0xffffffff14147836 */ /* 0x000fc40000000000 */
[----:B------:R-:W-:-:S04]  /*abc0*/  @!P1 PRMT R155, RZ, 0x654, R155 ;  /* 0x00000654ff9b9816 */ /* 0x000fc8000000009b */
[----:B------:R2:W-:Y:S01]  /*abd0*/  @!P1 SYNCS.ARRIVE.TRANS64.RED.A1T0 RZ, [R155+URZ], RZ ;  /* 0x000000ff9bff99a7 */ /* 0x0005e2000810043f */
[----:B------:R-:W3:Y:S01]  /*abe0*/  MUFU.EX2 R154, R154 ;  /* 0x0000009a009a7308 */ /* 0x000ee20000000800 */
[----:B0-----:R-:W-:Y:S01]  /*abf0*/  FFMA.FTZ R17, R2, R16, R197 ;  /* 0x0000001002117223 */ /* 0x001fe200000100c5 */
[----:B------:R-:W-:Y:S01]  /*ac00*/  FADD.FTZ R16, R192, R21 ;  /* 0x00000015c0107221 */ /* 0x000fe20000010000 */
[C---:B------:R-:W-:Y:S02]  /*ac10*/  F2FP.F16.F32.PACK_AB R192, R161.reuse, R192 ;  /* 0x000000c0a1c0723e */ /* 0x040fe400000000ff */
[----:B------:R-:W-:Y:S01]  /*ac20*/  FADD.FTZ R164, R152, R17 ;  /* 0x0000001198a47221 */ /* 0x000fe20000010000 */
[----:B------:R-:W-:Y:S01]  /*ac30*/  FADD.FTZ R21, R161, R16 ;  /* 0x00000010a1157221 */ /* 0x000fe20000010000 */
[----:B------:R-:W-:Y:S01]  /*ac40*/  FFMA.FTZ R16, R175, UR10, -R156 ;  /* 0x0000000aaf107c23 */ /* 0x000fe2000801089c */
[----:B------:R-:W0:Y:S01]  /*ac50*/  MUFU.EX2 R193, R193 ;  /* 0x000000c100c17308 */ /* 0x000e220000000800 */
[----:B-1----:R-:W-:Y:S01]  /*ac60*/  FADD.FTZ R17, R199, R164 ;  /* 0x000000a4c7117221 */ /* 0x002fe20000010000 */
[----:B------:R-:W-:Y:S01]  /*ac70*/  FADD.FTZ R166, R194, R21 ;  /* 0x00000015c2a67221 */ /* 0x000fe20000010000 */
[----:B------:R-:W-:Y:S01]  /*ac80*/  FFMA.FTZ R156, R183, UR10, -R156 ;  /* 0x0000000ab79c7c23 */ /* 0x000fe2000801089c */
[----:B------:R-:W-:-:S02]  /*ac90*/  F2FP.F16.F32.PACK_AB R194, R165, R194 ;  /* 0x000000c2a5c2723e */ /* 0x000fc400000000ff */
[----:B------:R-:W-:Y:S01]  /*aca0*/  FADD.FTZ R21, R165, R166 ;  /* 0x000000a6a5157221 */ /* 0x000fe20000010000 */
[----:B------:R-:W-:Y:S01]  /*acb0*/  F2FP.F16.F32.PACK_AB R197, R152, R197 ;  /* 0x000000c598c5723e */ /* 0x000fe200000000ff */
[----:B------:R-:W1:Y:S01]  /*acc0*/  MUFU.EX2 R158, R158 ;  /* 0x0000009e009e7308 */ /* 0x000e620000000800 */
[C---:B---3--:R-:W-:Y:S01]  /*acd0*/  FADD.FTZ R164, R154.reuse, R17 ;  /* 0x000000119aa47221 */ /* 0x048fe20000010000 */
[----:B------:R-:W-:-:S06]  /*ace0*/  F2FP.F16.F32.PACK_AB R199, R154, R199 ;  /* 0x000000c79ac7723e */ /* 0x000fcc00000000ff */
[----:B------:R-:W3:Y:S01]  /*acf0*/  MUFU.EX2 R195, R195 ;  /* 0x000000c300c37308 */ /* 0x000ee20000000800 */
[----:B0-----:R-:W-:-:S07]  /*ad00*/  FADD.FTZ R17, R193, R164 ;  /* 0x000000a4c1117221 */ /* 0x001fce0000010000 */
[----:B------:R-:W0:Y:S01]  /*ad10*/  MUFU.EX2 R160, R160 ;  /* 0x000000a000a07308 */ /* 0x000e220000000800 */
[C---:B-1----:R-:W-:Y:S01]  /*ad20*/  FADD.FTZ R164, R158.reuse, R17 ;  /* 0x000000119ea47221 */ /* 0x042fe20000010000 */
[----:B------:R-:W-:-:S06]  /*ad30*/  F2FP.F16.F32.PACK_AB R193, R158, R193 ;  /* 0x000000c19ec1723e */ /* 0x000fcc00000000ff */
[----:B------:R-:W1:Y:S01]  /*ad40*/  MUFU.EX2 R188, R188 ;  /* 0x000000bc00bc7308 */ /* 0x000e620000000800 */
[----:B---3--:R-:W-:-:S07]  /*ad50*/  FADD.FTZ R17, R195, R164 ;  /* 0x000000a4c3117221 */ /* 0x008fce0000010000 */
[----:B------:R-:W3:Y:S01]  /*ad60*/  MUFU.EX2 R189, R189 ;  /* 0x000000bd00bd7308 */ /* 0x000ee20000000800 */
[C---:B0-----:R-:W-:Y:S01]  /*ad70*/  FADD.FTZ R164, R160.reuse, R17 ;  /* 0x00000011a0a47221 */ /* 0x041fe20000010000 */
[----:B------:R-:W-:-:S06]  /*ad80*/  F2FP.F16.F32.PACK_AB R195, R160, R195 ;  /* 0x000000c3a0c3723e */ /* 0x000fcc00000000ff */
[----:B------:R-:W0:Y:S01]  /*ad90*/  MUFU.EX2 R169, R169 ;  /* 0x000000a900a97308 */ /* 0x000e220000000800 */
[----:B-1----:R-:W-:-:S07]  /*ada0*/  FADD.FTZ R166, R188, R21 ;  /* 0x00000015bca67221 */ /* 0x002fce0000010000 */
[----:B------:R-:W1:Y:S01]  /*adb0*/  MUFU.EX2 R162, R162 ;  /* 0x000000a200a27308 */ /* 0x000e620000000800 */
[----:B---3--:R-:W-:-:S07]  /*adc0*/  FADD.FTZ R17, R189, R164 ;  /* 0x000000a4bd117221 */ /* 0x008fce0000010000 */
[----:B------:R-:W3:Y:S01]  /*add0*/  MUFU.EX2 R190, R190 ;  /* 0x000000be00be7308 */ /* 0x000ee20000000800 */
[C---:B0-----:R-:W-:Y:S01]  /*ade0*/  FADD.FTZ R21, R169.reuse, R166 ;  /* 0x000000a6a9157221 */ /* 0x041fe20000010000 */
[----:B------:R-:W-:-:S06]  /*adf0*/  F2FP.F16.F32.PACK_AB R188, R169, R188 ;  /* 0x000000bca9bc723e */ /* 0x000fcc00000000ff */
[----:B------:R-:W0:Y:S01]  /*ae00*/  MUFU.EX2 R191, R191 ;  /* 0x000000bf00bf7308 */ /* 0x000e220000000800 */
[C---:B-1----:R-:W-:Y:S01]  /*ae10*/  FADD.FTZ R164, R162.reuse, R17 ;  /* 0x00000011a2a47221 */ /* 0x042fe20000010000 */
[----:B------:R-:W-:-:S06]  /*ae20*/  F2FP.F16.F32.PACK_AB R189, R162, R189 ;  /* 0x000000bda2bd723e */ /* 0x000fcc00000000ff */
[----:B------:R-:W1:Y:S01]  /*ae30*/  MUFU.EX2 R173, R173 ;  /* 0x000000ad00ad7308 */ /* 0x000e620000000800 */
[----:B---3--:R-:W-:-:S07]  /*ae40*/  FADD.FTZ R166, R190, R21 ;  /* 0x00000015bea67221 */ /* 0x008fce0000010000 */
[----:B------:R-:W3:Y:S01]  /*ae50*/  MUFU.EX2 R16, R16 ;  /* 0x0000001000107308 */ /* 0x000ee20000000800 */
[----:B0-----:R-:W-:-:S07]  /*ae60*/  FADD.FTZ R17, R191, R164 ;  /* 0x000000a4bf117221 */ /* 0x001fce0000010000 */
[----:B------:R-:W0:Y:S01]  /*ae70*/  MUFU.EX2 R184, R184 ;  /* 0x000000b800b87308 */ /* 0x000e220000000800 */
[C---:B-1----:R-:W-:Y:S01]  /*ae80*/  FADD.FTZ R21, R173.reuse, R166 ;  /* 0x000000a6ad157221 */ /* 0x042fe20000010000 */
[----:B------:R-:W-:-:S06]  /*ae90*/  F2FP.F16.F32.PACK_AB R190, R173, R190 ;  /* 0x000000beadbe723e */ /* 0x000fcc00000000ff */
[----:B------:R-:W1:Y:S01]  /*aea0*/  MUFU.EX2 R185, R185 ;  /* 0x000000b900b97308 */ /* 0x000e620000000800 */
[C---:B---3--:R-:W-:Y:S01]  /*aeb0*/  FADD.FTZ R164, R16.reuse, R17 ;  /* 0x0000001110a47221 */ /* 0x048fe20000010000 */
[----:B------:R-:W-:-:S06]  /*aec0*/  F2FP.F16.F32.PACK_AB R191, R16, R191 ;  /* 0x000000bf10bf723e */ /* 0x000fcc00000000ff */
[----:B------:R-:W3:Y:S01]  /*aed0*/  MUFU.EX2 R177, R177 ;  /* 0x000000b100b17308 */ /* 0x000ee20000000800 */
[----:B0-----:R-:W-:-:S07]  /*aee0*/  FADD.FTZ R166, R184, R21 ;  /* 0x00000015b8a67221 */ /* 0x001fce0000010000 */
[----:B------:R-:W0:Y:S01]  /*aef0*/  MUFU.EX2 R179, R179 ;  /* 0x000000b300b37308 */ /* 0x000e220000000800 */
[----:B-1----:R-:W-:-:S07]  /*af00*/  FADD.FTZ R164, R185, R164 ;  /* 0x000000a4b9a47221 */ /* 0x002fce0000010000 */
[----:B------:R-:W1:Y:S01]  /*af10*/  MUFU.EX2 R186, R186 ;  /* 0x000000ba00ba7308 */ /* 0x000e620000000800 */
[C---:B---3--:R-:W-:Y:S01]  /*af20*/  FADD.FTZ R21, R177.reuse, R166 ;  /* 0x000000a6b1157221 */ /* 0x048fe20000010000 */
[----:B------:R-:W-:-:S06]  /*af30*/  F2FP.F16.F32.PACK_AB R184, R177, R184 ;  /* 0x000000b8b1b8723e */ /* 0x000fcc00000000ff */
[----:B------:R-:W3:Y:S01]  /*af40*/  MUFU.EX2 R187, R182 ;  /* 0x000000b600bb7308 */ /* 0x000ee20000000800 */
[C---:B0-----:R-:W-:Y:S01]  /*af50*/  FADD.FTZ R164, R179.reuse, R164 ;  /* 0x000000a4b3a47221 */ /* 0x041fe20000010000 */
[----:B------:R-:W-:-:S06]  /*af60*/  F2FP.F16.F32.PACK_AB R185, R179, R185 ;  /* 0x000000b9b3b9723e */ /* 0x000fcc00000000ff */
[----:B------:R-:W0:Y:S01]  /*af70*/  MUFU.EX2 R181, R181 ;  /* 0x000000b500b57308 */ /* 0x000e220000000800 */
[----:B-1----:R-:W-:Y:S01]  /*af80*/  FADD.FTZ R166, R186, R21 ;  /* 0x00000015baa67221 */ /* 0x002fe20000010000 */
[----:B------:R-:W-:-:S06]  /*af90*/  IMAD.MOV.U32 R21, RZ, RZ, R3 ;  /* 0x000000ffff157224 */ /* 0x000fcc00078e0003 */
[----:B------:R-:W1:Y:S01]  /*afa0*/  MUFU.EX2 R156, R156 ;  /* 0x0000009c009c7308 */ /* 0x000e620000000800 */
[----:B---3--:R-:W-:Y:S01]  /*afb0*/  FADD.FTZ R164, R187, R164 ;  /* 0x000000a4bba47221 */ /* 0x008fe20000010000 */
[C---:B0-----:R-:W-:Y:S01]  /*afc0*/  FADD.FTZ R17, R181.reuse, R166 ;  /* 0x000000a6b5117221 */ /* 0x041fe20000010000 */
[----:B------:R-:W-:Y:S02]  /*afd0*/  F2FP.F16.F32.PACK_AB R186, R181, R186 ;  /* 0x000000bab5ba723e */ /* 0x000fe400000000ff */
[C---:B-1----:R-:W-:Y:S01]  /*afe0*/  FADD.FTZ R16, R156.reuse, R164 ;  /* 0x000000a49c107221 */ /* 0x042fe20000010000 */
[----:B------:R-:W-:Y:S01]  /*aff0*/  F2FP.F16.F32.PACK_AB R187, R156, R187 ;  /* 0x000000bb9cbb723e */ /* 0x000fe200000000ff */
[----:B--2---:R-:W-:Y:S06]  /*b000*/  @P2 BRA `(.L_x_1152) ;  /* 0xffffffd800602947 */ /* 0x004fec000383ffff */
.L_x_1135:
        /* <DEDUP_REMOVED lines=131> */
.L_x_1153:
[----:B------:R-:W-:Y:S01]  /*b840*/  ULEA UR5, UR36, UR38, 0x3 ;  /* 0x0000002624057291 */ /* 0x000fe2000f8e183f */
[----:B------:R-:W-:-:S05]  /*b850*/  IMAD.U32 R0, RZ, RZ, UR37 ;  /* 0x00000025ff007e24 */ /* 0x000fca000f8e00ff */
[----:B------:R-:W-:-:S04]  /*b860*/  SHF.L.U32 R0, R0, 0x1f, RZ ;  /* 0x0000001f00007819 */ /* 0x000fc800000006ff */
[----:B------:R0:W1:Y:S01]  /*b870*/  SYNCS.PHASECHK.TRANS64.TRYWAIT P2, [UR5+0x30850], R0 ;  /* 0x03085000ff0075a7 */ /* 0x0000620008040145 */
[----:B------:R-:W-:Y:S05]  /*b880*/  @!P0 BRA `(.L_x_1154) ;  /* 0x0000000000048947 */ /* 0x000fea0003800000 */
[----:B------:R-:W-:Y:S01]  /*b890*/  BPT.TRAP 0x1 ;  /* 0x000000040000795c */ /* 0x000fe20000300000 */
.L_x_1154:
[----:B-1----:R-:W-:Y:S05]  /*b8a0*/  @P2 BRA `(.L_x_1155) ;  /* 0x0000000000082947 */ /* 0x002fea0003800000 */
[----:B------:R-:W1:Y:S02]  /*b8b0*/  SYNCS.PHASECHK.TRANS64.TRYWAIT P0, [UR5+0x30850], R0 ;  /* 0x03085000ff0075a7 */ /* 0x000e640008000145 */
[----:B-1----:R-:W-:Y:S05]  /*b8c0*/  @!P0 BRA `(.L_x_1156) ;  /* 0x0000009000f48947 */ /* 0x002fea0003800000 */
.L_x_1155:
[----:B------:R-:W-:Y:S01]  /*b8d0*/  UIADD3 UR38, UR38, 0x400, URZ ;  /* 0x0000040026267890 */ /* 0x000fe2000fffe03f */
[----:B------:R-:W-:Y:S01]  /*b8e0*/  WARPGROUP.ARRIVE ;  /* 0x00000000000079c5 */ /* 0x000fe20000000000 */
[----:B------:R-:W-:Y:S01]  /*b8f0*/  UMOV UR7, 0x40000040 ;  /* 0x4000004000077882 */ /* 0x000fe20000000000 */
[----:B-1----:R-:W1:Y:S01]  /*b900*/  SHFL.BFLY PT, R7, R16, 0x2, 0x1f ;  /* 0x0c401f0010077f89 */ /* 0x002e6200000e0000 */
[----:B------:R-:W-:Y:S01]  /*b910*/  USHF.R.U32.HI UR38, URZ, 0x4, UR38 ;  /* 0x000000043f267899 */ /* 0x000fe20008011626 */
[----:B------:R-:W-:Y:S01]  /*b920*/  IMAD.MOV.U32 R6, RZ, RZ, RZ ;  /* 0x000000ffff067224 */ /* 0x000fe200078e00ff */
[----:B------:R-:W-:Y:S01]  /*b930*/  R2UR UR8, R209 ;  /* 0x00000000d10872ca */ /* 0x000fe200000e0000 */
[----:B0-----:R-:W0:Y:S01]  /*b940*/  SHFL.BFLY PT, R0, R17, 0x2, 0x1f ;  /* 0x0c401f0011007f89 */ /* 0x001e2200000e0000 */
[----:B------:R-:W-:Y:S01]  /*b950*/  ULOP3.LUT UR38, UR38, 0x3fff, URZ, 0xc0, !UPT ;  /* 0x00003fff26267892 */ /* 0x000fe2000f8ec03f */
[----:B------:R-:W-:Y:S02]  /*b960*/  IMAD.U32 R12, RZ, RZ, UR5 ;  /* 0x00000005ff0c7e24 */ /* 0x000fe4000f8e00ff */
[----:B------:R-:W-:Y:S01]  /*b970*/  IMAD.MOV.U32 R4, RZ, RZ, RZ ;  /* 0x000000ffff047224 */ /* 0x000fe200078e00ff */
[----:B------:R-:W-:Y:S01]  /*b980*/  ULOP3.LUT UR4, UR38, 0x2000000, URZ, 0xfc, !UPT ;  /* 0x0200000026047892 */ /* 0x000fe2000f8efc3f */
[----:B------:R-:W-:-:S02]  /*b990*/  IMAD.U32 R13, RZ, RZ, UR10 ;  /* 0x0000000aff0d7e24 */ /* 0x000fc4000f8e00ff */
[----:B------:R-:W-:Y:S01]  /*b9a0*/  IMAD.U32 R8, RZ, RZ, UR10 ;  /* 0x0000000aff087e24 */ /* 0x000fe2000f8e00ff */
[----:B------:R-:W-:Y:S02]  /*b9b0*/  ULEA UR4, UR36, UR4, 0xb ;  /* 0x0000000424047291 */ /* 0x000fe4000f8e583f */
[----:B------:R-:W-:Y:S02]  /*b9c0*/  UIADD3 UR36, UR36, 0x1, URZ ;  /* 0x0000000124247890 */ /* 0x000fe4000fffe03f */
[----:B------:R-:W-:Y:S02]  /*b9d0*/  UIADD3 UR8, UR8, 0x1, URZ ;  /* 0x0000000108087890 */ /* 0x000fe4000fffe03f */
[----:B------:R-:W-:Y:S01]  /*b9e0*/  UISETP.NE.AND UP0, UPT, UR36, 0x2, UPT ;  /* 0x000000022400788c */ /* 0x000fe2000bf05270 */
[----:B------:R-:W-:Y:S02]  /*b9f0*/  UMOV UR6, UR4 ;  /* 0x0000000400067c82 */ /* 0x000fe40008000000 */
[----:B------:R-:W-:Y:S01]  /*ba00*/  HGMMA.64x256x16.F32 R24, R196, gdesc[UR4].tnspB, R24, gsb0 ;  /* 0x43e00004c4187df0 */ /* 0x000fe20008000818 */
[----:B------:R-:W-:Y:S01]  /*ba10*/  UIADD3 UR6, UR4, 0x80, URZ ;  /* 0x0000008004067890 */ /* 0x000fe2000fffe03f */
[----:B-1----:R-:W-:Y:S01]  /*ba20*/  FADD.FTZ R2, R7, R16 ;  /* 0x0000001007027221 */ /* 0x002fe20000010000 */
[----:B------:R-:W-:Y:S01]  /*ba30*/  UMOV UR7, 0x40000040 ;  /* 0x4000004000077882 */ /* 0x000fe20000000000 */
[----:B------:R-:W-:-:S02]  /*ba40*/  IMAD.U32 R209, RZ, RZ, UR8 ;  /* 0x00000008ffd17e24 */ /* 0x000fc4000f8e00ff */
[----:B0-----:R-:W-:Y:S01]  /*ba50*/  FADD.FTZ R0, R0, R17 ;  /* 0x0000001100007221 */ /* 0x001fe20000010000 */
[----:B------:R-:W-:Y:S01]  /*ba60*/  USEL UR36, UR36, URZ, UP0 ;  /* 0x0000003f24247287 */ /* 0x000fe20008000000 */
[----:B------:R-:W0:Y:S04]  /*ba70*/  SHFL.BFLY PT, R9, R2, 0x1, 0x1f ;  /* 0x0c201f0002097f89 */ /* 0x000e2800000e0000 */
[----:B------:R-:W1:Y:S01]  /*ba80*/  SHFL.BFLY PT, R7, R0, 0x1, 0x1f ;  /* 0x0c201f0000077f89 */ /* 0x000e6200000e0000 */
[----:B0-----:R-:W-:Y:S01]  /*ba90*/  FADD.FTZ R11, R2, R9 ;  /* 0x00000009020b7221 */ /* 0x001fe20000010000 */
[----:B------:R-:W-:Y:S02]  /*baa0*/  IMAD.MOV.U32 R2, RZ, RZ, -0x800000 ;  /* 0xff800000ff027424 */ /* 0x000fe400078e00ff */
[----:B-1----:R-:W-:-:S02]  /*bab0*/  FADD.FTZ R10, R0, R7 ;  /* 0x00000007000a7221 */ /* 0x002fc40000010000 */
[----:B------:R-:W-:Y:S01]  /*bac0*/  FSETP.NE.FTZ.AND P2, PT, R11, RZ, PT ;  /* 0x000000ff0b00720b */ /* 0x000fe20003f55000 */
[----:B------:R-:W-:Y:S02]  /*bad0*/  IMAD.MOV.U32 R0, RZ, RZ, -0x800000 ;  /* 0xff800000ff007424 */ /* 0x000fe400078e00ff */
[----:B------:R-:W-:-:S10]  /*bae0*/  FSETP.NE.FTZ.AND P0, PT, R10, RZ, PT ;  /* 0x000000ff0a00720b */ /* 0x000fd40003f15000 */
[----:B------:R-:W0:Y:S01]  /*baf0*/  @P2 MUFU.LG2 R9, R11 ;  /* 0x0000000b00092308 */ /* 0x000e220000000c00 */
[----:B------:R-:W-:Y:S02]  /*bb00*/  @P2 FMUL.FTZ R13, R13, 0.69314718246459960938 ;  /* 0x3f3172180d0d2820 */ /* 0x000fe40000410000 */
[----:B------:R-:W-:-:S05]  /*bb10*/  @P0 FMUL.FTZ R8, R8, 0.69314718246459960938 ;  /* 0x3f31721808080820 */ /* 0x000fca0000410000 */
[----:B------:R-:W-:Y:S08]  /*bb20*/  @P0 MUFU.RCP R6, R10 ;  /* 0x0000000a00060308 */ /* 0x000ff00000001000 */
[----:B------:R0:W1:Y:S08]  /*bb30*/  @P0 MUFU.LG2 R7, R10 ;  /* 0x0000000a00070308 */ /* 0x0000700000000c00 */
[----:B------:R-:W2:Y:S01]  /*bb40*/  @P2 MUFU.RCP R4, R11 ;  /* 0x0000000b00042308 */ /* 0x000ea20000001000 */
[----:B0-----:R-:W-:Y:S01]  /*bb50*/  @P2 FMUL.FTZ R10, R9, 0.69314718246459960938 ;  /* 0x3f317218090a2820 */ /* 0x001fe20000410000 */
[----:B------:R-:W-:-:S03]  /*bb60*/  @!P1 VIADD R9, R12, 0x30860 ;  /* 0x000308600c099836 */ /* 0x000fc60000000000 */
[----:B------:R-:W-:Y:S02]  /*bb70*/  @P2 FFMA.FTZ R0, R13, R3, R10 ;  /* 0x000000030d002223 */ /* 0x000fe4000001000a */
[----:B------:R-:W-:Y:S01]  /*bb80*/  @!P1 PRMT R9, RZ, 0x654, R9 ;  /* 0x00000654ff099816 */ /* 0x000fe20000000009 */
[----:B-1----:R-:W-:-:S04]  /*bb90*/  @P0 FMUL.FTZ R7, R7, 0.69314718246459960938 ;  /* 0x3f31721807070820 */ /* 0x002fc80000410000 */
[----:B------:R-:W-:Y:S01]  /*bba0*/  @P0 FFMA.FTZ R2, R8, R5, R7 ;  /* 0x0000000508020223 */ /* 0x000fe20000010007 */
[----:B------:R-:W-:Y:S01]  /*bbb0*/  PLOP3.LUT P0, PT, PT, PT, PT, 0x8, 0x0 ;  /* 0x000000000000781c */ /* 0x000fe20003f0e170 */
        /* <DEDUP_REMOVED lines=19> */
[----:B------:R0:W-:Y:S01]  /*bcf0*/  @!P1 SYNCS.ARRIVE.TRANS64.RED.A1T0 RZ, [R9+URZ], RZ ;  /* 0x000000ff09ff99a7 */ /* 0x0001e2000810043f */
[----:B--2---:R-:W-:Y:S01]  /*bd00*/  FMUL.FTZ R3, R83, R4 ;  /* 0x0000000453037220 */ /* 0x004fe20000410000 */
        /* <DEDUP_REMOVED lines=127> */
.L_x_1086:
[----:B------:R-:W0:Y:S01]  /*c500*/  S2R R4, SR_CgaCtaId ;  /* 0x0000000000047919 */ /* 0x000e220000008800 */
[----:B------:R-:W-:Y:S01]  /*c510*/  MOV R19, 0x400 ;  /* 0x0000040000137802 */ /* 0x000fe20000000f00 */
[----:B------:R-:W-:Y:S01]  /*c520*/  BSSY B0, `(.L_x_1157) ;  /* 0x00002ae000007945 */ /* 0x000fe20003800000 */
[----:B------:R-:W-:Y:S02]  /*c530*/  BAR.SYNC.DEFER_BLOCKING 0x5, 0x120 ;  /* 0x0144800000007b1d */ /* 0x000fe40000010000 */
[----:B0-----:R-:W-:-:S05]  /*c540*/  LEA R19, R4, R19, 0x18 ;  /* 0x0000001304137211 */ /* 0x001fca00078ec0ff */
[----:B------:R-:W0:Y:S02]  /*c550*/  LDS.128 R200, [R19+0x308d0] ;  /* 0x0308d00013c87984 */ /* 0x000e240000000c00 */
[----:B0-----:R-:W-:Y:S02]  /*c560*/  R2UR UR6, R202 ;  /* 0x00000000ca0672ca */ /* 0x001fe400000e0000 */
[----:B------:R-:W-:Y:S01]  /*c570*/  R2UR UR5, R203 ;  /* 0x00000000cb0572ca */ /* 0x000fe200000e0000 */
[----:B------:R-:W-:Y:S06]  /*c580*/  BAR.ARV 0x4, 0x120 ;  /* 0x0104800000007b1d */ /* 0x000fec0000002000 */
[----:B------:R-:W-:Y:S08]  /*c590*/  @P0 BRA `(.L_x_1158) ;  /* 0x0000001c00800947 */ /* 0x000ff00003800000 */
[----:B------:R-:W0:Y:S01]  /*c5a0*/  S2R R10, SR_SWINHI ;  /* 0x00000000000a7919 */ /* 0x000e220000002f00 */
[----:B------:R-:W-:Y:S01]  /*c5b0*/  F2FP.F16.F32.PACK_AB R24, R25, R24 ;  /* 0x000000181918723e */ /* 0x000fe200000000ff */
[----:B------:R-:W-:Y:S01]  /*c5c0*/  ULDC.64 UR8, c[0x0][0xbd8] ;  /* 0x0002f60000087ab9 */ /* 0x000fe20000000a00 */
[----:B------:R-:W-:Y:S01]  /*c5d0*/  F2FP.F16.F32.PACK_AB R25, R8, R26 ;  /* 0x0000001a0819723e */ /* 0x000fe200000000ff */
[----:B------:R-:W-:Y:S01]  /*c5e0*/  UISETP.NE.U32.AND UP0, UPT, UR8, URZ, UPT ;  /* 0x0000003f0800728c */ /* 0x000fe2000bf05070 */
[----:B------:R-:W-:Y:S02]  /*c5f0*/  F2FP.F16.F32.PACK_AB R32, R33, R32 ;  /* 0x000000202120723e */ /* 0x000fe400000000ff */
[----:B------:R-:W-:Y:S01]  /*c600*/  F2FP.F16.F32.PACK_AB R26, R29, R28 ;  /* 0x0000001c1d1a723e */ /* 0x000fe200000000ff */
[----:B------:R-:W-:Y:S01]  /*c610*/  UISETP.NE.AND.EX UP0, UPT, UR9, URZ, UPT, UP0 ;  /* 0x0000003f0900728c */ /* 0x000fe2000bf05300 */
[----:B------:R-:W-:Y:S02]  /*c620*/  F2FP.F16.F32.PACK_AB R27, R6, R27 ;  /* 0x0000001b061b723e */ /* 0x000fe400000000ff */
[----:B------:R-:W-:Y:S01]  /*c630*/  F2FP.F16.F32.PACK_AB R33, R163, R34 ;  /* 0x00000022a321723e */ /* 0x000fe200000000ff */
[----:B------:R-:W-:Y:S01]  /*c640*/  ULDC.64 UR8, c[0x0][0xbd8] ;  /* 0x0002f60000087ab9 */ /* 0x000fe20000000a00 */
[----:B------:R-:W-:-:S02]  /*c650*/  F2FP.F16.F32.PACK_AB R40, R41, R40 ;  /* 0x000000282928723e */ /* 0x000fc400000000ff */
[----:B------:R-:W-:Y:S02]  /*c660*/  F2FP.F16.F32.PACK_AB R34, R37, R36 ;  /* 0x000000242522723e */ /* 0x000fe400000000ff */
[----:B------:R-:W-:Y:S02]  /*c670*/  F2FP.F16.F32.PACK_AB R35, R162, R35 ;  /* 0x00000023a223723e */ /* 0x000fe400000000ff */
[----:B------:R-:W-:Y:S02]  /*c680*/  F2FP.F16.F32.PACK_AB R41, R161, R42 ;  /* 0x0000002aa129723e */ /* 0x000fe400000000ff */
[----:B------:R-:W-:Y:S02]  /*c690*/  F2FP.F16.F32.PACK_AB R48, R49, R48 ;  /* 0x000000303130723e */ /* 0x000fe400000000ff */
[----:B------:R-:W-:Y:S02]  /*c6a0*/  R2UR UR4, R208 ;  /* 0x00000000d00472ca */ /* 0x000fe400000e0000 */
[----:B------:R-:W-:-:S02]  /*c6b0*/  F2FP.F16.F32.PACK_AB R42, R45, R44 ;  /* 0x0000002c2d2a723e */ /* 0x000fc400000000ff */
[----:B------:R-:W-:Y:S02]  /*c6c0*/  F2FP.F16.F32.PACK_AB R43, R160, R43 ;  /* 0x0000002ba02b723e */ /* 0x000fe400000000ff */
[----:B------:R-:W-:Y:S02]  /*c6d0*/  F2FP.F16.F32.PACK_AB R49, R159, R50 ;  /* 0x000000329f31723e */ /* 0x000fe400000000ff */
[----:B------:R-:W-:Y:S02]  /*c6e0*/  F2FP.F16.F32.PACK_AB R56, R57, R56 ;  /* 0x000000383938723e */ /* 0x000fe400000000ff */
[----:B------:R-:W-:Y:S02]  /*c6f0*/  MOV R4, R19 ;  /* 0x0000001300047202 */ /* 0x000fe40000000f00 */
[----:B0-----:R-:W-:Y:S02]  /*c700*/  MOV R5, R10 ;  /* 0x0000000a00057202 */ /* 0x001fe40000000f00 */
[----:B------:R-:W-:Y:S01]  /*c710*/  F2FP.F16.F32.PACK_AB R50, R53, R52 ;  /* 0x000000343532723e */ /* 0x000fe200000000ff */
[----:B------:R-:W-:Y:S01]  /*c720*/  UIMAD.WIDE UR8, UR4, 0x4, UR8 ;  /* 0x00000004040878a5 */ /* 0x000fe2000f8e0208 */
[----:B------:R-:W-:Y:S01]  /*c730*/  F2FP.F16.F32.PACK_AB R51, R158, R51 ;  /* 0x000000339e33723e */ /* 0x000fe200000000ff */
[----:B------:R-:W-:Y:S01]  /*c740*/  IMAD.WIDE R98, R213, 0x2, R4 ;  /* 0x00000002d5627825 */ /* 0x000fe200078e0204 */
[----:B------:R-:W-:-:S02]  /*c750*/  F2FP.F16.F32.PACK_AB R57, R157, R58 ;  /* 0x0000003a9d39723e */ /* 0x000fc400000000ff */
[----:B------:R-:W-:Y:S02]  /*c760*/  F2FP.F16.F32.PACK_AB R64, R65, R64 ;  /* 0x000000404140723e */ /* 0x000fe400000000ff */
[C---:B------:R-:W-:Y:S02]  /*c770*/  IADD3 R177, P5, R98.reuse, 0x4040, RZ ;  /* 0x0000404062b17810 */ /* 0x040fe40007fbe0ff */
[C---:B------:R-:W-:Y:S02]  /*c780*/  IADD3 R167, P1, R98.reuse, 0x20, RZ ;  /* 0x0000002062a77810 */ /* 0x040fe40007f3e0ff */
[C---:B------:R-:W-:Y:S01]  /*c790*/  IADD3 R169, P0, R98.reuse, 0x40, RZ ;  /* 0x0000004062a97810 */ /* 0x040fe20007f1e0ff */
[--C-:B------:R-:W-:Y:S01]  /*c7a0*/  IMAD.X R31, RZ, RZ, R99.reuse, P5 ;  /* 0x000000ffff1f7224 */ /* 0x100fe200028e0663 */
[----:B------:R-:W-:Y:S01]  /*c7b0*/  LOP3.LUT R22, R177, 0x380, RZ, 0xc0, !PT ;  /* 0x00000380b1167812 */ /* 0x000fe200078ec0ff */
[--C-:B------:R-:W-:Y:S01]  /*c7c0*/  IMAD.X R11, RZ, RZ, R99.reuse, P1 ;  /* 0x000000ffff0b7224 */ /* 0x100fe200008e0663 */
[C---:B------:R-:W-:Y:S01]  /*c7d0*/  IADD3 R171, P4, R98.reuse, 0x60, RZ ;  /* 0x0000006062ab7810 */ /* 0x040fe20007f9e0ff */
[----:B------:R-:W-:Y:S01]  /*c7e0*/  IMAD.X R13, RZ, RZ, R99, P0 ;  /* 0x000000ffff0d7224 */ /* 0x000fe200000e0663 */
[----:B------:R-:W-:-:S02]  /*c7f0*/  LOP3.LUT R7, R98, 0x380, RZ, 0xc0, !PT ;  /* 0x0000038062077812 */ /* 0x000fc400078ec0ff */
[----:B------:R-:W-:Y:S01]  /*c800*/  IADD3 R173, P3, R98, 0x4000, RZ ;  /* 0x0000400062ad7810 */ /* 0x000fe20007f7e0ff */
[--C-:B------:R-:W-:Y:S01]  /*c810*/  IMAD.X R15, RZ, RZ, R99.reuse, P4 ;  /* 0x000000ffff0f7224 */ /* 0x100fe200020e0663 */
[----:B------:R-:W-:Y:S02]  /*c820*/  SHF.R.U64 R22, R22, 0x3, RZ ;  /* 0x0000000316167819 */ /* 0x000fe400000012ff */
[C---:B------:R-:W-:Y:S01]  /*c830*/  IADD3 R175, P6, R98.reuse, 0x4020, RZ ;  /* 0x0000402062af7810 */ /* 0x040fe20007fde0ff */
[--C-:B------:R-:W-:Y:S01]  /*c840*/  IMAD.X R17, RZ, RZ, R99.reuse, P3 ;  /* 0x000000ffff117224 */ /* 0x100fe200018e0663 */
[C---:B------:R-:W-:Y:S02]  /*c850*/  IADD3 R179, P2, R98.reuse, 0x4060, RZ ;  /* 0x0000406062b37810 */ /* 0x040fe40007f5e0ff */
[C---:B------:R-:W-:Y:S01]  /*c860*/  IADD3 R181, P1, R98.reuse, 0x8000, RZ ;  /* 0x0000800062b57810 */ /* 0x040fe20007f3e0ff */
[--C-:B------:R-:W-:Y:S01]  /*c870*/  IMAD.X R21, RZ, RZ, R99.reuse, P6 ;  /* 0x000000ffff157224 */ /* 0x100fe200030e0663 */
[----:B------:R-:W-:Y:S01]  /*c880*/  IADD3 R183, P0, R98, 0x8020, RZ ;  /* 0x0000802062b77810 */ /* 0x000fe20007f1e0ff */
[--C-:B------:R-:W-:Y:S01]  /*c890*/  IMAD.X R39, RZ, RZ, R99.reuse, P2 ;  /* 0x000000ffff277224 */ /* 0x100fe200010e0663 */
[----:B------:R-:W-:Y:S01]  /*c8a0*/  LOP3.LUT R10, R167, 0x380, RZ, 0xc0, !PT ;  /* 0x00000380a70a7812 */ /* 0x000fe200078ec0ff */
[--C-:B------:R-:W-:Y:S01]  /*c8b0*/  IMAD.X R47, RZ, RZ, R99.reuse, P1 ;  /* 0x000000ffff2f7224 */ /* 0x100fe200008e0663 */
[----:B------:R-:W-:Y:S01]  /*c8c0*/  LOP3.LUT R12, R169, 0x380, RZ, 0xc0, !PT ;  /* 0x00000380a90c7812 */ /* 0x000fe200078ec0ff */
[----:B------:R-:W-:Y:S01]  /*c8d0*/  IMAD.X R55, RZ, RZ, R99, P0 ;  /* 0x000000ffff377224 */ /* 0x000fe200000e0663 */
[----:B------:R-:W-:-:S02]  /*c8e0*/  LOP3.LUT R14, R171, 0x380, RZ, 0xc0, !PT ;  /* 0x00000380ab0e7812 */ /* 0x000fc400078ec0ff */
[----:B------:R-:W-:Y:S02]  /*c8f0*/  SHF.R.U64 R7, R7, 0x3, RZ ;  /* 0x0000000307077819 */ /* 0x000fe400000012ff */
[----:B------:R-:W-:Y:S02]  /*c900*/  LOP3.LUT R16, R173, 0x380, RZ, 0xc0, !PT ;  /* 0x00000380ad107812 */ /* 0x000fe400078ec0ff */
[----:B------:R-:W-:Y:S02]  /*c910*/  LOP3.LUT R30, R22, R177, RZ, 0x3c, !PT ;  /* 0x000000b1161e7212 */ /* 0x000fe400078e3cff */
[----:B------:R-:W-:Y:S02]  /*c920*/  SHF.R.U64 R10, R10, 0x3, RZ ;  /* 0x000000030a0a7819 */ /* 0x000fe400000012ff */
[----:B------:R-:W-:Y:S02]  /*c930*/  LOP3.LUT R20, R175, 0x380, RZ, 0xc0, !PT ;  /* 0x00000380af147812 */ /* 0x000fe400078ec0ff */
[----:B------:R-:W-:-:S02]  /*c940*/  LOP3.LUT R22, R183, 0x380, RZ, 0xc0, !PT ;  /* 0x00000380b7167812 */ /* 0x000fc400078ec0ff */
[----:B------:R-:W-:Y:S02]  /*c950*/  IADD3 R185, P4, R98, 0x8040, RZ ;  /* 0x0000804062b97810 */ /* 0x000fe40007f9e0ff */
[----:B------:R-:W-:Y:S02]  /*c960*/  SHF.R.U64 R12, R12, 0x3, RZ ;  /* 0x000000030c0c7819 */ /* 0x000fe400000012ff */
[C---:B------:R-:W-:Y:S01]  /*c970*/  IADD3 R187, P3, R98.reuse, 0x8060, RZ ;  /* 0x0000806062bb7810 */ /* 0x040fe20007f7e0ff */
[--C-:B------:R-:W-:Y:S01]  /*c980*/  IMAD.X R63, RZ, RZ, R99.reuse, P4 ;  /* 0x000000ffff3f7224 */ /* 0x100fe200020e0663 */
[C---:B------:R-:W-:Y:S02]  /*c990*/  IADD3 R189, P6, R98.reuse, 0xc000, RZ ;  /* 0x0000c00062bd7810 */ /* 0x040fe40007fde0ff */
[C---:B------:R-:W-:Y:S01]  /*c9a0*/  IADD3 R191, P5, R98.reuse, 0xc020, RZ ;  /* 0x0000c02062bf7810 */ /* 0x040fe20007fbe0ff */
[--C-:B------:R-:W-:Y:S01]  /*c9b0*/  IMAD.X R71, RZ, RZ, R99.reuse, P3 ;  /* 0x000000ffff477224 */ /* 0x100fe200018e0663 */
[C---:B------:R-:W-:Y:S01]  /*c9c0*/  IADD3 R193, P2, R98.reuse, 0xc040, RZ ;  /* 0x0000c04062c17810 */ /* 0x040fe20007f5e0ff */
[--C-:B------:R-:W-:Y:S01]  /*c9d0*/  IMAD.X R79, RZ, RZ, R99.reuse, P6 ;  /* 0x000000ffff4f7224 */ /* 0x100fe200030e0663 */
[----:B------:R-:W-:Y:S01]  /*c9e0*/  IADD3 R195, P1, R98, 0xc060, RZ ;  /* 0x0000c06062c37810 */ /* 0x000fe20007f3e0ff */
[----:B------:R-:W-:Y:S01]  /*c9f0*/  IMAD.X R95, RZ, RZ, R99, P5 ;  /* 0x000000ffff5f7224 */ /* 0x000fe200028e0663 */
[----:B------:R-:W-:-:S02]  /*ca00*/  SHF.R.U64 R14, R14, 0x3, RZ ;  /* 0x000000030e0e7819 */ /* 0x000fc400000012ff */
[----:B------:R-:W-:Y:S01]  /*ca10*/  LOP3.LUT R38, R179, 0x380, RZ, 0xc0, !PT ;  /* 0x00000380b3267812 */ /* 0x000fe200078ec0ff */
[--C-:B------:R-:W-:Y:S01]  /*ca20*/  IMAD.X R9, RZ, RZ, R99.reuse, P1 ;  /* 0x000000ffff097224 */ /* 0x100fe200008e0663 */
[----:B------:R-:W-:Y:S01]  /*ca30*/  LOP3.LUT R98, R7, R98, RZ, 0x3c, !PT ;  /* 0x0000006207627212 */ /* 0x000fe200078e3cff */
[----:B------:R-:W-:Y:S01]  /*ca40*/  IMAD.X R7, RZ, RZ, R99, P2 ;  /* 0x000000ffff077224 */ /* 0x000fe200010e0663 */
[----:B------:R-:W-:Y:S02]  /*ca50*/  SHF.R.U64 R16, R16, 0x3, RZ ;  /* 0x0000000310107819 */ /* 0x000fe400000012ff */
[----:B------:R-:W-:Y:S02]  /*ca60*/  LOP3.LUT R46, R181, 0x380, RZ, 0xc0, !PT ;  /* 0x00000380b52e7812 */ /* 0x000fe400078ec0ff */
[----:B------:R-:W-:Y:S02]  /*ca70*/  LOP3.LUT R10, R10, R167, RZ, 0x3c, !PT ;  /* 0x000000a70a0a7212 */ /* 0x000fe400078e3cff */
[----:B------:R-:W-:-:S02]  /*ca80*/  SHF.R.U64 R20, R20, 0x3, RZ ;  /* 0x0000000314147819 */ /* 0x000fc400000012ff */
[----:B------:R-:W-:Y:S02]  /*ca90*/  SHF.R.U64 R22, R22, 0x3, RZ ;  /* 0x0000000316167819 */ /* 0x000fe400000012ff */
[----:B------:R-:W-:Y:S02]  /*caa0*/  LOP3.LUT R12, R12, R169, RZ, 0x3c, !PT ;  /* 0x000000a90c0c7212 */ /* 0x000fe400078e3cff */
[----:B------:R-:W-:Y:S02]  /*cab0*/  LOP3.LUT R62, R185, 0x380, RZ, 0xc0, !PT ;  /* 0x00000380b93e7812 */ /* 0x000fe400078ec0ff */
[----:B------:R-:W-:Y:S02]  /*cac0*/  LOP3.LUT R14, R14, R171, RZ, 0x3c, !PT ;  /* 0x000000ab0e0e7212 */ /* 0x000fe400078e3cff */
[----:B------:R-:W-:Y:S02]  /*cad0*/  SHF.R.U64 R38, R38, 0x3, RZ ;  /* 0x0000000326267819 */ /* 0x000fe400000012ff */
[----:B------:R-:W-:-:S02]  /*cae0*/  LOP3.LUT R70, R187, 0x380, RZ, 0xc0, !PT ;  /* 0x00000380bb467812 */ /* 0x000fc400078ec0ff */
[----:B------:R-:W-:Y:S02]  /*caf0*/  LOP3.LUT R16, R16, R173, RZ, 0x3c, !PT ;  /* 0x000000ad10107212 */ /* 0x000fe400078e3cff */
[----:B------:R-:W-:Y:S02]  /*cb00*/  SHF.R.U64 R46, R46, 0x3, RZ ;  /* 0x000000032e2e7819 */ /* 0x000fe400000012ff */
[----:B------:R-:W-:Y:S02]  /*cb10*/  LOP3.LUT R78, R189, 0x380, RZ, 0xc0, !PT ;  /* 0x00000380bd4e7812 */ /* 0x000fe400078ec0ff */
[----:B------:R-:W-:Y:S01]  /*cb20*/  MOV R98, R98 ;  /* 0x0000006200627202 */ /* 0x000fe20000000f00 */
[----:B------:R-:W-:Y:S01]  /*cb30*/  BAR.SYNC.DEFER_BLOCKING 0x1, 0x100 ;  /* 0x0044000000007b1d */ /* 0x000fe20000010000 */
[----:B------:R-:W-:Y:S02]  /*cb40*/  LOP3.LUT R20, R20, R175, RZ, 0x3c, !PT ;  /* 0x000000af14147212 */ /* 0x000fe400078e3cff */
[----:B------:R-:W-:-:S02]  /*cb50*/  LOP3.LUT R54, R22, R183, RZ, 0x3c, !PT ;  /* 0x000000b716367212 */ /* 0x000fc400078e3cff */
[----:B------:R-:W-:Y:S02]  /*cb60*/  LOP3.LUT R8, R191, 0x380, RZ, 0xc0, !PT ;  /* 0x00000380bf087812 */ /* 0x000fe400078ec0ff */
[----:B------:R-:W-:Y:S02]  /*cb70*/  MOV R11, R10 ;  /* 0x0000000a000b7202 */ /* 0x000fe40000000f00 */
[----:B------:R-:W-:Y:S02]  /*cb80*/  SHF.R.U64 R62, R62, 0x3, RZ ;  /* 0x000000033e3e7819 */ /* 0x000fe400000012ff */
[----:B------:R-:W-:Y:S02]  /*cb90*/  LOP3.LUT R22, R193, 0x380, RZ, 0xc0, !PT ;  /* 0x00000380c1167812 */ /* 0x000fe400078ec0ff */
[----:B------:R-:W-:Y:S02]  /*cba0*/  MOV R12, R12 ;  /* 0x0000000c000c7202 */ /* 0x000fe40000000f00 */
[----:B------:R-:W-:-:S02]  /*cbb0*/  LOP3.LUT R38, R38, R179, RZ, 0x3c, !PT ;  /* 0x000000b326267212 */ /* 0x000fc400078e3cff */
[----:B------:R-:W-:Y:S02]  /*cbc0*/  SHF.R.U64 R70, R70, 0x3, RZ ;  /* 0x0000000346467819 */ /* 0x000fe400000012ff */
[----:B------:R-:W-:Y:S02]  /*cbd0*/  LOP3.LUT R94, R195, 0x380, RZ, 0xc0, !PT ;  /* 0x00000380c35e7812 */ /* 0x000fe400078ec0ff */
[----:B------:R-:W-:Y:S02]  /*cbe0*/  MOV R14, R14 ;  /* 0x0000000e000e7202 */ /* 0x000fe40000000f00 */
[----:B------:R-:W-:Y:S01]  /*cbf0*/  LOP3.LUT R46, R46, R181, RZ, 0x3c, !PT ;  /* 0x000000b52e2e7212 */ /* 0x000fe200078e3cff */
[----:B------:R0:W-:Y:S01]  /*cc00*/  STSM.16.M88.4 [R98], R24 ;  /* 0x0000001862007844 */ /* 0x0001e20000000200 */
[----:B------:R-:W-:Y:S02]  /*cc10*/  SHF.R.U64 R78, R78, 0x3, RZ ;  /* 0x000000034e4e7819 */ /* 0x000fe400000012ff */
        /* <DEDUP_REMOVED lines=8> */
[----:B------:R-:W-:Y:S02]  /*cca0*/  SHF.R.U64 R8, R8, 0x3, RZ ;  /* 0x0000000308087819 */ /* 0x000fe400000012ff */
[----:B------:R-:W-:Y:S01]  /*ccb0*/  MOV R20, R20 ;  /* 0x0000001400147202 */ /* 0x000fe20000000f00 */
[----:B------:R-:W-:Y:S01]  /*ccc0*/  STSM.16.M88.4 [R16], R56 ;  /* 0x0000003810007844 */ /* 0x000fe20000000200 */
[----:B------:R-:W-:-:S02]  /*ccd0*/  F2FP.F16.F32.PACK_AB R66, R69, R68 ;  /* 0x000000444542723e */ /* 0x000fc400000000ff */
        /* <DEDUP_REMOVED lines=10> */
[----:B------:R-:W-:Y:S01]  /*cd80*/  LOP3.LUT R70, R70, R187, RZ, 0x3c, !PT ;  /* 0x000000bb46467212 */ /* 0x000fe200078e3cff */
[----:B------:R-:W-:Y:S01]  /*cd90*/  STSM.16.M88.4 [R30], R72 ;  /* 0x000000481e007844 */ /* 0x000fe20000000200 */
[----:B------:R-:W-:Y:S02]  /*cda0*/  SHF.R.U64 R28, R94, 0x3, RZ ;  /* 0x000000035e1c7819 */ /* 0x000fe400000012ff */
[----:B------:R-:W-:-:S02]  /*cdb0*/  MOV R38, R38 ;  /* 0x0000002600267202 */ /* 0x000fc40000000f00 */
[----:B------:R-:W-:Y:S02]  /*cdc0*/  F2FP.F16.F32.PACK_AB R82, R85, R84 ;  /* 0x000000545552723e */ /* 0x000fe400000000ff */
[----:B------:R-:W-:Y:S02]  /*cdd0*/  F2FP.F16.F32.PACK_AB R83, R83, R86 ;  /* 0x000000565353723e */ /* 0x000fe400000000ff */
[----:B------:R-:W-:Y:S02]  /*cde0*/  LOP3.LUT R78, R78, R189, RZ, 0x3c, !PT ;  /* 0x000000bd4e4e7212 */ /* 0x000fe400078e3cff */
[----:B------:R-:W-:Y:S01]  /*cdf0*/  MOV R46, R46 ;  /* 0x0000002e002e7202 */ /* 0x000fe20000000f00 */
[----:B------:R-:W-:Y:S01]  /*ce00*/  STSM.16.M88.4 [R38], R80 ;  /* 0x0000005026007844 */ /* 0x000fe20000000200 */
[----:B------:R-:W-:Y:S02]  /*ce10*/  F2FP.F16.F32.PACK_AB R84, R89, R88 ;  /* 0x000000585954723e */ /* 0x000fe400000000ff */
[----:B------:R-:W-:-:S02]  /*ce20*/  F2FP.F16.F32.PACK_AB R85, R91, R90 ;  /* 0x0000005a5b55723e */ /* 0x000fc400000000ff */
[----:B------:R-:W-:Y:S02]  /*ce30*/  F2FP.F16.F32.PACK_AB R86, R93, R92 ;  /* 0x0000005c5d56723e */ /* 0x000fe400000000ff */
[----:B------:R-:W-:Y:S02]  /*ce40*/  F2FP.F16.F32.PACK_AB R87, R164, R87 ;  /* 0x00000057a457723e */ /* 0x000fe400000000ff */
[----:B------:R-:W-:Y:S02]  /*ce50*/  F2FP.F16.F32.PACK_AB R96, R97, R96 ;  /* 0x000000606160723e */ /* 0x000fe400000000ff */
[----:B------:R-:W-:Y:S01]  /*ce60*/  F2FP.F16.F32.PACK_AB R104, R105, R104 ;  /* 0x000000686968723e */ /* 0x000fe200000000ff */
[----:B------:R-:W-:Y:S01]  /*ce70*/  STSM.16.M88.4 [R46], R84 ;  /* 0x000000542e007844 */ /* 0x000fe20000000200 */
[----:B------:R-:W-:Y:S02]  /*ce80*/  LOP3.LUT R94, R8, R191, RZ, 0x3c, !PT ;  /* 0x000000bf085e7212 */ /* 0x000fe400078e3cff */
[----:B------:R-:W-:-:S02]  /*ce90*/  MOV R54, R54 ;  /* 0x0000003600367202 */ /* 0x000fc40000000f00 */
[----:B------:R-:W-:Y:S02]  /*cea0*/  F2FP.F16.F32.PACK_AB R97, R166, R165 ;  /* 0x000000a5a661723e */ /* 0x000fe400000000ff */
[----:B0-----:R-:W-:Y:S02]  /*ceb0*/  F2FP.F16.F32.PACK_AB R98, R101, R100 ;  /* 0x000000646562723e */ /* 0x001fe400000000ff */
[----:B------:R-:W-:Y:S02]  /*cec0*/  F2FP.F16.F32.PACK_AB R99, R103, R102 ;  /* 0x000000666763723e */ /* 0x000fe400000000ff */
[----:B------:R-:W-:Y:S02]  /*ced0*/  F2FP.F16.F32.PACK_AB R105, R107, R106 ;  /* 0x0000006a6b69723e */ /* 0x000fe400000000ff */
[----:B------:R-:W-:Y:S01]  /*cee0*/  F2FP.F16.F32.PACK_AB R112, R113, R112 ;  /* 0x000000707170723e */ /* 0x000fe200000000ff */
[----:B------:R-:W-:Y:S01]  /*cef0*/  STSM.16.M88.4 [R54], R96 ;  /* 0x0000006036007844 */ /* 0x000fe20000000200 */
[----:B------:R-:W-:-:S02]  /*cf00*/  LOP3.LUT R6, R22, R193, RZ, 0x3c, !PT ;  /* 0x000000c116067212 */ /* 0x000fc400078e3cff */
[----:B------:R-:W-:Y:S02]  /*cf10*/  MOV R62, R62 ;  /* 0x0000003e003e7202 */ /* 0x000fe40000000f00 */
[----:B------:R-:W-:Y:S02]  /*cf20*/  F2FP.F16.F32.PACK_AB R106, R109, R108 ;  /* 0x0000006c6d6a723e */ /* 0x000fe400000000ff */
        /* <DEDUP_REMOVED lines=23> */
[----:B------:R-:W-:Y:S01]  /*d0a0*/  MOV R10, R6 ;  /* 0x00000006000a7202 */ /* 0x000fe20000000f00 */
[----:B------:R-:W-:Y:S01]  /*d0b0*/  IMAD.U32 R6, RZ, RZ, UR8 ;  /* 0x00000008ff067e24 */ /* 0x000fe2000f8e00ff */
[----:B------:R-:W-:Y:S01]  /*d0c0*/  F2FP.F16.F32.PACK_AB R138, R141, R140 ;  /* 0x0000008c8d8a723e */ /* 0x000fe200000000ff */
[----:B------:R-:W-:Y:S01]  /*d0d0*/  IMAD.U32 R7, RZ, RZ, UR9 ;  /* 0x00000009ff077e24 */ /* 0x000fe2000f8e00ff */
[----:B------:R-:W-:Y:S01]  /*d0e0*/  F2FP.F16.F32.PACK_AB R139, R143, R142 ;  /* 0x0000008e8f8b723e */ /* 0x000fe200000000ff */
[----:B------:R-:W-:Y:S01]  /*d0f0*/  ULDC.64 UR8, c[0x0][0xbe0] ;  /* 0x0002f80000087ab9 */ /* 0x000fe20000000a00 */
[----:B------:R-:W-:-:S02]  /*d100*/  F2FP.F16.F32.PACK_AB R145, R147, R146 ;  /* 0x000000929391723e */ /* 0x000fc400000000ff */
[----:B------:R-:W-:Y:S01]  /*d110*/  MOV R8, R8 ;  /* 0x0000000800087202 */ /* 0x000fe20000000f00 */
[----:B------:R-:W-:Y:S01]  /*d120*/  STSM.16.M88.4 [R10], R136 ;  /* 0x000000880a007844 */ /* 0x000fe20000000200 */
[----:B------:R-:W-:Y:S02]  /*d130*/  F2FP.F16.F32.PACK_AB R146, R149, R148 ;  /* 0x000000949592723e */ /* 0x000fe400000000ff */
[----:B------:R-:W-:Y:S01]  /*d140*/  F2FP.F16.F32.PACK_AB R147, R151, R150 ;  /* 0x000000969793723e */ /* 0x000fe200000000ff */
[----:B------:R-:W-:Y:S01]  /*d150*/  UISETP.NE.U32.AND UP1, UPT, UR8, URZ, UPT ;  /* 0x0000003f0800728c */ /* 0x000fe2000bf25070 */
[----:B------:R-:W-:-:S03]  /*d160*/  PLOP3.LUT P1, PT, PT, PT, UP0, 0x80, 0x0 ;  /* 0x000000000000781c */ /* 0x000fc60003f2f008 */
[----:B------:R0:W-:Y:S01]  /*d170*/  STSM.16.M88.4 [R8], R144 ;  /* 0x0000009008007844 */ /* 0x0001e20000000200 */
[----:B------:R-:W-:Y:S01]  /*d180*/  BAR.SYNC.DEFER_BLOCKING 0x1, 0x100 ;  /* 0x0044000000007b1d */ /* 0x000fe20000010000 */
[----:B------:R-:W-:-:S07]  /*d190*/  UISETP.NE.AND.EX UP1, UPT, UR9, URZ, UPT, UP1 ;  /* 0x0000003f0900728c */ /* 0x000fce000bf25310 */
[----:B------:R-:W1:Y:S01]  /*d1a0*/  LDC R21, c[0x0][0xa88] ;  /* 0x0002a200ff157b82 */ /* 0x000e620000000800 */
[----:B------:R-:W-:Y:S01]  /*d1b0*/  PLOP3.LUT P2, PT, PT, PT, UP1, 0x80, 0x0 ;  /* 0x000000000000781c */ /* 0x000fe20003f4f018 */
[----:B------:R-:W-:Y:S02]  /*d1c0*/  IMAD R9, R204, 0x40, R23 ;  /* 0x00000040cc097824 */ /* 0x000fe400078e0217 */
[----:B------:R-:W-:Y:S02]  /*d1d0*/  @UP1 ULDC.64 UR8, c[0x0][0xbe0] ;  /* 0x0002f80000081ab9 */ /* 0x000fe40000000a00 */
[----:B------:R-:W-:Y:S01]  /*d1e0*/  @UP1 UIMAD.WIDE UR8, UR4, 0x4, UR8 ;  /* 0x00000004040818a5 */ /* 0x000fe2000f8e0208 */
[----:B------:R-:W-:-:S05]  /*d1f0*/  IMAD.WIDE R4, R9, 0x2, R4 ;  /* 0x0000000209047825 */ /* 0x000fca00078e0204 */
[----:B0-----:R-:W-:Y:S02]  /*d200*/  IMAD.U32 R8, RZ, RZ, UR8 ;  /* 0x00000008ff087e24 */ /* 0x001fe4000f8e00ff */
[----:B------:R-:W-:Y:S01]  /*d210*/  IMAD.U32 R9, RZ, RZ, UR9 ;  /* 0x00000009ff097e24 */ /* 0x000fe2000f8e00ff */
[----:B------:R-:W2:Y:S01]  /*d220*/  @P1 LDG.E R3, desc[UR60][R6.64] ;  /* 0x0000003c06031981 */ /* 0x000ea2000c1e1900 */
[----:B------:R-:W-:Y:S01]  /*d230*/  UMOV UR4, URZ ;  /* 0x0000003f00047c82 */ /* 0x000fe20008000000 */
[----:B------:R-:W-:Y:S02]  /*d240*/  IADD3 R13, P0, R4, 0x1000, RZ ;  /* 0x00001000040d7810 */ /* 0x000fe40007f1e0ff */
[----:B-1----:R0:W5:Y:S01]  /*d250*/  @P2 LDG.E R21, desc[UR60][R8.64] ;  /* 0x0000003c08152981 */ /* 0x002162000c1e1900 */
[----:B--2---:R-:W-:Y:S01]  /*d260*/  @P1 R2UR UR4, R3 ;  /* 0x00000000030412ca */ /* 0x004fe200000e0000 */
[----:B0-----:R-:W-:-:S14]  /*d270*/  @P2 BRA `(.L_x_1159) ;  /* 0x0000000000102947 */ /* 0x001fdc0003800000 */
[----:B------:R-:W-:Y:S05]  /*d280*/  @!P1 BRA `(.L_x_1159) ;  /* 0x00000000000c9947 */ /* 0x000fea0003800000 */
[----:B------:R-:W2:Y:S04]  /*d290*/  LDG.E R8, desc[UR60][R6.64] ;  /* 0x0000003c06087981 */ /* 0x000ea8000c1e1900 */
[----:B-----5:R-:W2:Y:S02]  /*d2a0*/  LDG.E R21, desc[UR60][R6.64+0x4] ;  /* 0x0000043c06157981 */ /* 0x020ea4000c1e1900 */
[----:B--2---:R-:W-:-:S07]  /*d2b0*/  IMAD.IADD R21, R21, 0x1, -R8 ;  /* 0x0000000115157824 */ /* 0x004fce00078e0a08 */
.L_x_1159:
[----:B------:R-:W-:Y:S01]  /*d2c0*/  R2UR UR17, R207 ;  /* 0x00000000cf1172ca */ /* 0x000fe200000e0000 */
[----:B------:R-:W-:Y:S01]  /*d2d0*/  ULDC.64 UR12, c[0x0][0xb70] ;  /* 0x0002dc00000c7ab9 */ /* 0x000fe20000000a00 */
[----:B------:R-:W-:Y:S01]  /*d2e0*/  R2UR UR15, R208 ;  /* 0x00000000d00f72ca */ /* 0x000fe200000e0000 */
[----:B------:R-:W-:Y:S01]  /*d2f0*/  USHF.R.S32.HI UR11, URZ, 0x1f, UR4 ;  /* 0x0000001f3f0b7899 */ /* 0x000fe20008011404 */
[----:B------:R-:W-:Y:S01]  /*d300*/  IADD3 R7, P2, R4, 0x3000, RZ ;  /* 0x0000300004077810 */ /* 0x000fe20007f5e0ff */
[----:B------:R-:W-:Y:S01]  /*d310*/  UMOV UR10, UR4 ;  /* 0x00000004000a7c82 */ /* 0x000fe20008000000 */
[----:B------:R-:W-:Y:S01]  /*d320*/  IMAD R14, R206, 0x80, R211 ;  /* 0x00000080ce0e7824 */ /* 0x000fe200078e02d3 */
[----:B------:R-:W-:Y:S02]  /*d330*/  LOP3.LUT R12, R13, 0x380, RZ, 0xc0, !PT ;  /* 0x000003800d0c7812 */ /* 0x000fe400078ec0ff */
[----:B------:R-:W-:Y:S02]  /*d340*/  LOP3.LUT R6, R7, 0x380, RZ, 0xc0, !PT ;  /* 0x0000038007067812 */ /* 0x000fe400078ec0ff */
[----:B------:R-:W-:-:S02]  /*d350*/  IADD3 R9, P1, R4, 0x2000, RZ ;  /* 0x0000200004097810 */ /* 0x000fc40007f3e0ff */
[----:B------:R-:W-:Y:S01]  /*d360*/  USHF.R.S32.HI UR14, URZ, 0x1f, UR17 ;  /* 0x0000001f3f0e7899 */ /* 0x000fe20008011411 */
[----:B------:R-:W-:Y:S01]  /*d370*/  SHF.R.U64 R6, R6, 0x3, RZ ;  /* 0x0000000306067819 */ /* 0x000fe200000012ff */
[----:B------:R-:W-:Y:S01]  /*d380*/  UIMAD.WIDE.U32 UR8, UR17, UR12, UR10 ;  /* 0x0000000c110872a5 */ /* 0x000fe2000f8e000a */
[----:B------:R-:W-:Y:S01]  /*d390*/  SHF.R.S32.HI R3, RZ, 0x1f, R14 ;  /* 0x0000001fff037819 */ /* 0x000fe2000001140e */
[----:B------:R-:W-:Y:S01]  /*d3a0*/  UIMAD UR7, UR14, UR12, URZ ;  /* 0x0000000c0e0772a4 */ /* 0x000fe2000f8e023f */
[----:B------:R-:W-:Y:S02]  /*d3b0*/  LOP3.LUT R6, R6, R7, RZ, 0x3c, !PT ;  /* 0x0000000706067212 */ /* 0x000fe400078e3cff */
[----:B------:R-:W-:Y:S01]  /*d3c0*/  SHF.R.U64 R12, R12, 0x3, RZ ;  /* 0x000000030c0c7819 */ /* 0x000fe200000012ff */
[----:B------:R-:W-:Y:S01]  /*d3d0*/  UIMAD UR10, UR17, UR13, UR7 ;  /* 0x0000000d110a72a4 */ /* 0x000fe2000f8e0207 */
[----:B------:R-:W-:Y:S01]  /*d3e0*/  LOP3.LUT R8, R9, 0x380, RZ, 0xc0, !PT ;  /* 0x0000038009087812 */ /* 0x000fe200078ec0ff */
[----:B------:R-:W-:Y:S01]  /*d3f0*/  USHF.R.S32.HI UR7, URZ, 0x1f, UR15 ;  /* 0x0000001f3f077899 */ /* 0x000fe2000801140f */
[----:B------:R-:W-:Y:S01]  /*d400*/  LOP3.LUT R12, R12, R13, RZ, 0x3c, !PT ;  /* 0x0000000d0c0c7212 */ /* 0x000fe200078e3cff */
[----:B------:R-:W-:Y:S01]  /*d410*/  ULDC.64 UR12, c[0x0][0xb78] ;  /* 0x0002de00000c7ab9 */ /* 0x000fe20000000a00 */
[----:B------:R-:W-:Y:S01]  /*d420*/  USEL UR15, UR15, URZ, !UP0 ;  /* 0x0000003f0f0f7287 */ /* 0x000fe2000c000000 */
[----:B------:R-:W-:Y:S01]  /*d430*/  SHF.R.U64 R8, R8, 0x3, RZ ;  /* 0x0000000308087819 */ /* 0x000fe200000012ff */
[----:B------:R-:W-:Y:S01]  /*d440*/  USEL UR16, UR7, URZ, !UP0 ;  /* 0x0000003f07107287 */ /* 0x000fe2000c000000 */
[--C-:B------:R-:W-:Y:S01]  /*d450*/  IMAD.X R13, RZ, RZ, R5.reuse, P0 ;  /* 0x000000ffff0d7224 */ /* 0x100fe200000e0605 */
[----:B------:R-:W-:Y:S01]  /*d460*/  UIADD3 UR9, UR9, UR10, URZ ;  /* 0x0000000a09097290 */ /* 0x000fe2000fffe03f */
[----:B------:R-:W-:Y:S01]  /*d470*/  IADD3 R69, P0, R4, 0x8000, RZ ;  /* 0x0000800004457810 */ /* 0x000fe20007f1e0ff */
[----:B------:R-:W-:Y:S01]  /*d480*/  UIMAD UR7, UR16, UR12, URZ ;  /* 0x0000000c100772a4 */ /* 0x000fe2000f8e023f */
[----:B------:R-:W-:Y:S01]  /*d490*/  LOP3.LUT R8, R8, R9, RZ, 0x3c, !PT ;  /* 0x0000000908087212 */ /* 0x000fe200078e3cff */
[----:B------:R-:W-:Y:S01]  /*d4a0*/  UIMAD.WIDE.U32 UR8, UR15, UR12, UR8 ;  /* 0x0000000c0f0872a5 */ /* 0x000fe2000f8e0008 */
[----:B------:R-:W-:Y:S01]  /*d4b0*/  IMAD.X R9, RZ, RZ, R5, P1 ;  /* 0x000000ffff097224 */ /* 0x000fe200008e0605 */
[----:B------:R-:W-:Y:S01]  /*d4c0*/  UIMAD UR7, UR15, UR13, UR7 ;  /* 0x0000000d0f0772a4 */ /* 0x000fe2000f8e0207 */
[----:B------:R-:W-:-:S02]  /*d4d0*/  IADD3 R61, P6, R4, 0x4000, RZ ;  /* 0x00004000043d7810 */ /* 0x000fc40007fde0ff */
[----:B------:R-:W-:Y:S02]  /*d4e0*/  IADD3 R37, P5, R4, 0x5000, RZ ;  /* 0x0000500004257810 */ /* 0x000fe40007fbe0ff */
[----:B------:R-:W-:Y:S01]  /*d4f0*/  IADD3 R7, P3, R14, UR8, RZ ;  /* 0x000000080e077c10 */ /* 0x000fe2000ff7e0ff */
[----:B------:R-:W-:Y:S01]  /*d500*/  IMAD.U32 R10, RZ, RZ, UR7 ;  /* 0x00000007ff0a7e24 */ /* 0x000fe2000f8e00ff */
[C---:B------:R-:W-:Y:S02]  /*d510*/  IADD3 R33, P4, R4.reuse, 0x6000, RZ ;  /* 0x0000600004217810 */ /* 0x040fe40007f9e0ff */
[----:B------:R-:W-:Y:S02]  /*d520*/  IADD3 R57, P1, R4, 0x9000, RZ ;  /* 0x0000900004397810 */ /* 0x000fe40007f3e0ff */
[----:B------:R-:W-:Y:S01]  /*d530*/  IADD3.X R10, R3, UR9, R10, P3, !PT ;  /* 0x00000009030a7c10 */ /* 0x000fe20009ffe40a */
[----:B------:R-:W-:Y:S01]  /*d540*/  ULDC.64 UR8, c[0x0][0xb40] ;  /* 0x0002d00000087ab9 */ /* 0x000fe20000000a00 */
[----:B------:R-:W-:-:S02]  /*d550*/  LOP3.LUT R68, R69, 0x380, RZ, 0xc0, !PT ;  /* 0x0000038045447812 */ /* 0x000fc400078ec0ff */
[----:B------:R-:W-:Y:S02]  /*d560*/  LEA R16, P3, R7, UR8, 0x2 ;  /* 0x0000000807107c11 */ /* 0x000fe4000f8610ff */
[----:B------:R-:W-:Y:S02]  /*d570*/  LOP3.LUT R60, R61, 0x380, RZ, 0xc0, !PT ;  /* 0x000003803d3c7812 */ /* 0x000fe400078ec0ff */
[----:B------:R-:W-:Y:S01]  /*d580*/  LEA.HI.X R17, R7, UR9, R10, 0x2, P3 ;  /* 0x0000000907117c11 */ /* 0x000fe200098f140a */
[----:B------:R-:W-:Y:S01]  /*d590*/  IMAD.X R7, RZ, RZ, R5, P2 ;  /* 0x000000ffff077224 */ /* 0x000fe200010e0605 */
[----:B------:R-:W-:Y:S01]  /*d5a0*/  IADD3 R25, P3, R4, 0x7000, RZ ;  /* 0x0000700004197810 */ /* 0x000fe20007f7e0ff */
[----:B------:R-:W-:Y:S01]  /*d5b0*/  VIADD R10, R14, 0x8 ;  /* 0x000000080e0a7836 */ /* 0x000fe20000000000 */
[----:B------:R-:W-:Y:S01]  /*d5c0*/  IADD3 R49, P2, R4, 0xa000, RZ ;  /* 0x0000a00004317810 */ /* 0x000fe20007f5e0ff */
[----:B------:R-:W-:Y:S01]  /*d5d0*/  ULDC.64 UR8, c[0x0][0xaa0] ;  /* 0x0002a80000087ab9 */ /* 0x000fe20000000a00 */
[----:B------:R-:W-:-:S02]  /*d5e0*/  LOP3.LUT R36, R37, 0x380, RZ, 0xc0, !PT ;  /* 0x0000038025247812 */ /* 0x000fc400078ec0ff */
[----:B------:R-:W-:Y:S02]  /*d5f0*/  LOP3.LUT R32, R33, 0x380, RZ, 0xc0, !PT ;  /* 0x0000038021207812 */ /* 0x000fe400078ec0ff */
[----:B------:R-:W-:Y:S02]  /*d600*/  LOP3.LUT R24, R25, 0x380, RZ, 0xc0, !PT ;  /* 0x0000038019187812 */ /* 0x000fe400078ec0ff */
[----:B------:R-:W-:Y:S02]  /*d610*/  LOP3.LUT R56, R57, 0x380, RZ, 0xc0, !PT ;  /* 0x0000038039387812 */ /* 0x000fe400078ec0ff */
[----:B------:R-:W-:Y:S02]  /*d620*/  SHF.R.U64 R68, R68, 0x3, RZ ;  /* 0x0000000344447819 */ /* 0x000fe400000012ff */
[----:B------:R-:W-:Y:S02]  /*d630*/  LOP3.LUT R48, R49, 0x380, RZ, 0xc0, !PT ;  /* 0x0000038031307812 */ /* 0x000fe400078ec0ff */
[----:B------:R-:W-:-:S02]  /*d640*/  SHF.R.U64 R60, R60, 0x3, RZ ;  /* 0x000000033c3c7819 */ /* 0x000fc400000012ff */
[----:B------:R-:W-:Y:S02]  /*d650*/  SHF.R.U64 R36, R36, 0x3, RZ ;  /* 0x0000000324247819 */ /* 0x000fe400000012ff */
[----:B------:R-:W-:Y:S02]  /*d660*/  SHF.R.U64 R32, R32, 0x3, RZ ;  /* 0x0000000320207819 */ /* 0x000fe400000012ff */
[----:B------:R-:W-:Y:S02]  /*d670*/  SHF.R.U64 R24, R24, 0x3, RZ ;  /* 0x0000000318187819 */ /* 0x000fe400000012ff */
[----:B------:R-:W-:Y:S02]  /*d680*/  SHF.R.U64 R56, R56, 0x3, RZ ;  /* 0x0000000338387819 */ /* 0x000fe400000012ff */
[----:B------:R-:W-:Y:S01]  /*d690*/  LOP3.LUT R68, R68, R69, RZ, 0x3c, !PT ;  /* 0x0000004544447212 */ /* 0x000fe200078e3cff */
[----:B------:R-:W-:Y:S01]  /*d6a0*/  IMAD.X R69, RZ, RZ, R5, P0 ;  /* 0x000000ffff457224 */ /* 0x000fe200000e0605 */
[----:B------:R-:W-:-:S02]  /*d6b0*/  SHF.R.U64 R48, R48, 0x3, RZ ;  /* 0x0000000330307819 */ /* 0x000fc400000012ff */
[----:B------:R-:W-:Y:S02]  /*d6c0*/  LOP3.LUT P0, RZ, R210, 0x3, RZ, 0xc0, !PT ;  /* 0x00000003d2ff7812 */ /* 0x000fe4000780c0ff */
        /* <DEDUP_REMOVED lines=11> */
[----:B------:R-:W-:Y:S01]  /*d780*/  IMAD.X R49, RZ, RZ, R5, P2 ;  /* 0x000000ffff317224 */ /* 0x000fe200010e0605 */
[----:B------:R-:W-:-:S02]  /*d790*/  IADD3 R41, P6, R4, 0xb000, RZ ;  /* 0x0000b00004297810 */ /* 0x000fc40007fde0ff */
[C---:B------:R-:W-:Y:S02]  /*d7a0*/  IADD3 R73, P5, R4.reuse, 0xc000, RZ ;  /* 0x0000c00004497810 */ /* 0x040fe40007fbe0ff */
[C---:B------:R-:W-:Y:S02]  /*d7b0*/  IADD3 R65, P4, R4.reuse, 0xd000, RZ ;  /* 0x0000d00004417810 */ /* 0x040fe40007f9e0ff */
[----:B------:R-:W-:Y:S02]  /*d7c0*/  IADD3 R53, P3, R4, 0xe000, RZ ;  /* 0x0000e00004357810 */ /* 0x000fe40007f7e0ff */
[-C--:B-----5:R-:W-:Y:S02]  /*d7d0*/  ISETP.GE.OR P1, PT, R14, R21.reuse, P0 ;  /* 0x000000150e00720c */ /* 0x0a0fe40000726670 */
[----:B------:R-:W-:Y:S02]  /*d7e0*/  IADD3 R14, P2, R4, 0xf000, RZ ;  /* 0x0000f000040e7810 */ /* 0x000fe40007f5e0ff */
[----:B------:R-:W-:-:S02]  /*d7f0*/  ISETP.GE.OR P0, PT, R10, R21, P0 ;  /* 0x000000150a00720c */ /* 0x000fc40000706670 */
[----:B------:R-:W-:Y:S01]  /*d800*/  LOP3.LUT R40, R41, 0x380, RZ, 0xc0, !PT ;  /* 0x0000038029287812 */ /* 0x000fe200078ec0ff */
[----:B------:R-:W-:Y:S01]  /*d810*/  IMAD.X R45, RZ, RZ, R5, P2 ;  /* 0x000000ffff2d7224 */ /* 0x000fe200010e0605 */
[----:B------:R-:W-:Y:S02]  /*d820*/  LOP3.LUT R72, R73, 0x380, RZ, 0xc0, !PT ;  /* 0x0000038049487812 */ /* 0x000fe400078ec0ff */
[----:B------:R-:W-:Y:S02]  /*d830*/  LOP3.LUT R64, R65, 0x380, RZ, 0xc0, !PT ;  /* 0x0000038041407812 */ /* 0x000fe400078ec0ff */
[----:B------:R-:W-:Y:S02]  /*d840*/  LOP3.LUT R52, R53, 0x380, RZ, 0xc0, !PT ;  /* 0x0000038035347812 */ /* 0x000fe400078ec0ff */
[----:B------:R-:W-:Y:S01]  /*d850*/  LOP3.LUT R29, R4, 0x380, RZ, 0xc0, !PT ;  /* 0x00000380041d7812 */ /* 0x000fe200078ec0ff */
[----:B------:R-:W-:Y:S01]  /*d860*/  UIMAD UR7, UR11, UR8, URZ ;  /* 0x000000080b0772a4 */ /* 0x000fe2000f8e023f */
[----:B------:R-:W-:Y:S01]  /*d870*/  LOP3.LUT R3, R14, 0x380, RZ, 0xc0, !PT ;  /* 0x000003800e037812 */ /* 0x000fe200078ec0ff */
[----:B------:R0:W-:Y:S01]  /*d880*/  @!P1 STG.E desc[UR60][R16.64], R2 ;  /* 0x0000000210009986 */ /* 0x0001e2000c10193c */
[----:B------:R-:W-:-:S02]  /*d890*/  SHF.R.U64 R40, R40, 0x3, RZ ;  /* 0x0000000328287819 */ /* 0x000fc400000012ff */
[----:B------:R-:W-:Y:S01]  /*d8a0*/  SHF.R.U64 R72, R72, 0x3, RZ ;  /* 0x0000000348487819 */ /* 0x000fe200000012ff */
[----:B------:R1:W-:Y:S01]  /*d8b0*/  @!P0 STG.E desc[UR60][R16.64+0x20], R0 ;  /* 0x0000200010008986 */ /* 0x0003e2000c10193c */
[----:B------:R-:W-:Y:S02]  /*d8c0*/  SHF.R.U64 R64, R64, 0x3, RZ ;  /* 0x0000000340407819 */ /* 0x000fe400000012ff */
[----:B------:R-:W-:Y:S01]  /*d8d0*/  SHF.R.U64 R52, R52, 0x3, RZ ;  /* 0x0000000334347819 */ /* 0x000fe200000012ff */
[----:B------:R-:W5:Y:S01]  /*d8e0*/  LD.E.128 R8, desc[UR60][R8.64] ;  /* 0x0000003c08087980 */ /* 0x000f62000c101d00 */
[----:B------:R-:W-:Y:S02]  /*d8f0*/  SHF.R.U64 R29, R29, 0x3, RZ ;  /* 0x000000031d1d7819 */ /* 0x000fe400000012ff */
[----:B------:R-:W-:Y:S01]  /*d900*/  SHF.R.U64 R3, R3, 0x3, RZ ;  /* 0x0000000303037819 */ /* 0x000fe200000012ff */
[----:B0-----:R-:W-:Y:S01]  /*d910*/  IMAD.MOV.U32 R2, RZ, RZ, R23 ;  /* 0x000000ffff027224 */ /* 0x001fe200078e0017 */
        /* <DEDUP_REMOVED lines=10> */
[----:B------:R-:W-:Y:S01]  /*d9c0*/  LOP3.LUT R44, R3, R14, RZ, 0x3c, !PT ;  /* 0x0000000e032c7212 */ /* 0x000fe200078e3cff */
[----:B-1----:R-:W-:Y:S01]  /*d9d0*/  IMAD.U32 R17, RZ, RZ, UR8 ;  /* 0x00000008ff117e24 */ /* 0x002fe2000f8e00ff */
[----:B------:R-:W-:Y:S01]  /*d9e0*/  SHF.R.S32.HI R3, RZ, 0x1f, R23 ;  /* 0x0000001fff037819 */ /* 0x000fe20000011417 */
[----:B------:R-:W5:Y:S01]  /*d9f0*/  LD.E.128 R12, desc[UR60][R12.64] ;  /* 0x0000003c0c0c7980 */ /* 0x000f62000c101d00 */
[----:B------:R-:W-:-:S03]  /*da00*/  UIMAD UR7, UR4, UR9, UR7 ;  /* 0x00000009040772a4 */ /* 0x000fc6000f8e0207 */
[----:B------:R-:W5:Y:S01]  /*da10*/  LD.E.128 R28, desc[UR60][R28.64] ;  /* 0x0000003c1c1c7980 */ /* 0x000f62000c101d00 */
[----:B------:R-:W-:Y:S01]  /*da20*/  IMAD.WIDE.U32 R2, R17, UR4, R2 ;  /* 0x0000000411027c25 */ /* 0x000fe2000f8e0002 */
        /* <DEDUP_REMOVED lines=14> */
[----:B------:R-:W-:Y:S01]  /*db10*/  UIMAD UR4, UR14, UR8, URZ ;  /* 0x000000080e0472a4 */ /* 0x000fe2000f8e023f */
[----:B------:R-:W-:Y:S01]  /*db20*/  @!PT LDS RZ, [RZ] ;  /* 0x00000000fffff984 */ /* 0x000fe20000000800 */
[----:B------:R-:W-:Y:S01]  /*db30*/  @!PT LDS RZ, [RZ] ;  /* 0x00000000fffff984 */ /* 0x000fe20000000800 */
[----:B------:R-:W-:Y:S01]  /*db40*/  @!PT LDS RZ, [RZ] ;  /* 0x00000000fffff984 */ /* 0x000fe20000000800 */
[----:B------:R-:W-:Y:S01]  /*db50*/  @!PT LDS RZ, [RZ] ;  /* 0x00000000fffff984 */ /* 0x000fe20000000800 */
[----:B------:R0:W-:Y:S06]  /*db60*/  MEMBAR.ALL.CTA ;  /* 0x0000000000007992 */ /* 0x0001ec0000008000 */
[----:B0-----:R-:W0:Y:S01]  /*db70*/  FENCE.VIEW.ASYNC.S ;  /* 0x00000000000073c6 */ /* 0x001e220000000000 */
[----:B------:R-:W-:-:S02]  /*db80*/  IMAD R21, R206, -0x80, R21 ;  /* 0xffffff80ce157824 */ /* 0x000fc400078e0215 */
[----:B------:R-:W-:Y:S02]  /*db90*/  VIADD R0, R204, 0x20 ;  /* 0x00000020cc007836 */ /* 0x000fe40000000000 */
[----:B------:R-:W-:Y:S02]  /*dba0*/  VIADD R3, R3, UR7 ;  /* 0x0000000703037c36 */ /* 0x000fe40008000000 */
[----:B------:R-:W-:Y:S01]  /*dbb0*/  IMAD.U32 R17, RZ, RZ, UR8 ;  /* 0x00000008ff117e24 */ /* 0x000fe2000f8e00ff */
[----:B------:R-:W-:Y:S01]  /*dbc0*/  UIMAD UR4, UR17, UR9, UR4 ;  /* 0x00000009110472a4 */ /* 0x000fe2000f8e0204 */
[-C--:B------:R-:W-:Y:S01]  /*dbd0*/  ISETP.GE.AND P0, PT, R0, R21.reuse, PT ;  /* 0x000000150000720c */ /* 0x080fe20003f06270 */
[C---:B------:R-:W-:Y:S02]  /*dbe0*/  VIADD R0, R204.reuse, 0x40 ;  /* 0x00000040cc007836 */ /* 0x040fe40000000000 */
[C---:B------:R-:W-:Y:S01]  /*dbf0*/  VIADD R16, R204.reuse, 0x60 ;  /* 0x00000060cc107836 */ /* 0x040fe20000000000 */
[-C--:B------:R-:W-:Y:S01]  /*dc00*/  ISETP.GE.AND P3, PT, R204, R21.reuse, PT ;  /* 0x00000015cc00720c */ /* 0x080fe20003f66270 */
[----:B------:R-:W-:Y:S01]  /*dc10*/  IMAD.WIDE.U32 R2, R17, UR17, R2 ;  /* 0x0000001111027c25 */ /* 0x000fe2000f8e0002 */
[----:B------:R-:W-:Y:S01]  /*dc20*/  ULDC.64 UR8, c[0x0][0xae8] ;  /* 0x0002ba0000087ab9 */ /* 0x000fe20000000a00 */
[----:B------:R-:W-:-:S02]  /*dc30*/  ISETP.GE.AND P1, PT, R0, R21, PT ;  /* 0x000000150000720c */ /* 0x000fc40003f26270 */
[----:B------:R-:W-:Y:S01]  /*dc40*/  VIADD R3, R3, UR4 ;  /* 0x0000000403037c36 */ /* 0x000fe20008000000 */
[----:B------:R-:W-:Y:S01]  /*dc50*/  UIMAD UR4, UR16, UR8, URZ ;  /* 0x00000008100472a4 */ /* 0x000fe2000f8e023f */
[----:B------:R-:W-:Y:S01]  /*dc60*/  ISETP.GE.AND P2, PT, R16, R21, PT ;  /* 0x000000151000720c */ /* 0x000fe20003f46270 */
[----:B------:R-:W-:Y:S02]  /*dc70*/  VIADD R19, R19, 0x30820 ;  /* 0x0003082013137836 */ /* 0x000fe40000000000 */
[----:B------:R-:W-:Y:S01]  /*dc80*/  IMAD.U32 R21, RZ, RZ, UR8 ;  /* 0x00000008ff157e24 */ /* 0x000fe2000f8e00ff */
[----:B------:R-:W-:Y:S02]  /*dc90*/  UIMAD UR4, UR15, UR9, UR4 ;  /* 0x000000090f0472a4 */ /* 0x000fe4000f8e0204 */
[----:B------:R-:W-:Y:S01]  /*dca0*/  PRMT R19, RZ, 0x654, R19 ;  /* 0x00000654ff137816 */ /* 0x000fe20000000013 */
[----:B------:R-:W-:Y:S01]  /*dcb0*/  IMAD.WIDE.U32 R20, R21, UR15, R2 ;  /* 0x0000000f15147c25 */ /* 0x000fe2000f8e0002 */
[----:B------:R-:W-:Y:S01]  /*dcc0*/  SHF.R.S32.HI R205, RZ, 0x1f, R204 ;  /* 0x0000001fffcd7819 */ /* 0x000fe200000114cc */
[----:B------:R-:W-:Y:S01]  /*dcd0*/  BSSY B1, `(.L_x_1160) ;  /* 0x000001b000017945 */ /* 0x000fe20003800000 */
[----:B0-----:R0:W-:Y:S01]  /*dce0*/  SYNCS.ARRIVE.TRANS64.RED.A1T0 RZ, [R19+URZ], RZ ;  /* 0x000000ff13ff79a7 */ /* 0x0011e2000810043f */
[----:B------:R-:W-:-:S02]  /*dcf0*/  VIADD R79, R21, UR4 ;  /* 0x00000004154f7c36 */ /* 0x000fc40008000000 */
[----:B------:R-:W-:Y:S01]  /*dd00*/  IMAD.WIDE R16, R206, 0x80, R204 ;  /* 0x00000080ce107825 */ /* 0x000fe200078e02cc */
[----:B------:R-:W-:Y:S06]  /*dd10*/  @P3 BRA `(.L_x_1161) ;  /* 0x0000000000583947 */ /* 0x000fec0003800000 */
[----:B------:R-:W-:Y:S01]  /*dd20*/  ULDC.64 UR8, c[0x0][0xad8] ;  /* 0x0002b60000087ab9 */ /* 0x000fe20000000a00 */
[----:B------:R-:W-:Y:S01]  /*dd30*/  IMAD.MOV.U32 R2, RZ, RZ, R20 ;  /* 0x000000ffff027224 */ /* 0x000fe200078e0014 */
[----:B------:R-:W-:Y:S01]  /*dd40*/  ULDC UR4, c[0x0][0xa8c] ;  /* 0x0002a30000047ab9 */ /* 0x000fe20000000800 */
[----:B0-----:R-:W-:Y:S01]  /*dd50*/  IMAD R19, R17, UR8, RZ ;  /* 0x0000000811137c24 */ /* 0x001fe2000f8e02ff */
[C---:B------:R-:W-:Y:S01]  /*dd60*/  ISETP.GE.AND P4, PT, R23.reuse, UR4, PT ;  /* 0x0000000417007c0c */ /* 0x040fe2000bf86270 */
[----:B------:R-:W-:Y:S02]  /*dd70*/  IMAD.MOV.U32 R3, RZ, RZ, R79 ;  /* 0x000000ffff037224 */ /* 0x000fe400078e004f */
        /* <DEDUP_REMOVED lines=16> */
.L_x_1161:
[----:B------:R-:W-:Y:S05]  /*de80*/  BSYNC B1 ;  /* 0x0000000000017941 */ /* 0x000fea0003800000 */
.L_x_1160:
[----:B------:R-:W-:Y:S04]  /*de90*/  BSSY B1, `(.L_x_1162) ;  /* 0x000001a000017945 */ /* 0x000fe80003800000 */
[----:B------:R-:W-:Y:S05]  /*dea0*/  @P0 BRA `(.L_x_1163) ;  /* 0x0000000000600947 */ /* 0x000fea0003800000 */
[----:B0-----:R-:W-:Y:S01]  /*deb0*/  IADD3 R19, P0, R16, 0x20, RZ ;  /* 0x0000002010137810 */ /* 0x001fe20007f1e0ff */
        /* <DEDUP_REMOVED lines=10> */
[----:B------:R-:W-:-:S02]  /*df60*/  IMAD R0, R0, UR8, RZ ;  /* 0x0000000800007c24 */ /* 0x000fc4000f8e02ff */
[----:B------:R-:W-:Y:S02]  /*df70*/  VIADD R22, R23, 0xc0 ;  /* 0x000000c017167836 */ /* 0x000fe40000000000 */
[----:B------:R-:W-:-:S03]  /*df80*/  IMAD.WIDE.U32 R2, R19, UR8, R2 ;  /* 0x0000000813027c25 */ /* 0x000fc6000f8e0002 */
[----:B------:R-:W-:Y:S01]  /*df90*/  ISETP.GE.AND P6, PT, R22, UR4, PT ;  /* 0x0000000416007c0c */ /* 0x000fe2000bfc6270 */
        /* <DEDUP_REMOVED lines=9> */
.L_x_1163:
[----:B------:R-:W-:Y:S05]  /*e030*/  BSYNC B1 ;  /* 0x0000000000017941 */ /* 0x000fea0003800000 */
.L_x_1162:
[----:B------:R-:W-:Y:S04]  /*e040*/  BSSY B1, `(.L_x_1164) ;  /* 0x000001a000017945 */ /* 0x000fe80003800000 */
[----:B------:R-:W-:Y:S05]  /*e050*/  @P1 BRA `(.L_x_1165) ;  /* 0x0000000000601947 */ /* 0x000fea0003800000 */
[----:B--2--5:R-:W-:Y:S01]  /*e060*/  IADD3 R13, P0, R16, 0x40, RZ ;  /* 0x00000040100d7810 */ /* 0x024fe20007f1e0ff */
        /* <DEDUP_REMOVED lines=16> */
[----:B------:R-:W-:Y:S01]  /*e170*/  LEA R12, P0, R2, UR8, 0x1 ;  /* 0x00000008020c7c11 */ /* 0x000fe2000f8008ff */
[----:B------:R-:W-:-:S05]  /*e180*/  IMAD.IADD R3, R3, 0x1, R13 ;  /* 0x0000000103037824 */ /* 0x000fca00078e020d */
[----:B------:R-:W-:-:S05]  /*e190*/  LEA.HI.X R13, R2, UR9, R3, 0x1, P0 ;  /* 0x00000009020d7c11 */ /* 0x000fca00080f0c03 */
[----:B------:R3:W-:Y:S04]  /*e1a0*/  @!P1 STG.E.128 desc[UR60][R12.64], R8 ;  /* 0x000000080c009986 */ /* 0x0007e8000c101d3c */
[----:B------:R3:W-:Y:S04]  /*e1b0*/  @!P3 STG.E.128 desc[UR60][R12.64+0x80], R32 ;  /* 0x000080200c00b986 */ /* 0x0007e8000c101d3c */
[----:B------:R3:W-:Y:S04]  /*e1c0*/  @!P4 STG.E.128 desc[UR60][R12.64+0x100], R48 ;  /* 0x000100300c00c986 */ /* 0x0007e8000c101d3c */
[----:B------:R3:W-:Y:S02]  /*e1d0*/  @!P5 STG.E.128 desc[UR60][R12.64+0x180], R52 ;  /* 0x000180340c00d986 */ /* 0x0007e4000c101d3c */
.L_x_1165:
[----:B------:R-:W-:Y:S05]  /*e1e0*/  BSYNC B1 ;  /* 0x0000000000017941 */ /* 0x000fea0003800000 */
.L_x_1164:
[----:B------:R-:W-:Y:S05]  /*e1f0*/  @P2 BRA `(.L_x_1166) ;  /* 0x0000000c00802947 */ /* 0x000fea0003800000 */
[----:B---3-5:R-:W-:Y:S01]  /*e200*/  IADD3 R9, P0, R16, 0x60, RZ ;  /* 0x0000006010097810 */ /* 0x028fe20007f1e0ff */
[C---:B------:R-:W-:Y:S01]  /*e210*/  VIADD R0, R23.reuse, 0x40 ;  /* 0x0000004017007836 */ /* 0x040fe20000000000 */
[----:B------:R-:W-:Y:S01]  /*e220*/  ULDC UR4, c[0x0][0xa8c] ;  /* 0x0002a30000047ab9 */ /* 0x000fe20000000800 */
[----:B------:R-:W-:Y:S01]  /*e230*/  ULDC.64 UR8, c[0x0][0xad8] ;  /* 0x0002b60000087ab9 */ /* 0x000fe20000000a00 */
[----:B------:R-:W-:Y:S01]  /*e240*/  IMAD.MOV.U32 R2, RZ, RZ, R20 ;  /* 0x000000ffff027224 */ /* 0x000fe200078e0014 */
[----:B------:R-:W-:Y:S01]  /*e250*/  ISETP.GE.AND P1, PT, R23, UR4, PT ;  /* 0x0000000417007c0c */ /* 0x000fe2000bf26270 */
[----:B------:R-:W-:Y:S01]  /*e260*/  IMAD.X R16, RZ, RZ, R17, P0 ;  /* 0x000000ffff107224 */ /* 0x000fe200000e0611 */
[----:B------:R-:W-:Y:S01]  /*e270*/  ISETP.GE.AND P2, PT, R0, UR4, PT ;  /* 0x0000000400007c0c */ /* 0x000fe2000bf46270 */
[----:B------:R-:W-:Y:S02]  /*e280*/  IMAD.MOV.U32 R3, RZ, RZ, R79 ;  /* 0x000000ffff037224 */ /* 0x000fe400078e004f */
[----:B------:R-:W-:-:S02]  /*e290*/  IMAD R16, R16, UR8, RZ ;  /* 0x0000000810107c24 */ /* 0x000fc4000f8e02ff */
[----:B------:R-:W-:Y:S02]  /*e2a0*/  VIADD R0, R23, 0x80 ;  /* 0x0000008017007836 */ /* 0x000fe40000000000 */
        /* <DEDUP_REMOVED lines=13> */
[----:B------:R3:W-:Y:S01]  /*e380*/  STG.E.128 desc[UR60][R8.64+0x180], R44 ;  /* 0x0001802c08007986 */ /* 0x0007e2000c101d3c */
[----:B------:R-:W-:Y:S05]  /*e390*/  BRA `(.L_x_1166) ;  /* 0x0000000c00187947 */ /* 0x000fea0003800000 */
.L_x_1158:
[----:B------:R-:W-:Y:S01]  /*e3a0*/  R2UR UR7, R208 ;  /* 0x00000000d00772ca */ /* 0x000fe200000e0000 */
[----:B------:R-:W-:Y:S01]  /*e3b0*/  ULDC.64 UR8, c[0x0][0xbd8] ;  /* 0x0002f60000087ab9 */ /* 0x000fe20000000a00 */
[----:B------:R-:W-:Y:S01]  /*e3c0*/  IMAD.MOV.U32 R9, RZ, RZ, RZ ;  /* 0x000000ffff097224 */ /* 0x000fe200078e00ff */
[----:B------:R-:W-:Y:S01]  /*e3d0*/  UISETP.NE.U32.AND UP0, UPT, UR8, URZ, UPT ;  /* 0x0000003f0800728c */ /* 0x000fe2000bf05070 */
[----:B------:R-:W-:-:S03]  /*e3e0*/  R2UR UR4, R207 ;  /* 0x00000000cf0472ca */ /* 0x000fc600000e0000 */
[----:B------:R-:W-:-:S03]  /*e3f0*/  UISETP.NE.AND.EX UP0, UPT, UR9, URZ, UPT, UP0 ;  /* 0x0000003f0900728c */ /* 0x000fc6000bf05300 */
[----:B------:R-:W-:-:S03]  /*e400*/  ULDC.64 UR8, c[0x0][0xbd8] ;  /* 0x0002f60000087ab9 */ /* 0x000fc60000000a00 */
[----:B------:R-:W-:Y:S01]  /*e410*/  UIMAD.WIDE UR8, UR7, 0x4, UR8 ;  /* 0x00000004070878a5 */ /* 0x000fe2000f8e0208 */
[----:B------:R-:W0:Y:S01]  /*e420*/  LDC R7, c[0x0][0xa88] ;  /* 0x0002a200ff077b82 */ /* 0x000e220000000800 */
[----:B------:R-:W-:-:S04]  /*e430*/  PLOP3.LUT P1, PT, PT, PT, UP0, 0x80, 0x0 ;  /* 0x000000000000781c */ /* 0x000fc80003f2f008 */
[----:B------:R-:W-:Y:S02]  /*e440*/  IMAD.U32 R2, RZ, RZ, UR8 ;  /* 0x00000008ff027e24 */ /* 0x000fe4000f8e00ff */
[----:B------:R-:W-:Y:S01]  /*e450*/  IMAD.U32 R3, RZ, RZ, UR9 ;  /* 0x00000009ff037e24 */ /* 0x000fe2000f8e00ff */
[----:B------:R-:W-:Y:S02]  /*e460*/  ULDC.64 UR8, c[0x0][0xbe0] ;  /* 0x0002f80000087ab9 */ /* 0x000fe40000000a00 */
[----:B------:R-:W-:-:S04]  /*e470*/  UISETP.NE.U32.AND UP1, UPT, UR8, URZ, UPT ;  /* 0x0000003f0800728c */ /* 0x000fc8000bf25070 */
[----:B------:R-:W-:Y:S01]  /*e480*/  UISETP.NE.AND.EX UP1, UPT, UR9, URZ, UPT, UP1 ;  /* 0x0000003f0900728c */ /* 0x000fe2000bf25310 */
[----:B------:R1:W5:Y:S05]  /*e490*/  @P1 LDG.E R9, desc[UR60][R2.64] ;  /* 0x0000003c02091981 */ /* 0x00036a000c1e1900 */
[----:B------:R-:W-:-:S05]  /*e4a0*/  PLOP3.LUT P2, PT, PT, PT, UP1, 0x80, 0x0 ;  /* 0x000000000000781c */ /* 0x000fca0003f4f018 */
[----:B------:R-:W-:Y:S02]  /*e4b0*/  @UP1 ULDC.64 UR8, c[0x0][0xbe0] ;  /* 0x0002f80000081ab9 */ /* 0x000fe40000000a00 */
[----:B------:R-:W-:-:S06]  /*e4c0*/  @UP1 UIMAD.WIDE UR8, UR7, 0x4, UR8 ;  /* 0x00000004070818a5 */ /* 0x000fcc000f8e0208 */
[----:B------:R-:W-:Y:S02]  /*e4d0*/  IMAD.U32 R4, RZ, RZ, UR8 ;  /* 0x00000008ff047e24 */ /* 0x000fe4000f8e00ff */
[----:B------:R-:W-:-:S05]  /*e4e0*/  IMAD.U32 R5, RZ, RZ, UR9 ;  /* 0x00000009ff057e24 */ /* 0x000fca000f8e00ff */
[----:B0-----:R1:W5:Y:S01]  /*e4f0*/  @P2 LDG.E R7, desc[UR60][R4.64] ;  /* 0x0000003c04072981 */ /* 0x001362000c1e1900 */
[----:B------:R-:W-:Y:S01]  /*e500*/  USHF.R.S32.HI UR8, URZ, 0x1f, UR4 ;  /* 0x0000001f3f087899 */ /* 0x000fe20008011404 */
[----:B------:R-:W-:Y:S01]  /*e510*/  ISETP.GT.AND P0, PT, R215, 0x7f, PT ;  /* 0x0000007fd700780c */ /* 0x000fe20003f04270 */
[----:B------:R-:W-:-:S12]  /*e520*/  @P2 BRA `(.L_x_1167) ;  /* 0x0000000000102947 */ /* 0x000fd80003800000 */
[----:B------:R-:W-:Y:S05]  /*e530*/  @!P1 BRA `(.L_x_1167) ;  /* 0x00000000000c9947 */ /* 0x000fea0003800000 */
[----:B------:R-:W2:Y:S04]  /*e540*/  LDG.E R0, desc[UR60][R2.64] ;  /* 0x0000003c02007981 */ /* 0x000ea8000c1e1900 */
[----:B-----5:R-:W2:Y:S02]  /*e550*/  LDG.E R7, desc[UR60][R2.64+0x4] ;  /* 0x0000043c02077981 */ /* 0x020ea4000c1e1900 */
[----:B--2---:R-:W-:-:S07]  /*e560*/  IMAD.IADD R7, R7, 0x1, -R0 ;  /* 0x0000000107077824 */ /* 0x004fce00078e0a00 */
.L_x_1167:
[----:B------:R-:W-:Y:S01]  /*e570*/  R2UR UR7, R208 ;  /* 0x00000000d00772ca */ /* 0x000fe200000e0000 */
[----:B------:R-:W-:Y:S01]  /*e580*/  BSSY B1, `(.L_x_1168) ;  /* 0x0000020000017945 */ /* 0x000fe20003800000 */
[----:B------:R-:W-:Y:S02]  /*e590*/  SHF.R.S32.HI R8, RZ, 0x1f, R23 ;  /* 0x0000001fff087819 */ /* 0x000fe40000011417 */
[----:B-----5:R-:W-:-:S09]  /*e5a0*/  SHF.R.S32.HI R6, RZ, 0x1f, R9 ;  /* 0x0000001fff067819 */ /* 0x020fd20000011409 */
        /* <DEDUP_REMOVED lines=14> */
[----:B------:R-:W-:-:S07]  /*e690*/  LEA.HI.X.SX32 R3, R0, R6, 0x1, P0 ;  /* 0x0000000600037211 */ /* 0x000fce00000f0eff */
        /* <DEDUP_REMOVED lines=14> */
.L_x_1169:
[----:B------:R-:W-:Y:S05]  /*e780*/  BSYNC B1 ;  /* 0x0000000000017941 */ /* 0x000fea0003800000 */
.L_x_1168:
[----:B------:R-:W-:Y:S01]  /*e790*/  R2UR UR7, R207 ;  /* 0x00000000cf0772ca */ /* 0x000fe200000e0000 */
[----:B------:R-:W-:Y:S01]  /*e7a0*/  ULDC.64 UR12, c[0x0][0xaa0] ;  /* 0x0002a800000c7ab9 */ /* 0x000fe20000000a00 */
[----:B-1----:R-:W-:Y:S01]  /*e7b0*/  IMAD.MOV.U32 R2, RZ, RZ, R23 ;  /* 0x000000ffff027224 */ /* 0x002fe200078e0017 */
[----:B------:R-:W-:Y:S01]  /*e7c0*/  BSSY B1, `(.L_x_1170) ;  /* 0x0000033000017945 */ /* 0x000fe20003800000 */
[----:B0-----:R-:W-:Y:S02]  /*e7d0*/  IMAD.MOV.U32 R3, RZ, RZ, R8 ;  /* 0x000000ffff037224 */ /* 0x001fe400078e0008 */
[----:B------:R-:W-:Y:S02]  /*e7e0*/  IMAD R0, R6, UR12, RZ ;  /* 0x0000000c06007c24 */ /* 0x000fe4000f8e02ff */
[----:B------:R-:W-:-:S04]  /*e7f0*/  IMAD.WIDE.U32 R2, R9, UR12, R2 ;  /* 0x0000000c09027c25 */ /* 0x000fc8000f8e0002 */
[----:B------:R-:W-:Y:S01]  /*e800*/  IMAD R9, R9, UR13, R0 ;  /* 0x0000000d09097c24 */ /* 0x000fe2000f8e0200 */
[----:B------:R-:W-:Y:S01]  /*e810*/  ULDC.64 UR12, c[0x0][0xae0] ;  /* 0x0002b800000c7ab9 */ /* 0x000fe20000000a00 */
[----:B------:R-:W-:Y:S01]  /*e820*/  IMAD R11, R206, -0x80, R7 ;  /* 0xffffff80ce0b7824 */ /* 0x000fe200078e0207 */
[----:B------:R-:W-:Y:S01]  /*e830*/  UIMAD UR4, UR8, UR12, URZ ;  /* 0x0000000c080472a4 */ /* 0x000fe2000f8e023f */
[----:B------:R-:W-:Y:S01]  /*e840*/  IMAD.IADD R3, R3, 0x1, R9 ;  /* 0x0000000103037824 */ /* 0x000fe200078e0209 */
[----:B------:R-:W-:Y:S01]  /*e850*/  SHF.R.S32.HI R7, RZ, 0x1f, R204 ;  /* 0x0000001fff077819 */ /* 0x000fe200000114cc */
[----:B------:R-:W-:Y:S01]  /*e860*/  IMAD.U32 R5, RZ, RZ, UR12 ;  /* 0x0000000cff057e24 */ /* 0x000fe2000f8e00ff */
[----:B------:R-:W-:Y:S01]  /*e870*/  UIMAD UR4, UR7, UR13, UR4 ;  /* 0x0000000d070472a4 */ /* 0x000fe2000f8e0204 */
[C---:B------:R-:W-:Y:S01]  /*e880*/  ISETP.GE.AND P2, PT, R204.reuse, R11, PT ;  /* 0x0000000bcc00720c */ /* 0x040fe20003f46270 */
[----:B------:R-:W-:Y:S01]  /*e890*/  VIADD R4, R204, 0x40 ;  /* 0x00000040cc047836 */ /* 0x000fe20000000000 */
[----:B------:R-:W-:Y:S01]  /*e8a0*/  ULDC.64 UR12, c[0x0][0xae8] ;  /* 0x0002ba00000c7ab9 */ /* 0x000fe20000000a00 */
[----:B------:R-:W-:-:S03]  /*e8b0*/  IMAD.WIDE.U32 R2, R5, UR7, R2 ;  /* 0x0000000705027c25 */ /* 0x000fc6000f8e0002 */
[-C--:B------:R-:W-:Y:S01]  /*e8c0*/  ISETP.GE.AND P0, PT, R4, R11.reuse, PT ;  /* 0x0000000b0400720c */ /* 0x080fe20003f06270 */
[----:B------:R-:W-:Y:S01]  /*e8d0*/  VIADD R3, R3, UR4 ;  /* 0x0000000403037c36 */ /* 0x000fe20008000000 */
[----:B------:R-:W-:Y:S02]  /*e8e0*/  UIMAD UR4, UR9, UR12, URZ ;  /* 0x0000000c090472a4 */ /* 0x000fe4000f8e023f */
[----:B------:R-:W-:Y:S02]  /*e8f0*/  IMAD.U32 R5, RZ, RZ, UR12 ;  /* 0x0000000cff057e24 */ /* 0x000fe4000f8e00ff */
[----:B------:R-:W-:Y:S01]  /*e900*/  VIADD R0, R204, 0x20 ;  /* 0x00000020cc007836 */ /* 0x000fe20000000000 */
[----:B------:R-:W-:Y:S02]  /*e910*/  UIMAD UR4, UR10, UR13, UR4 ;  /* 0x0000000d0a0472a4 */ /* 0x000fe4000f8e0204 */
[----:B------:R-:W-:Y:S02]  /*e920*/  IMAD.WIDE.U32 R4, R5, UR10, R2 ;  /* 0x0000000a05047c25 */ /* 0x000fe4000f8e0002 */
[----:B------:R-:W-:-:S02]  /*e930*/  ISETP.GE.AND P1, PT, R0, R11, PT ;  /* 0x0000000b0000720c */ /* 0x000fc40003f26270 */
[----:B------:R-:W-:Y:S02]  /*e940*/  IMAD.MOV.U32 R6, RZ, RZ, R204 ;  /* 0x000000ffff067224 */ /* 0x000fe400078e00cc */
[----:B------:R-:W-:Y:S02]  /*e950*/  VIADD R13, R5, UR4 ;  /* 0x00000004050d7c36 */ /* 0x000fe40008000000 */
[----:B------:R-:W-:-:S04]  /*e960*/  IMAD.WIDE R6, R206, 0x80, R6 ;  /* 0x00000080ce067825 */ /* 0x000fc800078e0206 */
[----:B------:R-:W-:Y:S01]  /*e970*/  VIADD R0, R204, 0x60 ;  /* 0x00000060cc007836 */ /* 0x000fe20000000000 */
[----:B------:R-:W-:Y:S06]  /*e980*/  @P2 BRA `(.L_x_1171) ;  /* 0x0000000000582947 */ /* 0x000fec0003800000 */
[C---:B------:R-:W-:Y:S01]  /*e990*/  VIADD R2, R23.reuse, 0x40 ;  /* 0x0000004017027836 */ /* 0x040fe20000000000 */
[----:B------:R-:W-:Y:S01]  /*e9a0*/  ULDC UR4, c[0x0][0xa8c] ;  /* 0x0002a30000047ab9 */ /* 0x000fe20000000800 */
[C---:B------:R-:W-:Y:S01]  /*e9b0*/  VIADD R3, R23.reuse, 0x80 ;  /* 0x0000008017037836 */ /* 0x040fe20000000000 */
        /* <DEDUP_REMOVED lines=9> */
[----:B------:R-:W-:-:S02]  /*ea50*/  IMAD R9, R6, UR9, R9 ;  /* 0x0000000906097c24 */ /* 0x000fc4000f8e0209 */
        /* <DEDUP_REMOVED lines=9> */
.L_x_1171:
[----:B------:R-:W-:Y:S05]  /*eaf0*/  BSYNC B1 ;  /* 0x0000000000017941 */ /* 0x000fea0003800000 */
.L_x_1170:
[----:B------:R-:W-:Y:S01]  /*eb00*/  BSSY B1, `(.L_x_1172) ;  /* 0x000001b000017945 */ /* 0x000fe20003800000 */
[----:B------:R-:W-:-:S03]  /*eb10*/  ISETP.GE.AND P2, PT, R0, R11, PT ;  /* 0x0000000b0000720c */ /* 0x000fc60003f46270 */
[----:B------:R-:W-:Y:S10]  /*eb20*/  @P1 BRA `(.L_x_1173) ;  /* 0x0000000000601947 */ /* 0x000ff40003800000 */
        /* <DEDUP_REMOVED lines=24> */
.L_x_1173:
[----:B------:R-:W-:Y:S05]  /*ecb0*/  BSYNC B1 ;  /* 0x0000000000017941 */ /* 0x000fea0003800000 */
.L_x_1172:
        /* <DEDUP_REMOVED lines=26> */
.L_x_1175:
[----:B------:R-:W-:Y:S05]  /*ee60*/  BSYNC B1 ;  /* 0x0000000000017941 */ /* 0x000fea0003800000 */
.L_x_1174:
[----:B------:R-:W-:Y:S05]  /*ee70*/  @P2 BRA `(.L_x_1166) ;  /* 0x0000000000602947 */ /* 0x000fea0003800000 */
[----:B------:R-:W-:Y:S01]  /*ee80*/  IADD3 R5, P0, R6, 0x60, RZ ;  /* 0x0000006006057810 */ /* 0x000fe20007f1e0ff */
[C---:B------:R-:W-:Y:S01]  /*ee90*/  VIADD R0, R23.reuse, 0x40 ;  /* 0x0000004017007836 */ /* 0x040fe20000000000 */
[----:B------:R-:W-:Y:S01]  /*eea0*/  ULDC UR4, c[0x0][0xa8c] ;  /* 0x0002a30000047ab9 */ /* 0x000fe20000000800 */
[----:B------:R-:W-:Y:S01]  /*eeb0*/  ULDC.64 UR8, c[0x0][0xad8] ;  /* 0x0002b60000087ab9 */ /* 0x000fe20000000a00 */
[----:B------:R-:W-:Y:S01]  /*eec0*/  IMAD.MOV.U32 R2, RZ, RZ, R4 ;  /* 0x000000ffff027224 */ /* 0x000fe200078e0004 */
[C---:B------:R-:W-:Y:S01]  /*eed0*/  ISETP.GE.AND P1, PT, R23.reuse, UR4, PT ;  /* 0x0000000417007c0c */ /* 0x040fe2000bf26270 */
[----:B------:R-:W-:Y:S01]  /*eee0*/  IMAD.X R6, RZ, RZ, R7, P0 ;  /* 0x000000ffff067224 */ /* 0x000fe200000e0607 */
[----:B------:R-:W-:Y:S01]  /*eef0*/  ISETP.GE.AND P2, PT, R0, UR4, PT ;  /* 0x0000000400007c0c */ /* 0x000fe2000bf46270 */
[----:B------:R-:W-:Y:S02]  /*ef00*/  IMAD.MOV.U32 R3, RZ, RZ, R13 ;  /* 0x000000ffff037224 */ /* 0x000fe400078e000d */
        /* <DEDUP_REMOVED lines=15> */
.L_x_1166:
[----:B------:R-:W-:Y:S05]  /*f000*/  BSYNC B0 ;  /* 0x0000000000007941 */ /* 0x000fea0003800000 */
.L_x_1157:
[----:B------:R-:W-:Y:S02]  /*f010*/  ULDC UR4, c[0x0][0xc14] ;  /* 0x0003050000047ab9 */ /* 0x000fe40000000800 */
[----:B------:R-:W-:-:S06]  /*f020*/  UISETP.GE.AND UP0, UPT, UR5, UR4, UPT ;  /* 0x000000040500728c */ /* 0x000fcc000bf06270 */
[----:B------:R-:W-:-:S13]  /*f030*/  PLOP3.LUT P0, PT, PT, PT, UP0, 0x80, 0x0 ;  /* 0x000000000000781c */ /* 0x000fda0003f0f008 */
[----:B------:R-:W-:Y:S05]  /*f040*/  @!P0 BRA `(.L_x_1176) ;  /* 0xffffff1c005c8947 */ /* 0x000fea000383ffff */
[----:B------:R-:W-:Y:S05]  /*f050*/  EXIT ;  /* 0x000000000000794d */ /* 0x000fea0003800000 */
.L_x_1075:
        /* <DEDUP_REMOVED lines=10> */
[----:B------:R-:W1:Y:S01]  /*f100*/  S2UR UR6, SR_CTAID.X ;  /* 0x00000000000679c3 */ /* 0x000e620000002500 */
        /* <DEDUP_REMOVED lines=9> */
[----:B------:R-:W-:Y:S01]  /*f1a0*/  IMAD.MOV.U32 R16, RZ, RZ, RZ ;  /* 0x000000ffff107224 */ /* 0x000fe200078e00ff */
[----:B------:R-:W-:Y:S02]  /*f1b0*/  ISETP.GE.U32.AND P0, PT, R7, 0x2, PT ;  /* 0x000000020700780c */ /* 0x000fe40003f06070 */
[----:B------:R-:W-:-:S09]  /*f1c0*/  LOP3.LUT R0, R0, 0xfffffffe, RZ, 0xc0, !PT ;  /* 0xfffffffe00007812 */ /* 0x000fd200078ec0ff */
[----:B------:R-:W-:-:S04]  /*f1d0*/  @P1 LOP3.LUT R0, R0, 0x1, RZ, 0xfc, !PT ;  /* 0x0000000100001812 */ /* 0x000fc800078efcff */
[----:B------:R-:W-:-:S04]  /*f1e0*/  LOP3.LUT R0, R0, 0xffffffef, RZ, 0xc0, !PT ;  /* 0xffffffef00007812 */ /* 0x000fc800078ec0ff */
[----:B------:R-:W-:-:S04]  /*f1f0*/  @P0 LOP3.LUT R0, R0, 0x10, RZ, 0xfc, !PT ;  /* 0x0000001000000812 */ /* 0x000fc800078efcff */
[----:B------:R-:W-:Y:S01]  /*f200*/  LOP3.LUT R0, R0, 0xfffffff7, RZ, 0xc0, !PT ;  /* 0xfffffff700007812 */ /* 0x000fe200078ec0ff */
[----:B--2---:R-:W0:Y:S02]  /*f210*/  SHFL.UP PT, R4, R10, 0x1, RZ ;  /* 0x042000000a047989 */ /* 0x004e2400000e00ff */
[----:B0-----:R-:W-:-:S05]  /*f220*/  SEL R5, R4, RZ, P1 ;  /* 0x000000ff04057207 */ /* 0x001fca0000800000 */
[----:B------:R-:W-:-:S05]  /*f230*/  IMAD.IADD R5, R10, 0x1, R5 ;  /* 0x000000010a057824 */ /* 0x000fca00078e0205 */
[----:B------:R-:W0:Y:S02]  /*f240*/  SHFL.UP PT, R4, R5, 0x2, RZ ;  /* 0x0440000005047989 */ /* 0x000e2400000e00ff */
[----:B0-----:R-:W-:Y:S02]  /*f250*/  SEL R4, R4, RZ, P0 ;  /* 0x000000ff04047207 */ /* 0x001fe40000000000 */
[----:B------:R-:W-:-:S03]  /*f260*/  ISETP.GE.U32.AND P0, PT, R7, 0x4, PT ;  /* 0x000000040700780c */ /* 0x000fc60003f06070 */
[----:B------:R-:W-:-:S05]  /*f270*/  IMAD.IADD R4, R5, 0x1, R4 ;  /* 0x0000000105047824 */ /* 0x000fca00078e0204 */
[----:B------:R-:W0:Y:S05]  /*f280*/  SHFL.UP PT, R6, R4, 0x4, RZ ;  /* 0x0480000004067989 */ /* 0x000e2a00000e00ff */
[----:B------:R-:W-:-:S04]  /*f290*/  @P0 LOP3.LUT R0, R0, 0x8, RZ, 0xfc, !PT ;  /* 0x0000000800000812 */ /* 0x000fc800078efcff */
[----:B------:R-:W-:Y:S02]  /*f2a0*/  LOP3.LUT R0, R0, 0xfffffffb, RZ, 0xc0, !PT ;  /* 0xfffffffb00007812 */ /* 0x000fe400078ec0ff */
[----:B0-----:R-:W-:Y:S01]  /*f2b0*/  SEL R3, R6, RZ, P0 ;  /* 0x000000ff06037207 */ /* 0x001fe20000000000 */
[----:B------:R-:W-:Y:S01]  /*f2c0*/  IMAD.MOV.U32 R6, RZ, RZ, RZ ;  /* 0x000000ffff067224 */ /* 0x000fe200078e00ff */
[----:B------:R-:W-:-:S03]  /*f2d0*/  ISETP.GE.U32.AND P0, PT, R7, 0x8, PT ;  /* 0x000000080700780c */ /* 0x000fc60003f06070 */
[----:B------:R-:W-:-:S05]  /*f2e0*/  IMAD.IADD R3, R4, 0x1, R3 ;  /* 0x0000000104037824 */ /* 0x000fca00078e0203 */
[----:B------:R-:W0:Y:S05]  /*f2f0*/  SHFL.UP PT, R2, R3, 0x8, RZ ;  /* 0x0500000003027989 */ /* 0x000e2a00000e00ff */
[----:B------:R-:W-:-:S04]  /*f300*/  @P0 LOP3.LUT R0, R0, 0x4, RZ, 0xfc, !PT ;  /* 0x0000000400000812 */ /* 0x000fc800078efcff */
[----:B------:R-:W-:Y:S02]  /*f310*/  LOP3.LUT R0, R0, 0xfffffffd, RZ, 0xc0, !PT ;  /* 0xfffffffd00007812 */ /* 0x000fe400078ec0ff */
[----:B0-----:R-:W-:Y:S02]  /*f320*/  SEL R2, R2, RZ, P0 ;  /* 0x000000ff02027207 */ /* 0x001fe40000000000 */
[----:B------:R-:W-:-:S03]  /*f330*/  ISETP.GE.U32.AND P0, PT, R7, 0x10, PT ;  /* 0x000000100700780c */ /* 0x000fc60003f06070 */
[----:B------:R-:W-:-:S05]  /*f340*/  IMAD.IADD R2, R3, 0x1, R2 ;  /* 0x0000000103027824 */ /* 0x000fca00078e0202 */
[----:B------:R-:W0:Y:S05]  /*f350*/  SHFL.UP PT, R5, R2, 0x10, RZ ;  /* 0x0600000002057989 */ /* 0x000e2a00000e00ff */
[----:B------:R-:W-:Y:S02]  /*f360*/  @P0 LOP3.LUT R0, R0, 0x2, RZ, 0xfc, !PT ;  /* 0x0000000200000812 */ /* 0x000fe400078efcff */
[----:B0-----:R-:W-:-:S05]  /*f370*/  SEL R5, R5, RZ, P0 ;  /* 0x000000ff05057207 */ /* 0x001fca0000000000 */
[----:B------:R-:W-:-:S05]  /*f380*/  IMAD.IADD R4, R2, 0x1, R5 ;  /* 0x0000000102047824 */ /* 0x000fca00078e0205 */
[----:B------:R-:W0:Y:S02]  /*f390*/  SHFL.IDX PT, R5, R4, 0x1f, 0x1f ;  /* 0x03e01f0004057f89 */ /* 0x000e2400000e0000 */
[----:B0-----:R-:W-:-:S04]  /*f3a0*/  IMAD R5, R5, UR4, RZ ;  /* 0x0000000405057c24 */ /* 0x001fc8000f8e02ff */
[----:B------:R-:W-:Y:S01]  /*f3b0*/  IMAD.MOV.U32 R2, RZ, RZ, R5 ;  /* 0x000000ffff027224 */ /* 0x000fe200078e0005 */
[----:B-1----:R-:W-:-:S13]  /*f3c0*/  ISETP.GT.AND P0, PT, R5, UR6, PT ;  /* 0x0000000605007c0c */ /* 0x002fda000bf04270 */
[----:B------:R-:W-:Y:S05]  /*f3d0*/  @P0 BRA `(.L_x_1177) ;  /* 0x0000000000b80947 */ /* 0x000fea0003800000 */
[----:B------:R-:W-:Y:S01]  /*f3e0*/  IMAD.MOV.U32 R5, RZ, RZ, R2 ;  /* 0x000000ffff057224 */ /* 0x000fe200078e0002 */
[----:B------:R-:W-:Y:S01]  /*f3f0*/  ULDC UR5, c[0x0][0xc14] ;  /* 0x0003050000057ab9 */ /* 0x000fe20000000800 */
[----:B------:R-:W-:Y:S01]  /*f400*/  IMAD.MOV.U32 R6, RZ, RZ, RZ ;  /* 0x000000ffff067224 */ /* 0x000fe200078e00ff */
[----:B------:R-:W-:Y:S01]  /*f410*/  ULDC UR7, c[0x0][0xc14] ;  /* 0x0003050000077ab9 */ /* 0x000fe20000000800 */
[----:B------:R-:W-:-:S05]  /*f420*/  ULDC UR4, c[0x0][0xc10] ;  /* 0x0003040000047ab9 */ /* 0x000fca0000000800 */
.L_x_1181:
[----:B------:R-:W-:Y:S02]  /*f430*/  VIADD R6, R6, 0x1f ;  /* 0x0000001f06067836 */ /* 0x000fe40000000000 */
[----:B------:R-:W-:-:S03]  /*f440*/  IMAD.U32 R19, RZ, RZ, UR7 ;  /* 0x00000007ff137e24 */ /* 0x000fc6000f8e00ff */
[----:B------:R-:W-:-:S13]  /*f450*/  ISETP.GE.AND P0, PT, R6, UR5, PT ;  /* 0x0000000506007c0c */ /* 0x000fda000bf06270 */
[----:B------:R-:W-:Y:S05]  /*f460*/  @P0 BRA `(.L_x_1178) ;  /* 0x0000000400c40947 */ /* 0x000fea0003800000 */
[----:B------:R-:W0:Y:S01]  /*f470*/  S2R R2, SR_TID.X ;  /* 0x0000000000027919 */ /* 0x000e220000002100 */
[----:B------:R-:W-:Y:S01]  /*f480*/  BSSY B0, `(.L_x_1179) ;  /* 0x000000a000007945 */ /* 0x000fe20003800000 */
[----:B------:R-:W-:Y:S01]  /*f490*/  IMAD.MOV.U32 R10, RZ, RZ, RZ ;  /* 0x000000ffff0a7224 */ /* 0x000fe200078e00ff */
[----:B0-----:R-:W-:-:S04]  /*f4a0*/  LOP3.LUT R8, R2, 0x1f, RZ, 0xc0, !PT ;  /* 0x0000001f02087812 */ /* 0x001fc800078ec0ff */
[C---:B------:R-:W-:Y:S01]  /*f4b0*/  ISETP.NE.AND P1, PT, R8.reuse, 0x1f, PT ;  /* 0x0000001f0800780c */ /* 0x040fe20003f25270 */
[----:B------:R-:W-:-:S05]  /*f4c0*/  IMAD.IADD R7, R8, 0x1, R6 ;  /* 0x0000000108077824 */ /* 0x000fca00078e0206 */
[----:B------:R-:W-:-:S13]  /*f4d0*/  ISETP.GE.OR P0, PT, R7, UR5, !P1 ;  /* 0x0000000507007c0c */ /* 0x000fda000cf06670 */
[----:B------:R-:W-:Y:S05]  /*f4e0*/  @P0 BRA `(.L_x_1180) ;  /* 0x00000000000c0947 */ /* 0x000fea0003800000 */
[----:B------:R-:W0:Y:S02]  /*f4f0*/  LDC.64 R2, c[0x0][0xc58] ;  /* 0x00031600ff027b82 */ /* 0x000e240000000a00 */
[----:B0-----:R-:W-:-:S05]  /*f500*/  IMAD.WIDE R2, R7, 0x4, R2 ;  /* 0x0000000407027825 */ /* 0x001fca00078e0202 */
[----:B------:R0:W5:Y:S02]  /*f510*/  LDG.E R10, desc[UR60][R2.64] ;  /* 0x0000003c020a7981 */ /* 0x000164000c1e1900 */
.L_x_1180:
[----:B------:R-:W-:Y:S05]  /*f520*/  BSYNC B0 ;  /* 0x0000000000007941 */ /* 0x000fea0003800000 */
.L_x_1179:
        /* <DEDUP_REMOVED lines=25> */
.L_x_1177:
[----:B------:R-:W-:-:S04]  /*f6c0*/  IMAD.IADD R7, R5, 0x1, -R2 ;  /* 0x0000000105077824 */ /* 0x000fc800078e0a02 */
[----:B------:R-:W-:-:S05]  /*f6d0*/  IMAD R2, R4, UR4, R7 ;  /* 0x0000000404027c24 */ /* 0x000fca000f8e0207 */
[----:B------:R-:W-:Y:S02]  /*f6e0*/  ISETP.GT.AND P0, PT, R2, UR6, PT ;  /* 0x0000000602007c0c */ /* 0x000fe4000bf04270 */
[----:B------:R-:W0:Y:S11]  /*f6f0*/  LDC.64 R2, c[0x0][0xc68] ;  /* 0x00031a00ff027b82 */ /* 0x000e360000000a00 */
[----:B------:R-:W-:-:S04]  /*f700*/  VOTE.ANY R9, PT, !P0 ;  /* 0x0000000000097806 */ /* 0x000fc800040e0100 */
[----:B------:R-:W1:Y:S02]  /*f710*/  POPC R5, R9 ;  /* 0x0000000900057309 */ /* 0x000e640000000000 */
[----:B-1----:R-:W-:-:S04]  /*f720*/  IMAD.IADD R19, R5, 0x1, R6 ;  /* 0x0000000105137824 */ /* 0x002fc800078e0206 */
[----:B0-----:R-:W-:-:S05]  /*f730*/  IMAD.WIDE R2, R19, 0x4, R2 ;  /* 0x0000000413027825 */ /* 0x001fca00078e0202 */
[----:B------:R-:W2:Y:S01]  /*f740*/  LDG.E R8, desc[UR60][R2.64] ;  /* 0x0000003c02087981 */ /* 0x000ea2000c1e1900 */
[----:B------:R-:W-:-:S03]  /*f750*/  ISETP.NE.AND P0, PT, R9, RZ, PT ;  /* 0x000000ff0900720c */ /* 0x000fc60003f05270 */
[----:B------:R-:W2:Y:S02]  /*f760*/  SHFL.IDX PT, R17, R10, R5, 0x1f ;  /* 0x00001f050a117589 */ /* 0x000ea400000e0000 */
[----:B--2---:R-:W-:-:S05]  /*f770*/  IMAD R6, R17, R8, RZ ;  /* 0x0000000811067224 */ /* 0x004fca00078e02ff */
[----:B------:R-:W-:-:S04]  /*f780*/  IABS R11, R6 ;  /* 0x00000006000b7213 */ /* 0x000fc80000000000 */
[----:B------:R-:W0:Y:S08]  /*f790*/  I2F.RP R12, R11 ;  /* 0x0000000b000c7306 */ /* 0x000e300000209400 */
[----:B0-----:R-:W0:Y:S02]  /*f7a0*/  MUFU.RCP R12, R12 ;  /* 0x0000000c000c7308 */ /* 0x001e240000001000 */
[----:B0-----:R-:W-:-:S06]  /*f7b0*/  VIADD R13, R12, 0xffffffe ;  /* 0x0ffffffe0c0d7836 */ /* 0x001fcc0000000000 */
[----:B------:R0:W1:Y:S01]  /*f7c0*/  F2I.FTZ.U32.TRUNC.NTZ R3, R13 ;  /* 0x0000000d00037305 */ /* 0x000062000021f000 */
[----:B------:R-:W-:Y:S05]  /*f7d0*/  @!P0 BRA `(.L_x_1182) ;  /* 0x0000000000088947 */ /* 0x000fea0003800000 */
[----:B------:R-:W-:-:S05]  /*f7e0*/  VIADD R5, R5, 0xffffffff ;  /* 0xffffffff05057836 */ /* 0x000fca0000000000 */
[----:B------:R2:W3:Y:S02]  /*f7f0*/  SHFL.IDX PT, R16, R4, R5, 0x1f ;  /* 0x00001f0504107589 */ /* 0x0004e400000e0000 */
.L_x_1182:
[----:B-1----:R-:W-:Y:S01]  /*f800*/  IMAD.MOV R2, RZ, RZ, -R3 ;  /* 0x000000ffff027224 */ /* 0x002fe200078e0a03 */
[----:B--2---:R-:W-:Y:S01]  /*f810*/  IABS R4, R6 ;  /* 0x0000000600047213 */ /* 0x004fe20000000000 */
[----:B---3--:R-:W-:Y:S02]  /*f820*/  IMAD R16, R16, UR4, R7 ;  /* 0x0000000410107c24 */ /* 0x008fe4000f8e0207 */
[----:B------:R-:W-:Y:S02]  /*f830*/  IMAD R5, R2, R11, RZ ;  /* 0x0000000b02057224 */ /* 0x000fe400078e02ff */
[----:B------:R-:W-:Y:S02]  /*f840*/  IMAD.MOV.U32 R2, RZ, RZ, RZ ;  /* 0x000000ffff027224 */ /* 0x000fe400078e00ff */
[----:B------:R-:W-:Y:S02]  /*f850*/  IMAD.MOV R4, RZ, RZ, -R4 ;  /* 0x000000ffff047224 */ /* 0x000fe400078e0a04 */
[----:B------:R-:W-:Y:S01]  /*f860*/  IMAD.HI.U32 R2, R3, R5, R2 ;  /* 0x0000000503027227 */ /* 0x000fe200078e0002 */
[----:B------:R-:W-:-:S04]  /*f870*/  IADD3 R5, -R16, UR6, RZ ;  /* 0x0000000610057c10 */ /* 0x000fc8000fffe1ff */
        /* <DEDUP_REMOVED lines=13> */
[----:B------:R-:W-:Y:S02]  /*f950*/  IMAD R4, R8, R9, RZ ;  /* 0x0000000908047224 */ /* 0x000fe400078e02ff */
[----:B------:R-:W-:Y:S02]  /*f960*/  IMAD.MOV R9, RZ, RZ, -R9 ;  /* 0x000000ffff097224 */ /* 0x000fe400078e0a09 */
[----:B------:R-:W-:Y:S02]  /*f970*/  IMAD.MOV R3, RZ, RZ, -R4 ;  /* 0x000000ffff037224 */ /* 0x000fe400078e0a04 */
[----:B------:R-:W-:-:S03]  /*f980*/  IMAD R5, R6, R9, R5 ;  /* 0x0000000906057224 */ /* 0x000fc600078e0205 */
[----:B------:R-:W-:Y:S01]  /*f990*/  VIADDMNMX R8, R3, UR4, R8, PT ;  /* 0x0000000403087c46 */ /* 0x000fe2000b800108 */
[----:B------:R-:W-:-:S03]  /*f9a0*/  IMAD.IADD R4, R5, 0x1, R4 ;  /* 0x0000000105047824 */ /* 0x000fc600078e0204 */
[----:B------:R-:W-:-:S04]  /*f9b0*/  IABS R7, R8 ;  /* 0x0000000800077213 */ /* 0x000fc80000000000 */
[----:B------:R-:W1:Y:S08]  /*f9c0*/  I2F.RP R10, R7 ;  /* 0x00000007000a7306 */ /* 0x000e700000209400 */
[----:B-1----:R-:W1:Y:S02]  /*f9d0*/  MUFU.RCP R10, R10 ;  /* 0x0000000a000a7308 */ /* 0x002e640000001000 */
[----:B-1----:R-:W-:-:S06]  /*f9e0*/  VIADD R2, R10, 0xffffffe ;  /* 0x0ffffffe0a027836 */ /* 0x002fcc0000000000 */
[----:B------:R1:W2:Y:S02]  /*f9f0*/  F2I.FTZ.U32.TRUNC.NTZ R3, R2 ;  /* 0x0000000200037305 */ /* 0x0002a4000021f000 */
[----:B-1----:R-:W-:Y:S02]  /*fa00*/  IMAD.MOV.U32 R2, RZ, RZ, RZ ;  /* 0x000000ffff027224 */ /* 0x002fe400078e00ff */
[----:B--2---:R-:W-:-:S04]  /*fa10*/  IMAD.MOV R6, RZ, RZ, -R3 ;  /* 0x000000ffff067224 */ /* 0x004fc800078e0a03 */
[----:B------:R-:W-:Y:S01]  /*fa20*/  IMAD R9, R6, R7, RZ ;  /* 0x0000000706097224 */ /* 0x000fe200078e02ff */
[----:B------:R-:W-:-:S03]  /*fa30*/  IABS R6, R5 ;  /* 0x0000000500067213 */ /* 0x000fc60000000000 */
[----:B------:R-:W-:Y:S01]  /*fa40*/  IMAD.HI.U32 R3, R3, R9, R2 ;  /* 0x0000000903037227 */ /* 0x000fe200078e0002 */
[----:B------:R-:W-:-:S05]  /*fa50*/  IABS R9, R8 ;  /* 0x0000000800097213 */ /* 0x000fca0000000000 */
        /* <DEDUP_REMOVED lines=12> */
[----:B------:R-:W-:Y:S01]  /*fb20*/  @!P0 LOP3.LUT R3, RZ, R8, RZ, 0x33, !PT ;  /* 0x00000008ff038212 */ /* 0x000fe200078e33ff */
[----:B------:R-:W-:-:S03]  /*fb30*/  IMAD.MOV R8, RZ, RZ, -R8 ;  /* 0x000000ffff087224 */ /* 0x000fc600078e0a08 */
[----:B------:R-:W-:Y:S01]  /*fb40*/  LOP3.LUT R2, RZ, R3, RZ, 0x33, !PT ;  /* 0x00000003ff027212 */ /* 0x000fe200078e33ff */
[----:B------:R-:W-:-:S04]  /*fb50*/  IMAD R18, R3, R8, R4 ;  /* 0x0000000803127224 */ /* 0x000fc800078e0204 */
[----:B------:R-:W-:Y:S01]  /*fb60*/  IMAD.IADD R17, R17, 0x1, R2 ;  /* 0x0000000111117824 */ /* 0x000fe200078e0202 */
[----:B------:R-:W-:Y:S06]  /*fb70*/  BRA `(.L_x_1183) ;  /* 0x00000000000c7947 */ /* 0x000fec0003800000 */
.L_x_1178:
[----:B------:R-:W-:Y:S02]  /*fb80*/  IMAD.MOV.U32 R17, RZ, RZ, RZ ;  /* 0x000000ffff117224 */ /* 0x000fe400078e00ff */
[----:B------:R-:W-:Y:S02]  /*fb90*/  IMAD.U32 R16, RZ, RZ, UR6 ;  /* 0x00000006ff107e24 */ /* 0x000fe4000f8e00ff */
[----:B------:R-:W-:-:S07]  /*fba0*/  IMAD.MOV.U32 R18, RZ, RZ, RZ ;  /* 0x000000ffff127224 */ /* 0x000fce00078e00ff */
.L_x_1183:
[----:B------:R-:W1:Y:S01]  /*fbb0*/  S2R R2, SR_TID.X ;  /* 0x0000000000027919 */ /* 0x000e620000002100 */
[----:B------:R-:W-:Y:S01]  /*fbc0*/  STL [R1], RZ ;  /* 0x000000ff01007387 */ /* 0x000fe20000100800 */
[----:B-1----:R-:W-:-:S04]  /*fbd0*/  LOP3.LUT R2, R2, 0x1f, RZ, 0xc0, !PT ;  /* 0x0000001f02027812 */ /* 0x002fc800078ec0ff */
[----:B------:R-:W-:-:S13]  /*fbe0*/  ISETP.NE.AND P0, PT, R2, RZ, PT ;  /* 0x000000ff0200720c */ /* 0x000fda0003f05270 */
[----:B------:R-:W1:Y:S01]  /*fbf0*/  @!P0 S2R R3, SR_CgaCtaId ;  /* 0x0000000000038919 */ /* 0x000e620000008800 */
[----:B------:R-:W-:-:S04]  /*fc00*/  @!P0 MOV R0, 0x400 ;  /* 0x0000040000008802 */ /* 0x000fc80000000f00 */
[----:B-1----:R-:W-:-:S05]  /*fc10*/  @!P0 LEA R0, R3, R0, 0x18 ;  /* 0x0000000003008211 */ /* 0x002fca00078ec0ff */
[----:B------:R1:W-:Y:S01]  /*fc20*/  @!P0 STS.128 [R0+0x308d0], R16 ;  /* 0x0308d01000008388 */ /* 0x0003e20000000c00 */
[----:B------:R-:W-:Y:S06]  /*fc30*/  BAR.ARV 0x5, 0x120 ;  /* 0x0144800000007b1d */ /* 0x000fec0000002000 */
[----:B------:R-:W-:Y:S01]  /*fc40*/  ISETP.GE.AND P0, PT, R19, UR5, PT ;  /* 0x0000000513007c0c */ /* 0x000fe2000bf06270 */
[----:B-1----:R-:W-:-:S05]  /*fc50*/  IMAD.MOV.U32 R0, RZ, RZ, 0x1 ;  /* 0x00000001ff007424 */ /* 0x002fca00078e00ff */
[----:B------:R1:W-:Y:S04]  /*fc60*/  STL [R1+0x8], R0 ;  /* 0x0000080001007387 */ /* 0x0003e80000100800 */
[----:B------:R1:W-:Y:S03]  /*fc70*/  STL [R1+0x18], RZ ;  /* 0x000018ff01007387 */ /* 0x0003e60000100800 */
[----:B------:R-:W-:Y:S05]  /*fc80*/  @P0 BRA `(.L_x_1184) ;  /* 0x00000048004c0947 */ /* 0x000fea0003800000 */
[----:B-1----:R-:W-:Y:S01]  /*fc90*/  IMAD.MOV.U32 R0, RZ, RZ, 0x1 ;  /* 0x00000001ff007424 */ /* 0x002fe200078e00ff */
[----:B------:R1:W-:Y:S01]  /*fca0*/  STL [R1+0x18], RZ ;  /* 0x000018ff01007387 */ /* 0x0003e20000100800 */
[----:B------:R-:W-:Y:S01]  /*fcb0*/  ULDC UR38, c[0x0][0xc] ;  /* 0x0000030000267ab9 */ /* 0x000fe20000000800 */
[----:B------:R-:W-:Y:S02]  /*fcc0*/  ULDC.64 UR36, c[0x0][0x198] ;  /* 0x0000660000247ab9 */ /* 0x000fe40000000a00 */
[----:B------:R1:W-:Y:S04]  /*fcd0*/  STL [R1+0x8], R0 ;  /* 0x0000080001007387 */ /* 0x0003e80000100800 */
[----:B------:R1:W-:Y:S02]  /*fce0*/  STL [R1], RZ ;  /* 0x000000ff01007387 */ /* 0x0003e40000100800 */
.L_x_1260:
[----:B------:R-:W-:Y:S05]  /*fcf0*/  YIELD ;  /* 0x0000000000007946 */ /* 0x000fea0003800000 */
[----:B------:R-:W-:Y:S01]  /*fd00*/  ULDC.64 UR4, c[0x0][0xa28] ;  /* 0x00028a0000047ab9 */ /* 0x000fe20000000a00 */
[----:B------:R-:W-:Y:S01]  /*fd10*/  IMAD.MOV.U32 R4, RZ, RZ, RZ ;  /* 0x000000ffff047224 */ /* 0x000fe200078e00ff */
[----:B------:R-:W-:Y:S01]  /*fd20*/  ISETP.NE.U32.AND P0, PT, RZ, UR4, PT ;  /* 0x00000004ff007c0c */ /* 0x000fe2000bf05070 */
[----:B-1----:R-:W-:Y:S01]  /*fd30*/  IMAD.MOV.U32 R0, RZ, RZ, RZ ;  /* 0x000000ffff007224 */ /* 0x002fe200078e00ff */
[----:B------:R-:W-:Y:S02]  /*fd40*/  ULDC.64 UR6, c[0x0][0xa08] ;  /* 0x0002820000067ab9 */ /* 0x000fe40000000a00 */
[----:B------:R-:W-:Y:S01]  /*fd50*/  ISETP.NE.AND.EX P0, PT, RZ, UR5, PT, P0 ;  /* 0x00000005ff007c0c */ /* 0x000fe2000bf05300 */
[----:B------:R-:W-:-:S12]  /*fd60*/  ULDC.64 UR4, c[0x0][0xa00] ;  /* 0x0002800000047ab9 */ /* 0x000fd80000000a00 */
[----:B--2---:R-:W1:Y:S01]  /*fd70*/  @P0 LDC.64 R2, c[0x0][0xa28] ;  /* 0x00028a00ff020b82 */ /* 0x004e620000000a00 */
[----:B------:R-:W-:Y:S01]  /*fd80*/  ISETP.NE.U32.AND P2, PT, RZ, UR4, PT ;  /* 0x00000004ff007c0c */ /* 0x000fe2000bf45070 */
[----:B-1----:R-:W-:-:S05]  /*fd90*/  @P0 IMAD.WIDE R2, R19, 0x4, R2 ;  /* 0x0000000413020825 */ /* 0x002fca00078e0202 */
[----:B------:R1:W5:Y:S01]  /*fda0*/  @P0 LDG.E R4, desc[UR60][R2.64] ;  /* 0x0000003c02040981 */ /* 0x000362000c1e1900 */
[----:B------:R-:W-:Y:S01]  /*fdb0*/  ISETP.NE.AND.EX P2, PT, RZ, UR5, PT, P2 ;  /* 0x00000005ff007c0c */ /* 0x000fe2000bf45320 */
[----:B------:R-:W-:Y:S01]  /*fdc0*/  ULDC.64 UR4, c[0x0][0xa18] ;  /* 0x0002860000047ab9 */ /* 0x000fe20000000a00 */
[----:B-1----:R-:W1:Y:S02]  /*fdd0*/  LDC.64 R2, c[0x0][0xa00] ;  /* 0x00028000ff027b82 */ /* 0x002e640000000a00 */
[----:B-1----:R-:W-:-:S09]  /*fde0*/  IMAD.WIDE R2, R19, 0x4, R2 ;  /* 0x0000000413027825 */ /* 0x002fd200078e0202 */
[----:B------:R-:W2:Y:S01]  /*fdf0*/  @P2 LDG.E R0, desc[UR60][R2.64] ;  /* 0x0000003c02002981 */ /* 0x000ea2000c1e1900 */
[----:B------:R-:W-:Y:S01]  /*fe00*/  ISETP.NE.U32.AND P1, PT, RZ, UR4, PT ;  /* 0x00000004ff007c0c */ /* 0x000fe2000bf25070 */
[----:B------:R-:W-:-:S03]  /*fe10*/  ULDC UR4, c[0x0][0x288] ;  /* 0x0000a20000047ab9 */ /* 0x000fc60000000800 */
[----:B------:R-:W-:-:S13]  /*fe20*/  ISETP.NE.AND.EX P1, PT, RZ, UR5, PT, P1 ;  /* 0x00000005ff007c0c */ /* 0x000fda000bf25310 */
[----:B------:R-:W1:Y:S02]  /*fe30*/  @P1 LDC.64 R6, c[0x0][0xa18] ;  /* 0x00028600ff061b82 */ /* 0x000e640000000a00 */
[----:B-1----:R-:W-:Y:S01]  /*fe40*/  @P1 IMAD.WIDE R6, R19, 0x4, R6 ;  /* 0x0000000413061825 */ /* 0x002fe200078e0206 */
[----:B--2---:R1:W-:Y:S03]  /*fe50*/  STL [R1+0x1c], R0 ;  /* 0x00001c0001007387 */ /* 0x0043e60000100800 */
[----:B-1----:R-:W-:Y:S01]  /*fe60*/  IMAD.U32 R0, RZ, RZ, UR4 ;  /* 0x00000004ff007e24 */ /* 0x002fe2000f8e00ff */
[----:B------:R-:W-:-:S05]  /*fe70*/  ULDC.64 UR4, c[0x0][0x3f8] ;  /* 0x0000fe0000047ab9 */ /* 0x000fca0000000a00 */
[----:B------:R1:W5:Y:S01]  /*fe80*/  @P1 LDG.E R0, desc[UR60][R6.64] ;  /* 0x0000003c06001981 */ /* 0x000362000c1e1900 */
[----:B------:R-:W-:Y:S01]  /*fe90*/  UISETP.NE.U32.AND UP0, UPT, UR4, URZ, UPT ;  /* 0x0000003f0400728c */ /* 0x000fe2000bf05070 */
[----:B------:R-:W-:Y:S02]  /*fea0*/  ISETP.NE.U32.AND P0, PT, RZ, UR6, PT ;  /* 0x00000006ff007c0c */ /* 0x000fe4000bf05070 */
[----:B------:R-:W-:Y:S01]  /*feb0*/  ULDC UR4, c[0x0][0x404] ;  /* 0x0001010000047ab9 */ /* 0x000fe20000000800 */
[----:B------:R-:W-:Y:S01]  /*fec0*/  UISETP.NE.AND.EX UP0, UPT, UR5, URZ, UPT, UP0 ;  /* 0x0000003f0500728c */ /* 0x000fe2000bf05300 */
[----:B------:R-:W-:Y:S02]  /*fed0*/  ISETP.NE.AND.EX P0, PT, RZ, UR7, PT, P0 ;  /* 0x00000007ff007c0c */ /* 0x000fe4000bf05300 */
[----:B------:R-:W-:Y:S01]  /*fee0*/  ULDC UR5, c[0x0][0x2e0] ;  /* 0x0000b80000057ab9 */ /* 0x000fe20000000800 */
[----:B------:R-:W-:-:S04]  /*fef0*/  USEL UR4, UR4, 0x1, UP0 ;  /* 0x0000000104047887 */ /* 0x000fc80008000000 */
[----:B------:R-:W-:-:S06]  /*ff00*/  UIMAD UR4, UR4, UR5, URZ ;  /* 0x00000005040472a4 */ /* 0x000fcc000f8e023f */
[----:B------:R-:W-:Y:S01]  /*ff10*/  IMAD.U32 R5, RZ, RZ, UR4 ;  /* 0x00000004ff057e24 */ /* 0x000fe2000f8e00ff */
[----:B-1----:R-:W-:Y:S06]  /*ff20*/  @P1 BRA `(.L_x_1185) ;  /* 0x0000000000101947 */ /* 0x002fec0003800000 */
[----:B------:R-:W-:Y:S05]  /*ff30*/  @!P2 BRA `(.L_x_1185) ;  /* 0x00000000000ca947 */ /* 0x000fea0003800000 */
[----:B------:R-:W2:Y:S04]  /*ff40*/  LDG.E R7, desc[UR60][R2.64] ;  /* 0x0000003c02077981 */ /* 0x000ea8000c1e1900 */
[----:B-----5:R-:W2:Y:S02]  /*ff50*/  LDG.E R0, desc[UR60][R2.64+0x4] ;  /* 0x0000043c02007981 */ /* 0x020ea4000c1e1900 */
[----:B--2---:R-:W-:-:S07]  /*ff60*/  IMAD.IADD R0, R0, 0x1, -R7 ;  /* 0x0000000100007824 */ /* 0x004fce00078e0a07 */
.L_x_1185:
[----:B------:R-:W1:Y:S01]  /*ff70*/  LDC.64 R2, c[0x0][0xa08] ;  /* 0x00028200ff027b82 */ /* 0x000e620000000a00 */
[----:B------:R-:W-:Y:S01]  /*ff80*/  IMAD.MOV.U32 R7, RZ, RZ, RZ ;  /* 0x000000ffff077224 */ /* 0x000fe200078e00ff */
[----:B------:R-:W-:Y:S01]  /*ff90*/  ULDC.64 UR4, c[0x0][0xa20] ;  /* 0x0002880000047ab9 */ /* 0x000fe20000000a00 */
[----:B-1----:R-:W-:-:S05]  /*ffa0*/  IMAD.WIDE R2, R19, 0x4, R2 ;  /* 0x0000000413027825 */ /* 0x002fca00078e0202 */
[----:B------:R-:W2:Y:S01]  /*ffb0*/  @P0 LDG.E R7, desc[UR60][R2.64] ;  /* 0x0000003c02070981 */ /* 0x000ea2000c1e1900 */
[----:B------:R-:W-:-:S04]  /*ffc0*/  ISETP.NE.U32.AND P1, PT, RZ, UR4, PT ;  /* 0x00000004ff007c0c */ /* 0x000fc8000bf25070 */
[----:B------:R-:W-:Y:S01]  /*ffd0*/  ISETP.NE.AND.EX P1, PT, RZ, UR5, PT, P1 ;  /* 0x00000005ff007c0c */ /* 0x000fe2000bf25310 */
[----:B--2--5:R-:W-:-:S05]  /*ffe0*/  IMAD.IADD R6, R7, 0x1, R4 ;  /* 0x0000000107067824 */ /* 0x024fca00078e0204 */
[----:B------:R1:W-:Y:S07]  /*fff0*/  STL [R1+0x4], R6 ;  /* 0x0000040601007387 */ /* 0x0003ee0000100800 */
[----:B------:R-:W-:Y:S05]  /*10000*/  @!P1 BRA `(.L_x_1186) ;  /* 0x0000000000109947 */ /* 0x000fea0003800000 */
[----:B------:R-:W2:Y:S02]  /*10010*/  LDC.64 R2, c[0x0][0xa20] ;  /* 0x00028800ff027b82 */ /* 0x000ea40000000a00 */
[----:B--2---:R-:W-:-:S05]  /*10020*/  IMAD.WIDE R2, R19, 0x4, R2 ;  /* 0x0000000413027825 */ /* 0x004fca00078e0202 */
[----:B------:R2:W5:Y:S01]  /*10030*/  LDG.E R5, desc[UR60][R2.64] ;  /* 0x0000003c02057981 */ /* 0x000562000c1e1900 */
[----:B------:R-:W-:Y:S05]  /*10040*/  BRA `(.L_x_1187) ;  /* 0x0000000000107947 */ /* 0x000fea0003800000 */
.L_x_1186:
[----:B------:R-:W-:Y:S05]  /*10050*/  @!P0 BRA `(.L_x_1187) ;  /* 0x00000000000c8947 */ /* 0x000fea0003800000 */
[----:B-1----:R-:W2:Y:S04]  /*10060*/  LDG.E R6, desc[UR60][R2.64] ;  /* 0x0000003c02067981 */ /* 0x002ea8000c1e1900 */
[----:B------:R-:W2:Y:S02]  /*10070*/  LDG.E R5, desc[UR60][R2.64+0x4] ;  /* 0x0000043c02057981 */ /* 0x000ea4000c1e1900 */
[----:B--2---:R-:W-:-:S07]  /*10080*/  IMAD.IADD R5, R5, 0x1, -R6 ;  /* 0x0000000105057824 */ /* 0x004fce00078e0a06 */
.L_x_1187:
[----:B--2---:R-:W2:Y:S01]  /*10090*/  LDC.64 R2, c[0x0][0x9e0] ;  /* 0x00027800ff027b82 */ /* 0x004ea20000000a00 */
[----:B-----5:R-:W-:Y:S01]  /*100a0*/  IMAD.IADD R7, R5, 0x1, -R4 ;  /* 0x0000000105077824 */ /* 0x020fe200078e0a04 */
[----:B------:R-:W-:-:S04]  /*100b0*/  LEA R9, R17, 0x80, 0x7 ;  /* 0x0000008011097811 */ /* 0x000fc800078e38ff */
[----:B------:R-:W-:Y:S02]  /*100c0*/  IADD3 R9, R7, R9, -R0 ;  /* 0x0000000907097210 */ /* 0x000fe40007ffe800 */
[----:B--2---:R-:W-:-:S03]  /*100d0*/  ISETP.GE.AND P0, PT, R3, 0x1, PT ;  /* 0x000000010300780c */ /* 0x004fc60003f06270 */
[----:B------:R-:W-:-:S10]  /*100e0*/  IMAD.IADD R2, R9, 0x1, R2 ;  /* 0x0000000109027824 */ /* 0x000fd400078e0202 */
[----:B------:R-:W-:Y:S05]  /*100f0*/  @!P0 BRA `(.L_x_1188) ;  /* 0x0000000000488947 */ /* 0x000fea0003800000 */
[C---:B------:R-:W-:Y:S01]  /*10100*/  ISETP.GT.AND P1, PT, R9.reuse, RZ, PT ;  /* 0x000000ff0900720c */ /* 0x040fe20003f24270 */
[----:B------:R-:W-:Y:S01]  /*10110*/  BSSY B0, `(.L_x_1189) ;  /* 0x000000e000007945 */ /* 0x000fe20003800000 */
[----:B-1----:R-:W-:-:S11]  /*10120*/  VIADD R6, R9, 0xffffffff ;  /* 0xffffffff09067836 */ /* 0x002fd60000000000 */
[----:B------:R-:W-:Y:S05]  /*10130*/  @P1 BRA `(.L_x_1190) ;  /* 0x00000000001c1947 */ /* 0x000fea0003800000 */
[----:B------:R-:W-:Y:S01]  /*10140*/  ISETP.NE.AND P1, PT, R3, 0x1, PT ;  /* 0x000000010300780c */ /* 0x000fe20003f25270 */
[----:B------:R-:W-:-:S12]  /*10150*/  IMAD.MOV R9, RZ, RZ, -R9 ;  /* 0x000000ffff097224 */ /* 0x000fd800078e0a09 */
[----:B------:R-:W1:Y:S02]  /*10160*/  @P1 LDC.64 R4, c[0x0][0x9e8] ;  /* 0x00027a00ff041b82 */ /* 0x000e640000000a00 */
[----:B-1----:R-:W-:-:S05]  /*10170*/  @P1 IMAD.HI.U32 R4, R9, R4, RZ ;  /* 0x0000000409041227 */ /* 0x002fca00078e00ff */
[----:B------:R-:W-:-:S04]  /*10180*/  @P1 SHF.R.U32.HI R9, RZ, R5, R4 ;  /* 0x00000005ff091219 */ /* 0x000fc80000011604 */
[----:B------:R-:W-:Y:S01]  /*10190*/  LOP3.LUT R6, RZ, R9, RZ, 0x33, !PT ;  /* 0x00000009ff067212 */ /* 0x000fe200078e33ff */
[----:B------:R-:W-:Y:S06]  /*101a0*/  BRA `(.L_x_1191) ;  /* 0x0000000000107947 */ /* 0x000fec0003800000 */
.L_x_1190:
[----:B------:R-:W-:-:S13]  /*101b0*/  ISETP.NE.AND P1, PT, R3, 0x1, PT ;  /* 0x000000010300780c */ /* 0x000fda0003f25270 */
[----:B------:R-:W1:Y:S02]  /*101c0*/  @P1 LDC.64 R4, c[0x0][0x9e8] ;  /* 0x00027a00ff041b82 */ /* 0x000e640000000a00 */
[----:B-1----:R-:W-:-:S05]  /*101d0*/  @P1 IMAD.HI.U32 R4, R6, R4, RZ ;  /* 0x0000000406041227 */ /* 0x002fca00078e00ff */
[----:B------:R-:W-:-:S07]  /*101e0*/  @P1 SHF.R.U32.HI R6, RZ, R5, R4 ;  /* 0x00000005ff061219 */ /* 0x000fce0000011604 */
.L_x_1191:
[----:B------:R-:W-:Y:S05]  /*101f0*/  BSYNC B0 ;  /* 0x0000000000007941 */ /* 0x000fea0003800000 */
.L_x_1189:
[----:B------:R-:W-:-:S05]  /*10200*/  IMAD R5, R6, R3, R3 ;  /* 0x0000000306057224 */ /* 0x000fca00078e0203 */
[----:B------:R-:W-:-:S07]  /*10210*/  VIMNMX R2, R2, R5, PT ;  /* 0x0000000502027248 */ /* 0x000fce0003fe0100 */
.L_x_1188:
[----:B------:R-:W-:Y:S01]  /*10220*/  VIADD R2, R2, 0x3f ;  /* 0x0000003f02027836 */ /* 0x000fe20000000000 */
[----:B------:R-:W-:Y:S01]  /*10230*/  ULDC UR4, c[0x0][0x9dc] ;  /* 0x0002770000047ab9 */ /* 0x000fe20000000800 */
[----:B------:R-:W-:-:S03]  /*10240*/  IMAD R0, R17, 0x80, -R0 ;  /* 0x0000008011007824 */ /* 0x000fc600078e0a00 */
[----:B------:R-:W-:-:S04]  /*10250*/  SHF.R.S32.HI R5, RZ, 0x1f, R2 ;  /* 0x0000001fff057819 */ /* 0x000fc80000011402 */
[----:B------:R-:W-:Y:S01]  /*10260*/  LEA.HI R4, R5, R2, RZ, 0x6 ;  /* 0x0000000205047211 */ /* 0x000fe200078f30ff */
[----:B------:R-:W-:-:S03]  /*10270*/  VIADD R2, R7, 0x3f ;  /* 0x0000003f07027836 */ /* 0x000fc60000000000 */
[----:B------:R-:W-:Y:S02]  /*10280*/  SHF.R.S32.HI R4, RZ, 0x6, R4 ;  /* 0x00000006ff047819 */ /* 0x000fe40000011404 */
[----:B------:R-:W-:-:S04]  /*10290*/  SHF.R.S32.HI R5, RZ, 0x1f, R2 ;  /* 0x0000001fff057819 */ /* 0x000fc80000011402 */
[----:B------:R-:W-:Y:S01]  /*102a0*/  LEA.HI R5, R5, R2, RZ, 0x6 ;  /* 0x0000000205057211 */ /* 0x000fe200078f30ff */
[----:B------:R-:W-:-:S03]  /*102b0*/  IMAD.IADD R2, R7, 0x1, R0 ;  /* 0x0000000107027824 */ /* 0x000fc600078e0200 */
[----:B------:R-:W-:Y:S01]  /*102c0*/  SHF.R.S32.HI R5, RZ, 0x6, R5 ;  /* 0x00000006ff057819 */ /* 0x000fe20000011405 */
[----:B------:R-:W-:-:S03]  /*102d0*/  VIADD R0, R2, -UR4 ;  /* 0x8000000402007c36 */ /* 0x000fc60008000000 */
[----:B-1----:R-:W-:-:S05]  /*102e0*/  VIMNMX R6, R5, R4, PT ;  /* 0x0000000405067248 */ /* 0x002fca0003fe0100 */
[----:B------:R1:W-:Y:S01]  /*102f0*/  STL [R1+0x14], R6 ;  /* 0x0000140601007387 */ /* 0x0003e20000100800 */
[----:B------:R-:W-:Y:S05]  /*10300*/  @!P0 BRA `(.L_x_1192) ;  /* 0x0000000000448947 */ /* 0x000fea0003800000 */
[----:B------:R-:W-:Y:S01]  /*10310*/  ISETP.GT.AND P0, PT, R2, -0x1, PT ;  /* 0xffffffff0200780c */ /* 0x000fe20003f04270 */
[----:B------:R-:W-:-:S12]  /*10320*/  BSSY B0, `(.L_x_1193) ;  /* 0x000000d000007945 */ /* 0x000fd80003800000 */
[----:B------:R-:W-:Y:S05]  /*10330*/  @P0 BRA `(.L_x_1194) ;  /* 0x00000000001c0947 */ /* 0x000fea0003800000 */
[----:B------:R-:W-:Y:S02]  /*10340*/  ISETP.NE.AND P0, PT, R3, 0x1, PT ;  /* 0x000000010300780c */ /* 0x000fe40003f05270 */
[----:B------:R-:W-:-:S11]  /*10350*/  LOP3.LUT R7, RZ, R2, RZ, 0x33, !PT ;  /* 0x00000002ff077212 */ /* 0x000fd600078e33ff */
[----:B------:R-:W2:Y:S02]  /*10360*/  @P0 LDC.64 R4, c[0x0][0x9e8] ;  /* 0x00027a00ff040b82 */ /* 0x000ea40000000a00 */
[----:B--2---:R-:W-:-:S05]  /*10370*/  @P0 IMAD.HI.U32 R4, R7, R4, RZ ;  /* 0x0000000407040227 */ /* 0x004fca00078e00ff */
[----:B------:R-:W-:-:S04]  /*10380*/  @P0 SHF.R.U32.HI R7, RZ, R5, R4 ;  /* 0x00000005ff070219 */ /* 0x000fc80000011604 */
[----:B------:R-:W-:Y:S01]  /*10390*/  LOP3.LUT R2, RZ, R7, RZ, 0x33, !PT ;  /* 0x00000007ff027212 */ /* 0x000fe200078e33ff */
[----:B------:R-:W-:Y:S06]  /*103a0*/  BRA `(.L_x_1195) ;  /* 0x0000000000107947 */ /* 0x000fec0003800000 */
.L_x_1194:
[----:B------:R-:W-:-:S13]  /*103b0*/  ISETP.NE.AND P0, PT, R3, 0x1, PT ;  /* 0x000000010300780c */ /* 0x000fda0003f05270 */
[----:B------:R-:W2:Y:S02]  /*103c0*/  @P0 LDC.64 R4, c[0x0][0x9e8] ;  /* 0x00027a00ff040b82 */ /* 0x000ea40000000a00 */
[----:B--2---:R-:W-:-:S05]  /*103d0*/  @P0 IMAD.HI.U32 R4, R2, R4, RZ ;  /* 0x0000000402040227 */ /* 0x004fca00078e00ff */
[----:B------:R-:W-:-:S07]  /*103e0*/  @P0 SHF.R.U32.HI R2, RZ, R5, R4 ;  /* 0x00000005ff020219 */ /* 0x000fce0000011604 */
.L_x_1195:
[----:B------:R-:W-:Y:S05]  /*103f0*/  BSYNC B0 ;  /* 0x0000000000007941 */ /* 0x000fea0003800000 */
.L_x_1193:
[----:B------:R-:W-:-:S05]  /*10400*/  IMAD R3, R2, R3, RZ ;  /* 0x0000000302037224 */ /* 0x000fca00078e02ff */
[----:B------:R-:W-:-:S07]  /*10410*/  VIMNMX R0, R0, R3, !PT ;  /* 0x0000000300007248 */ /* 0x000fce0007fe0100 */
.L_x_1192:
[----:B------:R-:W-:Y:S01]  /*10420*/  SHF.R.S32.HI R3, RZ, 0x1f, R0 ;  /* 0x0000001fff037819 */ /* 0x000fe20000011400 */
[----:B------:R-:W-:Y:S03]  /*10430*/  BSSY B6, `(.L_x_1196) ;  /* 0x0000357000067945 */ /* 0x000fe60003800000 */
[----:B------:R-:W-:-:S04]  /*10440*/  LEA.HI R3, R3, R0, RZ, 0x6 ;  /* 0x0000000003037211 */ /* 0x000fc800078f30ff */
[----:B------:R-:W-:-:S04]  /*10450*/  SHF.R.S32.HI R3, RZ, 0x6, R3 ;  /* 0x00000006ff037819 */ /* 0x000fc80000011403 */
[----:B------:R-:W-:-:S04]  /*10460*/  VIMNMX R2, RZ, R3, !PT ;  /* 0x00000003ff027248 */ /* 0x000fc80007fe0100 */
[----:B------:R-:W-:Y:S01]  /*10470*/  ISETP.GT.AND P0, PT, R6, R2, PT ;  /* 0x000000020600720c */ /* 0x000fe20003f04270 */
[----:B------:R2:W-:-:S12]  /*10480*/  STL [R1+0x10], R2 ;  /* 0x0000100201007387 */ /* 0x0005d80000100800 */
[----:B--2---:R-:W-:Y:S05]  /*10490*/  @P0 BRA `(.L_x_1197) ;  /* 0x0000000000440947 */ /* 0x004fea0003800000 */
[----:B------:R-:W2:Y:S02]  /*104a0*/  S2R R2, SR_TID.X ;  /* 0x0000000000027919 */ /* 0x000ea40000002100 */
[----:B--2---:R-:W-:-:S04]  /*104b0*/  LOP3.LUT R2, R2, 0x1f, RZ, 0xc0, !PT ;  /* 0x0000001f02027812 */ /* 0x004fc800078ec0ff */
[----:B------:R-:W-:-:S13]  /*104c0*/  ISETP.NE.AND P1, PT, R2, RZ, PT ;  /* 0x000000ff0200720c */ /* 0x000fda0003f25270 */
[----:B------:R-:W-:Y:S05]  /*104d0*/  @P1 BRA `(.L_x_1198) ;  /* 0x0000003400301947 */ /* 0x000fea0003800000 */
[----:B------:R-:W2:Y:S01]  /*104e0*/  S2R R7, SR_LANEID ;  /* 0x0000000000077919 */ /* 0x000ea20000000000 */
[----:B------:R-:W-:Y:S01]  /*104f0*/  VOTEU.ANY UR4, UPT, PT ;  /* 0x0000000000047886 */ /* 0x000fe200038e0100 */
[----:B------:R-:W3:Y:S01]  /*10500*/  LDC.64 R2, c[0x0][0xc38] ;  /* 0x00030e00ff027b82 */ /* 0x000ee20000000a00 */
[----:B------:R-:W2:Y:S08]  /*10510*/  FLO.U32 R0, UR4 ;  /* 0x0000000400007d00 */ /* 0x000eb000080e0000 */
[----:B------:R-:W3:Y:S01]  /*10520*/  POPC R5, UR4 ;  /* 0x0000000400057d09 */ /* 0x000ee20008000000 */
[----:B--2---:R-:W-:-:S13]  /*10530*/  ISETP.EQ.U32.AND P0, PT, R0, R7, PT ;  /* 0x000000070000720c */ /* 0x004fda0003f02070 */
[----:B---3--:R-:W2:Y:S01]  /*10540*/  @P0 ATOMG.E.ADD.STRONG.GPU PT, R3, desc[UR60][R2.64], R5 ;  /* 0x00000005020309a8 */ /* 0x008ea200081ee1fc */
[----:B------:R-:W3:Y:S02]  /*10550*/  S2R R4, SR_LTMASK ;  /* 0x0000000000047919 */ /* 0x000ee40000003900 */
[----:B---3--:R-:W-:-:S04]  /*10560*/  LOP3.LUT R4, R4, UR4, RZ, 0xc0, !PT ;  /* 0x0000000404047c12 */ /* 0x008fc8000f8ec0ff */
[----:B------:R-:W3:Y:S01]  /*10570*/  POPC R7, R4 ;  /* 0x0000000400077309 */ /* 0x000ee20000000000 */
[----:B--2---:R-:W3:Y:S02]  /*10580*/  SHFL.IDX PT, R0, R3, R0, 0x1f ;  /* 0x00001f0003007589 */ /* 0x004ee400000e0000 */
[----:B---3--:R-:W-:Y:S01]  /*10590*/  IADD3 R16, R0, UR38, R7 ;  /* 0x0000002600107c10 */ /* 0x008fe2000fffe007 */
[----:B------:R-:W-:Y:S06]  /*105a0*/  BRA `(.L_x_1198) ;  /* 0x0000003000fc7947 */ /* 0x000fec0003800000 */
.L_x_1197:
[----:B------:R-:W2:Y:S01]  /*105b0*/  S2R R3, SR_CgaCtaId ;  /* 0x0000000000037919 */ /* 0x000ea20000008800 */
[----:B------:R-:W-:-:S04]  /*105c0*/  MOV R0, 0x400 ;  /* 0x0000040000007802 */ /* 0x000fc80000000f00 */
[----:B--2---:R-:W-:-:S05]  /*105d0*/  LEA R2, R3, R0, 0x18 ;  /* 0x0000000003027211 */ /* 0x004fca00078ec0ff */
[----:B------:R2:W-:Y:S01]  /*105e0*/  STL [R1+0xc], R2 ;  /* 0x00000c0201007387 */ /* 0x0005e20000100800 */
[----:B------:R-:W-:-:S05]  /*105f0*/  VIADD R0, R2, 0x20400 ;  /* 0x0002040002007836 */ /* 0x000fca0000000000 */
[----:B------:R-:W-:-:S13]  /*10600*/  LOP3.LUT P0, RZ, R0, 0x3ff, RZ, 0xc0, !PT ;  /* 0x000003ff00ff7812 */ /* 0x000fda000780c0ff */
[----:B--2---:R-:W-:Y:S05]  /*10610*/  @!P0 BRA `(.L_x_1199) ;  /* 0x0000000000408947 */ /* 0x004fea0003800000 */
[----:B------:R-:W-:Y:S01]  /*10620*/  MOV R2, 0x0 ;  /* 0x0000000000027802 */ /* 0x000fe20000000f00 */
[----:B------:R-:W-:Y:S01]  /*10630*/  ULDC.64 UR6, c[0x4][0xa8] ;  /* 0x01002a0000067ab9 */ /* 0x000fe20000000a00 */
[----:B------:R-:W-:Y:S01]  /*10640*/  ULDC.64 UR8, c[0x4][0xb0] ;  /* 0x01002c0000087ab9 */ /* 0x000fe20000000a00 */
[----:B------:R-:W-:Y:S01]  /*10650*/  ULDC.64 UR4, c[0x4][0x30] ;  /* 0x01000c0000047ab9 */ /* 0x000fe20000000a00 */
[----:B------:R-:W-:Y:S02]  /*10660*/  IMAD.U32 R4, RZ, RZ, UR6 ;  /* 0x00000006ff047e24 */ /* 0x000fe4000f8e00ff */
[----:B------:R-:W2:Y:S01]  /*10670*/  LDC.64 R2, c[0x4][R2] ;  /* 0x0100000002027b82 */ /* 0x000ea20000000a00 */
[----:B------:R-:W-:Y:S02]  /*10680*/  IMAD.U32 R5, RZ, RZ, UR7 ;  /* 0x00000007ff057e24 */ /* 0x000fe4000f8e00ff */
[----:B-1----:R-:W-:Y:S02]  /*10690*/  IMAD.U32 R6, RZ, RZ, UR8 ;  /* 0x00000008ff067e24 */ /* 0x002fe4000f8e00ff */
[----:B------:R-:W-:-:S02]  /*106a0*/  IMAD.U32 R7, RZ, RZ, UR9 ;  /* 0x00000009ff077e24 */ /* 0x000fc4000f8e00ff */
[----:B------:R-:W-:Y:S02]  /*106b0*/  IMAD.U32 R10, RZ, RZ, UR4 ;  /* 0x00000004ff0a7e24 */ /* 0x000fe4000f8e00ff */
[----:B------:R-:W-:Y:S02]  /*106c0*/  IMAD.U32 R11, RZ, RZ, UR5 ;  /* 0x00000005ff0b7e24 */ /* 0x000fe4000f8e00ff */
[----:B------:R-:W-:Y:S02]  /*106d0*/  IMAD.MOV.U32 R8, RZ, RZ, 0x70 ;  /* 0x00000070ff087424 */ /* 0x000fe400078e00ff */
[----:B------:R-:W-:Y:S02]  /*106e0*/  IMAD.MOV.U32 R12, RZ, RZ, 0x1 ;  /* 0x00000001ff0c7424 */ /* 0x000fe400078e00ff */
[----:B0-----:R-:W-:-:S07]  /*106f0*/  IMAD.MOV.U32 R13, RZ, RZ, RZ ;  /* 0x000000ffff0d7224 */ /* 0x001fce00078e00ff */
[----:B------:R-:W-:-:S07]  /*10700*/  LEPC R20, `(.L_x_1199) ;  /* 0x000000001014794e */ /* 0x000fce0000000000 */
[----:B--2---:R-:W-:Y:S05]  /*10710*/  CALL.ABS.NOINC R2 ;  /* 0x0000000002007343 */ /* 0x004fea0003c00000 */
.L_x_1199:
        /* <DEDUP_REMOVED lines=8> */
[----:B------:R2:W3:Y:S01]  /*107a0*/  LDC.64 R2, c[0x4][R0] ;  /* 0x0100000000027b82 */ /* 0x0004e20000000a00 */
[----:B------:R-:W-:Y:S02]  /*107b0*/  IMAD.U32 R4, RZ, RZ, UR6 ;  /* 0x00000006ff047e24 */ /* 0x000fe4000f8e00ff */
[----:B------:R-:W-:Y:S02]  /*107c0*/  IMAD.U32 R5, RZ, RZ, UR7 ;  /* 0x00000007ff057e24 */ /* 0x000fe4000f8e00ff */
[----:B-1----:R-:W-:Y:S02]  /*107d0*/  IMAD.U32 R6, RZ, RZ, UR8 ;  /* 0x00000008ff067e24 */ /* 0x002fe4000f8e00ff */
[----:B------:R-:W-:-:S02]  /*107e0*/  IMAD.U32 R7, RZ, RZ, UR9 ;  /* 0x00000009ff077e24 */ /* 0x000fc4000f8e00ff */
[----:B------:R-:W-:Y:S02]  /*107f0*/  IMAD.U32 R10, RZ, RZ, UR4 ;  /* 0x00000004ff0a7e24 */ /* 0x000fe4000f8e00ff */
[----:B------:R-:W-:Y:S02]  /*10800*/  IMAD.U32 R11, RZ, RZ, UR5 ;  /* 0x00000005ff0b7e24 */ /* 0x000fe4000f8e00ff */
[----:B------:R-:W-:Y:S02]  /*10810*/  IMAD.MOV.U32 R8, RZ, RZ, 0x70 ;  /* 0x00000070ff087424 */ /* 0x000fe400078e00ff */
[----:B------:R-:W-:Y:S02]  /*10820*/  IMAD.MOV.U32 R12, RZ, RZ, 0x1 ;  /* 0x00000001ff0c7424 */ /* 0x000fe400078e00ff */
[----:B0-2---:R-:W-:-:S07]  /*10830*/  IMAD.MOV.U32 R13, RZ, RZ, RZ ;  /* 0x000000ffff0d7224 */ /* 0x005fce00078e00ff */
[----:B------:R-:W-:-:S07]  /*10840*/  LEPC R20, `(.L_x_1201) ;  /* 0x000000001014794e */ /* 0x000fce0000000000 */
[----:B---3--:R-:W-:Y:S05]  /*10850*/  CALL.ABS.NOINC R2 ;  /* 0x0000000002007343 */ /* 0x008fea0003c00000 */
.L_x_1201:
[----:B------:R-:W-:Y:S01]  /*10860*/  MOV R2, 0x0 ;  /* 0x0000000000027802 */ /* 0x000fe20000000f00 */
[----:B------:R-:W-:Y:S01]  /*10870*/  ULDC.64 UR6, c[0x4][0xa8] ;  /* 0x01002a0000067ab9 */ /* 0x000fe20000000a00 */
[----:B------:R-:W-:Y:S01]  /*10880*/  ULDC.64 UR8, c[0x4][0xb0] ;  /* 0x01002c0000087ab9 */ /* 0x000fe20000000a00 */
[----:B------:R-:W-:Y:S01]  /*10890*/  ULDC.64 UR4, c[0x4][0x40] ;  /* 0x0100100000047ab9 */ /* 0x000fe20000000a00 */
[----:B------:R-:W-:Y:S02]  /*108a0*/  IMAD.U32 R4, RZ, RZ, UR6 ;  /* 0x00000006ff047e24 */ /* 0x000fe4000f8e00ff */
[----:B------:R-:W0:Y:S01]  /*108b0*/  LDC.64 R2, c[0x4][R2] ;  /* 0x0100000002027b82 */ /* 0x000e220000000a00 */
[----:B------:R-:W-:Y:S02]  /*108c0*/  IMAD.U32 R5, RZ, RZ, UR7 ;  /* 0x00000007ff057e24 */ /* 0x000fe4000f8e00ff */
[----:B------:R-:W-:Y:S02]  /*108d0*/  IMAD.U32 R6, RZ, RZ, UR8 ;  /* 0x00000008ff067e24 */ /* 0x000fe4000f8e00ff */
[----:B------:R-:W-:-:S02]  /*108e0*/  IMAD.U32 R7, RZ, RZ, UR9 ;  /* 0x00000009ff077e24 */ /* 0x000fc4000f8e00ff */
[----:B------:R-:W-:Y:S02]  /*108f0*/  IMAD.U32 R10, RZ, RZ, UR4 ;  /* 0x00000004ff0a7e24 */ /* 0x000fe4000f8e00ff */
[----:B------:R-:W-:Y:S02]  /*10900*/  IMAD.U32 R11, RZ, RZ, UR5 ;  /* 0x00000005ff0b7e24 */ /* 0x000fe4000f8e00ff */
[----:B------:R-:W-:Y:S02]  /*10910*/  IMAD.MOV.U32 R8, RZ, RZ, 0x70 ;  /* 0x00000070ff087424 */ /* 0x000fe400078e00ff */
[----:B------:R-:W-:Y:S02]  /*10920*/  IMAD.MOV.U32 R12, RZ, RZ, 0x1 ;  /* 0x00000001ff0c7424 */ /* 0x000fe400078e00ff */
[----:B------:R-:W-:-:S07]  /*10930*/  IMAD.MOV.U32 R13, RZ, RZ, RZ ;  /* 0x000000ffff0d7224 */ /* 0x000fce00078e00ff */
[----:B------:R-:W-:-:S07]  /*10940*/  LEPC R20, `(.L_x_1200) ;  /* 0x000000001014794e */ /* 0x000fce0000000000 */
[----:B0-----:R-:W-:Y:S05]  /*10950*/  CALL.ABS.NOINC R2 ;  /* 0x0000000002007343 */ /* 0x001fea0003c00000 */
.L_x_1200:
[----:B-1----:R-:W2:Y:S01]  /*10960*/  LDL.LU R6, [R1+0x1c] ;  /* 0x00001c0001067983 */ /* 0x002ea20000300800 */
[----:B------:R-:W1:Y:S01]  /*10970*/  LDC R0, c[0x0][0x428] ;  /* 0x00010a00ff007b82 */ /* 0x000e620000000800 */
[----:B------:R-:W-:Y:S01]  /*10980*/  IMAD.MOV.U32 R4, RZ, RZ, R18 ;  /* 0x000000ffff047224 */ /* 0x000fe200078e0012 */
[----:B------:R-:W-:Y:S01]  /*10990*/  ULDC.64 UR4, c[0x0][0x9f8] ;  /* 0x00027e0000047ab9 */ /* 0x000fe20000000a00 */
[----:B------:R-:W3:Y:S01]  /*109a0*/  S2R R7, SR_TID.X ;  /* 0x0000000000077919 */ /* 0x000ee20000002100 */
[----:B-1----:R-:W-:Y:S02]  /*109b0*/  ISETP.NE.AND P0, PT, R0, 0x1, PT ;  /* 0x000000010000780c */ /* 0x002fe40003f05270 */
[----:B---3--:R-:W-:-:S11]  /*109c0*/  LOP3.LUT R7, R7, 0x1f, RZ, 0xc0, !PT ;  /* 0x0000001f07077812 */ /* 0x008fd600078ec0ff */
[----:B------:R-:W1:Y:S08]  /*109d0*/  @P0 LDC R3, c[0x0][0x42c] ;  /* 0x00010b00ff030b82 */ /* 0x000e700000000800 */
[----:B------:R-:W3:Y:S01]  /*109e0*/  @P0 LDC R5, c[0x0][0x430] ;  /* 0x00010c00ff050b82 */ /* 0x000ee20000000800 */
[----:B-1----:R-:W-:-:S05]  /*109f0*/  @P0 IMAD.HI.U32 R0, R18, R3, RZ ;  /* 0x0000000312000227 */ /* 0x002fca00078e00ff */
[----:B---3--:R-:W-:Y:S01]  /*10a00*/  @P0 SHF.R.U32.HI R4, RZ, R5, R0 ;  /* 0x00000005ff040219 */ /* 0x008fe20000011600 */
[----:B------:R-:W-:Y:S01]  /*10a10*/  IMAD.MOV.U32 R0, RZ, RZ, R19 ;  /* 0x000000ffff007224 */ /* 0x000fe200078e0013 */
[----:B------:R-:W-:-:S04]  /*10a20*/  ISETP.NE.U32.AND P0, PT, RZ, UR4, PT ;  /* 0x00000004ff007c0c */ /* 0x000fc8000bf05070 */
[----:B------:R-:W-:Y:S01]  /*10a30*/  ISETP.NE.AND.EX P0, PT, RZ, UR5, PT, P0 ;  /* 0x00000005ff007c0c */ /* 0x000fe2000bf05300 */
[----:B------:R-:W-:-:S12]  /*10a40*/  ULDC.64 UR4, c[0x0][0xa00] ;  /* 0x0002800000047ab9 */ /* 0x000fd80000000a00 */
[----:B------:R-:W1:Y:S01]  /*10a50*/  @P0 LDC.64 R2, c[0x0][0x9f8] ;  /* 0x00027e00ff020b82 */ /* 0x000e620000000a00 */
[----:B------:R-:W-:-:S04]  /*10a60*/  ISETP.NE.AND P6, PT, R7, RZ, PT ;  /* 0x000000ff0700720c */ /* 0x000fc80003fc5270 */
[----:B------:R-:W-:-:S09]  /*10a70*/  PLOP3.LUT P1, PT, P6, PT, PT, 0x8, 0x0 ;  /* 0x000000000000781c */ /* 0x000fd2000372e170 */
[----:B------:R-:W-:Y:S01]  /*10a80*/  VOTEU.ALL UP1, P6 ;  /* 0x00000000003f7886 */ /* 0x000fe20003020000 */
[----:B-1----:R-:W-:-:S05]  /*10a90*/  @P0 IMAD.WIDE R2, R19, 0x4, R2 ;  /* 0x0000000413020825 */ /* 0x002fca00078e0202 */
[----:B------:R1:W5:Y:S01]  /*10aa0*/  @P0 LDG.E R0, desc[UR60][R2.64] ;  /* 0x0000003c02000981 */ /* 0x000362000c1e1900 */
[----:B------:R-:W-:Y:S01]  /*10ab0*/  ISETP.NE.U32.AND P0, PT, RZ, UR4, PT ;  /* 0x00000004ff007c0c */ /* 0x000fe2000bf05070 */
[----:B------:R-:W-:-:S03]  /*10ac0*/  @!UP1 UIADD3 UR8, UP0, UR36, 0x270, URZ ;  /* 0x0000027024089890 */ /* 0x000fc6000ff1e03f */
[----:B------:R-:W-:Y:S01]  /*10ad0*/  ISETP.NE.AND.EX P0, PT, RZ, UR5, PT, P0 ;  /* 0x00000005ff007c0c */ /* 0x000fe2000bf05300 */
[----:B------:R-:W-:-:S03]  /*10ae0*/  @!UP1 UIADD3.X UR9, URZ, UR37, URZ, UP0, !UPT ;  /* 0x000000253f099290 */ /* 0x000fc600087fe43f */
[----:B------:R-:W-:Y:S01]  /*10af0*/  SEL R7, R19, RZ, !P0 ;  /* 0x000000ff13077207 */ /* 0x000fe20004000000 */
[----:B------:R-:W-:Y:S01]  /*10b00*/  VOTEU.ALL UP0, P6 ;  /* 0x00000000003f7886 */ /* 0x000fe20003000000 */
[----:B-12---:R-:W-:-:S07]  /*10b10*/  IMAD R8, R17, 0x80, R6 ;  /* 0x0000008011087824 */ /* 0x006fce00078e0206 */
.L_x_1202:
        /* <DEDUP_REMOVED lines=16> */
.L_x_1203:
        /* <DEDUP_REMOVED lines=15> */
.L_x_1204:
        /* <DEDUP_REMOVED lines=15> */
.L_x_1205:
        /* <DEDUP_REMOVED lines=9> */
[----:B------:R-:W2:Y:S01]  /*10e90*/  LDL R5, [R1+0x14] ;  /* 0x0000140001057983 */ /* 0x000ea20000100800 */
[----:B------:R-:W1:Y:S01]  /*10ea0*/  LDC.64 R2, c[0x0][0x3f8] ;  /* 0x0000fe00ff027b82 */ /* 0x000e620000000a00 */
[----:B------:R-:W-:Y:S02]  /*10eb0*/  ULDC.64 UR4, c[0x0][0xa08] ;  /* 0x0002820000047ab9 */ /* 0x000fe40000000a00 */
[----:B-1----:R-:W-:Y:S01]  /*10ec0*/  LOP3.LUT P0, RZ, R2, UR4, RZ, 0xfc, !PT ;  /* 0x0000000402ff7c12 */ /* 0x002fe2000f80fcff */
[----:B------:R-:W-:-:S03]  /*10ed0*/  UMOV UR4, 0xffffffff ;  /* 0xffffffff00047882 */ /* 0x000fc60000000000 */
[----:B------:R-:W-:-:S04]  /*10ee0*/  LOP3.LUT P0, RZ, R3, UR5, RZ, 0xfc, P0 ;  /* 0x0000000503ff7c12 */ /* 0x000fc8000800fcff */
[----:B-----5:R-:W-:Y:S01]  /*10ef0*/  SEL R6, R0, RZ, !P0 ;  /* 0x000000ff00067207 */ /* 0x020fe20004000000 */
[----:B--2---:R-:W-:Y:S01]  /*10f00*/  VIADD R5, R5, 0xffffffff ;  /* 0xffffffff05057836 */ /* 0x004fe20000000000 */
[----:B------:R-:W-:Y:S07]  /*10f10*/  BRA.DIV UR4, `(.L_x_1206) ;  /* 0x0000003e04787947 */ /* 0x000fee000b800000 */
.L_x_1276:
[----:B------:R-:W-:Y:S01]  /*10f20*/  UMOV UR4, 0xffffffff ;  /* 0xffffffff00047882 */ /* 0x000fe20000000000 */
[----:B------:R-:W-:Y:S02]  /*10f30*/  SHF.R.S32.HI R17, RZ, 0x1f, R0 ;  /* 0x0000001fff117819 */ /* 0x000fe40000011400 */
[----:B------:R-:W-:Y:S05]  /*10f40*/  BRA.DIV UR4, `(.L_x_1207) ;  /* 0x0000003e04a07947 */ /* 0x000fea000b800000 */
[----:B------:R-:W-:-:S13]  /*10f50*/  ELECT P6, URZ, PT ;  /* 0x00000000003f782f */ /* 0x000fda00038c0000 */
.L_x_1279:
[----:B------:R-:W-:Y:S05]  /*10f60*/  @!P6 BRA `(.L_x_1208) ;  /* 0x000000040038e947 */ /* 0x000fea0003800000 */
[----:B------:R-:W-:-:S04]  /*10f70*/  ISETP.NE.U32.AND P0, PT, R2, RZ, PT ;  /* 0x000000ff0200720c */ /* 0x000fc80003f05070 */
[----:B------:R-:W-:-:S13]  /*10f80*/  ISETP.NE.AND.EX P0, PT, R3, RZ, PT, P0 ;  /* 0x000000ff0300720c */ /* 0x000fda0003f05300 */
[----:B------:R-:W-:Y:S05]  /*10f90*/  @!P0 BRA `(.L_x_1209) ;  /* 0x0000000000488947 */ /* 0x000fea0003800000 */
[----:B------:R-:W1:Y:S01]  /*10fa0*/  LDC R12, c[0x0][0x41c] ;  /* 0x00010700ff0c7b82 */ /* 0x000e620000000800 */
[----:B------:R-:W-:Y:S01]  /*10fb0*/  IMAD.MOV.U32 R6, RZ, RZ, R5 ;  /* 0x000000ffff067224 */ /* 0x000fe200078e0005 */
[----:B------:R-:W-:Y:S01]  /*10fc0*/  ULDC.64 UR4, c[0x0][0x408] ;  /* 0x0001020000047ab9 */ /* 0x000fe20000000a00 */
[----:B-1----:R-:W-:-:S13]  /*10fd0*/  ISETP.NE.AND P0, PT, R12, 0x1, PT ;  /* 0x000000010c00780c */ /* 0x002fda0003f05270 */
[----:B------:R-:W1:Y:S02]  /*10fe0*/  @P0 LDC.64 R10, c[0x0][0x420] ;  /* 0x00010800ff0a0b82 */ /* 0x000e640000000a00 */
[----:B-1----:R-:W-:-:S05]  /*10ff0*/  @P0 IMAD.HI.U32 R10, R5, R10, RZ ;  /* 0x0000000a050a0227 */ /* 0x002fca00078e00ff */
[----:B------:R-:W-:-:S04]  /*11000*/  @P0 SHF.R.U32.HI R6, RZ, R11, R10 ;  /* 0x0000000bff060219 */ /* 0x000fc8000001160a */
[--C-:B------:R-:W-:Y:S01]  /*11010*/  SHF.R.S32.HI R11, RZ, 0x1f, R6.reuse ;  /* 0x0000001fff0b7819 */ /* 0x100fe20000011406 */
[--C-:B------:R-:W-:Y:S02]  /*11020*/  IMAD.MOV R9, RZ, RZ, -R6.reuse ;  /* 0x000000ffff097224 */ /* 0x100fe400078e0a06 */
[----:B------:R-:W-:Y:S02]  /*11030*/  IMAD.MOV.U32 R10, RZ, RZ, R6 ;  /* 0x000000ffff0a7224 */ /* 0x000fe400078e0006 */
[----:B------:R-:W-:Y:S02]  /*11040*/  IMAD R5, R12, R9, R5 ;  /* 0x000000090c057224 */ /* 0x000fe400078e0205 */
[----:B------:R-:W-:Y:S02]  /*11050*/  IMAD R9, R17, UR4, RZ ;  /* 0x0000000411097c24 */ /* 0x000fe4000f8e02ff */
[----:B------:R-:W-:-:S04]  /*11060*/  IMAD.WIDE.U32 R10, R0, UR4, R10 ;  /* 0x00000004000a7c25 */ /* 0x000fc8000f8e000a */
[----:B------:R-:W-:Y:S01]  /*11070*/  IMAD R9, R0, UR5, R9 ;  /* 0x0000000500097c24 */ /* 0x000fe2000f8e0209 */
[----:B------:R-:W-:-:S03]  /*11080*/  LEA R12, P0, R10, R2, 0x2 ;  /* 0x000000020a0c7211 */ /* 0x000fc600078010ff */
[----:B------:R-:W-:-:S05]  /*11090*/  IMAD.IADD R6, R11, 0x1, R9 ;  /* 0x000000010b067824 */ /* 0x000fca00078e0209 */
[----:B0-----:R-:W-:-:S05]  /*110a0*/  LEA.HI.X R13, R10, R3, R6, 0x2, P0 ;  /* 0x000000030a0d7211 */ /* 0x001fca00000f1406 */
[----:B------:R1:W5:Y:S02]  /*110b0*/  LDG.E R6, desc[UR60][R12.64] ;  /* 0x0000003c0c067981 */ /* 0x000364000c1e1900 */
.L_x_1209:
[----:B------:R-:W2:Y:S01]  /*110c0*/  LDL R9, [R1] ;  /* 0x0000000001097983 */ /* 0x000ea20000100800 */
[----:B------:R-:W-:-:S03]  /*110d0*/  MOV R11, 0x400 ;  /* 0x00000400000b7802 */ /* 0x000fc60000000f00 */
[----:B------:R-:W3:Y:S01]  /*110e0*/  LDL R10, [R1+0x8] ;  /* 0x00000800010a7983 */ /* 0x000ee20000100800 */
[----:B-1----:R-:W1:Y:S02]  /*110f0*/  S2R R12, SR_CgaCtaId ;  /* 0x00000000000c7919 */ /* 0x002e640000008800 */
[----:B-1----:R-:W-:-:S05]  /*11100*/  LEA R11, R12, R11, 0x18 ;  /* 0x0000000b0c0b7211 */ /* 0x002fca00078ec0ff */
[----:B--2---:R-:W-:Y:S01]  /*11110*/  IMAD R9, R9, 0x8, R11 ;  /* 0x0000000809097824 */ /* 0x004fe200078e020b */
[----:B---3--:R-:W-:-:S04]  /*11120*/  SHF.L.U32 R10, R10, 0x1f, RZ ;  /* 0x0000001f0a0a7819 */ /* 0x008fc800000006ff */
[----:B------:R-:W1:Y:S02]  /*11130*/  SYNCS.PHASECHK.TRANS64.TRYWAIT P0, [R9+URZ+0x30840], R10 ;  /* 0x0308400a090075a7 */ /* 0x000e64000800017f */
[----:B-1----:R-:W-:Y:S05]  /*11140*/  @!P0 BRA `(.L_x_1210) ;  /* 0x0000003c00408947 */ /* 0x002fea0003800000 */
.L_x_1280:
        /* <DEDUP_REMOVED lines=11> */
.L_x_1211:
[----:B------:R-:W2:Y:S01]  /*11200*/  LDL R11, [R1] ;  /* 0x00000000010b7983 */ /* 0x000ea20000100800 */
[----:B------:R-:W-:-:S03]  /*11210*/  MOV R12, 0x400 ;  /* 0x00000400000c7802 */ /* 0x000fc60000000f00 */
[----:B-1----:R-:W3:Y:S01]  /*11220*/  LDL R10, [R1+0x4] ;  /* 0x00000400010a7983 */ /* 0x002ee20000100800 */
[----:B0-----:R-:W0:Y:S01]  /*11230*/  S2R R13, SR_CgaCtaId ;  /* 0x00000000000d7919 */ /* 0x001e220000008800 */
[----:B------:R-:W-:Y:S02]  /*11240*/  R2UR UR9, R9 ;  /* 0x00000000090972ca */ /* 0x000fe400000e0000 */
[----:B------:R-:W-:Y:S01]  /*11250*/  R2UR UR11, R5 ;  /* 0x00000000050b72ca */ /* 0x000fe200000e0000 */
[----:B------:R-:W-:Y:S01]  /*11260*/  UIADD3 UR4, UP0, UR36, 0x370, URZ ;  /* 0x0000037024047890 */ /* 0x000fe2000ff1e03f */
[----:B------:R-:W-:Y:S02]  /*11270*/  R2UR UR12, R4 ;  /* 0x00000000040c72ca */ /* 0x000fe400000e0000 */
[----:B-----5:R-:W-:Y:S02]  /*11280*/  R2UR UR13, R6 ;  /* 0x00000000060d72ca */ /* 0x020fe400000e0000 */
[----:B0-----:R-:W-:-:S05]  /*11290*/  LEA R12, R13, R12, 0x18 ;  /* 0x0000000c0d0c7211 */ /* 0x001fca00078ec0ff */
[----:B------:R-:W-:Y:S01]  /*112a0*/  UIADD3 UR9, UR9, 0x30830, URZ ;  /* 0x0003083009097890 */ /* 0x000fe2000fffe03f */
[----:B------:R-:W-:Y:S01]  /*112b0*/  UMOV UR10, URZ ;  /* 0x0000003f000a7c82 */ /* 0x000fe20008000000 */
[----:B------:R-:W-:Y:S01]  /*112c0*/  UMOV UR6, 0x0 ;  /* 0x0000000000067882 */ /* 0x000fe20000000000 */
[----:B------:R-:W-:Y:S01]  /*112d0*/  UMOV UR7, 0x14f00000 ;  /* 0x14f0000000077882 */ /* 0x000fe20000000000 */
[----:B------:R-:W-:Y:S01]  /*112e0*/  UMOV UR16, 0x40 ;  /* 0x0000004000107882 */ /* 0x000fe20000000000 */
[----:B--2---:R-:W-:Y:S01]  /*112f0*/  IMAD R9, R11, 0x8000, R12 ;  /* 0x000080000b097824 */ /* 0x004fe200078e020c */
[----:B---3--:R-:W-:-:S04]  /*11300*/  R2UR UR5, R10 ;  /* 0x000000000a0572ca */ /* 0x008fc800000e0000 */
[----:B------:R-:W-:-:S09]  /*11310*/  R2UR UR14, R9 ;  /* 0x00000000090e72ca */ /* 0x000fd200000e0000 */
[----:B------:R-:W-:-:S04]  /*11320*/  ULEA UR11, UR11, UR5, 0x6 ;  /* 0x000000050b0b7291 */ /* 0x000fc8000f8e303f */
[----:B------:R-:W-:Y:S02]  /*11330*/  UIADD3 UR8, UR14, 0x20400, URZ ;  /* 0x000204000e087890 */ /* 0x000fe4000fffe03f */
        /* <DEDUP_REMOVED lines=17> */
.L_x_1208:
[----:B------:R-:W2:Y:S01]  /*11450*/  LDL.LU R12, [R1+0x18] ;  /* 0x00001800010c7983 */ /* 0x000ea20000300800 */
[----:B------:R-:W-:Y:S01]  /*11460*/  MOV R10, 0x400 ;  /* 0x00000400000a7802 */ /* 0x000fe20000000f00 */
[----:B------:R-:W-:Y:S05]  /*11470*/  WARPSYNC.ALL ;  /* 0x0000000000007948 */ /* 0x000fea0003800000 */
[----:B------:R-:W1:Y:S01]  /*11480*/  S2R R11, SR_CgaCtaId ;  /* 0x00000000000b7919 */ /* 0x000e620000008800 */
[----:B------:R-:W-:-:S13]  /*11490*/  ELECT P0, URZ, PT ;  /* 0x00000000003f782f */ /* 0x000fda0003800000 */
[C---:B------:R-:W-:Y:S01]  /*114a0*/  @P0 R2UR UR13, R7.reuse ;  /* 0x00000000070d02ca */ /* 0x040fe200000e0000 */
[----:B------:R-:W-:Y:S01]  /*114b0*/  UIADD3 UR4, UP0, UR36, 0x270, URZ ;  /* 0x0000027024047890 */ /* 0x000fe2000ff1e03f */
[----:B------:R-:W-:Y:S01]  /*114c0*/  @P0 R2UR UR12, R18 ;  /* 0x00000000120c02ca */ /* 0x000fe200000e0000 */
[----:B------:R-:W-:Y:S01]  /*114d0*/  UMOV UR6, 0x0 ;  /* 0x0000000000067882 */ /* 0x000fe20000000000 */
[----:B------:R-:W-:Y:S01]  /*114e0*/  @P0 R2UR UR11, R8 ;  /* 0x00000000080b02ca */ /* 0x000fe200000e0000 */
        /* <DEDUP_REMOVED lines=13> */
[----:B-1----:R-:W-:Y:S01]  /*115c0*/  LEA R10, R11, R10, 0x18 ;  /* 0x0000000a0b0a7211 */ /* 0x002fe200078ec0ff */
        /* <DEDUP_REMOVED lines=9> */
[----:B---3--:R-:W-:Y:S01]  /*11660*/  @P0 R2UR UR13, R7 ;  /* 0x00000000070d02ca */ /* 0x008fe200000e0000 */
[----:B------:R-:W-:Y:S01]  /*11670*/  UIADD3 UR8, UR24, 0x18400, URZ ;  /* 0x0001840018087890 */ /* 0x000fe2000fffe03f */
[----:B------:R-:W-:Y:S01]  /*11680*/  @P0 R2UR UR12, R18 ;  /* 0x00000000120c02ca */ /* 0x000fe200000e0000 */
[----:B------:R-:W-:Y:S01]  /*11690*/  UMOV UR10, 0x80 ;  /* 0x00000080000a7882 */ /* 0x000fe20000000000 */
[----:B------:R-:W-:Y:S01]  /*116a0*/  @P0 R2UR UR11, R8 ;  /* 0x00000000080b02ca */ /* 0x000fe200000e0000 */
[----:B------:R-:W-:Y:S01]  /*116b0*/  UMOV UR6, 0x0 ;  /* 0x0000000000067882 */ /* 0x000fe20000000000 */
[----:B------:R-:W-:-:S11]  /*116c0*/  UMOV UR7, 0x12f00000 ;  /* 0x12f0000000077882 */ /* 0x000fd60000000000 */
[----:B------:R3:W-:Y:S02]  /*116d0*/  UTMALDG.4D [UR8], [UR4], desc[UR22] ;  /* 0x00001608040075b4 */ /* 0x0007e40008019000 */
[----:B---3--:R-:W-:Y:S01]  /*116e0*/  @P0 R2UR UR13, R7 ;  /* 0x00000000070d02ca */ /* 0x008fe200000e0000 */
        /* <DEDUP_REMOVED lines=11> */
[----:B------:R-:W2:Y:S02]  /*117a0*/  SYNCS.PHASECHK.TRANS64.TRYWAIT P0, [R10+URZ+0x30820], R7 ;  /* 0x030820070a0075a7 */ /* 0x000ea4000800017f */
[----:B-12---:R-:W-:Y:S05]  /*117b0*/  @!P0 BRA `(.L_x_1213) ;  /* 0x0000003400b88947 */ /* 0x006fea0003800000 */
.L_x_1281:
[----:B------:R-:W-:Y:S05]  /*117c0*/  BSYNC B0 ;  /* 0x0000000000007941 */ /* 0x000fea0003800000 */
.L_x_1212:
[----:B------:R-:W2:Y:S04]  /*117d0*/  LDL R9, [R1+0x14] ;  /* 0x0000140001097983 */ /* 0x000ea80000100800 */
[----:B-1----:R-:W3:Y:S01]  /*117e0*/  LDL R8, [R1+0x10] ;  /* 0x0000100001087983 */ /* 0x002ee20000100800 */
[----:B------:R-:W-:Y:S01]  /*117f0*/  BSSY B0, `(.L_x_1214) ;  /* 0x00001c3000007945 */ /* 0x000fe20003800000 */
[----:B--2---:R-:W-:-:S05]  /*11800*/  VIADD R7, R9, 0xfffffffe ;  /* 0xfffffffe09077836 */ /* 0x004fca0000000000 */
[----:B---3--:R-:W-:-:S13]  /*11810*/  ISETP.GE.AND P0, PT, R7, R8, PT ;  /* 0x000000080700720c */ /* 0x008fda0003f06270 */
[----:B------:R-:W-:Y:S05]  /*11820*/  @!P0 BRA `(.L_x_1215) ;  /* 0x0000001800fc8947 */ /* 0x000fea0003800000 */
[----:B0-----:R-:W-:Y:S01]  /*11830*/  LOP3.LUT R13, RZ, R8, RZ, 0x33, !PT ;  /* 0x00000008ff0d7212 */ /* 0x001fe200078e33ff */
[----:B------:R-:W-:Y:S01]  /*11840*/  IMAD.MOV R8, RZ, RZ, -R9 ;  /* 0x000000ffff087224 */ /* 0x000fe200078e0a09 */
[----:B------:R-:W-:Y:S04]  /*11850*/  BSSY B1, `(.L_x_1216) ;  /* 0x000009b000017945 */ /* 0x000fe80003800000 */
[----:B------:R-:W-:-:S05]  /*11860*/  VIADDMNMX R13, R8, 0x1, R13, !PT ;  /* 0x00000001080d7846 */ /* 0x000fca000780010d */
[----:B------:R-:W-:-:S05]  /*11870*/  IMAD.IADD R8, R9, 0x1, R13 ;  /* 0x0000000109087824 */ /* 0x000fca00078e020d */
[----:B------:R-:W-:-:S04]  /*11880*/  LOP3.LUT R8, R8, 0x1, RZ, 0xc0, !PT ;  /* 0x0000000108087812 */ /* 0x000fc800078ec0ff */
[----:B------:R-:W-:-:S13]  /*11890*/  ISETP.NE.U32.AND P0, PT, R8, 0x1, PT ;  /* 0x000000010800780c */ /* 0x000fda0003f05070 */
        /* <DEDUP_REMOVED lines=31> */
.L_x_1220:
[----:B0-----:R-:W0:Y:S01]  /*11a90*/  S2R R3, SR_CgaCtaId ;  /* 0x0000000000037919 */ /* 0x001e220000008800 */
[----:B------:R-:W-:-:S04]  /*11aa0*/  MOV R2, 0x400 ;  /* 0x0000040000027802 */ /* 0x000fc80000000f00 */
[----:B0-----:R-:W-:Y:S02]  /*11ab0*/  LEA R2, R3, R2, 0x18 ;  /* 0x0000000203027211 */ /* 0x001fe400078ec0ff */
[----:B------:R-:W-:-:S03]  /*11ac0*/  SHF.L.U32 R3, R14, 0x1f, RZ ;  /* 0x0000001f0e037819 */ /* 0x000fc600000006ff */
[----:B------:R-:W-:-:S04]  /*11ad0*/  IMAD R2, R12, 0x8, R2 ;  /* 0x000000080c027824 */ /* 0x000fc800078e0202 */
[----:B------:R-:W0:Y:S02]  /*11ae0*/  SYNCS.PHASECHK.TRANS64.TRYWAIT P0, [R2+URZ+0x30840], R3 ;  /* 0x03084003020075a7 */ /* 0x000e24000800017f */
[----:B0-----:R-:W-:Y:S05]  /*11af0*/  @!P0 BRA `(.L_x_1221) ;  /* 0x0000003400088947 */ /* 0x001fea0003800000 */
.L_x_1282:
        /* <DEDUP_REMOVED lines=11> */
.L_x_1222:
        /* <DEDUP_REMOVED lines=26> */
[----:B------:R-:W-:Y:S02]  /*11d50*/  ULEA UR11, UR11, UR5, 0x6 ;  /* 0x000000050b0b7291 */ /* 0x000fe4000f8e303f */
        /* <DEDUP_REMOVED lines=15> */
.L_x_1283:
        /* <DEDUP_REMOVED lines=13> */
.L_x_1224:
[----:B01----:R-:W2:Y:S01]  /*11f20*/  LDL.LU R2, [R1] ;  /* 0x0000000001027983 */ /* 0x003ea20000300800 */
[----:B------:R-:W-:-:S03]  /*11f30*/  MOV R10, 0x400 ;  /* 0x00000400000a7802 */ /* 0x000fc60000000f00 */
[----:B------:R-:W3:Y:S01]  /*11f40*/  LDL R3, [R1+0x4] ;  /* 0x0000040001037983 */ /* 0x000ee20000100800 */
[----:B------:R-:W0:Y:S01]  /*11f50*/  S2R R11, SR_CgaCtaId ;  /* 0x00000000000b7919 */ /* 0x000e220000008800 */
[----:B------:R-:W-:Y:S01]  /*11f60*/  R2UR UR11, R5 ;  /* 0x00000000050b72ca */ /* 0x000fe200000e0000 */
[----:B------:R-:W-:Y:S01]  /*11f70*/  UIADD3 UR4, UP0, UR36, 0x470, URZ ;  /* 0x0000047024047890 */ /* 0x000fe2000ff1e03f */
[----:B------:R-:W-:Y:S02]  /*11f80*/  R2UR UR13, R6 ;  /* 0x00000000060d72ca */ /* 0x000fe400000e0000 */
[----:B------:R-:W-:Y:S02]  /*11f90*/  R2UR UR12, R4 ;  /* 0x00000000040c72ca */ /* 0x000fe400000e0000 */
[----:B0-----:R-:W-:Y:S01]  /*11fa0*/  LEA R10, R11, R10, 0x18 ;  /* 0x0000000a0b0a7211 */ /* 0x001fe200078ec0ff */
[----:B------:R-:W-:Y:S01]  /*11fb0*/  UMOV UR10, URZ ;  /* 0x0000003f000a7c82 */ /* 0x000fe20008000000 */
[----:B------:R-:W-:Y:S01]  /*11fc0*/  UMOV UR6, 0x0 ;  /* 0x0000000000067882 */ /* 0x000fe20000000000 */
[----:B------:R-:W-:Y:S01]  /*11fd0*/  UMOV UR7, 0x14f00000 ;  /* 0x14f0000000077882 */ /* 0x000fe20000000000 */
[----:B------:R-:W-:Y:S01]  /*11fe0*/  UMOV UR17, 0x40 ;  /* 0x0000004000117882 */ /* 0x000fe20000000000 */
[----:B------:R-:W-:-:S02]  /*11ff0*/  IMAD.MOV.U32 R6, RZ, RZ, R8 ;  /* 0x000000ffff067224 */ /* 0x000fc400078e0008 */
[----:B------:R-:W-:Y:S02]  /*12000*/  IMAD.MOV.U32 R5, RZ, RZ, R7 ;  /* 0x000000ffff057224 */ /* 0x000fe400078e0007 */
[----:B--2---:R-:W-:-:S04]  /*12010*/  IMAD.MOV.U32 R9, RZ, RZ, R2 ;  /* 0x000000ffff097224 */ /* 0x004fc800078e0002 */
[----:B------:R-:W-:-:S05]  /*12020*/  IMAD R2, R9, 0x8, R10 ;  /* 0x0000000809027824 */ /* 0x000fca00078e020a */
[----:B------:R-:W-:Y:S01]  /*12030*/  R2UR UR9, R2 ;  /* 0x00000000020972ca */ /* 0x000fe200000e0000 */
[----:B------:R-:W-:Y:S01]  /*12040*/  IMAD R2, R9, 0x8000, R10 ;  /* 0x0000800009027824 */ /* 0x000fe200078e020a */
[----:B---3--:R-:W-:-:S04]  /*12050*/  R2UR UR5, R3 ;  /* 0x00000000030572ca */ /* 0x008fc800000e0000 */
[----:B------:R-:W-:-:S07]  /*12060*/  R2UR UR16, R2 ;  /* 0x00000000021072ca */ /* 0x000fce00000e0000 */
[----:B------:R-:W-:Y:S02]  /*12070*/  UIADD3 UR9, UR9, 0x30850, URZ ;  /* 0x0003085009097890 */ /* 0x000fe4000fffe03f */
[----:B------:R-:W-:Y:S02]  /*12080*/  ULEA UR11, UR11, UR5, 0x6 ;  /* 0x000000050b0b7291 */ /* 0x000fe4000f8e303f */
[----:B------:R-:W-:Y:S02]  /*12090*/  UIADD3.X UR5, URZ, UR37, URZ, UP0, !UPT ;  /* 0x000000253f057290 */ /* 0x000fe400087fe43f */
[----:B------:R-:W-:Y:S02]  /*120a0*/  UIADD3 UR8, UR16, 0x400, URZ ;  /* 0x0000040010087890 */ /* 0x000fe4000fffe03f */
[----:B------:R-:W-:Y:S02]  /*120b0*/  UIADD3 UR14, UR16, 0x2400, URZ ;  /* 0x00002400100e7890 */ /* 0x000fe4000fffe03f */
[----:B------:R-:W-:-:S02]  /*120c0*/  UIADD3 UR15, UR16, 0x4400, URZ ;  /* 0x00004400100f7890 */ /* 0x000fc4000fffe03f */
        /* <DEDUP_REMOVED lines=14> */
.L_x_1219:
[----:B------:R-:W-:Y:S05]  /*121b0*/  BSYNC B2 ;  /* 0x0000000000027941 */ /* 0x000fea0003800000 */
.L_x_1218:
[----:B------:R-:W2:Y:S04]  /*121c0*/  LDL R2, [R1+0x14] ;  /* 0x0000140001027983 */ /* 0x000ea80000100800 */
[----:B------:R0:W-:Y:S04]  /*121d0*/  STL [R1], R12 ;  /* 0x0000000c01007387 */ /* 0x0001e80000100800 */
[----:B------:R0:W-:Y:S02]  /*121e0*/  STL [R1+0x8], R14 ;  /* 0x0000080e01007387 */ /* 0x0001e40000100800 */
[----:B0-2---:R-:W-:-:S07]  /*121f0*/  VIADD R7, R2, 0xfffffffd ;  /* 0xfffffffd02077836 */ /* 0x005fce0000000000 */
.L_x_1217:
[----:B------:R-:W-:Y:S05]  /*12200*/  BSYNC B1 ;  /* 0x0000000000017941 */ /* 0x000fea0003800000 */
.L_x_1216:
[----:B------:R-:W2:Y:S01]  /*12210*/  LDL.LU R2, [R1+0x14] ;  /* 0x0000140001027983 */ /* 0x000ea20000300800 */
[----:B------:R-:W-:Y:S01]  /*12220*/  VIADD R13, R13, 0xfffffffe ;  /* 0xfffffffe0d0d7836 */ /* 0x000fe20000000000 */
[----:B--2---:R-:W-:-:S04]  /*12230*/  LOP3.LUT R2, RZ, R2, RZ, 0x33, !PT ;  /* 0x00000002ff027212 */ /* 0x004fc800078e33ff */
[----:B------:R-:W-:-:S13]  /*12240*/  ISETP.NE.AND P0, PT, R13, R2, PT ;  /* 0x000000020d00720c */ /* 0x000fda0003f05270 */
[----:B------:R-:W-:Y:S05]  /*12250*/  @!P0 BRA `(.L_x_1215) ;  /* 0x0000001000708947 */ /* 0x000fea0003800000 */
[----:B------:R-:W-:-:S07]  /*12260*/  IMAD.MOV.U32 R10, RZ, RZ, R6 ;  /* 0x000000ffff0a7224 */ /* 0x000fce00078e0006 */
.L_x_1239:
        /* <DEDUP_REMOVED lines=32> */
.L_x_1227:
[----:B------:R-:W1:Y:S01]  /*12470*/  S2R R3, SR_CgaCtaId ;  /* 0x0000000000037919 */ /* 0x000e620000008800 */
[----:B------:R-:W-:-:S04]  /*12480*/  MOV R2, 0x400 ;  /* 0x0000040000027802 */ /* 0x000fc80000000f00 */
[----:B-1----:R-:W-:Y:S02]  /*12490*/  LEA R2, R3, R2, 0x18 ;  /* 0x0000000203027211 */ /* 0x002fe400078ec0ff */
[----:B------:R-:W-:-:S03]  /*124a0*/  SHF.L.U32 R3, R9, 0x1f, RZ ;  /* 0x0000001f09037819 */ /* 0x000fc600000006ff */
[----:B------:R-:W-:-:S04]  /*124b0*/  IMAD R2, R8, 0x8, R2 ;  /* 0x0000000808027824 */ /* 0x000fc800078e0202 */
[----:B------:R-:W1:Y:S02]  /*124c0*/  SYNCS.PHASECHK.TRANS64.TRYWAIT P0, [R2+URZ+0x30840], R3 ;  /* 0x03084003020075a7 */ /* 0x000e64000800017f */
[----:B-1----:R-:W-:Y:S05]  /*124d0*/  @!P0 BRA `(.L_x_1228) ;  /* 0x0000002800b88947 */ /* 0x002fea0003800000 */
.L_x_1284:
        /* <DEDUP_REMOVED lines=11> */
.L_x_1229:
        /* <DEDUP_REMOVED lines=42> */
.L_x_1285:
        /* <DEDUP_REMOVED lines=8> */
.L_x_1231:
[----:B0-----:R-:W2:Y:S01]  /*128b0*/  LDL.LU R2, [R1] ;  /* 0x0000000001027983 */ /* 0x001ea20000300800 */
[----:B------:R-:W-:-:S03]  /*128c0*/  MOV R13, 0x400 ;  /* 0x00000400000d7802 */ /* 0x000fc60000000f00 */
[----:B------:R-:W3:Y:S01]  /*128d0*/  LDL R11, [R1+0x4] ;  /* 0x00000400010b7983 */ /* 0x000ee20000100800 */
[----:B------:R-:W0:Y:S01]  /*128e0*/  S2R R14, SR_CgaCtaId ;  /* 0x00000000000e7919 */ /* 0x000e220000008800 */
[----:B------:R-:W-:Y:S02]  /*128f0*/  R2UR UR11, R5 ;  /* 0x00000000050b72ca */ /* 0x000fe400000e0000 */
[----:B------:R-:W-:Y:S01]  /*12900*/  R2UR UR9, R3 ;  /* 0x00000000030972ca */ /* 0x000fe200000e0000 */
[----:B------:R-:W-:Y:S01]  /*12910*/  UIADD3 UR4, UP0, UR36, 0x470, URZ ;  /* 0x0000047024047890 */ /* 0x000fe2000ff1e03f */
[----:B------:R-:W-:Y:S02]  /*12920*/  R2UR UR13, R6 ;  /* 0x00000000060d72ca */ /* 0x000fe400000e0000 */
[----:B------:R-:W-:Y:S02]  /*12930*/  R2UR UR12, R4 ;  /* 0x00000000040c72ca */ /* 0x000fe400000e0000 */
[----:B0-----:R-:W-:-:S07]  /*12940*/  LEA R13, R14, R13, 0x18 ;  /* 0x0000000d0e0d7211 */ /* 0x001fce00078ec0ff */
[----:B------:R-:W-:Y:S01]  /*12950*/  UIADD3 UR9, UR9, 0x50, URZ ;  /* 0x0000005009097890 */ /* 0x000fe2000fffe03f */
[----:B------:R-:W-:Y:S01]  /*12960*/  UMOV UR10, URZ ;  /* 0x0000003f000a7c82 */ /* 0x000fe20008000000 */
[----:B------:R-:W-:Y:S01]  /*12970*/  UMOV UR6, 0x0 ;  /* 0x0000000000067882 */ /* 0x000fe20000000000 */
[----:B------:R-:W-:Y:S01]  /*12980*/  UMOV UR7, 0x14f00000 ;  /* 0x14f0000000077882 */ /* 0x000fe20000000000 */
[----:B------:R-:W-:Y:S01]  /*12990*/  UMOV UR17, 0x40 ;  /* 0x0000004000117882 */ /* 0x000fe20000000000 */
[----:B------:R-:W-:Y:S02]  /*129a0*/  IMAD.MOV.U32 R5, RZ, RZ, R12 ;  /* 0x000000ffff057224 */ /* 0x000fe400078e000c */
[----:B------:R-:W-:Y:S02]  /*129b0*/  IMAD.MOV.U32 R6, RZ, RZ, R10 ;  /* 0x000000ffff067224 */ /* 0x000fe400078e000a */
        /* <DEDUP_REMOVED lines=22> */
.L_x_1226:
[----:B------:R-:W-:Y:S05]  /*12b20*/  BSYNC B1 ;  /* 0x0000000000017941 */ /* 0x000fea0003800000 */
.L_x_1225:
[----:B------:R-:W-:Y:S01]  /*12b30*/  VIADD R3, R8, 0x1 ;  /* 0x0000000108037836 */ /* 0x000fe20000000000 */
[----:B------:R-:W-:Y:S01]  /*12b40*/  BSSY B1, `(.L_x_1232) ;  /* 0x0000089000017945 */ /* 0x000fe20003800000 */
[----:B------:R-:W-:-:S03]  /*12b50*/  VIADD R13, R7, 0xffffffff ;  /* 0xffffffff070d7836 */ /* 0x000fc60000000000 */
        /* <DEDUP_REMOVED lines=8> */
[----:B------:R-:W-:Y:S01]  /*12be0*/  IMAD.MOV.U32 R12, RZ, RZ, R13 ;  /* 0x000000ffff0c7224 */ /* 0x000fe200078e000d */
[----:B------:R-:W-:-:S04]  /*12bf0*/  ISETP.NE.U32.AND P0, PT, RZ, UR4, PT ;  /* 0x00000004ff007c0c */ /* 0x000fc8000bf05070 */
[----:B------:R-:W-:-:S13]  /*12c00*/  ISETP.NE.AND.EX P0, PT, RZ, UR5, PT, P0 ;  /* 0x00000005ff007c0c */ /* 0x000fda000bf05300 */
[----:B------:R-:W-:Y:S05]  /*12c10*/  @!P0 BRA `(.L_x_1234) ;  /* 0x0000000000448947 */ /* 0x000fea0003800000 */
        /* <DEDUP_REMOVED lines=17> */
.L_x_1234:
[----:B------:R-:W2:Y:S01]  /*12d30*/  S2R R3, SR_CgaCtaId ;  /* 0x0000000000037919 */ /* 0x000ea20000008800 */
[----:B------:R-:W-:-:S04]  /*12d40*/  MOV R2, 0x400 ;  /* 0x0000040000027802 */ /* 0x000fc80000000f00 */
[----:B--2---:R-:W-:Y:S02]  /*12d50*/  LEA R2, R3, R2, 0x18 ;  /* 0x0000000203027211 */ /* 0x004fe400078ec0ff */
[----:B------:R-:W-:-:S03]  /*12d60*/  SHF.L.U32 R3, R14, 0x1f, RZ ;  /* 0x0000001f0e037819 */ /* 0x000fc600000006ff */
[----:B------:R-:W-:-:S04]  /*12d70*/  IMAD R2, R15, 0x8, R2 ;  /* 0x000000080f027824 */ /* 0x000fc800078e0202 */
[----:B------:R-:W2:Y:S02]  /*12d80*/  SYNCS.PHASECHK.TRANS64.TRYWAIT P0, [R2+URZ+0x30840], R3 ;  /* 0x03084003020075a7 */ /* 0x000ea4000800017f */
[----:B--2---:R-:W-:Y:S05]  /*12d90*/  @!P0 BRA `(.L_x_1235) ;  /* 0x0000002000b08947 */ /* 0x004fea0003800000 */
.L_x_1286:
        /* <DEDUP_REMOVED lines=11> */
.L_x_1236:
        /* <DEDUP_REMOVED lines=42> */
.L_x_1287:
        /* <DEDUP_REMOVED lines=8> */
.L_x_1238:
[----:B-1----:R-:W2:Y:S01]  /*13170*/  LDL R3, [R1+0x4] ;  /* 0x0000040001037983 */ /* 0x002ea20000100800 */
[----:B0-----:R-:W-:Y:S01]  /*13180*/  MOV R9, 0x400 ;  /* 0x0000040000097802 */ /* 0x001fe20000000f00 */
[----:B------:R-:W0:Y:S01]  /*13190*/  S2R R11, SR_CgaCtaId ;  /* 0x00000000000b7919 */ /* 0x000e220000008800 */
[----:B------:R-:W-:Y:S02]  /*131a0*/  R2UR UR11, R5 ;  /* 0x00000000050b72ca */ /* 0x000fe400000e0000 */
        /* <DEDUP_REMOVED lines=16> */
[----:B------:R-:W-:Y:S02]  /*132b0*/  IMAD.MOV.U32 R5, RZ, RZ, R12 ;  /* 0x000000ffff057224 */ /* 0x000fe400078e000c */
[----:B------:R-:W-:Y:S01]  /*132c0*/  IMAD.MOV.U32 R6, RZ, RZ, R10 ;  /* 0x000000ffff067224 */ /* 0x000fe200078e000a */
[----:B--2---:R-:W-:-:S13]  /*132d0*/  R2UR UR5, R3 ;  /* 0x00000000030572ca */ /* 0x004fda00000e0000 */
[----:B------:R-:W-:Y:S02]  /*132e0*/  ULEA UR11, UR11, UR5, 0x6 ;  /* 0x000000050b0b7291 */ /* 0x000fe4000f8e303f */
        /* <DEDUP_REMOVED lines=14> */
.L_x_1233:
[----:B------:R-:W-:Y:S05]  /*133d0*/  BSYNC B1 ;  /* 0x0000000000017941 */ /* 0x000fea0003800000 */
.L_x_1232:
[----:B------:R-:W2:Y:S01]  /*133e0*/  LDL R2, [R1+0x10] ;  /* 0x0000100001027983 */ /* 0x000ea20000100800 */
[----:B------:R-:W-:Y:S01]  /*133f0*/  VIADD R7, R7, 0xfffffffe ;  /* 0xfffffffe07077836 */ /* 0x000fe20000000000 */
[----:B--2---:R-:W-:-:S13]  /*13400*/  ISETP.GT.AND P0, PT, R13, R2, PT ;  /* 0x000000020d00720c */ /* 0x004fda0003f04270 */
[----:B------:R-:W-:Y:S05]  /*13410*/  @P0 BRA `(.L_x_1239) ;  /* 0xffffffec00940947 */ /* 0x000fea000383ffff */
.L_x_1215:
[----:B------:R-:W-:Y:S05]  /*13420*/  BSYNC B0 ;  /* 0x0000000000007941 */ /* 0x000fea0003800000 */
.L_x_1214:
        /* <DEDUP_REMOVED lines=8> */
[----:B------:R-:W1:Y:S08]  /*134b0*/  FLO.U32 R0, UR4 ;  /* 0x0000000400007d00 */ /* 0x000e7000080e0000 */
        /* <DEDUP_REMOVED lines=8> */
.L_x_1241:
[----:B------:R-:W-:Y:S05]  /*13540*/  BSYNC B0 ;  /* 0x0000000000007941 */ /* 0x000fea0003800000 */
.L_x_1240:
        /* <DEDUP_REMOVED lines=11> */
.L_x_1288:
        /* <DEDUP_REMOVED lines=11> */
.L_x_1245:
[----:B------:R-:W2:Y:S01]  /*136b0*/  LDL.LU R8, [R1+0x4] ;  /* 0x0000040001087983 */ /* 0x000ea20000300800 */
[----:B------:R-:W-:-:S03]  /*136c0*/  MOV R2, 0x400 ;  /* 0x0000040000027802 */ /* 0x000fc60000000f00 */
[----:B-1----:R-:W3:Y:S01]  /*136d0*/  LDL R0, [R1] ;  /* 0x0000000001007983 */ /* 0x002ee20000100800 */
[----:B------:R-:W1:Y:S01]  /*136e0*/  S2R R7, SR_CgaCtaId ;  /* 0x0000000000077919 */ /* 0x000e620000008800 */
[----:B------:R-:W-:Y:S02]  /*136f0*/  R2UR UR11, R5 ;  /* 0x00000000050b72ca */ /* 0x000fe400000e0000 */
[----:B------:R-:W-:Y:S01]  /*13700*/  R2UR UR9, R3 ;  /* 0x00000000030972ca */ /* 0x000fe200000e0000 */
[----:B------:R-:W-:Y:S01]  /*13710*/  UIADD3 UR4, UP0, UR36, 0x470, URZ ;  /* 0x0000047024047890 */ /* 0x000fe2000ff1e03f */
[----:B------:R-:W-:Y:S02]  /*13720*/  R2UR UR12, R4 ;  /* 0x00000000040c72ca */ /* 0x000fe400000e0000 */
[----:B------:R-:W-:Y:S02]  /*13730*/  R2UR UR13, R6 ;  /* 0x00000000060d72ca */ /* 0x000fe400000e0000 */
[----:B-1----:R-:W-:-:S07]  /*13740*/  LEA R2, R7, R2, 0x18 ;  /* 0x0000000207027211 */ /* 0x002fce00078ec0ff */
[----:B------:R-:W-:Y:S01]  /*13750*/  UIADD3 UR9, UR9, 0x30850, URZ ;  /* 0x0003085009097890 */ /* 0x000fe2000fffe03f */
[----:B------:R-:W-:Y:S01]  /*13760*/  UMOV UR10, URZ ;  /* 0x0000003f000a7c82 */ /* 0x000fe20008000000 */
[----:B------:R-:W-:Y:S01]  /*13770*/  UMOV UR6, 0x0 ;  /* 0x0000000000067882 */ /* 0x000fe20000000000 */
[----:B------:R-:W-:Y:S01]  /*13780*/  UMOV UR7, 0x14f00000 ;  /* 0x14f0000000077882 */ /* 0x000fe20000000000 */
[----:B------:R-:W-:Y:S01]  /*13790*/  UMOV UR17, 0x40 ;  /* 0x0000004000117882 */ /* 0x000fe20000000000 */
[----:B--2---:R-:W-:Y:S01]  /*137a0*/  R2UR UR5, R8 ;  /* 0x00000000080572ca */ /* 0x004fe200000e0000 */
[----:B---3--:R-:W-:-:S05]  /*137b0*/  IMAD R0, R0, 0x8000, R2 ;  /* 0x0000800000007824 */ /* 0x008fca00078e0202 */
[----:B------:R-:W-:-:S07]  /*137c0*/  R2UR UR14, R0 ;  /* 0x00000000000e72ca */ /* 0x000fce00000e0000 */
[----:B------:R-:W-:Y:S02]  /*137d0*/  ULEA UR11, UR11, UR5, 0x6 ;  /* 0x000000050b0b7291 */ /* 0x000fe4000f8e303f */
[----:B------:R-:W-:-:S04]  /*137e0*/  UIADD3.X UR5, URZ, UR37, URZ, UP0, !UPT ;  /* 0x000000253f057290 */ /* 0x000fc800087fe43f */
        /* <DEDUP_REMOVED lines=17> */
.L_x_1243:
[----:B------:R-:W-:Y:S05]  /*13900*/  BSYNC B0 ;  /* 0x0000000000007941 */ /* 0x000fea0003800000 */
.L_x_1242:
        /* <DEDUP_REMOVED lines=9> */
.L_x_1198:
[----:B------:R-:W-:Y:S05]  /*139a0*/  BSYNC B6 ;  /* 0x0000000000067941 */ /* 0x000fea0003800000 */
.L_x_1196:
[----:B------:R-:W-:-:S03]  /*139b0*/  UMOV UR4, 0xffffffff ;  /* 0xffffffff00047882 */ /* 0x000fc60000000000 */
[----:B------:R-:W-:Y:S05]  /*139c0*/  BRA.DIV UR4, `(.L_x_1246) ;  /* 0x0000001604e07947 */ /* 0x000fea000b800000 */
[----:B------:R2:W3:Y:S04]  /*139d0*/  SHFL.IDX PT, R4, R16, RZ, 0x1f ;  /* 0x00001fff10047589 */ /* 0x0004e800000e0000 */
[----:B------:R-:W4:Y:S02]  /*139e0*/  SHFL.IDX PT, R16, R16, 0x1, 0x1f ;  /* 0x00201f0010107f89 */ /* 0x000f2400000e0000 */
.L_x_1292:
[----:B-1----:R-:W1:Y:S01]  /*139f0*/  S2R R0, SR_TID.X ;  /* 0x0000000000007919 */ /* 0x002e620000002100 */
[----:B------:R-:W-:Y:S01]  /*13a00*/  ULDC UR4, c[0x0][0xc14] ;  /* 0x0003050000047ab9 */ /* 0x000fe20000000800 */
[----:B------:R-:W-:Y:S01]  /*13a10*/  BSSY B0, `(.L_x_1247) ;  /* 0x000000b000007945 */ /* 0x000fe20003800000 */
[----:B------:R-:W-:Y:S01]  /*13a20*/  IMAD.MOV.U32 R17, RZ, RZ, RZ ;  /* 0x000000ffff117224 */ /* 0x000fe200078e00ff */
[----:B-1----:R-:W-:Y:S01]  /*13a30*/  LOP3.LUT R6, R0, 0x1f, RZ, 0xc0, !PT ;  /* 0x0000001f00067812 */ /* 0x002fe200078ec0ff */
[----:B------:R-:W-:-:S03]  /*13a40*/  IMAD.U32 R0, RZ, RZ, UR4 ;  /* 0x00000004ff007e24 */ /* 0x000fc6000f8e00ff */
[C---:B------:R-:W-:Y:S01]  /*13a50*/  ISETP.NE.AND P0, PT, R6.reuse, 0x1f, PT ;  /* 0x0000001f0600780c */ /* 0x040fe20003f05270 */
[----:B------:R-:W-:-:S05]  /*13a60*/  IMAD.IADD R5, R6, 0x1, R19 ;  /* 0x0000000106057824 */ /* 0x000fca00078e0213 */
[----:B------:R-:W-:-:S13]  /*13a70*/  ISETP.GE.OR P0, PT, R5, R0, !P0 ;  /* 0x000000000500720c */ /* 0x000fda0004706670 */
[----:B------:R-:W-:Y:S05]  /*13a80*/  @P0 BRA `(.L_x_1248) ;  /* 0x00000000000c0947 */ /* 0x000fea0003800000 */
[----:B------:R-:W1:Y:S02]  /*13a90*/  LDC.64 R2, c[0x0][0xc58] ;  /* 0x00031600ff027b82 */ /* 0x000e640000000a00 */
[----:B-1----:R-:W-:-:S05]  /*13aa0*/  IMAD.WIDE R2, R5, 0x4, R2 ;  /* 0x0000000405027825 */ /* 0x002fca00078e0202 */
[----:B------:R1:W5:Y:S02]  /*13ab0*/  LDG.E R17, desc[UR60][R2.64] ;  /* 0x0000003c02117981 */ /* 0x000364000c1e1900 */
.L_x_1248:
[----:B------:R-:W-:Y:S05]  /*13ac0*/  BSYNC B0 ;  /* 0x0000000000007941 */ /* 0x000fea0003800000 */
.L_x_1247:
[----:B------:R-:W-:-:S03]  /*13ad0*/  UMOV UR4, 0xffffffff ;  /* 0xffffffff00047882 */ /* 0x000fc60000000000 */
[----:B------:R-:W-:Y:S05]  /*13ae0*/  BRA.DIV UR4, `(.L_x_1249) ;  /* 0x0000001604e47947 */ /* 0x000fea000b800000 */
[----:B0----5:R-:W0:Y:S01]  /*13af0*/  SHFL.UP PT, R14, R17, 0x1, RZ ;  /* 0x04200000110e7989 */ /* 0x021e2200000e00ff */
[C---:B------:R-:W-:Y:S02]  /*13b00*/  ISETP.NE.AND P0, PT, R6.reuse, RZ, PT ;  /* 0x000000ff0600720c */ /* 0x040fe40003f05270 */
[----:B------:R-:W-:Y:S02]  /*13b10*/  ISETP.GE.U32.AND P1, PT, R6, 0x2, PT ;  /* 0x000000020600780c */ /* 0x000fe40003f26070 */
[----:B0-----:R-:W-:Y:S02]  /*13b20*/  SEL R14, R14, RZ, P0 ;  /* 0x000000ff0e0e7207 */ /* 0x001fe40000000000 */
[----:B------:R-:W-:-:S03]  /*13b30*/  ISETP.GE.U32.AND P0, PT, R6, 0x4, PT ;  /* 0x000000040600780c */ /* 0x000fc60003f06070 */
[----:B------:R-:W-:-:S05]  /*13b40*/  IMAD.IADD R13, R17, 0x1, R14 ;  /* 0x00000001110d7824 */ /* 0x000fca00078e020e */
[----:B------:R-:W1:Y:S02]  /*13b50*/  SHFL.UP PT, R14, R13, 0x2, RZ ;  /* 0x044000000d0e7989 */ /* 0x000e6400000e00ff */
[----:B-1----:R-:W-:Y:S02]  /*13b60*/  SEL R2, R14, RZ, P1 ;  /* 0x000000ff0e027207 */ /* 0x002fe40000800000 */
        /* <DEDUP_REMOVED lines=13> */
.L_x_1300:
[----:B------:R-:W-:Y:S02]  /*13c40*/  ULDC UR4, c[0x0][0xc10] ;  /* 0x0003040000047ab9 */ /* 0x000fe40000000800 */
[----:B------:R-:W-:-:S04]  /*13c50*/  IMAD.U32 R5, RZ, RZ, UR4 ;  /* 0x00000004ff057e24 */ /* 0x000fc8000f8e00ff */
[----:B-1----:R-:W-:-:S04]  /*13c60*/  IMAD R3, R14, R5, RZ ;  /* 0x000000050e037224 */ /* 0x002fc800078e02ff */
[----:B--2-4-:R-:W-:-:S05]  /*13c70*/  IMAD.IADD R16, R16, 0x1, R3 ;  /* 0x0000000110107824 */ /* 0x014fca00078e0203 */
[----:B---3--:R-:W-:-:S13]  /*13c80*/  ISETP.GT.AND P0, PT, R16, R4, PT ;  /* 0x000000041000720c */ /* 0x008fda0003f04270 */
[----:B------:R-:W-:Y:S05]  /*13c90*/  @P0 BRA `(.L_x_1250) ;  /* 0x0000000000b40947 */ /* 0x000fea0003800000 */
[----:B------:R-:W1:Y:S02]  /*13ca0*/  LDC R0, c[0x0][0xc14] ;  /* 0x00030500ff007b82 */ /* 0x000e640000000800 */
.L_x_1255:
        /* <DEDUP_REMOVED lines=11> */
[----:B------:R-:W0:Y:S02]  /*13d60*/  LDC.64 R2, c[0x0][0xc58] ;  /* 0x00031600ff027b82 */ /* 0x000e240000000a00 */
[----:B0-----:R-:W-:-:S05]  /*13d70*/  IMAD.WIDE R2, R5, 0x4, R2 ;  /* 0x0000000405027825 */ /* 0x001fca00078e0202 */
[----:B------:R0:W5:Y:S02]  /*13d80*/  LDG.E R17, desc[UR60][R2.64] ;  /* 0x0000003c02117981 */ /* 0x000164000c1e1900 */
.L_x_1253:
[----:B------:R-:W-:Y:S05]  /*13d90*/  BSYNC B0 ;  /* 0x0000000000007941 */ /* 0x000fea0003800000 */
.L_x_1252:
        /* <DEDUP_REMOVED lines=23> */
.L_x_1308:
[----:B------:R-:W-:Y:S02]  /*13f10*/  ULDC UR4, c[0x0][0xc10] ;  /* 0x0003040000047ab9 */ /* 0x000fe40000000800 */
[----:B------:R-:W-:-:S04]  /*13f20*/  IMAD.U32 R5, RZ, RZ, UR4 ;  /* 0x00000004ff057e24 */ /* 0x000fc8000f8e00ff */
[----:B-1----:R-:W-:-:S04]  /*13f30*/  IMAD R3, R14, R5, RZ ;  /* 0x000000050e037224 */ /* 0x002fc800078e02ff */
[----:B------:R-:W-:-:S05]  /*13f40*/  IMAD.IADD R16, R3, 0x1, R16 ;  /* 0x0000000103107824 */ /* 0x000fca00078e0210 */
[----:B------:R-:W-:-:S13]  /*13f50*/  ISETP.GT.AND P0, PT, R16, R4, PT ;  /* 0x000000041000720c */ /* 0x000fda0003f04270 */
[----:B------:R-:W-:Y:S05]  /*13f60*/  @!P0 BRA `(.L_x_1255) ;  /* 0xfffffffc00508947 */ /* 0x000fea000383ffff */
.L_x_1250:
        /* <DEDUP_REMOVED lines=8> */
.L_x_1312:
[----:B------:R-:W-:Y:S01]  /*13ff0*/  ISETP.NE.AND P0, PT, R3, RZ, PT ;  /* 0x000000ff0300720c */ /* 0x000fe20003f05270 */
[----:B------:R-:W-:-:S12]  /*14000*/  IMAD.MOV.U32 R7, RZ, RZ, RZ ;  /* 0x000000ffff077224 */ /* 0x000fd800078e00ff */
[----:B------:R-:W-:Y:S05]  /*14010*/  @!P0 BRA `(.L_x_1257) ;  /* 0x0000000000108947 */ /* 0x000fea0003800000 */
[----:B------:R-:W-:Y:S01]  /*14020*/  UMOV UR4, 0xffffffff ;  /* 0xffffffff00047882 */ /* 0x000fe20000000000 */
[----:B------:R-:W-:Y:S02]  /*14030*/  VIADD R12, R6, 0xffffffff ;  /* 0xffffffff060c7836 */ /* 0x000fe40000000000 */
[----:B------:R-:W-:Y:S05]  /*14040*/  BRA.DIV UR4, `(.L_x_1258) ;  /* 0x0000001a04747947 */ /* 0x000fea000b800000 */
[----:B------:R3:W4:Y:S02]  /*14050*/  SHFL.IDX PT, R7, R2, R12, 0x1f ;  /* 0x00001f0c02077589 */ /* 0x00072400000e0000 */
.L_x_1257:
[----:B0--3--:R-:W0:Y:S01]  /*14060*/  LDC.64 R2, c[0x0][0xc68] ;  /* 0x00031a00ff027b82 */ /* 0x009e220000000a00 */
[----:B------:R-:W-:-:S04]  /*14070*/  IMAD.IADD R19, R6, 0x1, R19 ;  /* 0x0000000106137824 */ /* 0x000fc800078e0213 */
[----:B0-----:R-:W-:-:S05]  /*14080*/  IMAD.WIDE R2, R19, 0x4, R2 ;  /* 0x0000000413027825 */ /* 0x001fca00078e0202 */
[----:B------:R0:W1:Y:S01]  /*14090*/  LDG.E R8, desc[UR60][R2.64] ;  /* 0x0000003c02087981 */ /* 0x000062000c1e1900 */
[----:B----4-:R-:W-:-:S04]  /*140a0*/  IMAD R16, R7, R5, R16 ;  /* 0x0000000507107224 */ /* 0x010fc800078e0210 */
[----:B------:R-:W-:Y:S02]  /*140b0*/  IMAD.IADD R7, R4, 0x1, -R16 ;  /* 0x0000000104077824 */ /* 0x000fe400078e0a10 */
[----:B0-----:R-:W-:Y:S02]  /*140c0*/  IMAD.MOV.U32 R2, RZ, RZ, RZ ;  /* 0x000000ffff027224 */ /* 0x001fe400078e00ff */
[----:B-12---:R-:W-:-:S05]  /*140d0*/  IMAD R6, R17, R8, RZ ;  /* 0x0000000811067224 */ /* 0x006fca00078e02ff */
[-C--:B------:R-:W-:Y:S02]  /*140e0*/  IABS R9, R6.reuse ;  /* 0x0000000600097213 */ /* 0x080fe40000000000 */
[----:B------:R-:W-:Y:S02]  /*140f0*/  IABS R4, R6 ;  /* 0x0000000600047213 */ /* 0x000fe40000000000 */
[----:B------:R-:W0:Y:S03]  /*14100*/  I2F.RP R10, R9 ;  /* 0x00000009000a7306 */ /* 0x000e260000209400 */
[----:B------:R-:W-:-:S05]  /*14110*/  IMAD.MOV R4, RZ, RZ, -R4 ;  /* 0x000000ffff047224 */ /* 0x000fca00078e0a04 */
[----:B0-----:R-:W0:Y:S02]  /*14120*/  MUFU.RCP R10, R10 ;  /* 0x0000000a000a7308 */ /* 0x001e240000001000 */
[----:B0-----:R-:W-:-:S06]  /*14130*/  VIADD R11, R10, 0xffffffe ;  /* 0x0ffffffe0a0b7836 */ /* 0x001fcc0000000000 */
[----:B------:R-:W0:Y:S02]  /*14140*/  F2I.FTZ.U32.TRUNC.NTZ R3, R11 ;  /* 0x0000000b00037305 */ /* 0x000e24000021f000 */
[----:B0-----:R-:W-:-:S04]  /*14150*/  IMAD.MOV R12, RZ, RZ, -R3 ;  /* 0x000000ffff0c7224 */ /* 0x001fc800078e0a03 */
[----:B------:R-:W-:-:S04]  /*14160*/  IMAD R13, R12, R9, RZ ;  /* 0x000000090c0d7224 */ /* 0x000fc800078e02ff */
[----:B------:R-:W-:Y:S01]  /*14170*/  IMAD.HI.U32 R2, R3, R13, R2 ;  /* 0x0000000d03027227 */ /* 0x000fe200078e0002 */
[----:B------:R-:W-:-:S05]  /*14180*/  IABS R3, R7 ;  /* 0x0000000700037213 */ /* 0x000fca0000000000 */
[----:B------:R-:W-:-:S04]  /*14190*/  IMAD.HI.U32 R2, R2, R3, RZ ;  /* 0x0000000302027227 */ /* 0x000fc800078e00ff */
[----:B------:R-:W-:Y:S01]  /*141a0*/  IMAD R4, R2, R4, R3 ;  /* 0x0000000402047224 */ /* 0x000fe200078e0203 */
[----:B------:R-:W-:-:S04]  /*141b0*/  LOP3.LUT R3, R7, R6, RZ, 0x3c, !PT ;  /* 0x0000000607037212 */ /* 0x000fc800078e3cff */
[----:B------:R-:W-:-:S13]  /*141c0*/  ISETP.GT.U32.AND P0, PT, R9, R4, PT ;  /* 0x000000040900720c */ /* 0x000fda0003f04070 */
[----:B------:R-:W-:Y:S02]  /*141d0*/  @!P0 IMAD.IADD R4, R4, 0x1, -R9 ;  /* 0x0000000104048824 */ /* 0x000fe400078e0a09 */
[----:B------:R-:W-:-:S03]  /*141e0*/  @!P0 VIADD R2, R2, 0x1 ;  /* 0x0000000102028836 */ /* 0x000fc60000000000 */
[----:B------:R-:W-:-:S13]  /*141f0*/  ISETP.GE.U32.AND P0, PT, R4, R9, PT ;  /* 0x000000090400720c */ /* 0x000fda0003f06070 */
[----:B------:R-:W-:Y:S01]  /*14200*/  @P0 VIADD R2, R2, 0x1 ;  /* 0x0000000102020836 */ /* 0x000fe20000000000 */
[----:B------:R-:W-:-:S03]  /*14210*/  ISETP.GE.AND P0, PT, R3, RZ, PT ;  /* 0x000000ff0300720c */ /* 0x000fc60003f06270 */
[----:B------:R-:W-:-:S10]  /*14220*/  IMAD.MOV.U32 R9, RZ, RZ, R2 ;  /* 0x000000ffff097224 */ /* 0x000fd400078e0002 */
[----:B------:R-:W-:Y:S01]  /*14230*/  @!P0 IMAD.MOV R9, RZ, RZ, -R9 ;  /* 0x000000ffff098224 */ /* 0x000fe200078e0a09 */
[----:B------:R-:W-:-:S13]  /*14240*/  ISETP.NE.AND P0, PT, R6, RZ, PT ;  /* 0x000000ff0600720c */ /* 0x000fda0003f05270 */
[----:B------:R-:W-:-:S05]  /*14250*/  @!P0 LOP3.LUT R9, RZ, R6, RZ, 0x33, !PT ;  /* 0x00000006ff098212 */ /* 0x000fca00078e33ff */
[----:B------:R-:W-:Y:S02]  /*14260*/  IMAD R4, R8, R9, RZ ;  /* 0x0000000908047224 */ /* 0x000fe400078e02ff */
[----:B------:R-:W-:Y:S02]  /*14270*/  IMAD.MOV R9, RZ, RZ, -R9 ;  /* 0x000000ffff097224 */ /* 0x000fe400078e0a09 */
[----:B------:R-:W-:Y:S02]  /*14280*/  IMAD.MOV R2, RZ, RZ, -R4 ;  /* 0x000000ffff027224 */ /* 0x000fe400078e0a04 */
[----:B------:R-:W-:-:S03]  /*14290*/  IMAD R7, R6, R9, R7 ;  /* 0x0000000906077224 */ /* 0x000fc600078e0207 */
[----:B------:R-:W-:Y:S01]  /*142a0*/  VIADDMNMX R8, R2, R5, R8, PT ;  /* 0x0000000502087246 */ /* 0x000fe20003800108 */
[----:B------:R-:W-:-:S03]  /*142b0*/  IMAD.IADD R4, R7, 0x1, R4 ;  /* 0x0000000107047824 */ /* 0x000fc600078e0204 */
[----:B------:R-:W-:-:S04]  /*142c0*/  IABS R5, R8 ;  /* 0x0000000800057213 */ /* 0x000fc80000000000 */
[----:B------:R-:W0:Y:S08]  /*142d0*/  I2F.RP R10, R5 ;  /* 0x00000005000a7306 */ /* 0x000e300000209400 */
[----:B0-----:R-:W0:Y:S02]  /*142e0*/  MUFU.RCP R10, R10 ;  /* 0x0000000a000a7308 */ /* 0x001e240000001000 */
[----:B0-----:R-:W-:-:S06]  /*142f0*/  VIADD R2, R10, 0xffffffe ;  /* 0x0ffffffe0a027836 */ /* 0x001fcc0000000000 */
[----:B------:R0:W1:Y:S02]  /*14300*/  F2I.FTZ.U32.TRUNC.NTZ R3, R2 ;  /* 0x0000000200037305 */ /* 0x000064000021f000 */
[----:B0-----:R-:W-:Y:S02]  /*14310*/  IMAD.MOV.U32 R2, RZ, RZ, RZ ;  /* 0x000000ffff027224 */ /* 0x001fe400078e00ff */
[----:B-1----:R-:W-:-:S04]  /*14320*/  IMAD.MOV R6, RZ, RZ, -R3 ;  /* 0x000000ffff067224 */ /* 0x002fc800078e0a03 */
        /* <DEDUP_REMOVED lines=22> */
.L_x_1251:
[----:B------:R-:W-:Y:S01]  /*14490*/  UMOV UR4, URZ ;  /* 0x0000003f00047c82 */ /* 0x000fe20008000000 */
[----:B------:R-:W-:Y:S01]  /*144a0*/  UMOV UR5, URZ ;  /* 0x0000003f00057c82 */ /* 0x000fe20008000000 */
[----:B------:R-:W-:Y:S01]  /*144b0*/  ULDC UR6, c[0x0][0xc14] ;  /* 0x0003050000067ab9 */ /* 0x000fe20000000800 */
[----:B------:R-:W-:Y:S02]  /*144c0*/  IMAD.MOV.U32 R16, RZ, RZ, R4 ;  /* 0x000000ffff107224 */ /* 0x000fe400078e0004 */
[----:B------:R-:W-:Y:S02]  /*144d0*/  IMAD.U32 R17, RZ, RZ, UR4 ;  /* 0x00000004ff117e24 */ /* 0x000fe4000f8e00ff */
[----:B------:R-:W-:Y:S02]  /*144e0*/  IMAD.U32 R18, RZ, RZ, UR5 ;  /* 0x00000005ff127e24 */ /* 0x000fe4000f8e00ff */
[----:B------:R-:W-:-:S07]  /*144f0*/  IMAD.U32 R19, RZ, RZ, UR6 ;  /* 0x00000006ff137e24 */ /* 0x000fce000f8e00ff */
.L_x_1259:
        /* <DEDUP_REMOVED lines=12> */
.L_x_1184:
[----:B-1----:R-:W3:Y:S01]  /*145c0*/  LDL.LU R0, [R1+0x18] ;  /* 0x0000180001007983 */ /* 0x002ee20000300800 */
[----:B------:R-:W-:Y:S01]  /*145d0*/  BSSY B0, `(.L_x_1261) ;  /* 0x000000b000007945 */ /* 0x000fe20003800000 */
[----:B------:R-:W1:Y:S01]  /*145e0*/  S2R R5, SR_CgaCtaId ;  /* 0x0000000000057919 */ /* 0x000e620000008800 */
[----:B---3--:R-:W-:-:S05]  /*145f0*/  VIADD R0, R0, 0x1 ;  /* 0x0000000100007836 */ /* 0x008fca0000000000 */
[----:B--2---:R-:W-:-:S04]  /*14600*/  LEA.HI R2, R0, R0, RZ, 0x1 ;  /* 0x0000000000027211 */ /* 0x004fc800078f08ff */
[----:B------:R-:W-:-:S05]  /*14610*/  LOP3.LUT R3, R2, 0xfffffffe, RZ, 0xc0, !PT ;  /* 0xfffffffe02037812 */ /* 0x000fca00078ec0ff */
[----:B------:R-:W-:Y:S01]  /*14620*/  IMAD.IADD R3, R0, 0x1, -R3 ;  /* 0x0000000100037824 */ /* 0x000fe200078e0a03 */
[----:B------:R-:W-:-:S04]  /*14630*/  MOV R0, 0x400 ;  /* 0x0000040000007802 */ /* 0x000fc80000000f00 */
[----:B-1----:R-:W-:Y:S02]  /*14640*/  LEA R0, R5, R0, 0x18 ;  /* 0x0000000005007211 */ /* 0x002fe400078ec0ff */
[----:B------:R-:W-:-:S04]  /*14650*/  SHF.L.U32 R3, R3, 0x1f, RZ ;  /* 0x0000001f03037819 */ /* 0x000fc800000006ff */
[----:B------:R-:W1:Y:S02]  /*14660*/  SYNCS.PHASECHK.TRANS64.TRYWAIT P0, [R0+URZ+0x30820], R3 ;  /* 0x03082003000075a7 */ /* 0x000e64000800017f */
[----:B-1----:R-:W-:Y:S05]  /*14670*/  @!P0 BRA `(.L_x_1262) ;  /* 0x0000001400108947 */ /* 0x002fea0003800000 */
.L_x_1315:
[----:B------:R-:W-:Y:S05]  /*14680*/  BSYNC B0 ;  /* 0x0000000000007941 */ /* 0x000fea0003800000 */
.L_x_1261:
[----:B------:R-:W-:-:S03]  /*14690*/  UMOV UR4, 0xffffffff ;  /* 0xffffffff00047882 */ /* 0x000fc60000000000 */
[----:B------:R-:W-:Y:S05]  /*146a0*/  BRA.DIV UR4, `(.L_x_1263) ;  /* 0x0000001604187947 */ /* 0x000fea000b800000 */
[----:B------:R-:W2:Y:S02]  /*146b0*/  S2R R2, SR_TID.X ;  /* 0x0000000000027919 */ /* 0x000ea40000002100 */
[----:B--2---:R-:W-:-:S04]  /*146c0*/  SHF.R.U32.HI R2, RZ, 0x5, R2 ;  /* 0x00000005ff027819 */ /* 0x004fc80000011602 */
[----:B------:R-:W-:-:S05]  /*146d0*/  LOP3.LUT R2, R2, 0x3, RZ, 0xc0, !PT ;  /* 0x0000000302027812 */ /* 0x000fca00078ec0ff */
[----:B------:R2:W3:Y:S02]  /*146e0*/  SHFL.IDX PT, R14, R2, RZ, 0x1f ;  /* 0x00001fff020e7589 */ /* 0x0004e400000e0000 */
.L_x_1318:
[----:B---3--:R-:W-:Y:S01]  /*146f0*/  ISETP.NE.AND P0, PT, R14, RZ, PT ;  /* 0x000000ff0e00720c */ /* 0x008fe20003f05270 */
[----:B------:R-:W-:-:S12]  /*14700*/  BSSY B0, `(.L_x_1264) ;  /* 0x0000029000007945 */ /* 0x000fd80003800000 */
[----:B------:R-:W-:Y:S05]  /*14710*/  @P0 BRA `(.L_x_1265) ;  /* 0x00000000009c0947 */ /* 0x000fea0003800000 */
[----:B------:R-:W-:-:S03]  /*14720*/  UMOV UR4, 0xffffffff ;  /* 0xffffffff00047882 */ /* 0x000fc60000000000 */
[----:B------:R-:W-:Y:S05]  /*14730*/  BRA.DIV UR4, `(.L_x_1266) ;  /* 0x0000001604287947 */ /* 0x000fea000b800000 */
[----:B------:R-:W-:-:S13]  /*14740*/  ELECT P6, URZ, PT ;  /* 0x00000000003f782f */ /* 0x000fda00038c0000 */
.L_x_1321:
        /* <DEDUP_REMOVED lines=8> */
.L_x_1267:
[----:B-1----:R-:W2:Y:S04]  /*147d0*/  LDL R3, [R1] ;  /* 0x0000000001037983 */ /* 0x002ea80000100800 */
[----:B------:R-:W3:Y:S01]  /*147e0*/  LDL.LU R7, [R1+0x8] ;  /* 0x0000080001077983 */ /* 0x000ee20000300800 */
[----:B------:R-:W-:-:S04]  /*147f0*/  VIADD R2, R0, 0x30840 ;  /* 0x0003084000027836 */ /* 0x000fc80000000000 */
[C---:B--2---:R-:W-:Y:S02]  /*14800*/  IMAD R6, R3.reuse, 0x8, R2 ;  /* 0x0000000803067824 */ /* 0x044fe400078e0202 */
[----:B------:R-:W-:Y:S01]  /*14810*/  VIADD R3, R3, 0x1 ;  /* 0x0000000103037836 */ /* 0x000fe20000000000 */
[----:B---3--:R-:W-:-:S04]  /*14820*/  SHF.L.U32 R5, R7, 0x1f, RZ ;  /* 0x0000001f07057819 */ /* 0x008fc800000006ff */
[C---:B------:R-:W-:Y:S01]  /*14830*/  ISETP.NE.AND P1, PT, R3.reuse, 0x2, PT ;  /* 0x000000020300780c */ /* 0x040fe20003f25270 */
[----:B------:R-:W1:Y:S03]  /*14840*/  SYNCS.PHASECHK.TRANS64.TRYWAIT P0, [R6+URZ], R5 ;  /* 0x00000005060075a7 */ /* 0x000e66000800017f */
[----:B------:R-:W-:Y:S02]  /*14850*/  SEL R4, RZ, 0x1, P1 ;  /* 0x00000001ff047807 */ /* 0x000fe40000800000 */
[----:B------:R-:W-:Y:S02]  /*14860*/  SEL R3, R3, RZ, P1 ;  /* 0x000000ff03037207 */ /* 0x000fe40000800000 */
[----:B------:R-:W-:-:S03]  /*14870*/  LOP3.LUT R4, R7, R4, RZ, 0x3c, !PT ;  /* 0x0000000407047212 */ /* 0x000fc600078e3cff */
[----:B------:R-:W-:Y:S01]  /*14880*/  IMAD R7, R3, 0x8, R2 ;  /* 0x0000000803077824 */ /* 0x000fe200078e0202 */
[----:B------:R-:W-:Y:S01]  /*14890*/  SHF.L.U32 R2, R4, 0x1f, RZ ;  /* 0x0000001f04027819 */ /* 0x000fe200000006ff */
[----:B-1----:R-:W-:Y:S06]  /*148a0*/  @!P0 BRA `(.L_x_1268) ;  /* 0x0000001000ec8947 */ /* 0x002fec0003800000 */
.L_x_1322:
[----:B------:R-:W2:Y:S02]  /*148b0*/  SYNCS.PHASECHK.TRANS64.TRYWAIT P0, [R7+URZ], R2 ;  /* 0x00000002070075a7 */ /* 0x000ea4000800017f */
[----:B--2---:R-:W-:Y:S05]  /*148c0*/  @!P0 BRA `(.L_x_1269) ;  /* 0x0000001000f88947 */ /* 0x004fea0003800000 */
.L_x_1323:
[----:B------:R-:W-:Y:S05]  /*148d0*/  @!P2 BRA `(.L_x_1270) ;  /* 0x000000000004a947 */ /* 0x000fea0003800000 */
[----:B------:R-:W-:Y:S01]  /*148e0*/  BPT.TRAP 0x1 ;  /* 0x000000040000795c */ /* 0x000fe20000300000 */
.L_x_1270:
[----:B------:R-:W3:Y:S01]  /*148f0*/  LDL.LU R4, [R1] ;  /* 0x0000000001047983 */ /* 0x000ee20000300800 */
[----:B------:R-:W-:-:S04]  /*14900*/  VIADD R0, R0, 0x30860 ;  /* 0x0003086000007836 */ /* 0x000fc80000000000 */
[----:B---3--:R-:W-:-:S04]  /*14910*/  IMAD R4, R4, 0x8, R0 ;  /* 0x0000000804047824 */ /* 0x008fc800078e0200 */
[----:B------:R-:W3:Y:S02]  /*14920*/  SYNCS.PHASECHK.TRANS64.TRYWAIT P0, [R4+URZ], R5 ;  /* 0x00000005040075a7 */ /* 0x000ee4000800017f */
[----:B---3--:R-:W-:Y:S05]  /*14930*/  @!P0 BRA `(.L_x_1271) ;  /* 0x0000001000f08947 */ /* 0x008fea0003800000 */
.L_x_1324:
[----:B------:R-:W-:-:S07]  /*14940*/  IMAD R3, R3, 0x8, R0 ;  /* 0x0000000803037824 */ /* 0x000fce00078e0200 */
.L_x_1272:
[----:B----4-:R4:W0:Y:S02]  /*14950*/  SYNCS.PHASECHK.TRANS64.TRYWAIT P0, [R3+URZ], R2 ;  /* 0x00000002030075a7 */ /* 0x010824000800017f */
[----:B0-----:R-:W-:Y:S05]  /*14960*/  @!P0 NANOSLEEP.SYNCS 0x989680 ;  /* 0x009896800000895d */ /* 0x001fea0003900000 */
[----:B------:R-:W0:Y:S02]  /*14970*/  @!P0 SYNCS.PHASECHK.TRANS64 P0, [R3+URZ], R2 ;  /* 0x00000002030085a7 */ /* 0x000e24000800007f */
[----:B0-----:R-:W-:Y:S05]  /*14980*/  @!P0 BRA `(.L_x_1272) ;  /* 0xfffffffc00f08947 */ /* 0x001fea000383ffff */
.L_x_1265:
[----:B------:R-:W-:Y:S05]  /*14990*/  BSYNC B0 ;  /* 0x0000000000007941 */ /* 0x000fea0003800000 */
.L_x_1264:
[----:B------:R-:W-:Y:S05]  /*149a0*/  EXIT ;  /* 0x000000000000794d */ /* 0x000fea0003800000 */
.L_x_1088:
[----:B0-----:R-:W-:-:S04]  /*149b0*/  IMAD.U32 R3, RZ, RZ, UR38 ;  /* 0x00000026ff037e24 */ /* 0x001fc8000f8e00ff */
[----:B------:R0:W1:Y:S03]  /*149c0*/  SYNCS.PHASECHK.TRANS64.TRYWAIT P1, [R3+URZ+0x30800], R0 ;  /* 0x03080000030075a7 */ /* 0x000066000802017f */
[----:B-1----:R-:W-:Y:S05]  /*149d0*/  @!P1 NANOSLEEP.SYNCS 0x989680 ;  /* 0x009896800000995d */ /* 0x002fea0003900000 */
[----:B------:R-:W1:Y:S02]  /*149e0*/  @!P1 SYNCS.PHASECHK.TRANS64 P1, [R3+URZ+0x30800], R0 ;  /* 0x03080000030095a7 */ /* 0x000e64000802007f */
[----:B-1----:R-:W-:Y:S05]  /*149f0*/  @!P1 BRA `(.L_x_1088) ;  /* 0xfffffffc00ec9947 */ /* 0x002fea000383ffff */
[----:B------:R-:W-:Y:S05]  /*14a00*/  BRA `(.L_x_1273) ;  /* 0xfffffed0009c7947 */ /* 0x000fea000383ffff */
.L_x_1092:
[----:B-1----:R1:W2:Y:S02]  /*14a10*/  SYNCS.PHASECHK.TRANS64.TRYWAIT P2, [R5+URZ+0x30830], R0 ;  /* 0x03083000050075a7 */ /* 0x0022a4000804017f */
[----:B--2---:R-:W-:Y:S05]  /*14a20*/  @!P2 NANOSLEEP.SYNCS 0x989680 ;  /* 0x009896800000a95d */ /* 0x004fea0003900000 */
[----:B------:R-:W2:Y:S02]  /*14a30*/  @!P2 SYNCS.PHASECHK.TRANS64 P2, [R5+URZ+0x30830], R0 ;  /* 0x030830000500a5a7 */ /* 0x000ea4000804007f */
[----:B--2---:R-:W-:Y:S05]  /*14a40*/  @!P2 BRA `(.L_x_1092) ;  /* 0xfffffffc00f0a947 */ /* 0x004fea000383ffff */
[----:B------:R-:W-:Y:S05]  /*14a50*/  BRA `(.L_x_1091) ;  /* 0xfffffed000c07947 */ /* 0x000fea000383ffff */
.L_x_1108:
[----:B-1----:R-:W-:-:S04]  /*14a60*/  IMAD.U32 R153, RZ, RZ, UR5 ;  /* 0x00000005ff997e24 */ /* 0x002fc8000f8e00ff */
[----:B------:R1:W2:Y:S03]  /*14a70*/  SYNCS.PHASECHK.TRANS64.TRYWAIT P2, [R153+URZ+0x30830], R152 ;  /* 0x03083098990075a7 */ /* 0x0002a6000804017f */
[----:B--2---:R-:W-:Y:S05]  /*14a80*/  @!P2 NANOSLEEP.SYNCS 0x989680 ;  /* 0x009896800000a95d */ /* 0x004fea0003900000 */
[----:B------:R-:W2:Y:S02]  /*14a90*/  @!P2 SYNCS.PHASECHK.TRANS64 P2, [R153+URZ+0x30830], R152 ;  /* 0x030830989900a5a7 */ /* 0x000ea4000804007f */
[----:B--2---:R-:W-:Y:S05]  /*14aa0*/  @!P2 BRA `(.L_x_1108) ;  /* 0xfffffffc00eca947 */ /* 0x004fea000383ffff */
[----:B------:R-:W-:Y:S05]  /*14ab0*/  BRA `(.L_x_1107) ;  /* 0xfffffef800607947 */ /* 0x000fea000383ffff */
.L_x_1112:
[----:B-1----:R-:W-:-:S04]  /*14ac0*/  IMAD.U32 R221, RZ, RZ, UR6 ;  /* 0x00000006ffdd7e24 */ /* 0x002fc8000f8e00ff */
[----:B------:R1:W2:Y:S03]  /*14ad0*/  SYNCS.PHASECHK.TRANS64.TRYWAIT P2, [R221+URZ+0x30850], R0 ;  /* 0x03085000dd0075a7 */ /* 0x0002a6000804017f */
[----:B--2---:R-:W-:Y:S05]  /*14ae0*/  @!P2 NANOSLEEP.SYNCS 0x989680 ;  /* 0x009896800000a95d */ /* 0x004fea0003900000 */
[----:B------:R-:W2:Y:S02]  /*14af0*/  @!P2 SYNCS.PHASECHK.TRANS64 P2, [R221+URZ+0x30850], R0 ;  /* 0x03085000dd00a5a7 */ /* 0x000ea4000804007f */
[----:B--2---:R-:W-:Y:S05]  /*14b00*/  @!P2 BRA `(.L_x_1112) ;  /* 0xfffffffc00eca947 */ /* 0x004fea000383ffff */
[----:B------:R-:W-:Y:S05]  /*14b10*/  BRA `(.L_x_1111) ;  /* 0xffffff0400e87947 */ /* 0x000fea000383ffff */
.L_x_1129:
[----:B-1----:R-:W-:-:S04]  /*14b20*/  IMAD.U32 R152, RZ, RZ, UR5 ;  /* 0x00000005ff987e24 */ /* 0x002fc8000f8e00ff */
[----:B------:R1:W2:Y:S03]  /*14b30*/  SYNCS.PHASECHK.TRANS64.TRYWAIT P2, [R152+URZ+0x30830], R3 ;  /* 0x03083003980075a7 */ /* 0x0002a6000804017f */
[----:B--2---:R-:W-:Y:S05]  /*14b40*/  @!P2 NANOSLEEP.SYNCS 0x989680 ;  /* 0x009896800000a95d */ /* 0x004fea0003900000 */
[----:B------:R-:W2:Y:S02]  /*14b50*/  @!P2 SYNCS.PHASECHK.TRANS64 P2, [R152+URZ+0x30830], R3 ;  /* 0x030830039800a5a7 */ /* 0x000ea4000804007f */
[----:B--2---:R-:W-:Y:S05]  /*14b60*/  @!P2 BRA `(.L_x_1129) ;  /* 0xfffffffc00eca947 */ /* 0x004fea000383ffff */
[----:B------:R-:W-:Y:S05]  /*14b70*/  BRA `(.L_x_1128) ;  /* 0xffffff2000847947 */ /* 0x000fea000383ffff */
.L_x_1133:
[----:B0-----:R-:W-:-:S04]  /*14b80*/  IMAD.U32 R3, RZ, RZ, UR11 ;  /* 0x0000000bff037e24 */ /* 0x001fc8000f8e00ff */
[----:B------:R0:W2:Y:S03]  /*14b90*/  SYNCS.PHASECHK.TRANS64.TRYWAIT P2, [R3+URZ+0x30850], R0 ;  /* 0x03085000030075a7 */ /* 0x0000a6000804017f */
[----:B--2---:R-:W-:Y:S05]  /*14ba0*/  @!P2 NANOSLEEP.SYNCS 0x989680 ;  /* 0x009896800000a95d */ /* 0x004fea0003900000 */
[----:B------:R-:W2:Y:S02]  /*14bb0*/  @!P2 SYNCS.PHASECHK.TRANS64 P2, [R3+URZ+0x30850], R0 ;  /* 0x030850000300a5a7 */ /* 0x000ea4000804007f */
[----:B--2---:R-:W-:Y:S05]  /*14bc0*/  @!P2 BRA `(.L_x_1133) ;  /* 0xfffffffc00eca947 */ /* 0x004fea000383ffff */
[----:B------:R-:W-:Y:S05]  /*14bd0*/  BRA `(.L_x_1132) ;  /* 0xffffff30000c7947 */ /* 0x000fea000383ffff */
.L_x_1139:
[----:B-1----:R-:W-:-:S04]  /*14be0*/  IMAD.U32 R152, RZ, RZ, UR5 ;  /* 0x00000005ff987e24 */ /* 0x002fc8000f8e00ff */
[----:B------:R1:W2:Y:S03]  /*14bf0*/  SYNCS.PHASECHK.TRANS64.TRYWAIT P2, [R152+URZ+0x30830], R3 ;  /* 0x03083003980075a7 */ /* 0x0002a6000804017f */
[----:B--2---:R-:W-:Y:S05]  /*14c00*/  @!P2 NANOSLEEP.SYNCS 0x989680 ;  /* 0x009896800000a95d */ /* 0x004fea0003900000 */
[----:B------:R-:W2:Y:S02]  /*14c10*/  @!P2 SYNCS.PHASECHK.TRANS64 P2, [R152+URZ+0x30830], R3 ;  /* 0x030830039800a5a7 */ /* 0x000ea4000804007f */
[----:B--2---:R-:W-:Y:S05]  /*14c20*/  @!P2 BRA `(.L_x_1139) ;  /* 0xfffffffc00eca947 */ /* 0x004fea000383ffff */
[----:B------:R-:W-:Y:S05]  /*14c30*/  BRA `(.L_x_1138) ;  /* 0xffffff3c00947947 */ /* 0x000fea000383ffff */
.L_x_1143:
[----:B0-----:R-:W-:-:S04]  /*14c40*/  IMAD.U32 R3, RZ, RZ, UR11 ;  /* 0x0000000bff037e24 */ /* 0x001fc8000f8e00ff */
[----:B------:R0:W2:Y:S03]  /*14c50*/  SYNCS.PHASECHK.TRANS64.TRYWAIT P2, [R3+URZ+0x30850], R0 ;  /* 0x03085000030075a7 */ /* 0x0000a6000804017f */
[----:B--2---:R-:W-:Y:S05]  /*14c60*/  @!P2 NANOSLEEP.SYNCS 0x989680 ;  /* 0x009896800000a95d */ /* 0x004fea0003900000 */
[----:B------:R-:W2:Y:S02]  /*14c70*/  @!P2 SYNCS.PHASECHK.TRANS64 P2, [R3+URZ+0x30850], R0 ;  /* 0x030850000300a5a7 */ /* 0x000ea4000804007f */
[----:B--2---:R-:W-:Y:S05]  /*14c80*/  @!P2 BRA `(.L_x_1143) ;  /* 0xfffffffc00eca947 */ /* 0x004fea000383ffff */
[----:B------:R-:W-:Y:S05]  /*14c90*/  BRA `(.L_x_1142) ;  /* 0xffffff4c001c7947 */ /* 0x000fea000383ffff */
.L_x_1156:
[----:B-1----:R-:W-:-:S04]  /*14ca0*/  IMAD.U32 R7, RZ, RZ, UR5 ;  /* 0x00000005ff077e24 */ /* 0x002fc8000f8e00ff */
[----:B------:R1:W2:Y:S03]  /*14cb0*/  SYNCS.PHASECHK.TRANS64.TRYWAIT P0, [R7+URZ+0x30850], R0 ;  /* 0x03085000070075a7 */ /* 0x0002a6000800017f */
[----:B--2---:R-:W-:Y:S05]  /*14cc0*/  @!P0 NANOSLEEP.SYNCS 0x989680 ;  /* 0x009896800000895d */ /* 0x004fea0003900000 */
[----:B------:R-:W2:Y:S02]  /*14cd0*/  @!P0 SYNCS.PHASECHK.TRANS64 P0, [R7+URZ+0x30850], R0 ;  /* 0x03085000070085a7 */ /* 0x000ea4000800007f */
[----:B--2---:R-:W-:Y:S05]  /*14ce0*/  @!P0 BRA `(.L_x_1156) ;  /* 0xfffffffc00ec8947 */ /* 0x004fea000383ffff */
[----:B------:R-:W-:Y:S05]  /*14cf0*/  BRA `(.L_x_1155) ;  /* 0xffffff6800f47947 */ /* 0x000fea000383ffff */
.L_x_1206:
[----:B------:R-:W1:Y:S01]  /*14d00*/  S2R R9, SR_TID.X ;  /* 0x0000000000097919 */ /* 0x000e620000002100 */
[----:B------:R-:W-:Y:S01]  /*14d10*/  BSSY B0, `(.L_x_1274) ;  /* 0x000000a000007945 */ /* 0x000fe20003800000 */
[----:B------:R-:W-:Y:S02]  /*14d20*/  IMAD.MOV.U32 R12, RZ, RZ, RZ ;  /* 0x000000ffff0c7224 */ /* 0x000fe400078e00ff */
[----:B------:R-:W-:Y:S02]  /*14d30*/  IMAD.MOV.U32 R11, RZ, RZ, 0x1f ;  /* 0x0000001fff0b7424 */ /* 0x000fe400078e00ff */
[----:B------:R-:W-:Y:S01]  /*14d40*/  IMAD.MOV.U32 R15, RZ, RZ, -0x1 ;  /* 0xffffffffff0f7424 */ /* 0x000fe200078e00ff */
[----:B-1----:R-:W-:-:S04]  /*14d50*/  SHF.R.U32.HI R9, RZ, 0x5, R9 ;  /* 0x00000005ff097819 */ /* 0x002fc80000011609 */
[----:B------:R-:W-:-:S05]  /*14d60*/  LOP3.LUT R9, R9, 0x3, RZ, 0xc0, !PT ;  /* 0x0000000309097812 */ /* 0x000fca00078ec0ff */
[----:B0-----:R-:W-:-:S07]  /*14d70*/  IMAD.MOV.U32 R13, RZ, RZ, R9 ;  /* 0x000000ffff0d7224 */ /* 0x001fce00078e0009 */
[----:B------:R-:W-:Y:S05]  /*14d80*/  WARPSYNC.COLLECTIVE R15, `(.L_x_1275) ;  /* 0x000000000f087348 */ /* 0x000fea0003c00000 */
[----:B------:R0:W1:Y:S02]  /*14d90*/  SHFL.IDX P6, R14, R13, R12, R11 ;  /* 0x0000000c0d0e7389 */ /* 0x00006400000c000b */
[----:B01----:R-:W-:Y:S01]  /*14da0*/  ENDCOLLECTIVE ;  /* 0x000000000000791b */ /* 0x003fe20003800000 */
.L_x_1275:
[----:B------:R-:W-:Y:S05]  /*14db0*/  BSYNC B0 ;  /* 0x0000000000007941 */ /* 0x000fea0003800000 */
.L_x_1274:
[----:B------:R-:W-:Y:S05]  /*14dc0*/  BRA `(.L_x_1276) ;  /* 0xffffffc000547947 */ /* 0x000fea000383ffff */
.L_x_1207:
[----:B------:R-:W-:Y:S01]  /*14dd0*/  BSSY B0, `(.L_x_1277) ;  /* 0x0000006000007945 */ /* 0x000fe20003800000 */
[----:B------:R-:W-:-:S07]  /*14de0*/  IMAD.MOV.U32 R15, RZ, RZ, -0x1 ;  /* 0xffffffffff0f7424 */ /* 0x000fce00078e00ff */
[----:B0-----:R-:W-:Y:S05]  /*14df0*/  WARPSYNC.COLLECTIVE R15, `(.L_x_1278) ;  /* 0x000000000f0c7348 */ /* 0x001fea0003c00000 */
[----:B------:R-:W-:Y:S02]  /*14e00*/  ELECT P6, UR62, PT ;  /* 0x00000000003e782f */ /* 0x000fe400038c0000 */
[----:B------:R-:W-:Y:S01]  /*14e10*/  MOV R14, UR62 ;  /* 0x0000003e000e7c02 */ /* 0x000fe20008000f00 */
[----:B0-----:R-:W-:Y:S10]  /*14e20*/  ENDCOLLECTIVE ;  /* 0x000000000000791b */ /* 0x001ff40003800000 */
.L_x_1278:
[----:B------:R-:W-:Y:S05]  /*14e30*/  BSYNC B0 ;  /* 0x0000000000007941 */ /* 0x000fea0003800000 */
.L_x_1277:
[----:B------:R-:W-:Y:S05]  /*14e40*/  BRA `(.L_x_1279) ;  /* 0xffffffc000447947 */ /* 0x000fea000383ffff */
.L_x_1210:
[----:B-1----:R1:W2:Y:S02]  /*14e50*/  SYNCS.PHASECHK.TRANS64.TRYWAIT P0, [R9+URZ+0x30840], R10 ;  /* 0x0308400a090075a7 */ /* 0x0022a4000800017f */
[----:B--2---:R-:W-:Y:S05]  /*14e60*/  @!P0 NANOSLEEP.SYNCS 0x989680 ;  /* 0x009896800000895d */ /* 0x004fea0003900000 */
[----:B------:R-:W2:Y:S02]  /*14e70*/  @!P0 SYNCS.PHASECHK.TRANS64 P0, [R9+URZ+0x30840], R10 ;  /* 0x0308400a090085a7 */ /* 0x000ea4000800007f */
[----:B--2---:R-:W-:Y:S05]  /*14e80*/  @!P0 BRA `(.L_x_1210) ;  /* 0xfffffffc00f08947 */ /* 0x004fea000383ffff */
[----:B------:R-:W-:Y:S05]  /*14e90*/  BRA `(.L_x_1280) ;  /* 0xffffffc000ac7947 */ /* 0x000fea000383ffff */
.L_x_1213:
        /* <DEDUP_REMOVED lines=8> */
.L_x_1221:
[----:B0-----:R0:W1:Y:S02]  /*14f20*/  SYNCS.PHASECHK.TRANS64.TRYWAIT P0, [R2+URZ+0x30840], R3 ;  /* 0x03084003020075a7 */ /* 0x001064000800017f */
[----:B-1----:R-:W-:Y:S05]  /*14f30*/  @!P0 NANOSLEEP.SYNCS 0x989680 ;  /* 0x009896800000895d */ /* 0x002fea0003900000 */
[----:B------:R-:W1:Y:S02]  /*14f40*/  @!P0 SYNCS.PHASECHK.TRANS64 P0, [R2+URZ+0x30840], R3 ;  /* 0x03084003020085a7 */ /* 0x000e64000800007f */
[----:B-1----:R-:W-:Y:S05]  /*14f50*/  @!P0 BRA `(.L_x_1221) ;  /* 0xfffffffc00f08947 */ /* 0x002fea000383ffff */
[----:B------:R-:W-:Y:S05]  /*14f60*/  BRA `(.L_x_1282) ;  /* 0xffffffc800e47947 */ /* 0x000fea000383ffff */
.L_x_1223:
[----:B0-----:R0:W1:Y:S02]  /*14f70*/  SYNCS.PHASECHK.TRANS64.TRYWAIT P0, [R3+URZ+0x60], R2 ;  /* 0x00006002030075a7 */ /* 0x001064000800017f */
[----:B-1----:R-:W-:Y:S05]  /*14f80*/  @!P0 NANOSLEEP.SYNCS 0x989680 ;  /* 0x009896800000895d */ /* 0x002fea0003900000 */
[----:B------:R-:W1:Y:S02]  /*14f90*/  @!P0 SYNCS.PHASECHK.TRANS64 P0, [R3+URZ+0x60], R2 ;  /* 0x00006002030085a7 */ /* 0x000e64000800007f */
[----:B-1----:R-:W-:Y:S05]  /*14fa0*/  @!P0 BRA `(.L_x_1223) ;  /* 0xfffffffc00f08947 */ /* 0x002fea000383ffff */
[----:B------:R-:W-:Y:S05]  /*14fb0*/  BRA `(.L_x_1283) ;  /* 0xffffffcc00a47947 */ /* 0x000fea000383ffff */
.L_x_1228:
[----:B-1----:R1:W2:Y:S02]  /*14fc0*/  SYNCS.PHASECHK.TRANS64.TRYWAIT P0, [R2+URZ+0x30840], R3 ;  /* 0x03084003020075a7 */ /* 0x0022a4000800017f */
[----:B--2---:R-:W-:Y:S05]  /*14fd0*/  @!P0 NANOSLEEP.SYNCS 0x989680 ;  /* 0x009896800000895d */ /* 0x004fea0003900000 */
[----:B------:R-:W2:Y:S02]  /*14fe0*/  @!P0 SYNCS.PHASECHK.TRANS64 P0, [R2+URZ+0x30840], R3 ;  /* 0x03084003020085a7 */ /* 0x000ea4000800007f */
[----:B--2---:R-:W-:Y:S05]  /*14ff0*/  @!P0 BRA `(.L_x_1228) ;  /* 0xfffffffc00f08947 */ /* 0x004fea000383ffff */
[----:B------:R-:W-:Y:S05]  /*15000*/  BRA `(.L_x_1284) ;  /* 0xffffffd400347947 */ /* 0x000fea000383ffff */
.L_x_1230:
[----:B0-----:R0:W1:Y:S02]  /*15010*/  SYNCS.PHASECHK.TRANS64.TRYWAIT P1, [R3+URZ+0x60], R2 ;  /* 0x00006002030075a7 */ /* 0x001064000802017f */
[----:B-1----:R-:W-:Y:S05]  /*15020*/  @!P1 NANOSLEEP.SYNCS 0x989680 ;  /* 0x009896800000995d */ /* 0x002fea0003900000 */
[----:B------:R-:W1:Y:S02]  /*15030*/  @!P1 SYNCS.PHASECHK.TRANS64 P1, [R3+URZ+0x60], R2 ;  /* 0x00006002030095a7 */ /* 0x000e64000802007f */
[----:B-1----:R-:W-:Y:S05]  /*15040*/  @!P1 BRA `(.L_x_1230) ;  /* 0xfffffffc00f09947 */ /* 0x002fea000383ffff */
[----:B------:R-:W-:Y:S05]  /*15050*/  BRA `(.L_x_1285) ;  /* 0xffffffd400f47947 */ /* 0x000fea000383ffff */
.L_x_1235:
[----:B--2---:R2:W3:Y:S02]  /*15060*/  SYNCS.PHASECHK.TRANS64.TRYWAIT P0, [R2+URZ+0x30840], R3 ;  /* 0x03084003020075a7 */ /* 0x0044e4000800017f */
[----:B---3--:R-:W-:Y:S05]  /*15070*/  @!P0 NANOSLEEP.SYNCS 0x989680 ;  /* 0x009896800000895d */ /* 0x008fea0003900000 */
[----:B------:R-:W3:Y:S02]  /*15080*/  @!P0 SYNCS.PHASECHK.TRANS64 P0, [R2+URZ+0x30840], R3 ;  /* 0x03084003020085a7 */ /* 0x000ee4000800007f */
[----:B---3--:R-:W-:Y:S05]  /*15090*/  @!P0 BRA `(.L_x_1235) ;  /* 0xfffffffc00f08947 */ /* 0x008fea000383ffff */
[----:B------:R-:W-:Y:S05]  /*150a0*/  BRA `(.L_x_1286) ;  /* 0xffffffdc003c7947 */ /* 0x000fea000383ffff */
.L_x_1237:
[----:B0-----:R0:W1:Y:S02]  /*150b0*/  SYNCS.PHASECHK.TRANS64.TRYWAIT P1, [R2+URZ+0x60], R9 ;  /* 0x00006009020075a7 */ /* 0x001064000802017f */
[----:B-1----:R-:W-:Y:S05]  /*150c0*/  @!P1 NANOSLEEP.SYNCS 0x989680 ;  /* 0x009896800000995d */ /* 0x002fea0003900000 */
[----:B------:R-:W1:Y:S02]  /*150d0*/  @!P1 SYNCS.PHASECHK.TRANS64 P1, [R2+URZ+0x60], R9 ;  /* 0x00006009020095a7 */ /* 0x000e64000802007f */
[----:B-1----:R-:W-:Y:S05]  /*150e0*/  @!P1 BRA `(.L_x_1237) ;  /* 0xfffffffc00f09947 */ /* 0x002fea000383ffff */
[----:B------:R-:W-:Y:S05]  /*150f0*/  BRA `(.L_x_1287) ;  /* 0xffffffdc00fc7947 */ /* 0x000fea000383ffff */
.L_x_1244:
[----:B-1----:R1:W2:Y:S02]  /*15100*/  SYNCS.PHASECHK.TRANS64.TRYWAIT P0, [R3+URZ+0x30860], R0 ;  /* 0x03086000030075a7 */ /* 0x0022a4000800017f */
[----:B--2---:R-:W-:Y:S05]  /*15110*/  @!P0 NANOSLEEP.SYNCS 0x989680 ;  /* 0x009896800000895d */ /* 0x004fea0003900000 */
[----:B------:R-:W2:Y:S02]  /*15120*/  @!P0 SYNCS.PHASECHK.TRANS64 P0, [R3+URZ+0x30860], R0 ;  /* 0x03086000030085a7 */ /* 0x000ea4000800007f */
[----:B--2---:R-:W-:Y:S05]  /*15130*/  @!P0 BRA `(.L_x_1244) ;  /* 0xfffffffc00f08947 */ /* 0x004fea000383ffff */
[----:B------:R-:W-:Y:S05]  /*15140*/  BRA `(.L_x_1288) ;  /* 0xffffffe4002c7947 */ /* 0x000fea000383ffff */
.L_x_1246:
        /* <DEDUP_REMOVED lines=8> */
.L_x_1290:
[----:B------:R-:W-:Y:S05]  /*151d0*/  BSYNC B0 ;  /* 0x0000000000007941 */ /* 0x000fea0003800000 */
.L_x_1289:
[----:B------:R-:W-:Y:S02]  /*151e0*/  IMAD.MOV.U32 R13, RZ, RZ, R16 ;  /* 0x000000ffff0d7224 */ /* 0x000fe400078e0010 */
[----:B------:R-:W-:Y:S02]  /*151f0*/  IMAD.MOV.U32 R12, RZ, RZ, 0x1 ;  /* 0x00000001ff0c7424 */ /* 0x000fe400078e00ff */
[----:B------:R-:W-:Y:S02]  /*15200*/  IMAD.MOV.U32 R11, RZ, RZ, 0x1f ;  /* 0x0000001fff0b7424 */ /* 0x000fe400078e00ff */
[----:B------:R-:W-:Y:S02]  /*15210*/  IMAD.MOV.U32 R15, RZ, RZ, -0x1 ;  /* 0xffffffffff0f7424 */ /* 0x000fe400078e00ff */
[----:B------:R-:W-:-:S07]  /*15220*/  IMAD.MOV.U32 R4, RZ, RZ, R14 ;  /* 0x000000ffff047224 */ /* 0x000fce00078e000e */
[----:B------:R-:W-:Y:S05]  /*15230*/  WARPSYNC.COLLECTIVE R15, `(.L_x_1291) ;  /* 0x000000000f087348 */ /* 0x000fea0003c00000 */
[----:B------:R0:W1:Y:S02]  /*15240*/  SHFL.IDX P6, R14, R13, R12, R11 ;  /* 0x0000000c0d0e7389 */ /* 0x00006400000c000b */
[----:B01----:R-:W-:Y:S01]  /*15250*/  ENDCOLLECTIVE ;  /* 0x000000000000791b */ /* 0x003fe20003800000 */
.L_x_1291:
[----:B------:R-:W-:Y:S01]  /*15260*/  IMAD.MOV.U32 R16, RZ, RZ, R14 ;  /* 0x000000ffff107224 */ /* 0x000fe200078e000e */
[----:B------:R-:W-:Y:S06]  /*15270*/  BRA `(.L_x_1292) ;  /* 0xffffffe400dc7947 */ /* 0x000fec000383ffff */
.L_x_1249:
[----:B------:R-:W-:Y:S01]  /*15280*/  BSSY B0, `(.L_x_1293) ;  /* 0x0000008000007945 */ /* 0x000fe20003800000 */
[----:B0----5:R-:W-:Y:S02]  /*15290*/  IMAD.MOV.U32 R13, RZ, RZ, R17 ;  /* 0x000000ffff0d7224 */ /* 0x021fe400078e0011 */
[----:B------:R-:W-:Y:S02]  /*152a0*/  IMAD.MOV.U32 R12, RZ, RZ, 0x1 ;  /* 0x00000001ff0c7424 */ /* 0x000fe400078e00ff */
[----:B------:R-:W-:Y:S02]  /*152b0*/  IMAD.MOV.U32 R11, RZ, RZ, RZ ;  /* 0x000000ffff0b7224 */ /* 0x000fe400078e00ff */
[----:B------:R-:W-:-:S07]  /*152c0*/  IMAD.MOV.U32 R15, RZ, RZ, -0x1 ;  /* 0xffffffffff0f7424 */ /* 0x000fce00078e00ff */
[----:B-1234-:R-:W-:Y:S05]  /*152d0*/  WARPSYNC.COLLECTIVE R15, `(.L_x_1294) ;  /* 0x000000000f087348 */ /* 0x01efea0003c00000 */
[----:B------:R0:W0:Y:S02]  /*152e0*/  SHFL.UP P6, R14, R13, R12, R11 ;  /* 0x0400000c0d0e7389 */ /* 0x00002400000c000b */
[----:B01234-:R-:W-:Y:S01]  /*152f0*/  ENDCOLLECTIVE ;  /* 0x000000000000791b */ /* 0x01ffe20003800000 */
.L_x_1294:
[----:B------:R-:W-:Y:S05]  /*15300*/  BSYNC B0 ;  /* 0x0000000000007941 */ /* 0x000fea0003800000 */
.L_x_1293:
[----:B------:R-:W-:Y:S01]  /*15310*/  ISETP.NE.AND P0, PT, R6, RZ, PT ;  /* 0x000000ff0600720c */ /* 0x000fe20003f05270 */
        /* <DEDUP_REMOVED lines=9> */
.L_x_1295:
        /* <DEDUP_REMOVED lines=8> */
.L_x_1296:
        /* <DEDUP_REMOVED lines=8> */
.L_x_1297:
        /* <DEDUP_REMOVED lines=8> */
.L_x_1298:
[----:B------:R-:W-:Y:S02]  /*15530*/  IMAD.MOV.U32 R12, RZ, RZ, 0x1f ;  /* 0x0000001fff0c7424 */ /* 0x000fe400078e00ff */
[----:B------:R-:W-:Y:S01]  /*15540*/  IMAD.MOV.U32 R11, RZ, RZ, 0x1f ;  /* 0x0000001fff0b7424 */ /* 0x000fe200078e00ff */
[----:B------:R-:W-:-:S05]  /*15550*/  SEL R2, R14, RZ, P0 ;  /* 0x000000ff0e027207 */ /* 0x000fca0000000000 */
[----:B------:R-:W-:-:S04]  /*15560*/  IMAD.IADD R2, R5, 0x1, R2 ;  /* 0x0000000105027824 */ /* 0x000fc800078e0202 */
[----:B------:R-:W-:-:S07]  /*15570*/  IMAD.MOV.U32 R13, RZ, RZ, R2 ;  /* 0x000000ffff0d7224 */ /* 0x000fce00078e0002 */
[----:B------:R-:W-:Y:S05]  /*15580*/  WARPSYNC.COLLECTIVE R15, `(.L_x_1299) ;  /* 0x000000000f087348 */ /* 0x000fea0003c00000 */
[----:B------:R0:W1:Y:S02]  /*15590*/  SHFL.IDX P6, R14, R13, R12, R11 ;  /* 0x0000000c0d0e7389 */ /* 0x00006400000c000b */
[----:B01----:R-:W-:Y:S01]  /*155a0*/  ENDCOLLECTIVE ;  /* 0x000000000000791b */ /* 0x003fe20003800000 */
.L_x_1299:
[----:B------:R-:W-:Y:S05]  /*155b0*/  BRA `(.L_x_1300) ;  /* 0xffffffe400a07947 */ /* 0x000fea000383ffff */
.L_x_1254:
        /* <DEDUP_REMOVED lines=8> */
.L_x_1302:
[----:B------:R-:W-:Y:S05]  /*15640*/  BSYNC B0 ;  /* 0x0000000000007941 */ /* 0x000fea0003800000 */
.L_x_1301:
        /* <DEDUP_REMOVED lines=10> */
.L_x_1303:
        /* <DEDUP_REMOVED lines=8> */
.L_x_1304:
        /* <DEDUP_REMOVED lines=8> */
.L_x_1305:
        /* <DEDUP_REMOVED lines=8> */
.L_x_1306:
        /* <DEDUP_REMOVED lines=8> */
.L_x_1307:
[----:B------:R-:W-:Y:S05]  /*158f0*/  BRA `(.L_x_1308) ;  /* 0xffffffe400847947 */ /* 0x000fea000383ffff */
.L_x_1256:
[----:B------:R-:W-:Y:S01]  /*15900*/  BSSY B0, `(.L_x_1309) ;  /* 0x0000006000007945 */ /* 0x000fe20003800000 */
[----:B------:R-:W-:Y:S01]  /*15910*/  PLOP3.LUT P6, PT, P6, PT, PT, 0x8, 0x0 ;  /* 0x000000000000781c */ /* 0x000fe200037ce170 */
[----:B------:R-:W-:-:S12]  /*15920*/  IMAD.MOV.U32 R15, RZ, RZ, -0x1 ;  /* 0xffffffffff0f7424 */ /* 0x000fd800078e00ff */
[----:B0-----:R-:W-:Y:S05]  /*15930*/  WARPSYNC.COLLECTIVE R15, `(.L_x_1310) ;  /* 0x000000000f087348 */ /* 0x001fea0003c00000 */
[----:B------:R-:W-:Y:S01]  /*15940*/  VOTE.ANY R14, PT, P6 ;  /* 0x00000000000e7806 */ /* 0x000fe200030e0100 */
[----:B0-----:R-:W-:Y:S06]  /*15950*/  ENDCOLLECTIVE ;  /* 0x000000000000791b */ /* 0x001fec0003800000 */
.L_x_1310:
[----:B------:R-:W-:Y:S05]  /*15960*/  BSYNC B0 ;  /* 0x0000000000007941 */ /* 0x000fea0003800000 */
.L_x_1309:
        /* <DEDUP_REMOVED lines=9> */
.L_x_1311:
[----:B------:R-:W-:Y:S01]  /*15a00*/  IMAD.MOV.U32 R17, RZ, RZ, R14 ;  /* 0x000000ffff117224 */ /* 0x000fe200078e000e */
[----:B------:R-:W-:Y:S06]  /*15a10*/  BRA `(.L_x_1312) ;  /* 0xffffffe400747947 */ /* 0x000fec000383ffff */
.L_x_1258:
[----:B------:R-:W-:Y:S01]  /*15a20*/  BSSY B0, `(.L_x_1313) ;  /* 0x0000007000007945 */ /* 0x000fe20003800000 */
[----:B------:R-:W-:Y:S02]  /*15a30*/  IMAD.MOV.U32 R13, RZ, RZ, R2 ;  /* 0x000000ffff0d7224 */ /* 0x000fe400078e0002 */
[----:B------:R-:W-:Y:S02]  /*15a40*/  IMAD.MOV.U32 R11, RZ, RZ, 0x1f ;  /* 0x0000001fff0b7424 */ /* 0x000fe400078e00ff */
[----:B------:R-:W-:-:S07]  /*15a50*/  IMAD.MOV.U32 R15, RZ, RZ, -0x1 ;  /* 0xffffffffff0f7424 */ /* 0x000fce00078e00ff */
[----:B012---:R-:W-:Y:S05]  /*15a60*/  WARPSYNC.COLLECTIVE R15, `(.L_x_1314) ;  /* 0x000000000f087348 */ /* 0x007fea0003c00000 */
[----:B------:R3:W4:Y:S02]  /*15a70*/  SHFL.IDX P6, R14, R13, R12, R11 ;  /* 0x0000000c0d0e7389 */ /* 0x00072400000c000b */
[----:B01234-:R-:W-:Y:S01]  /*15a80*/  ENDCOLLECTIVE ;  /* 0x000000000000791b */ /* 0x01ffe20003800000 */
.L_x_1314:
[----:B------:R-:W-:Y:S05]  /*15a90*/  BSYNC B0 ;  /* 0x0000000000007941 */ /* 0x000fea0003800000 */
.L_x_1313:
[----:B------:R-:W-:Y:S01]  /*15aa0*/  IMAD.MOV.U32 R7, RZ, RZ, R14 ;  /* 0x000000ffff077224 */ /* 0x000fe200078e000e */
[----:B------:R-:W-:Y:S06]  /*15ab0*/  BRA `(.L_x_1257) ;  /* 0xffffffe400687947 */ /* 0x000fec000383ffff */
.L_x_1262:
[----:B-1----:R1:W2:Y:S02]  /*15ac0*/  SYNCS.PHASECHK.TRANS64.TRYWAIT P0, [R0+URZ+0x30820], R3 ;  /* 0x03082003000075a7 */ /* 0x0022a4000800017f */
[----:B--2---:R-:W-:Y:S05]  /*15ad0*/  @!P0 NANOSLEEP.SYNCS 0x989680 ;  /* 0x009896800000895d */ /* 0x004fea0003900000 */
[----:B------:R-:W2:Y:S02]  /*15ae0*/  @!P0 SYNCS.PHASECHK.TRANS64 P0, [R0+URZ+0x30820], R3 ;  /* 0x03082003000085a7 */ /* 0x000ea4000800007f */
[----:B--2---:R-:W-:Y:S05]  /*15af0*/  @!P0 BRA `(.L_x_1262) ;  /* 0xfffffffc00f08947 */ /* 0x004fea000383ffff */
[----:B------:R-:W-:Y:S05]  /*15b00*/  BRA `(.L_x_1315) ;  /* 0xffffffe800dc7947 */ /* 0x000fea000383ffff */
.L_x_1263:
[----:B------:R-:W2:Y:S01]  /*15b10*/  S2R R2, SR_TID.X ;  /* 0x0000000000027919 */ /* 0x000ea20000002100 */
[----:B------:R-:W-:Y:S01]  /*15b20*/  BSSY B0, `(.L_x_1316) ;  /* 0x000000a000007945 */ /* 0x000fe20003800000 */
[----:B------:R-:W-:Y:S02]  /*15b30*/  IMAD.MOV.U32 R12, RZ, RZ, RZ ;  /* 0x000000ffff0c7224 */ /* 0x000fe400078e00ff */
[----:B------:R-:W-:Y:S02]  /*15b40*/  IMAD.MOV.U32 R11, RZ, RZ, 0x1f ;  /* 0x0000001fff0b7424 */ /* 0x000fe400078e00ff */
[----:B------:R-:W-:Y:S01]  /*15b50*/  IMAD.MOV.U32 R15, RZ, RZ, -0x1 ;  /* 0xffffffffff0f7424 */ /* 0x000fe200078e00ff */
[----:B--2---:R-:W-:-:S04]  /*15b60*/  SHF.R.U32.HI R2, RZ, 0x5, R2 ;  /* 0x00000005ff027819 */ /* 0x004fc80000011602 */
[----:B------:R-:W-:-:S05]  /*15b70*/  LOP3.LUT R2, R2, 0x3, RZ, 0xc0, !PT ;  /* 0x0000000302027812 */ /* 0x000fca00078ec0ff */
[----:B0-----:R-:W-:-:S07]  /*15b80*/  IMAD.MOV.U32 R13, RZ, RZ, R2 ;  /* 0x000000ffff0d7224 */ /* 0x001fce00078e0002 */
[----:B-1----:R-:W-:Y:S05]  /*15b90*/  WARPSYNC.COLLECTIVE R15, `(.L_x_1317) ;  /* 0x000000000f087348 */ /* 0x002fea0003c00000 */
[----:B------:R0:W2:Y:S02]  /*15ba0*/  SHFL.IDX P6, R14, R13, R12, R11 ;  /* 0x0000000c0d0e7389 */ /* 0x0000a400000c000b */
[----:B012---:R-:W-:Y:S01]  /*15bb0*/  ENDCOLLECTIVE ;  /* 0x000000000000791b */ /* 0x007fe20003800000 */
.L_x_1317:
[----:B------:R-:W-:Y:S05]  /*15bc0*/  BSYNC B0 ;  /* 0x0000000000007941 */ /* 0x000fea0003800000 */
.L_x_1316:
[----:B------:R-:W-:Y:S05]  /*15bd0*/  BRA `(.L_x_1318) ;  /* 0xffffffe800c47947 */ /* 0x000fea000383ffff */
.L_x_1266:
[----:B------:R-:W-:Y:S01]  /*15be0*/  BSSY B1, `(.L_x_1319) ;  /* 0x0000006000017945 */ /* 0x000fe20003800000 */
[----:B------:R-:W-:-:S07]  /*15bf0*/  IMAD.MOV.U32 R15, RZ, RZ, -0x1 ;  /* 0xffffffffff0f7424 */ /* 0x000fce00078e00ff */
[----:B012---:R-:W-:Y:S05]  /*15c00*/  WARPSYNC.COLLECTIVE R15, `(.L_x_1320) ;  /* 0x000000000f0c7348 */ /* 0x007fea0003c00000 */
[----:B------:R-:W-:Y:S02]  /*15c10*/  ELECT P6, UR62, PT ;  /* 0x00000000003e782f */ /* 0x000fe400038c0000 */
[----:B------:R-:W-:Y:S01]  /*15c20*/  MOV R14, UR62 ;  /* 0x0000003e000e7c02 */ /* 0x000fe20008000f00 */
[----:B012---:R-:W-:Y:S10]  /*15c30*/  ENDCOLLECTIVE ;  /* 0x000000000000791b */ /* 0x007ff40003800000 */
.L_x_1320:
[----:B------:R-:W-:Y:S05]  /*15c40*/  BSYNC B1 ;  /* 0x0000000000017941 */ /* 0x000fea0003800000 */
.L_x_1319:
[----:B------:R-:W-:Y:S05]  /*15c50*/  BRA `(.L_x_1321) ;  /* 0xffffffe800bc7947 */ /* 0x000fea000383ffff */
.L_x_1268:
[----:B-1----:R1:W2:Y:S02]  /*15c60*/  SYNCS.PHASECHK.TRANS64.TRYWAIT P0, [R6+URZ], R5 ;  /* 0x00000005060075a7 */ /* 0x0022a4000800017f */
[----:B--2---:R-:W-:Y:S05]  /*15c70*/  @!P0 NANOSLEEP.SYNCS 0x989680 ;  /* 0x009896800000895d */ /* 0x004fea0003900000 */
[----:B------:R-:W2:Y:S02]  /*15c80*/  @!P0 SYNCS.PHASECHK.TRANS64 P0, [R6+URZ], R5 ;  /* 0x00000005060085a7 */ /* 0x000ea4000800007f */
[----:B--2---:R-:W-:Y:S05]  /*15c90*/  @!P0 BRA `(.L_x_1268) ;  /* 0xfffffffc00f08947 */ /* 0x004fea000383ffff */
[----:B------:R-:W-:Y:S05]  /*15ca0*/  BRA `(.L_x_1322) ;  /* 0xffffffec00007947 */ /* 0x000fea000383ffff */
.L_x_1269:
[----:B--2---:R2:W3:Y:S02]  /*15cb0*/  SYNCS.PHASECHK.TRANS64.TRYWAIT P0, [R7+URZ], R2 ;  /* 0x00000002070075a7 */ /* 0x0044e4000800017f */
[----:B---3--:R-:W-:Y:S05]  /*15cc0*/  @!P0 NANOSLEEP.SYNCS 0x989680 ;  /* 0x009896800000895d */ /* 0x008fea0003900000 */
[----:B------:R-:W3:Y:S02]  /*15cd0*/  @!P0 SYNCS.PHASECHK.TRANS64 P0, [R7+URZ], R2 ;  /* 0x00000002070085a7 */ /* 0x000ee4000800007f */
[----:B---3--:R-:W-:Y:S05]  /*15ce0*/  @!P0 BRA `(.L_x_1269) ;  /* 0xfffffffc00f08947 */ /* 0x008fea000383ffff */
[----:B------:R-:W-:Y:S05]  /*15cf0*/  BRA `(.L_x_1323) ;  /* 0xffffffe800f47947 */ /* 0x000fea000383ffff */
.L_x_1271:
[----:B---3--:R3:W4:Y:S02]  /*15d00*/  SYNCS.PHASECHK.TRANS64.TRYWAIT P0, [R4+URZ], R5 ;  /* 0x00000005040075a7 */ /* 0x008724000800017f */
[----:B----4-:R-:W-:Y:S05]  /*15d10*/  @!P0 NANOSLEEP.SYNCS 0x989680 ;  /* 0x009896800000895d */ /* 0x010fea0003900000 */
[----:B------:R-:W4:Y:S02]  /*15d20*/  @!P0 SYNCS.PHASECHK.TRANS64 P0, [R4+URZ], R5 ;  /* 0x00000005040085a7 */ /* 0x000f24000800007f */
[----:B----4-:R-:W-:Y:S05]  /*15d30*/  @!P0 BRA `(.L_x_1271) ;  /* 0xfffffffc00f08947 */ /* 0x010fea000383ffff */
[----:B------:R-:W-:Y:S05]  /*15d40*/  BRA `(.L_x_1324) ;  /* 0xffffffe800fc7947 */ /* 0x000fea000383ffff */
.L_x_1325:
        /* <DEDUP_REMOVED lines=11> */
.L_x_2842:


//--------------------- .text._ZN7cutlass13device_kernelIN5flash11enable_sm90INS1_16FlashAttnFwdSm90INS1_25CollectiveMainloopFwdSm90ILi2EN4cute5tupleIJNS5_1CILi1EEES8_S8_EEENS6_IJNS7_ILi128EEENS7_ILi64EEENS7_ILi256EEEEEELi256ENS_6half_tEfNS_4arch4Sm90ELb0ELb1ELb0ELb1ELb0ELb1ELb0ELb1ELb1ELb0ELb0ELb0EEENS1_21CollectiveEpilogueFwdINS6_IJSA_SC_SB_EEES9_SE_SG_Li256ELb1ELb0ELb0ELb0EEENS1_36VarlenDynamicPersistentTileSchedulerILi128ELi64ELi256ELi32ELb0ELb0ELb1ELb1ELb0ELb1EEEEEEEEEvNT_6ParamsE --------------------------
	.section	.text._ZN7cutlass13device_kernelIN5flash11enable_sm90INS1_16FlashAttnFwdSm90INS1_25CollectiveMainloopFwdSm90ILi2EN4cute5tupleIJNS5_1CILi1EEES8_S8_EEENS6_IJNS7_ILi128EEENS7_ILi64EEENS7_ILi256EEEEEELi256ENS_6half_tEfNS_4arch4Sm90ELb0ELb1ELb0ELb1ELb0ELb1ELb0ELb1ELb1ELb0ELb0ELb0EEENS1_21CollectiveEpilogueFwdINS6_IJSA_SC_SB_EEES9_SE_SG_Li256ELb1ELb0ELb0ELb0EEENS1_36VarlenDynamicPersistentTileSchedulerILi128ELi64ELi256ELi32ELb0ELb0ELb1ELb1ELb0ELb1EEEEEEEEEvNT_6ParamsE,"ax",@progbits
	.align	128
.text._ZN7cutlass13device_kernelIN5flash11enable_sm90INS1_16FlashAttnFwdSm90INS1_25CollectiveMainloopFwdSm90ILi2EN4cute5tupleIJNS5_1CILi1EEES8_S8_EEENS6_IJNS7_ILi128EEENS7_ILi64EEENS7_ILi256EEEEEELi256ENS_6half_tEfNS_4arch4Sm90ELb0ELb1ELb0ELb1ELb0ELb1ELb0ELb1ELb1ELb0ELb0ELb0EEENS1_21CollectiveEpilogueFwdINS6_IJSA_SC_SB_EEES9_SE_SG_Li256ELb1ELb0ELb0ELb0EEENS1_36VarlenDynamicPersistentTileSchedulerILi128ELi64ELi256ELi32ELb0ELb0ELb1ELb1ELb0ELb1EEEEEEEEEvNT_6ParamsE:
        .type           _ZN7cutlass13device_kernelIN5flash11enable_sm90INS1_16FlashAttnFwdSm90INS1_25CollectiveMainloopFwdSm90ILi2EN4cute5tupleIJNS5_1CILi1EEES8_S8_EEENS6_IJNS7_ILi128EEENS7_ILi64EEENS7_ILi256EEEEEELi256ENS_6half_tEfNS_4arch4Sm90ELb0ELb1ELb0ELb1ELb0ELb1ELb0ELb1ELb1ELb0ELb0ELb0EEENS1_21CollectiveEpilogueFwdINS6_IJSA_SC_SB_EEES9_SE_SG_Li256ELb1ELb0ELb0ELb0EEENS1_36VarlenDynamicPersistentTileSchedulerILi128ELi64ELi256ELi32ELb0ELb0ELb1ELb1ELb0ELb1EEEEEEEEEvNT_6ParamsE,@function
        .size           _ZN7cutlass13device_kernelIN5flash11enable_sm90INS1_16FlashAttnFwdSm90INS1_25CollectiveMainloopFwdSm90ILi2EN4cute5tupleIJNS5_1CILi1EEES8_S8_EEENS6_IJNS7_ILi128EEENS7_ILi64EEENS7_ILi256EEEEEELi256ENS_6half_tEfNS_4arch4Sm90ELb0ELb1ELb0ELb1ELb0ELb1ELb0ELb1ELb1ELb0ELb0ELb0EEENS1_21CollectiveEpilogueFwdINS6_IJSA_SC_SB_EEES9_SE_SG_Li256ELb1ELb0ELb0ELb0EEENS1_36VarlenDynamicPersistentTileSchedulerILi128ELi64ELi256ELi32ELb0ELb0ELb1ELb1ELb0ELb1EEEEEEEEEvNT_6ParamsE,(.L_x_2843 - _ZN7cutlass13device_kernelIN5flash11enable_sm90INS1_16FlashAttnFwdSm90INS1_25CollectiveMainloopFwdSm90ILi2EN4cute5tupleIJNS5_1CILi1EEES8_S8_EEENS6_IJNS7_ILi128EEENS7_ILi64EEENS7_ILi256EEEEEELi256ENS_6half_tEfNS_4arch4Sm90ELb0ELb1ELb0ELb1ELb0ELb1ELb0ELb1ELb1ELb0ELb0ELb0EEENS1_21CollectiveEpilogueFwdINS6_IJSA_SC_SB_EEES9_SE_SG_Li256ELb1ELb0ELb0ELb0EEENS1_36VarlenDynamicPersistentTileSchedulerILi128ELi64ELi256ELi32ELb0ELb0ELb1ELb1ELb0ELb1EEEEEEEEEvNT_6ParamsE)
        .other          _ZN7cutlass13device_kernelIN5flash11enable_sm90INS1_16FlashAttnFwdSm90INS1_25CollectiveMainloopFwdSm90ILi2EN4cute5tupleIJNS5_1CILi1EEES8_S8_EEENS6_IJNS7_ILi128EEENS7_ILi64EEENS7_ILi256EEEEEELi256ENS_6half_tEfNS_4arch4Sm90ELb0ELb1ELb0ELb1ELb0ELb1ELb0ELb1ELb1ELb0ELb0ELb0EEENS1_21CollectiveEpilogueFwdINS6_IJSA_SC_SB_EEES9_SE_SG_Li256ELb1ELb0ELb0ELb0EEENS1_36VarlenDynamicPersistentTileSchedulerILi128ELi64ELi256ELi32ELb0ELb0ELb1ELb1ELb0ELb1EEEEEEEEEvNT_6ParamsE,@"STO_CUDA_ENTRY STV_DEFAULT"
_ZN7cutlass13device_kernelIN5flash11enable_sm90INS1_16FlashAttnFwdSm90INS1_25CollectiveMainloopFwdSm90ILi2EN4cute5tupleIJNS5_1CILi1EEES8_S8_EEENS6_IJNS7_ILi128EEENS7_ILi64EEENS7_ILi256EEEEEELi256ENS_6half_tEfNS_4arch4Sm90ELb0ELb1ELb0ELb1ELb0ELb1ELb0ELb1ELb1ELb0ELb0ELb0EEENS1_21CollectiveEpilogueFwdINS6_IJSA_SC_SB_EEES9_SE_SG_Li256ELb1ELb0ELb0ELb0EEENS1_36VarlenDynamicPersistentTileSchedulerILi128ELi64ELi256ELi32ELb0ELb0ELb1ELb1ELb0ELb1EEEEEEEEEvNT_6ParamsE:
        /* <DEDUP_REMOVED lines=26> */
.L_x_1327:
[----:B------:R-:W-:Y:S05]  /*01a0*/  BSYNC B0 ;  /* 0x0000000000007941 */ /* 0x000fea0003800000 */
.L_x_1326:
        /* <DEDUP_REMOVED lines=40> */
.L_x_1328:
        /* <DEDUP_REMOVED lines=22> */
.L_x_1329:
        /* <DEDUP_REMOVED lines=18> */
.L_x_1330:
        /* <DEDUP_REMOVED lines=22> */
.L_x_1331:
        /* <DEDUP_REMOVED lines=22> */
.L_x_1332:
        /* <DEDUP_REMOVED lines=8> */
.L_x_1335:
        /* <DEDUP_REMOVED lines=9> */
[----:B------:R-:W-:Y:S01]  /*0a80*/  IMAD.U32 R16, RZ, RZ, UR4 ;  /* 0x00000004ff107e24 */ /* 0x000fe2000f8e00ff */
[----:B------:R-:W-:-:S04]  /*0a90*/  ULDC UR4, c[0x0][0xc14] ;  /* 0x0003050000047ab9 */ /* 0x000fc80000000800 */
[----:B------:R-:W1:Y:S01]  /*0aa0*/  LDS.128 R12, [R16+0x308d0] ;  /* 0x0308d000100c7984 */ /* 0x000e620000000c00 */
[----:B------:R-:W-:Y:S06]  /*0ab0*/  BAR.ARV 0x4, 0x120 ;  /* 0x0104800000007b1d */ /* 0x000fec0000002000 */
[----:B-1----:R-:W-:-:S13]  /*0ac0*/  ISETP.GE.AND P0, PT, R15, UR4, PT ;  /* 0x000000040f007c0c */ /* 0x002fda000bf06270 */
[----:B------:R-:W-:Y:S05]  /*0ad0*/  @P0 BRA `(.L_x_1336) ;  /* 0x0000026800200947 */ /* 0x000fea0003800000 */
[----:B------:R-:W1:Y:S02]  /*0ae0*/  S2R R0, SR_TID.X ;  /* 0x0000000000007919 */ /* 0x000e640000002100 */
[----:B-1----:R-:W-:-:S04]  /*0af0*/  IADD3 R0, R0, -0x80, RZ ;  /* 0xffffff8000007810 */ /* 0x002fc80007ffe0ff */
[----:B------:R-:W-:-:S04]  /*0b00*/  SHF.R.S32.HI R3, RZ, 0x1f, R0 ;  /* 0x0000001fff037819 */ /* 0x000fc80000011400 */
[CC--:B------:R-:W-:Y:S02]  /*0b10*/  LEA.HI R4, R3.reuse, R0.reuse, RZ, 0x4 ;  /* 0x0000000003047211 */ /* 0x0c0fe400078f20ff */
[CC--:B0-----:R-:W-:Y:S02]  /*0b20*/  LEA.HI R2, R3.reuse, R0.reuse, RZ, 0x7 ;  /* 0x0000000003027211 */ /* 0x0c1fe400078f38ff */
[CC--:B------:R-:W-:Y:S02]  /*0b30*/  LEA.HI R6, R3.reuse, R0.reuse, RZ, 0x5 ;  /* 0x0000000003067211 */ /* 0x0c0fe400078f28ff */
[----:B------:R-:W-:Y:S02]  /*0b40*/  SHF.R.S32.HI R7, RZ, 0x4, R4 ;  /* 0x00000004ff077819 */ /* 0x000fe40000011404 */
[CC--:B------:R-:W-:Y:S02]  /*0b50*/  LEA.HI R18, R3.reuse, R0.reuse, RZ, 0x3 ;  /* 0x0000000003127211 */ /* 0x0c0fe400078f18ff */
[----:B------:R-:W-:-:S02]  /*0b60*/  LEA.HI R11, R3, R0, RZ, 0x6 ;  /* 0x00000000030b7211 */ /* 0x000fc400078f30ff */
[----:B------:R-:W-:Y:S02]  /*0b70*/  LOP3.LUT R5, R2, 0xffffff80, RZ, 0xc0, !PT ;  /* 0xffffff8002057812 */ /* 0x000fe400078ec0ff */
[----:B------:R-:W-:Y:S02]  /*0b80*/  LOP3.LUT R3, R4, 0x3fffff0, RZ, 0xc0, !PT ;  /* 0x03fffff004037812 */ /* 0x000fe400078ec0ff */
[----:B------:R-:W-:Y:S01]  /*0b90*/  SHF.L.U32 R6, R6, 0x5, RZ ;  /* 0x0000000506067819 */ /* 0x000fe200000006ff */
[----:B------:R-:W-:Y:S01]  /*0ba0*/  IMAD.IADD R24, R0, 0x1, -R5 ;  /* 0x0000000100187824 */ /* 0x000fe200078e0a05 */
[----:B------:R-:W-:Y:S01]  /*0bb0*/  LEA.HI R4, R4, R7, RZ, 0x1 ;  /* 0x0000000704047211 */ /* 0x000fe200078f08ff */
[----:B------:R-:W-:Y:S01]  /*0bc0*/  IMAD.IADD R5, R0, 0x1, -R3 ;  /* 0x0000000100057824 */ /* 0x000fe200078e0a03 */
[----:B------:R-:W-:Y:S02]  /*0bd0*/  LOP3.LUT R6, R6, 0xfffffc00, RZ, 0xc0, !PT ;  /* 0xfffffc0006067812 */ /* 0x000fe400078ec0ff */
[----:B------:R-:W-:Y:S01]  /*0be0*/  LOP3.LUT R4, R4, 0x1ffffffe, RZ, 0xc0, !PT ;  /* 0x1ffffffe04047812 */ /* 0x000fe200078ec0ff */
[----:B------:R-:W-:Y:S01]  /*0bf0*/  STL [R1+0x78], R24 ;  /* 0x0000781801007387 */ /* 0x000fe20000100800 */
[----:B------:R-:W-:Y:S01]  /*0c00*/  LOP3.LUT R9, R18, 0xfffffff8, RZ, 0xc0, !PT ;  /* 0xfffffff812097812 */ /* 0x000fe200078ec0ff */
[----:B------:R-:W-:Y:S01]  /*0c10*/  IMAD R5, R5, 0x40, R6 ;  /* 0x0000004005057824 */ /* 0x000fe200078e0206 */
[----:B------:R-:W-:Y:S01]  /*0c20*/  SHF.R.S32.HI R18, RZ, 0x3, R18 ;  /* 0x00000003ff127819 */ /* 0x000fe20000011412 */
[----:B------:R-:W-:Y:S01]  /*0c30*/  IMAD.IADD R4, R7, 0x1, -R4 ;  /* 0x0000000107047824 */ /* 0x000fe200078e0a04 */
[----:B------:R-:W-:Y:S01]  /*0c40*/  SHF.R.S32.HI R8, RZ, 0x1f, R24 ;  /* 0x0000001fff087819 */ /* 0x000fe20000011418 */
[----:B------:R-:W-:Y:S01]  /*0c50*/  IMAD.IADD R12, R0, 0x1, -R9 ;  /* 0x00000001000c7824 */ /* 0x000fe200078e0a09 */
[----:B------:R-:W-:Y:S01]  /*0c60*/  IADD3 R6, R18, 0x60, RZ ;  /* 0x0000006012067810 */ /* 0x000fe20007ffe0ff */
[----:B------:R-:W-:Y:S01]  /*0c70*/  IMAD R4, R4, 0x8, R5 ;  /* 0x0000000804047824 */ /* 0x000fe200078e0205 */
[----:B------:R-:W-:Y:S01]  /*0c80*/  LEA.HI R10, R8, R24, RZ, 0x2 ;  /* 0x00000018080a7211 */ /* 0x000fe200078f10ff */
[C---:B------:R-:W-:Y:S01]  /*0c90*/  IMAD.SHL.U32 R208, R12.reuse, 0x4, RZ ;  /* 0x000000040cd07824 */ /* 0x040fe200078e00ff */
[----:B------:R-:W-:Y:S01]  /*0ca0*/  SHF.R.S32.HI R5, RZ, 0x1f, R6 ;  /* 0x0000001fff057819 */ /* 0x000fe20000011406 */
[----:B------:R-:W-:Y:S01]  /*0cb0*/  STL [R1+0x28], R12 ;  /* 0x0000280c01007387 */ /* 0x000fe20000100800 */
[--C-:B------:R-:W-:Y:S01]  /*0cc0*/  SHF.R.S32.HI R0, RZ, 0x2, R10.reuse ;  /* 0x00000002ff007819 */ /* 0x100fe2000001140a */
[----:B------:R-:W-:Y:S01]  /*0cd0*/  IMAD.SHL.U32 R229, R12, 0x8, RZ ;  /* 0x000000080ce57824 */ /* 0x000fe200078e00ff */
[----:B------:R-:W-:Y:S01]  /*0ce0*/  IADD3 R7, R208, 0x40, RZ ;  /* 0x00000040d0077810 */ /* 0x000fe20007ffe0ff */
[----:B------:R0:W-:Y:S01]  /*0cf0*/  STL [R1+0x98], R4 ;  /* 0x0000980401007387 */ /* 0x0001e20000100800 */
[----:B------:R-:W-:Y:S01]  /*0d00*/  SHF.R.S32.HI R9, RZ, 0x1f, R10 ;  /* 0x0000001fff097819 */ /* 0x000fe2000001140a */
[----:B------:R-:W-:Y:S01]  /*0d10*/  VIADD R234, R18, 0x20 ;  /* 0x0000002012ea7836 */ /* 0x000fe20000000000 */
[----:B------:R-:W-:Y:S01]  /*0d20*/  SHF.R.S32.HI R3, RZ, 0x7, R2 ;  /* 0x00000007ff037819 */ /* 0x000fe20000011402 */
[----:B------:R1:W-:Y:S01]  /*0d30*/  STL [R1+0x70], R6 ;  /* 0x0000700601007387 */ /* 0x0003e20000100800 */
[----:B------:R-:W-:Y:S01]  /*0d40*/  LEA.HI R9, R9, R0, RZ, 0x3 ;  /* 0x0000000009097211 */ /* 0x000fe200078f18ff */
[----:B------:R-:W-:Y:S01]  /*0d50*/  IMAD.IADD R226, R208, 0x1, R7 ;  /* 0x00000001d0e27824 */ /* 0x000fe200078e0207 */
[----:B------:R-:W-:Y:S01]  /*0d60*/  LEA.HI R2, R2, R3, RZ, 0x1 ;  /* 0x0000000302027211 */ /* 0x000fe200078f08ff */
[----:B------:R2:W-:Y:S01]  /*0d70*/  STL [R1+0x4], R7 ;  /* 0x0000040701007387 */ /* 0x0005e20000100800 */
[----:B------:R-:W-:Y:S01]  /*0d80*/  LOP3.LUT R9, R9, 0xfffffff8, RZ, 0xc0, !PT ;  /* 0xfffffff809097812 */ /* 0x000fe200078ec0ff */
[----:B0-----:R-:W-:Y:S01]  /*0d90*/  IMAD.SHL.U32 R4, R6, 0x40, RZ ;  /* 0x0000004006047824 */ /* 0x001fe200078e00ff */
[----:B------:R-:W-:Y:S01]  /*0da0*/  LOP3.LUT R2, R2, 0x3fffffe, RZ, 0xc0, !PT ;  /* 0x03fffffe02027812 */ /* 0x000fe200078ec0ff */
[----:B------:R-:W-:Y:S01]  /*0db0*/  IMAD.SHL.U32 R25, R18, 0x40, RZ ;  /* 0x0000004012197824 */ /* 0x000fe200078e00ff */
[----:B------:R-:W-:Y:S01]  /*0dc0*/  LEA.HI R8, R8, R24, RZ, 0x5 ;  /* 0x0000001808087211 */ /* 0x000fe200078f28ff */
[----:B------:R-:W-:Y:S01]  /*0dd0*/  IMAD.IADD R9, R0, 0x1, -R9 ;  /* 0x0000000100097824 */ /* 0x000fe200078e0a09 */
[----:B-1----:R-:W-:Y:S01]  /*0de0*/  LEA.HI R6, R5, R6, RZ, 0x3 ;  /* 0x0000000605067211 */ /* 0x002fe200078f18ff */
[----:B------:R-:W-:Y:S01]  /*0df0*/  IMAD.IADD R2, R3, 0x1, -R2 ;  /* 0x0000000103027824 */ /* 0x000fe200078e0a02 */
[----:B------:R-:W-:-:S02]  /*0e00*/  IADD3 R0, R18, 0x40, RZ ;  /* 0x0000004012007810 */ /* 0x000fc40007ffe0ff */
[----:B------:R-:W-:Y:S02]  /*0e10*/  SHF.L.U32 R17, R6, 0x6, RZ ;  /* 0x0000000606117819 */ /* 0x000fe400000006ff */
[----:B------:R-:W-:Y:S02]  /*0e20*/  SHF.R.S32.HI R3, RZ, 0x1f, R0 ;  /* 0x0000001fff037819 */ /* 0x000fe40000011400 */
[----:B------:R-:W-:Y:S02]  /*0e30*/  LOP3.LUT R22, R17, 0xfffffe00, RZ, 0xc0, !PT ;  /* 0xfffffe0011167812 */ /* 0x000fe400078ec0ff */
[----:B------:R-:W-:Y:S01]  /*0e40*/  LEA.HI R3, R3, R0, RZ, 0x3 ;  /* 0x0000000003037211 */ /* 0x000fe200078f18ff */
[----:B------:R-:W-:Y:S01]  /*0e50*/  IMAD.SHL.U32 R0, R0, 0x40, RZ ;  /* 0x0000004000007824 */ /* 0x000fe200078e00ff */
[----:B------:R-:W-:Y:S01]  /*0e60*/  SHF.R.S32.HI R5, RZ, 0x1f, R226 ;  /* 0x0000001fff057819 */ /* 0x000fe200000114e2 */
[----:B------:R-:W-:Y:S01]  /*0e70*/  STL [R1+0x74], R22 ;  /* 0x0000741601007387 */ /* 0x000fe20000100800 */
[----:B------:R-:W-:Y:S01]  /*0e80*/  SHF.R.S32.HI R8, RZ, 0x5, R8 ;  /* 0x00000005ff087819 */ /* 0x000fe20000011408 */
[----:B------:R-:W-:Y:S01]  /*0e90*/  IMAD.SHL.U32 R3, R3, 0x40, RZ ;  /* 0x0000004003037824 */ /* 0x000fe200078e00ff */
[----:B------:R-:W-:Y:S01]  /*0ea0*/  LOP3.LUT R0, R0, 0x1c0, RZ, 0xc0, !PT ;  /* 0x000001c000007812 */ /* 0x000fe200078ec0ff */
[----:B------:R-:W3:Y:S01]  /*0eb0*/  LDL.LU R17, [R1+0x2c] ;  /* 0x00002c0001117983 */ /* 0x000ee20000300800 */
[----:B------:R-:W-:Y:S01]  /*0ec0*/  LOP3.LUT R12, R4, 0x1c0, RZ, 0xc0, !PT ;  /* 0x000001c0040c7812 */ /* 0x000fe200078ec0ff */
[----:B------:R-:W-:Y:S01]  /*0ed0*/  IMAD R9, R8, 0x10, R9 ;  /* 0x0000001008097824 */ /* 0x000fe200078e0209 */
[----:B------:R-:W-:-:S02]  /*0ee0*/  LEA.HI R4, R5, R226, RZ, 0x3 ;  /* 0x000000e205047211 */ /* 0x000fc400078f18ff */
[----:B--2---:R-:W-:Y:S02]  /*0ef0*/  SHF.R.U32.HI R7, RZ, 0x3, R0 ;  /* 0x00000003ff077819 */ /* 0x004fe40000011600 */
[C---:B------:R-:W-:Y:S02]  /*0f00*/  LOP3.LUT R8, R0.reuse, 0x38, R229, 0xf8, !PT ;  /* 0x0000003800087812 */ /* 0x040fe400078ef8e5 */
[----:B------:R-:W-:Y:S02]  /*0f10*/  LOP3.LUT R6, R3, 0xfffffe00, RZ, 0xc0, !PT ;  /* 0xfffffe0003067812 */ /* 0x000fe400078ec0ff */
[----:B------:R-:W-:Y:S02]  /*0f20*/  LOP3.LUT R0, R0, 0x38, R4, 0xf8, !PT ;  /* 0x0000003800007812 */ /* 0x000fe400078ef804 */
[----:B------:R-:W-:Y:S02]  /*0f30*/  LOP3.LUT R21, R6, R8, R7, 0xf6, !PT ;  /* 0x0000000806157212 */ /* 0x000fe400078ef607 */
[----:B------:R-:W-:-:S02]  /*0f40*/  SHF.R.S32.HI R3, RZ, 0x1f, R234 ;  /* 0x0000001fff037819 */ /* 0x000fc400000114ea */
[----:B------:R-:W-:Y:S01]  /*0f50*/  LOP3.LUT R7, R0, R7, RZ, 0x3c, !PT ;  /* 0x0000000700077212 */ /* 0x000fe200078e3cff */
[----:B------:R-:W-:Y:S01]  /*0f60*/  IMAD R0, R2, 0x40, R9 ;  /* 0x0000004002007824 */ /* 0x000fe200078e0209 */
[----:B------:R-:W-:Y:S02]  /*0f70*/  SHF.L.U32 R2, R234, 0x6, RZ ;  /* 0x00000006ea027819 */ /* 0x000fe400000006ff */
[----:B------:R-:W-:Y:S02]  /*0f80*/  LEA.HI R3, R3, R234, RZ, 0x3 ;  /* 0x000000ea03037211 */ /* 0x000fe400078f18ff */
[----:B------:R-:W-:Y:S01]  /*0f90*/  LEA.HI R5, R5, R226, RZ, 0x6 ;  /* 0x000000e205057211 */ /* 0x000fe200078f30ff */
[----:B------:R0:W-:Y:S01]  /*0fa0*/  STL [R1+0x54], R0 ;  /* 0x0000540001007387 */ /* 0x0001e20000100800 */
[----:B------:R-:W-:Y:S02]  /*0fb0*/  SHF.R.U32.HI R19, RZ, 0x3, R12 ;  /* 0x00000003ff137819 */ /* 0x000fe4000001160c */
[----:B------:R-:W-:Y:S01]  /*0fc0*/  LOP3.LUT R20, R12, 0x38, R229, 0xf8, !PT ;  /* 0x000000380c147812 */ /* 0x000fe200078ef8e5 */
[----:B------:R-:W-:Y:S01]  /*0fd0*/  IMAD.SHL.U32 R3, R3, 0x40, RZ ;  /* 0x0000004003037824 */ /* 0x000fe200078e00ff */
[----:B------:R-:W-:Y:S01]  /*0fe0*/  LOP3.LUT R27, R2, 0x1c0, RZ, 0xc0, !PT ;  /* 0x000001c0021b7812 */ /* 0x000fe200078ec0ff */
[----:B------:R-:W-:Y:S01]  /*0ff0*/  IMAD.SHL.U32 R11, R11, 0x8, RZ ;  /* 0x000000080b0b7824 */ /* 0x000fe200078e00ff */
[----:B------:R-:W-:Y:S01]  /*1000*/  LOP3.LUT R2, R4, 0x38, RZ, 0xc0, !PT ;  /* 0x0000003804027812 */ /* 0x000fe200078ec0ff */
[----:B------:R-:W-:Y:S01]  /*1010*/  IMAD.SHL.U32 R5, R5, 0x80, RZ ;  /* 0x0000008005057824 */ /* 0x000fe200078e00ff */
[----:B------:R-:W-:-:S02]  /*1020*/  LOP3.LUT R12, R12, 0x38, R4, 0xf8, !PT ;  /* 0x000000380c0c7812 */ /* 0x000fc400078ef804 */
[----:B0-----:R-:W-:Y:S02]  /*1030*/  LOP3.LUT R0, R25, 0x1c0, RZ, 0xc0, !PT ;  /* 0x000001c019007812 */ /* 0x001fe400078ec0ff */
[----:B------:R-:W-:Y:S02]  /*1040*/  LOP3.LUT R23, R22, R20, R19, 0xf6, !PT ;  /* 0x0000001416177212 */ /* 0x000fe400078ef613 */
[----:B------:R-:W-:Y:S02]  /*1050*/  SHF.R.U32.HI R26, RZ, 0x3, R0 ;  /* 0x00000003ff1a7819 */ /* 0x000fe40000011600 */
[----:B------:R-:W-:Y:S02]  /*1060*/  SHF.R.U32.HI R20, RZ, 0x3, R27 ;  /* 0x00000003ff147819 */ /* 0x000fe4000001161b */
[----:B------:R-:W-:Y:S01]  /*1070*/  LOP3.LUT R4, R27, 0x38, R4, 0xf8, !PT ;  /* 0x000000381b047812 */ /* 0x000fe200078ef804 */
[----:B------:R0:W-:Y:S01]  /*1080*/  STL [R1+0x38], R25 ;  /* 0x0000381901007387 */ /* 0x0001e20000100800 */
[----:B------:R-:W-:-:S02]  /*1090*/  LOP3.LUT R8, R3, 0xfffffe00, RZ, 0xc0, !PT ;  /* 0xfffffe0003087812 */ /* 0x000fc400078ec0ff */
[----:B------:R-:W-:Y:S01]  /*10a0*/  LOP3.LUT R2, R2, 0x1c0, R25, 0xf8, !PT ;  /* 0x000001c002027812 */ /* 0x000fe200078ef819 */
[----:B------:R-:W-:Y:S01]  /*10b0*/  STL [R1+0x34], R27 ;  /* 0x0000341b01007387 */ /* 0x000fe20000100800 */
[----:B------:R-:W-:Y:S02]  /*10c0*/  LOP3.LUT R5, R5, 0xffffe000, RZ, 0xc0, !PT ;  /* 0xffffe00005057812 */ /* 0x000fe400078ec0ff */
[----:B------:R-:W-:Y:S01]  /*10d0*/  LOP3.LUT R4, R4, R20, RZ, 0x3c, !PT ;  /* 0x0000001404047212 */ /* 0x000fe200078e3cff */
[----:B------:R-:W-:Y:S01]  /*10e0*/  STL [R1+0x44], R26 ;  /* 0x0000441a01007387 */ /* 0x000fe20000100800 */
[----:B------:R-:W-:Y:S02]  /*10f0*/  LOP3.LUT R12, R12, R19, RZ, 0x3c, !PT ;  /* 0x000000130c0c7212 */ /* 0x000fe400078e3cff */
[----:B0-----:R-:W-:Y:S01]  /*1100*/  LOP3.LUT R25, R11, 0xfffffe00, RZ, 0xc0, !PT ;  /* 0xfffffe000b197812 */ /* 0x001fe200078ec0ff */
[----:B------:R-:W-:Y:S01]  /*1110*/  STL [R1+0x3c], R20 ;  /* 0x00003c1401007387 */ /* 0x000fe20000100800 */
[----:B------:R-:W-:-:S02]  /*1120*/  IADD3 R9, R7, R5, R6 ;  /* 0x0000000507097210 */ /* 0x000fc40007ffe006 */
[----:B------:R-:W-:Y:S01]  /*1130*/  IADD3 R7, R4, R5, R8 ;  /* 0x0000000504077210 */ /* 0x000fe20007ffe008 */
[----:B------:R-:W-:Y:S01]  /*1140*/  STL [R1+0x40], R8 ;  /* 0x0000400801007387 */ /* 0x000fe20000100800 */
[----:B------:R-:W-:Y:S02]  /*1150*/  LOP3.LUT R2, R2, R26, RZ, 0x3c, !PT ;  /* 0x0000001a02027212 */ /* 0x000fe400078e3cff */
[----:B------:R-:W-:Y:S01]  /*1160*/  SHF.R.S32.HI R4, RZ, 0x1f, R234 ;  /* 0x0000001fff047819 */ /* 0x000fe200000114ea */
[----:B------:R-:W-:Y:S01]  /*1170*/  STL [R1+0x48], R25 ;  /* 0x0000481901007387 */ /* 0x000fe20000100800 */
[----:B------:R-:W-:-:S03]  /*1180*/  IADD3 R3, R208, 0x20, RZ ;  /* 0x00000020d0037810 */ /* 0x000fc60007ffe0ff */
[----:B------:R-:W-:Y:S01]  /*1190*/  STL [R1+0x14], R13 ;  /* 0x0000140d01007387 */ /* 0x000fe20000100800 */
[----:B------:R-:W-:-:S03]  /*11a0*/  IADD3 R11, R12, R5, R22 ;  /* 0x000000050c0b7210 */ /* 0x000fc60007ffe016 */
[----:B------:R-:W-:Y:S01]  /*11b0*/  STL [R1+0x18], R14 ;  /* 0x0000180e01007387 */ /* 0x000fe20000100800 */
[----:B------:R-:W-:-:S03]  /*11c0*/  IADD3 R5, R2, R5, R25 ;  /* 0x0000000502057210 */ /* 0x000fc60007ffe019 */
[----:B------:R-:W-:Y:S01]  /*11d0*/  STL [R1+0x1c], R15 ;  /* 0x00001c0f01007387 */ /* 0x000fe20000100800 */
[----:B------:R-:W-:-:S03]  /*11e0*/  IADD3 R2, R16, 0x10400, RZ ;  /* 0x0001040010027810 */ /* 0x000fc60007ffe0ff */
[----:B------:R-:W-:Y:S01]  /*11f0*/  STL [R1+0x68], RZ ;  /* 0x000068ff01007387 */ /* 0x000fe20000100800 */
[----:B------:R-:W-:-:S03]  /*1200*/  LOP3.LUT R0, R0, 0x38, R229, 0xf8, !PT ;  /* 0x0000003800007812 */ /* 0x000fc600078ef8e5 */
[----:B------:R-:W-:Y:S01]  /*1210*/  STL [R1], RZ ;  /* 0x000000ff01007387 */ /* 0x000fe20000100800 */
[----:B------:R-:W-:-:S03]  /*1220*/  VIADD R6, R208, 0x60 ;  /* 0x00000060d0067836 */ /* 0x000fc60000000000 */
[----:B------:R0:W-:Y:S01]  /*1230*/  STL [R1+0x5c], R4 ;  /* 0x00005c0401007387 */ /* 0x0001e20000100800 */
[----:B------:R-:W-:-:S03]  /*1240*/  LOP3.LUT R0, R25, R0, R26, 0xf6, !PT ;  /* 0x0000000019007212 */ /* 0x000fc600078ef61a */
[----:B------:R1:W-:Y:S01]  /*1250*/  STL [R1+0x8], R3 ;  /* 0x0000080301007387 */ /* 0x0003e20000100800 */
[C---:B0-----:R-:W-:Y:S02]  /*1260*/  VIADD R4, R229.reuse, 0x80 ;  /* 0x00000080e5047836 */ /* 0x041fe40000000000 */
[----:B------:R-:W-:Y:S01]  /*1270*/  VIADD R4, R229, 0xc0 ;  /* 0x000000c0e5047836 */ /* 0x000fe20000000000 */
[----:B-1----:R-:W-:Y:S01]  /*1280*/  LOP3.LUT R3, R27, 0x38, R229, 0xf8, !PT ;  /* 0x000000381b037812 */ /* 0x002fe200078ef8e5 */
[----:B------:R-:W-:Y:S01]  /*1290*/  IMAD R4, R21, 0x2, R2 ;  /* 0x0000000215047824 */ /* 0x000fe200078e0202 */
[----:B------:R0:W-:Y:S02]  /*12a0*/  STL [R1+0xc], R6 ;  /* 0x00000c0601007387 */ /* 0x0001e40000100800 */
[----:B------:R-:W-:Y:S02]  /*12b0*/  LOP3.LUT R3, R8, R3, R20, 0xf6, !PT ;  /* 0x0000000308037212 */ /* 0x000fe400078ef614 */
[----:B------:R-:W-:Y:S04]  /*12c0*/  STL [R1+0x58], R0 ;  /* 0x0000580001007387 */ /* 0x000fe80000100800 */
[----:B------:R1:W-:Y:S01]  /*12d0*/  STL [R1+0x88], R4 ;  /* 0x0000880401007387 */ /* 0x0003e20000100800 */
[----:B0-----:R-:W-:-:S02]  /*12e0*/  IMAD R6, R23, 0x2, R2 ;  /* 0x0000000217067824 */ /* 0x001fc400078e0202 */
[----:B-1----:R-:W-:Y:S01]  /*12f0*/  IMAD R4, R3, 0x2, R2 ;  /* 0x0000000203047824 */ /* 0x002fe200078e0202 */
[-C--:B------:R-:W-:Y:S02]  /*1300*/  LEA R3, R7, R2.reuse, 0x1 ;  /* 0x0000000207037211 */ /* 0x080fe400078e08ff */
[----:B------:R0:W-:Y:S01]  /*1310*/  STL [R1+0x80], R6 ;  /* 0x0000800601007387 */ /* 0x0001e20000100800 */
[----:B------:R-:W-:-:S03]  /*1320*/  LEA R0, R0, R2, 0x1 ;  /* 0x0000000200007211 */ /* 0x000fc600078e08ff */
[----:B------:R1:W-:Y:S04]  /*1330*/  STL [R1+0x90], R4 ;  /* 0x0000900401007387 */ /* 0x0003e80000100800 */
[----:B------:R2:W-:Y:S01]  /*1340*/  STL [R1+0x8c], R3 ;  /* 0x00008c0301007387 */ /* 0x0005e20000100800 */
[--C-:B0-----:R-:W-:Y:S02]  /*1350*/  IMAD R6, R9, 0x2, R2.reuse ;  /* 0x0000000209067824 */ /* 0x101fe400078e0202 */
[----:B-1----:R-:W-:-:S03]  /*1360*/  IMAD R4, R11, 0x2, R2 ;  /* 0x000000020b047824 */ /* 0x002fc600078e0202 */
[----:B------:R0:W-:Y:S01]  /*1370*/  STL [R1+0x84], R6 ;  /* 0x0000840601007387 */ /* 0x0001e20000100800 */
[----:B--2---:R-:W-:-:S03]  /*1380*/  IMAD R3, R5, 0x2, R2 ;  /* 0x0000000205037824 */ /* 0x004fc600078e0202 */
[----:B------:R0:W-:Y:S04]  /*1390*/  STL [R1+0x7c], R4 ;  /* 0x00007c0401007387 */ /* 0x0001e80000100800 */
[----:B------:R0:W-:Y:S04]  /*13a0*/  STL [R1+0x4c], R0 ;  /* 0x00004c0001007387 */ /* 0x0001e80000100800 */
[----:B------:R0:W-:Y:S01]  /*13b0*/  STL [R1+0x94], R3 ;  /* 0x0000940301007387 */ /* 0x0001e20000100800 */
[----:B------:R-:W-:Y:S01]  /*13c0*/  LOP3.LUT R235, R10, 0x7ffffffc, RZ, 0xc0, !PT ;  /* 0x7ffffffc0aeb7812 */ /* 0x000fe200078ec0ff */
[----:B------:R-:W-:Y:S01]  /*13d0*/  IMAD.MOV.U32 R205, RZ, RZ, RZ ;  /* 0x000000ffffcd7224 */ /* 0x000fe200078e00ff */
[----:B------:R-:W-:Y:S01]  /*13e0*/  SHF.R.S32.HI R19, RZ, 0x1f, R18 ;  /* 0x0000001fff137819 */ /* 0x000fe20000011412 */
[----:B------:R-:W-:Y:S01]  /*13f0*/  IMAD.MOV.U32 R22, RZ, RZ, RZ ;  /* 0x000000ffff167224 */ /* 0x000fe200078e00ff */
[----:B------:R-:W-:-:S02]  /*1400*/  IADD3 R235, R24, -R235, RZ ;  /* 0x800000eb18eb7210 */ /* 0x000fc40007ffe0ff */
[----:B---3--:R-:W-:Y:S01]  /*1410*/  LOP3.LUT R236, R17, 0x1, RZ, 0xfc, !PT ;  /* 0x0000000111ec7812 */ /* 0x008fe200078efcff */
[----:B0-----:R-:W-:-:S07]  /*1420*/  IMAD.MOV.U32 R17, RZ, RZ, RZ ;  /* 0x000000ffff117224 */ /* 0x001fce00078e00ff */
.L_x_1648:
[----:B--2--5:R-:W2:Y:S01]  /*1430*/  LDL R12, [R1+0x14] ;  /* 0x00001400010c7983 */ /* 0x024ea20000100800 */
[----:B------:R-:W-:Y:S01]  /*1440*/  ULDC.64 UR4, c[0x0][0xa28] ;  /* 0x00028a0000047ab9 */ /* 0x000fe20000000a00 */
[----:B01--4-:R-:W0:Y:S02]  /*1450*/  LDC.64 R4, c[0x0][0xa08] ;  /* 0x00028200ff047b82 */ /* 0x013e240000000a00 */
[----:B------:R-:W3:Y:S04]  /*1460*/  LDL R27, [R1+0x18] ;  /* 0x00001800011b7983 */ /* 0x000ee80000100800 */
[----:B------:R-:W4:Y:S01]  /*1470*/  LDL R28, [R1+0x1c] ;  /* 0x00001c00011c7983 */ /* 0x000f220000100800 */
[----:B------:R-:W-:-:S04]  /*1480*/  ISETP.NE.U32.AND P0, PT, RZ, UR4, PT ;  /* 0x00000004ff007c0c */ /* 0x000fc8000bf05070 */
[----:B------:R-:W-:Y:S01]  /*1490*/  ISETP.NE.AND.EX P0, PT, RZ, UR5, PT, P0 ;  /* 0x00000005ff007c0c */ /* 0x000fe2000bf05300 */
[----:B------:R-:W-:Y:S02]  /*14a0*/  ULDC.64 UR4, c[0x0][0xa18] ;  /* 0x0002860000047ab9 */ /* 0x000fe40000000a00 */
[----:B------:R-:W-:-:S04]  /*14b0*/  ISETP.NE.U32.AND P1, PT, RZ, UR4, PT ;  /* 0x00000004ff007c0c */ /* 0x000fc8000bf25070 */
[----:B------:R-:W-:Y:S01]  /*14c0*/  ISETP.NE.AND.EX P1, PT, RZ, UR5, PT, P1 ;  /* 0x00000005ff007c0c */ /* 0x000fe2000bf25310 */
[----:B------:R-:W-:-:S05]  /*14d0*/  ULDC.64 UR4, c[0x0][0xa08] ;  /* 0x0002820000047ab9 */ /* 0x000fca0000000a00 */
[----:B------:R-:W1:Y:S08]  /*14e0*/  @P0 LDC.64 R2, c[0x0][0xa28] ;  /* 0x00028a00ff020b82 */ /* 0x000e700000000a00 */
[----:B------:R-:W1:Y:S01]  /*14f0*/  @P1 LDC.64 R6, c[0x0][0xa18] ;  /* 0x00028600ff061b82 */ /* 0x000e620000000a00 */
[----:B------:R-:W-:Y:S01]  /*1500*/  ISETP.NE.U32.AND P3, PT, RZ, UR4, PT ;  /* 0x00000004ff007c0c */ /* 0x000fe2000bf65070 */
[----:B------:R-:W-:-:S03]  /*1510*/  ULDC UR4, c[0x0][0x288] ;  /* 0x0000a20000047ab9 */ /* 0x000fc60000000800 */
[----:B------:R-:W-:Y:S01]  /*1520*/  ISETP.NE.AND.EX P3, PT, RZ, UR5, PT, P3 ;  /* 0x00000005ff007c0c */ /* 0x000fe2000bf65330 */
[----:B------:R-:W-:Y:S01]  /*1530*/  IMAD.U32 R225, RZ, RZ, UR4 ;  /* 0x00000004ffe17e24 */ /* 0x000fe2000f8e00ff */
[----:B------:R-:W-:Y:S01]  /*1540*/  ULDC.64 UR4, c[0x0][0x3f8] ;  /* 0x0000fe0000047ab9 */ /* 0x000fe20000000a00 */
[----:B------:R-:W-:Y:S01]  /*1550*/  IMAD.MOV.U32 R0, RZ, RZ, RZ ;  /* 0x000000ffff007224 */ /* 0x000fe200078e00ff */
[----:B------:R-:W-:Y:S01]  /*1560*/  UISETP.NE.U32.AND UP0, UPT, UR4, URZ, UPT ;  /* 0x0000003f0400728c */ /* 0x000fe2000bf05070 */
[----:B------:R-:W-:Y:S01]  /*1570*/  IMAD.MOV.U32 R26, RZ, RZ, RZ ;  /* 0x000000ffff1a7224 */ /* 0x000fe200078e00ff */
[----:B------:R-:W-:Y:S01]  /*1580*/  ULDC.64 UR6, c[0x0][0x208] ;  /* 0x0000820000067ab9 */ /* 0x000fe20000000a00 */
[----:B------:R-:W-:Y:S01]  /*1590*/  ULDC UR4, c[0x0][0x404] ;  /* 0x0001010000047ab9 */ /* 0x000fe20000000800 */
[----:B------:R-:W-:-:S03]  /*15a0*/  UISETP.NE.AND.EX UP0, UPT, UR5, URZ, UPT, UP0 ;  /* 0x0000003f0500728c */ /* 0x000fc6000bf05300 */
[----:B------:R-:W-:Y:S01]  /*15b0*/  ULDC UR5, c[0x0][0x2e0] ;  /* 0x0000b80000057ab9 */ /* 0x000fe20000000800 */
[----:B------:R-:W-:-:S04]  /*15c0*/  USEL UR4, UR4, 0x1, UP0 ;  /* 0x0000000104047887 */ /* 0x000fc80008000000 */
[----:B------:R-:W-:-:S03]  /*15d0*/  UIMAD UR4, UR4, UR5, URZ ;  /* 0x00000005040472a4 */ /* 0x000fc6000f8e023f */
[----:B------:R-:W-:Y:S01]  /*15e0*/  ULDC UR5, c[0x0][0x338] ;  /* 0x0000ce0000057ab9 */ /* 0x000fe20000000800 */
[----:B--2---:R2:W-:Y:S04]  /*15f0*/  STL [R1+0x6c], R12 ;  /* 0x00006c0c01007387 */ /* 0x0045e80000100800 */
[----:B---3--:R2:W-:Y:S04]  /*1600*/  STL [R1+0x60], R27 ;  /* 0x0000601b01007387 */ /* 0x0085e80000100800 */
[----:B----4-:R2:W-:Y:S01]  /*1610*/  STL [R1+0x64], R28 ;  /* 0x0000641c01007387 */ /* 0x0105e20000100800 */
[----:B0-----:R-:W-:-:S04]  /*1620*/  IMAD.WIDE R8, R28, 0x4, R4 ;  /* 0x000000041c087825 */ /* 0x001fc800078e0204 */
[C---:B-1----:R-:W-:Y:S01]  /*1630*/  @P0 IMAD.WIDE R2, R28.reuse, 0x4, R2 ;  /* 0x000000041c020825 */ /* 0x042fe200078e0202 */
[----:B------:R2:W5:Y:S03]  /*1640*/  @P3 LDG.E R26, desc[UR6][R8.64] ;  /* 0x00000006081a3981 */ /* 0x000566000c1e1900 */
[----:B------:R-:W-:Y:S01]  /*1650*/  @P1 IMAD.WIDE R4, R28, 0x4, R6 ;  /* 0x000000041c041825 */ /* 0x000fe200078e0206 */
[----:B------:R2:W5:Y:S04]  /*1660*/  @P0 LDG.E R0, desc[UR6][R2.64] ;  /* 0x0000000602000981 */ /* 0x000568000c1e1900 */
[----:B------:R2:W5:Y:S01]  /*1670*/  @P1 LDG.E R225, desc[UR6][R4.64] ;  /* 0x0000000604e11981 */ /* 0x000562000c1e1900 */
[----:B------:R-:W-:-:S02]  /*1680*/  ULDC.64 UR6, c[0x0][0xa20] ;  /* 0x0002880000067ab9 */ /* 0x000fc40000000a00 */
[----:B------:R-:W-:-:S04]  /*1690*/  ISETP.NE.U32.AND P2, PT, RZ, UR6, PT ;  /* 0x00000006ff007c0c */ /* 0x000fc8000bf45070 */
[----:B------:R-:W-:Y:S01]  /*16a0*/  ISETP.NE.AND.EX P2, PT, RZ, UR7, PT, P2 ;  /* 0x00000007ff007c0c */ /* 0x000fe2000bf45320 */
[----:B------:R-:W-:-:S12]  /*16b0*/  @P1 BRA `(.L_x_1337) ;  /* 0x0000000000281947 */ /* 0x000fd80003800000 */
[----:B------:R-:W-:Y:S02]  /*16c0*/  ULDC.64 UR6, c[0x0][0xa00] ;  /* 0x0002800000067ab9 */ /* 0x000fe40000000a00 */
[----:B------:R-:W-:-:S04]  /*16d0*/  ISETP.NE.U32.AND P0, PT, RZ, UR6, PT ;  /* 0x00000006ff007c0c */ /* 0x000fc8000bf05070 */
[----:B------:R-:W-:-:S13]  /*16e0*/  ISETP.NE.AND.EX P0, PT, RZ, UR7, PT, P0 ;  /* 0x00000007ff007c0c */ /* 0x000fda000bf05300 */
[----:B------:R-:W-:Y:S05]  /*16f0*/  @!P0 BRA `(.L_x_1337) ;  /* 0x0000000000188947 */ /* 0x000fea0003800000 */
[----:B--2---:R-:W0:Y:S01]  /*1700*/  LDC.64 R2, c[0x0][0xa00] ;  /* 0x00028000ff027b82 */ /* 0x004e220000000a00 */
[----:B------:R-:W-:Y:S01]  /*1710*/  ULDC.64 UR6, c[0x0][0x208] ;  /* 0x0000820000067ab9 */ /* 0x000fe20000000a00 */
[----:B0-----:R-:W-:-:S05]  /*1720*/  IMAD.WIDE R2, R28, 0x4, R2 ;  /* 0x000000041c027825 */ /* 0x001fca00078e0202 */
[----:B-----5:R-:W2:Y:S04]  /*1730*/  LDG.E R225, desc[UR6][R2.64] ;  /* 0x0000000602e17981 */ /* 0x020ea8000c1e1900 */
[----:B------:R-:W2:Y:S02]  /*1740*/  LDG.E R4, desc[UR6][R2.64+0x4] ;  /* 0x0000040602047981 */ /* 0x000ea4000c1e1900 */
[----:B--2---:R-:W-:-:S07]  /*1750*/  IADD3 R225, -R225, R4, RZ ;  /* 0x00000004e1e17210 */ /* 0x004fce0007ffe1ff */
.L_x_1337:
[----:B--2---:R-:W-:Y:S02]  /*1760*/  IMAD.U32 R2, RZ, RZ, UR5 ;  /* 0x00000005ff027e24 */ /* 0x004fe4000f8e00ff */
[----:B------:R-:W-:Y:S01]  /*1770*/  IMAD.U32 R25, RZ, RZ, UR4 ;  /* 0x00000004ff197e24 */ /* 0x000fe2000f8e00ff */
[----:B------:R-:W-:Y:S06]  /*1780*/  @!P2 BRA `(.L_x_1338) ;  /* 0x000000000014a947 */ /* 0x000fec0003800000 */
[----:B------:R-:W0:Y:S01]  /*1790*/  LDC.64 R4, c[0x0][0xa20] ;  /* 0x00028800ff047b82 */ /* 0x000e220000000a00 */
[----:B------:R-:W-:Y:S01]  /*17a0*/  ULDC.64 UR4, c[0x0][0x208] ;  /* 0x0000820000047ab9 */ /* 0x000fe20000000a00 */
[----:B0-----:R-:W-:-:S05]  /*17b0*/  IMAD.WIDE R4, R28, 0x4, R4 ;  /* 0x000000041c047825 */ /* 0x001fca00078e0204 */
[----:B------:R0:W5:Y:S01]  /*17c0*/  LDG.E R25, desc[UR4][R4.64] ;  /* 0x0000000404197981 */ /* 0x000162000c1e1900 */
[----:B------:R-:W-:Y:S05]  /*17d0*/  BRA `(.L_x_1339) ;  /* 0x0000000000147947 */ /* 0x000fea0003800000 */
.L_x_1338:
[----:B------:R-:W-:Y:S05]  /*17e0*/  @!P3 BRA `(.L_x_1339) ;  /* 0x000000000010b947 */ /* 0x000fea0003800000 */
[----:B------:R-:W-:Y:S02]  /*17f0*/  ULDC.64 UR4, c[0x0][0x208] ;  /* 0x0000820000047ab9 */ /* 0x000fe40000000a00 */
[----:B------:R-:W2:Y:S04]  /*1800*/  LDG.E R4, desc[UR4][R8.64] ;  /* 0x0000000408047981 */ /* 0x000ea8000c1e1900 */
[----:B------:R-:W2:Y:S02]  /*1810*/  LDG.E R25, desc[UR4][R8.64+0x4] ;  /* 0x0000040408197981 */ /* 0x000ea4000c1e1900 */
[----:B--2---:R-:W-:-:S07]  /*1820*/  IMAD.IADD R25, R25, 0x1, -R4 ;  /* 0x0000000119197824 */ /* 0x004fce00078e0a04 */
.L_x_1339:
[----:B------:R-:W-:Y:S01]  /*1830*/  ULDC.64 UR4, c[0x0][0xa10] ;  /* 0x0002840000047ab9 */ /* 0x000fe20000000a00 */
[----:B------:R-:W-:Y:S01]  /*1840*/  ULDC.64 UR6, c[0x0][0x208] ;  /* 0x0000820000067ab9 */ /* 0x000fe20000000a00 */
[----:B------:R-:W-:Y:S01]  /*1850*/  ISETP.NE.U32.AND P0, PT, RZ, UR4, PT ;  /* 0x00000004ff007c0c */ /* 0x000fe2000bf05070 */
[----:B------:R-:W1:Y:S03]  /*1860*/  LDC.64 R10, c[0x0][0x9e0] ;  /* 0x00027800ff0a7b82 */ /* 0x000e660000000a00 */
[----:B------:R-:W-:Y:S01]  /*1870*/  ISETP.NE.AND.EX P0, PT, RZ, UR5, PT, P0 ;  /* 0x00000005ff007c0c */ /* 0x000fe2000bf05300 */
[----:B------:R-:W-:Y:S02]  /*1880*/  ULDC.64 UR4, c[0x0][0xa30] ;  /* 0x00028c0000047ab9 */ /* 0x000fe40000000a00 */
[----:B------:R-:W-:-:S04]  /*1890*/  ISETP.NE.U32.AND P1, PT, RZ, UR4, PT ;  /* 0x00000004ff007c0c */ /* 0x000fc8000bf25070 */
[----:B------:R-:W-:-:S06]  /*18a0*/  ISETP.NE.AND.EX P1, PT, RZ, UR5, PT, P1 ;  /* 0x00000005ff007c0c */ /* 0x000fcc000bf25310 */
[----:B0-----:R-:W0:Y:S08]  /*18b0*/  @P0 LDC.64 R4, c[0x0][0xa10] ;  /* 0x00028400ff040b82 */ /* 0x001e300000000a00 */
[----:B------:R-:W2:Y:S01]  /*18c0*/  @P1 LDC.64 R6, c[0x0][0xa30] ;  /* 0x00028c00ff061b82 */ /* 0x000ea20000000a00 */
[----:B0-----:R-:W-:-:S05]  /*18d0*/  @P0 IMAD.WIDE R4, R28, 0x4, R4 ;  /* 0x000000041c040825 */ /* 0x001fca00078e0204 */
[----:B------:R-:W3:Y:S04]  /*18e0*/  @P0 LDG.E R3, desc[UR6][R4.64] ;  /* 0x0000000604030981 */ /* 0x000ee8000c1e1900 */
[----:B------:R-:W3:Y:S01]  /*18f0*/  @P0 LDG.E R8, desc[UR6][R4.64+0x4] ;  /* 0x0000040604080981 */ /* 0x000ee2000c1e1900 */
[----:B-----5:R-:W-:Y:S01]  /*1900*/  MOV R100, R25 ;  /* 0x0000001900647202 */ /* 0x020fe20000000f00 */
[----:B--2---:R-:W-:-:S04]  /*1910*/  @P1 IMAD.WIDE R6, R28, 0x4, R6 ;  /* 0x000000041c061825 */ /* 0x004fc800078e0206 */
[----:B------:R-:W-:Y:S01]  /*1920*/  IMAD.IADD R9, R25, 0x1, -R0 ;  /* 0x0000000119097824 */ /* 0x000fe200078e0a00 */
[----:B------:R0:W5:Y:S01]  /*1930*/  @P1 LDG.E R100, desc[UR6][R6.64] ;  /* 0x0000000606641981 */ /* 0x000162000c1e1900 */
[----:B-1----:R-:W-:Y:S02]  /*1940*/  ISETP.GE.AND P1, PT, R11, 0x1, PT ;  /* 0x000000010b00780c */ /* 0x002fe40003f26270 */
[----:B------:R-:W-:Y:S01]  /*1950*/  LEA R103, R12, 0x80, 0x7 ;  /* 0x000000800c677811 */ /* 0x000fe200078e38ff */
[----:B---3--:R-:W-:-:S04]  /*1960*/  @P0 IMAD.IADD R2, R8, 0x1, -R3 ;  /* 0x0000000108020824 */ /* 0x008fc800078e0a03 */
[----:B------:R-:W-:-:S05]  /*1970*/  IMAD.IADD R224, R9, 0x1, R2 ;  /* 0x0000000109e07824 */ /* 0x000fca00078e0202 */
[C---:B------:R-:W-:Y:S02]  /*1980*/  IADD3 R0, R224.reuse, 0x3f, RZ ;  /* 0x0000003fe0007810 */ /* 0x040fe40007ffe0ff */
[----:B------:R-:W-:Y:S02]  /*1990*/  IADD3 R103, R224, R103, -R225 ;  /* 0x00000067e0677210 */ /* 0x000fe40007ffe8e1 */
[----:B------:R-:W-:-:S04]  /*19a0*/  SHF.R.S32.HI R3, RZ, 0x1f, R0 ;  /* 0x0000001fff037819 */ /* 0x000fc80000011400 */
[----:B------:R-:W-:Y:S01]  /*19b0*/  LEA.HI R3, R3, R0, RZ, 0x6 ;  /* 0x0000000003037211 */ /* 0x000fe200078f30ff */
[----:B------:R-:W-:-:S03]  /*19c0*/  IMAD.IADD R0, R103, 0x1, R10 ;  /* 0x0000000167007824 */ /* 0x000fc600078e020a */
[----:B------:R-:W-:Y:S01]  /*19d0*/  SHF.R.S32.HI R104, RZ, 0x6, R3 ;  /* 0x00000006ff687819 */ /* 0x000fe20000011403 */
[----:B0-----:R-:W-:Y:S06]  /*19e0*/  @!P1 BRA `(.L_x_1340) ;  /* 0x0000000000489947 */ /* 0x001fec0003800000 */
[C---:B------:R-:W-:Y:S01]  /*19f0*/  ISETP.GT.AND P0, PT, R103.reuse, RZ, PT ;  /* 0x000000ff6700720c */ /* 0x040fe20003f04270 */
[----:B------:R-:W-:Y:S01]  /*1a00*/  BSSY B0, `(.L_x_1341) ;  /* 0x000000e000007945 */ /* 0x000fe20003800000 */
[----:B------:R-:W-:-:S11]  /*1a10*/  VIADD R3, R103, 0xffffffff ;  /* 0xffffffff67037836 */ /* 0x000fd60000000000 */
        /* <DEDUP_REMOVED lines=8> */
.L_x_1342:
[----:B------:R-:W-:-:S13]  /*1aa0*/  ISETP.NE.AND P0, PT, R11, 0x1, PT ;  /* 0x000000010b00780c */ /* 0x000fda0003f05270 */
[----:B------:R-:W0:Y:S02]  /*1ab0*/  @P0 LDC.64 R4, c[0x0][0x9e8] ;  /* 0x00027a00ff040b82 */ /* 0x000e240000000a00 */
[----:B0-----:R-:W-:-:S05]  /*1ac0*/  @P0 IMAD.HI.U32 R4, R3, R4, RZ ;  /* 0x0000000403040227 */ /* 0x001fca00078e00ff */
[----:B------:R-:W-:-:S07]  /*1ad0*/  @P0 SHF.R.U32.HI R3, RZ, R5, R4 ;  /* 0x00000005ff030219 */ /* 0x000fce0000011604 */
.L_x_1343:
[----:B------:R-:W-:Y:S05]  /*1ae0*/  BSYNC B0 ;  /* 0x0000000000007941 */ /* 0x000fea0003800000 */
.L_x_1341:
[----:B------:R-:W-:-:S05]  /*1af0*/  IMAD R3, R3, R11, R11 ;  /* 0x0000000b03037224 */ /* 0x000fca00078e020b */
[----:B------:R-:W-:-:S07]  /*1b00*/  VIMNMX R0, R0, R3, PT ;  /* 0x0000000300007248 */ /* 0x000fce0003fe0100 */
.L_x_1340:
[----:B------:R-:W-:Y:S01]  /*1b10*/  LEA R101, R12, -R225, 0x7 ;  /* 0x800000e10c657211 */ /* 0x000fe200078e38ff */
[----:B------:R-:W-:-:S04]  /*1b20*/  ULDC UR4, c[0x0][0x9dc] ;  /* 0x0002770000047ab9 */ /* 0x000fc80000000800 */
[----:B------:R-:W-:-:S04]  /*1b30*/  IMAD.IADD R101, R224, 0x1, R101 ;  /* 0x00000001e0657824 */ /* 0x000fc800078e0265 */
[----:B------:R-:W-:Y:S01]  /*1b40*/  VIADD R3, R101, -UR4 ;  /* 0x8000000465037c36 */ /* 0x000fe20008000000 */
[----:B------:R-:W-:Y:S06]  /*1b50*/  @!P1 BRA `(.L_x_1344) ;  /* 0x0000000000489947 */ /* 0x000fec0003800000 */
[----:B------:R-:W-:Y:S01]  /*1b60*/  ISETP.GT.AND P0, PT, R101, -0x1, PT ;  /* 0xffffffff6500780c */ /* 0x000fe20003f04270 */
[----:B------:R-:W-:-:S12]  /*1b70*/  BSSY B0, `(.L_x_1345) ;  /* 0x000000e000007945 */ /* 0x000fd80003800000 */
        /* <DEDUP_REMOVED lines=8> */
.L_x_1346:
[----:B------:R-:W-:Y:S01]  /*1c00*/  ISETP.NE.AND P0, PT, R11, 0x1, PT ;  /* 0x000000010b00780c */ /* 0x000fe20003f05270 */
[----:B------:R-:W-:-:S12]  /*1c10*/  IMAD.MOV.U32 R4, RZ, RZ, R101 ;  /* 0x000000ffff047224 */ /* 0x000fd800078e0065 */
[----:B------:R-:W0:Y:S02]  /*1c20*/  @P0 LDC.64 R6, c[0x0][0x9e8] ;  /* 0x00027a00ff060b82 */ /* 0x000e240000000a00 */
[----:B0-----:R-:W-:-:S05]  /*1c30*/  @P0 IMAD.HI.U32 R6, R101, R6, RZ ;  /* 0x0000000665060227 */ /* 0x001fca00078e00ff */
[----:B------:R-:W-:-:S07]  /*1c40*/  @P0 SHF.R.U32.HI R4, RZ, R7, R6 ;  /* 0x00000007ff040219 */ /* 0x000fce0000011606 */
.L_x_1347:
[----:B------:R-:W-:Y:S05]  /*1c50*/  BSYNC B0 ;  /* 0x0000000000007941 */ /* 0x000fea0003800000 */
.L_x_1345:
[----:B------:R-:W-:-:S05]  /*1c60*/  IMAD R4, R4, R11, RZ ;  /* 0x0000000b04047224 */ /* 0x000fca00078e02ff */
[----:B------:R-:W-:-:S07]  /*1c70*/  VIMNMX R3, R3, R4, !PT ;  /* 0x0000000403037248 */ /* 0x000fce0007fe0100 */
.L_x_1344:
[----:B------:R-:W-:Y:S02]  /*1c80*/  IADD3 R0, R0, 0x3f, RZ ;  /* 0x0000003f00007810 */ /* 0x000fe40007ffe0ff */
[----:B------:R-:W-:Y:S02]  /*1c90*/  SHF.R.S32.HI R4, RZ, 0x1f, R3 ;  /* 0x0000001fff047819 */ /* 0x000fe40000011403 */
[----:B------:R-:W-:Y:S02]  /*1ca0*/  SHF.R.S32.HI R5, RZ, 0x1f, R0 ;  /* 0x0000001fff057819 */ /* 0x000fe40000011400 */
[----:B------:R-:W-:Y:S02]  /*1cb0*/  LEA.HI R4, R4, R3, RZ, 0x6 ;  /* 0x0000000304047211 */ /* 0x000fe400078f30ff */
[----:B------:R-:W-:Y:S02]  /*1cc0*/  LEA.HI R5, R5, R0, RZ, 0x6 ;  /* 0x0000000005057211 */ /* 0x000fe400078f30ff */
[----:B------:R-:W-:-:S02]  /*1cd0*/  SHF.R.S32.HI R4, RZ, 0x6, R4 ;  /* 0x00000006ff047819 */ /* 0x000fc40000011404 */
[----:B------:R-:W-:Y:S02]  /*1ce0*/  SHF.R.S32.HI R5, RZ, 0x6, R5 ;  /* 0x00000006ff057819 */ /* 0x000fe40000011405 */
[----:B------:R-:W-:Y:S02]  /*1cf0*/  VIMNMX R4, RZ, R4, !PT ;  /* 0x00000004ff047248 */ /* 0x000fe40007fe0100 */
[----:B------:R-:W-:-:S03]  /*1d00*/  VIMNMX R5, R104, R5, PT ;  /* 0x0000000568057248 */ /* 0x000fc60003fe0100 */
[--C-:B------:R-:W-:Y:S02]  /*1d10*/  IMAD R4, R4, 0x40, -R9.reuse ;  /* 0x0000004004047824 */ /* 0x100fe400078e0a09 */
[----:B------:R-:W-:-:S03]  /*1d20*/  IMAD R5, R5, 0x40, -R9 ;  /* 0x0000004005057824 */ /* 0x000fc600078e0a09 */
[----:B------:R-:W-:Y:S02]  /*1d30*/  VIMNMX R4, RZ, R4, !PT ;  /* 0x00000004ff047248 */ /* 0x000fe40007fe0100 */
[----:B------:R-:W-:Y:S02]  /*1d40*/  VIMNMX R5, R5, R2, PT ;  /* 0x0000000205057248 */ /* 0x000fe40003fe0100 */
[----:B------:R-:W-:Y:S02]  /*1d50*/  SHF.R.U32.HI R23, RZ, 0x6, R4 ;  /* 0x00000006ff177819 */ /* 0x000fe40000011604 */
[----:B------:R-:W-:Y:S02]  /*1d60*/  ISETP.GT.AND P0, PT, R5, R4, PT ;  /* 0x000000040500720c */ /* 0x000fe40003f04270 */
[----:B------:R-:W-:-:S11]  /*1d70*/  MOV R24, R23 ;  /* 0x0000001700187202 */ /* 0x000fd60000000f00 */
[----:B------:R-:W-:-:S05]  /*1d80*/  @P0 VIADD R0, R5, 0x3f ;  /* 0x0000003f05000836 */ /* 0x000fca0000000000 */
[----:B------:R-:W-:-:S04]  /*1d90*/  @P0 SHF.R.S32.HI R3, RZ, 0x1f, R0 ;  /* 0x0000001fff030819 */ /* 0x000fc80000011400 */
[----:B------:R-:W-:-:S04]  /*1da0*/  @P0 LEA.HI R3, R3, R0, RZ, 0x6 ;  /* 0x0000000003030211 */ /* 0x000fc800078f30ff */
[----:B------:R-:W-:Y:S02]  /*1db0*/  @P0 SHF.R.S32.HI R24, RZ, 0x6, R3 ;  /* 0x00000006ff180819 */ /* 0x000fe40000011403 */
[----:B------:R-:W-:Y:S02]  /*1dc0*/  PLOP3.LUT P0, PT, PT, PT, PT, 0x80, 0x0 ;  /* 0x000000000000781c */ /* 0x000fe40003f0f070 */
[----:B------:R-:W-:-:S13]  /*1dd0*/  ISETP.GT.AND P1, PT, R24, R23, PT ;  /* 0x000000171800720c */ /* 0x000fda0003f24270 */
[----:B------:R-:W-:Y:S05]  /*1de0*/  @!P1 BRA `(.L_x_1348) ;  /* 0x00000064008c9947 */ /* 0x000fea0003800000 */
        /* <DEDUP_REMOVED lines=19> */
[----:B-1---5:R-:W-:Y:S05]  /*1f20*/  CALL.ABS.NOINC R14 ;  /* 0x000000000e007343 */ /* 0x022fea0003c00000 */
.L_x_1350:
[----:B------:R-:W-:Y:S05]  /*1f30*/  BSYNC B6 ;  /* 0x0000000000067941 */ /* 0x000fea0003800000 */
.L_x_1349:
[----:B------:R-:W-:Y:S01]  /*1f40*/  VIADD R0, R16, 0x400 ;  /* 0x0000040010007836 */ /* 0x000fe20000000000 */
[----:B------:R-:W-:Y:S04]  /*1f50*/  BSSY B6, `(.L_x_1351) ;  /* 0x0000013000067945 */ /* 0x000fe80003800000 */
[----:B------:R-:W-:-:S13]  /*1f60*/  LOP3.LUT P0, RZ, R0, 0x3ff, RZ, 0xc0, !PT ;  /* 0x000003ff00ff7812 */ /* 0x000fda000780c0ff */
[----:B------:R-:W-:Y:S05]  /*1f70*/  @!P0 BRA `(.L_x_1352) ;  /* 0x0000000000408947 */ /* 0x000fea0003800000 */
[----:B------:R-:W-:Y:S01]  /*1f80*/  MOV R0, 0x0 ;  /* 0x0000000000007802 */ /* 0x000fe20000000f00 */
[----:B------:R-:W-:Y:S01]  /*1f90*/  ULDC.64 UR4, c[0x4][0xa8] ;  /* 0x01002a0000047ab9 */ /* 0x000fe20000000a00 */
[----:B------:R-:W-:Y:S01]  /*1fa0*/  ULDC.64 UR6, c[0x4][0x40] ;  /* 0x0100100000067ab9 */ /* 0x000fe20000000a00 */
[----:B------:R-:W-:Y:S01]  /*1fb0*/  MOV R4, UR4 ;  /* 0x0000000400047c02 */ /* 0x000fe20008000f00 */
[----:B------:R0:W1:Y:S01]  /*1fc0*/  LDC.64 R14, c[0x4][R0] ;  /* 0x01000000000e7b82 */ /* 0x0000620000000a00 */
        /* <DEDUP_REMOVED lines=8> */
[----:B0-----:R-:W-:-:S07]  /*2050*/  IMAD.MOV.U32 R12, RZ, RZ, 0x1 ;  /* 0x00000001ff0c7424 */ /* 0x001fce00078e00ff */
[----:B------:R-:W-:-:S07]  /*2060*/  LEPC R20, `(.L_x_1352) ;  /* 0x000000001014794e */ /* 0x000fce0000000000 */
[----:B-1---5:R-:W-:Y:S05]  /*2070*/  CALL.ABS.NOINC R14 ;  /* 0x000000000e007343 */ /* 0x022fea0003c00000 */
.L_x_1352:
[----:B------:R-:W-:Y:S05]  /*2080*/  BSYNC B6 ;  /* 0x0000000000067941 */ /* 0x000fea0003800000 */
.L_x_1351:
[----:B------:R-:W-:Y:S01]  /*2090*/  ULDC.64 UR4, c[0x0][0x9f8] ;  /* 0x00027e0000047ab9 */ /* 0x000fe20000000a00 */
[----:B------:R-:W0:Y:S01]  /*20a0*/  LDC R0, c[0x0][0x428] ;  /* 0x00010a00ff007b82 */ /* 0x000e220000000800 */
[----:B------:R-:W-:Y:S01]  /*20b0*/  ISETP.NE.U32.AND P0, PT, RZ, UR4, PT ;  /* 0x00000004ff007c0c */ /* 0x000fe2000bf05070 */
[----:B------:R-:W-:Y:S01]  /*20c0*/  IMAD.MOV.U32 R3, RZ, RZ, R28 ;  /* 0x000000ffff037224 */ /* 0x000fe200078e001c */
[----:B------:R-:W-:Y:S01]  /*20d0*/  ULDC.64 UR6, c[0x0][0x208] ;  /* 0x0000820000067ab9 */ /* 0x000fe20000000a00 */
[----:B------:R-:W2:Y:S01]  /*20e0*/  LDL R36, [R1+0x34] ;  /* 0x0000340001247983 */ /* 0x000ea20000100800 */
[----:B------:R-:W-:Y:S01]  /*20f0*/  ISETP.NE.AND.EX P0, PT, RZ, UR5, PT, P0 ;  /* 0x00000005ff007c0c */ /* 0x000fe2000bf05300 */
[----:B------:R-:W-:Y:S01]  /*2100*/  IMAD.MOV.U32 R9, RZ, RZ, R27 ;  /* 0x000000ffff097224 */ /* 0x000fe200078e001b */
[----:B------:R-:W-:Y:S01]  /*2110*/  ULDC.64 UR4, c[0x0][0x2f8] ;  /* 0x0000be0000047ab9 */ /* 0x000fe20000000a00 */
[----:B------:R-:W3:Y:S01]  /*2120*/  LDL R34, [R1+0x38] ;  /* 0x0000380001227983 */ /* 0x000ee20000100800 */
[----:B------:R-:W-:Y:S01]  /*2130*/  IMAD.IADD R77, R26, 0x1, R25 ;  /* 0x000000011a4d7824 */ /* 0x000fe200078e0219 */
[----:B------:R-:W1:Y:S01]  /*2140*/  LDC.64 R12, c[0x0][0x2f0] ;  /* 0x0000bc00ff0c7b82 */ /* 0x000e620000000a00 */
[----:B------:R-:W-:Y:S01]  /*2150*/  VIADD R20, R229, 0x80 ;  /* 0x00000080e5147836 */ /* 0x000fe20000000000 */
[----:B------:R-:W4:Y:S01]  /*2160*/  LDL R33, [R1+0x3c] ;  /* 0x00003c0001217983 */ /* 0x000f220000100800 */
[----:B------:R-:W-:-:S03]  /*2170*/  ULDC.64 UR8, c[0x0][0x320] ;  /* 0x0000c80000087ab9 */ /* 0x000fc60000000a00 */
[----:B------:R-:W4:Y:S02]  /*2180*/  LDL R26, [R1+0x40] ;  /* 0x00004000011a7983 */ /* 0x000f240000100800 */
[----:B------:R-:W0:Y:S02]  /*2190*/  @P0 LDC.64 R4, c[0x0][0x9f8] ;  /* 0x00027e00ff040b82 */ /* 0x000e240000000a00 */
[----:B------:R-:W4:Y:S06]  /*21a0*/  LDL R14, [R1+0x48] ;  /* 0x00004800010e7983 */ /* 0x000f2c0000100800 */
[----:B------:R-:W1:Y:S01]  /*21b0*/  LDC R32, c[0x0][0x3d4] ;  /* 0x0000f500ff207b82 */ /* 0x000e620000000800 */
[----:B0-----:R-:W-:Y:S01]  /*21c0*/  @P0 IMAD.WIDE R4, R28, 0x4, R4 ;  /* 0x000000041c040825 */ /* 0x001fe200078e0204 */
[----:B------:R-:W-:-:S06]  /*21d0*/  SHF.R.S32.HI R31, RZ, 0x1f, R77 ;  /* 0x0000001fff1f7819 */ /* 0x000fcc000001144d */
[----:B------:R-:W0:Y:S01]  /*21e0*/  LDC.64 R28, c[0x0][0x3d8] ;  /* 0x0000f600ff1c7b82 */ /* 0x000e220000000a00 */
[----:B------:R1:W2:Y:S01]  /*21f0*/  @P0 LDG.E R3, desc[UR6][R4.64] ;  /* 0x0000000604030981 */ /* 0x0002a2000c1e1900 */
[----:B------:R-:W-:Y:S01]  /*2200*/  ISETP.NE.AND P0, PT, R0, 0x1, PT ;  /* 0x000000010000780c */ /* 0x000fe20003f05270 */
[----:B------:R-:W-:Y:S01]  /*2210*/  ULDC UR6, c[0x0][0x2e4] ;  /* 0x0000b90000067ab9 */ /* 0x000fe20000000800 */
[-C--:B-1----:R-:W-:Y:S01]  /*2220*/  IMAD R6, R31, R12.reuse, RZ ;  /* 0x0000000c1f067224 */ /* 0x082fe200078e02ff */
[----:B------:R-:W-:Y:S01]  /*2230*/  ISETP.GE.AND P1, PT, R226, UR6, PT ;  /* 0x00000006e2007c0c */ /* 0x000fe2000bf26270 */
[----:B------:R-:W-:-:S09]  /*2240*/  IMAD.WIDE.U32 R4, R77, R12, RZ ;  /* 0x0000000c4d047225 */ /* 0x000fd200078e00ff */
[----:B------:R-:W1:Y:S08]  /*2250*/  @P0 LDC R0, c[0x0][0x42c] ;  /* 0x00010b00ff000b82 */ /* 0x000e700000000800 */
[----:B------:R-:W0:Y:S01]  /*2260*/  @P0 LDC R7, c[0x0][0x430] ;  /* 0x00010c00ff070b82 */ /* 0x000e220000000800 */
[----:B-1----:R-:W-:Y:S02]  /*2270*/  @P0 IMAD.HI.U32 R0, R27, R0, RZ ;  /* 0x000000001b000227 */ /* 0x002fe400078e00ff */
[----:B------:R-:W4:Y:S03]  /*2280*/  LDL R27, [R1+0x44] ;  /* 0x00004400011b7983 */ /* 0x000f260000100800 */
[----:B0-----:R-:W-:Y:S01]  /*2290*/  @P0 SHF.R.U32.HI R9, RZ, R7, R0 ;  /* 0x00000007ff090219 */ /* 0x001fe20000011600 */
[----:B------:R-:W-:Y:S01]  /*22a0*/  IMAD R7, R77, R13, R6 ;  /* 0x0000000d4d077224 */ /* 0x000fe200078e0206 */
[----:B------:R-:W-:-:S02]  /*22b0*/  SEL R6, RZ, 0xffffffff, P1 ;  /* 0xffffffffff067807 */ /* 0x000fc40000800000 */
[----:B------:R-:W-:Y:S02]  /*22c0*/  SHF.R.S32.HI R8, RZ, 0x1f, R9 ;  /* 0x0000001fff087819 */ /* 0x000fe40000011409 */
[----:B------:R-:W-:Y:S02]  /*22d0*/  ISETP.GE.AND P0, PT, R229, UR6, PT ;  /* 0x00000006e5007c0c */ /* 0x000fe4000bf06270 */
[----:B------:R-:W-:Y:S01]  /*22e0*/  IADD3 R5, R5, R7, RZ ;  /* 0x0000000705057210 */ /* 0x000fe20007ffe0ff */
[----:B------:R-:W-:Y:S01]  /*22f0*/  IMAD R10, R8, UR4, RZ ;  /* 0x00000004080a7c24 */ /* 0x000fe2000f8e02ff */
[----:B------:R-:W-:Y:S01]  /*2300*/  SEL R0, RZ, 0x1, P0 ;  /* 0x00000001ff007807 */ /* 0x000fe20000000000 */
[----:B------:R-:W-:Y:S01]  /*2310*/  IMAD.SHL.U32 R7, R6, 0x2, RZ ;  /* 0x0000000206077824 */ /* 0x000fe200078e00ff */
[----:B------:R-:W-:Y:S01]  /*2320*/  ISETP.GE.AND P0, PT, R20, UR6, PT ;  /* 0x0000000614007c0c */ /* 0x000fe2000bf06270 */
[C---:B------:R-:W-:Y:S01]  /*2330*/  IMAD R11, R9.reuse, UR5, R10 ;  /* 0x00000005090b7c24 */ /* 0x040fe2000f8e020a */
[----:B------:R-:W0:Y:S01]  /*2340*/  LDC.64 R20, c[0x0][0x3e8] ;  /* 0x0000fa00ff147b82 */ /* 0x000e220000000a00 */
[----:B------:R-:W-:Y:S01]  /*2350*/  IMAD.WIDE.U32 R4, R9, UR4, R4 ;  /* 0x0000000409047c25 */ /* 0x000fe2000f8e0004 */
[----:B------:R-:W-:Y:S01]  /*2360*/  LOP3.LUT R0, R7, 0x2, R0, 0xe2, !PT ;  /* 0x0000000207007812 */ /* 0x000fe200078ee200 */
[----:B------:R-:W-:Y:S01]  /*2370*/  ULDC.64 UR4, c[0x0][0xa08] ;  /* 0x0002820000047ab9 */ /* 0x000fe20000000a00 */
[----:B------:R-:W-:-:S02]  /*2380*/  SEL R7, RZ, 0x4, P0 ;  /* 0x00000004ff077807 */ /* 0x000fc40000000000 */
[----:B------:R-:W-:Y:S02]  /*2390*/  ISETP.NE.U32.AND P0, PT, RZ, UR4, PT ;  /* 0x00000004ff007c0c */ /* 0x000fe4000bf05070 */
[----:B------:R-:W-:Y:S02]  /*23a0*/  LOP3.LUT R30, R0, R7, RZ, 0xfc, !PT ;  /* 0x00000007001e7212 */ /* 0x000fe400078efcff */
[----:B------:R-:W-:Y:S01]  /*23b0*/  ISETP.NE.AND.EX P0, PT, RZ, UR5, PT, P0 ;  /* 0x00000005ff007c0c */ /* 0x000fe2000bf05300 */
[----:B------:R-:W-:Y:S01]  /*23c0*/  IMAD.IADD R5, R5, 0x1, R11 ;  /* 0x0000000105057824 */ /* 0x000fe200078e020b */
[----:B------:R-:W-:Y:S01]  /*23d0*/  ULDC.64 UR4, c[0x0][0x300] ;  /* 0x0000c00000047ab9 */ /* 0x000fe20000000a00 */
[----:B------:R-:W-:Y:S01]  /*23e0*/  SHF.R.S32.HI R7, RZ, 0x1f, R229 ;  /* 0x0000001fff077819 */ /* 0x000fe200000114e5 */
[----:B------:R-:W-:Y:S01]  /*23f0*/  IMAD R8, R8, UR8, RZ ;  /* 0x0000000808087c24 */ /* 0x000fe2000f8e02ff */
[----:B------:R-:W-:-:S03]  /*2400*/  MOV R6, R229 ;  /* 0x000000e500067202 */ /* 0x000fc60000000f00 */
[C---:B------:R-:W-:Y:S02]  /*2410*/  IMAD R25, R9.reuse, UR9, R8 ;  /* 0x0000000909197c24 */ /* 0x040fe4000f8e0208 */
[----:B------:R-:W-:Y:S01]  /*2420*/  IMAD.WIDE.U32 R8, R9, UR8, R6 ;  /* 0x0000000809087c25 */ /* 0x000fe2000f8e0006 */
[----:B------:R-:W-:-:S03]  /*2430*/  ISETP.GE.AND P3, PT, R229, R32, PT ;  /* 0x00000020e500720c */ /* 0x000fc60003f66270 */
[----:B------:R-:W-:Y:S02]  /*2440*/  IMAD.IADD R9, R9, 0x1, R25 ;  /* 0x0000000109097824 */ /* 0x000fe400078e0219 */
[----:B------:R-:W-:Y:S01]  /*2450*/  IMAD.WIDE.U32 R78, R18, R28, R6 ;  /* 0x0000001c124e7225 */ /* 0x000fe200078e0006 */
[----:B------:R-:W-:Y:S02]  /*2460*/  ISETP.GE.AND P2, PT, R226, R32, PT ;  /* 0x00000020e200720c */ /* 0x000fe40003f46270 */
[----:B------:R-:W-:-:S03]  /*2470*/  SHF.R.S32.HI R209, RZ, 0x1f, R208 ;  /* 0x0000001fffd17819 */ /* 0x000fc600000114d0 */
[C-C-:B0-----:R-:W-:Y:S01]  /*2480*/  IMAD.WIDE.U32 R84, R18.reuse, R20, R208.reuse ;  /* 0x0000001412547225 */ /* 0x141fe200078e00d0 */
[----:B------:R-:W0:Y:S03]  /*2490*/  S2R R108, SR_TID.X ;  /* 0x00000000006c7919 */ /* 0x000e260000002100 */
[C---:B------:R-:W-:Y:S01]  /*24a0*/  IMAD.WIDE.U32 R80, R18.reuse, R28, R208 ;  /* 0x0000001c12507225 */ /* 0x040fe200078e00d0 */
[----:B-----5:R-:W-:Y:S02]  /*24b0*/  SHF.R.S32.HI R25, RZ, 0x1f, R100 ;  /* 0x0000001fff197819 */ /* 0x020fe40000011464 */
[----:B------:R-:W-:-:S04]  /*24c0*/  IADD3 R76, P1, R18, R77, RZ ;  /* 0x0000004d124c7210 */ /* 0x000fc80007f3e0ff */
[----:B------:R-:W-:Y:S02]  /*24d0*/  IADD3.X R77, R19, R31, RZ, P1, !PT ;  /* 0x0000001f134d7210 */ /* 0x000fe40000ffe4ff */
[----:B0-----:R-:W-:Y:S02]  /*24e0*/  LEA.HI R108, R108, 0x8, RZ, 0x19 ;  /* 0x000000086c6c7811 */ /* 0x001fe400078fc8ff */
[----:B--2---:R-:W-:Y:S02]  /*24f0*/  SHF.R.S32.HI R0, RZ, 0x1f, R3 ;  /* 0x0000001fff007819 */ /* 0x004fe40000011403 */
[----:B------:R-:W-:Y:S02]  /*2500*/  SEL R87, R3, RZ, !P0 ;  /* 0x000000ff03577207 */ /* 0x000fe40004000000 */
[----:B------:R-:W-:-:S03]  /*2510*/  SEL R0, R0, RZ, !P0 ;  /* 0x000000ff00007207 */ /* 0x000fc60004000000 */
[----:B------:R-:W-:-:S04]  /*2520*/  IMAD.WIDE.U32 R88, R87, UR4, R4 ;  /* 0x0000000457587c25 */ /* 0x000fc8000f8e0004 */
[C---:B------:R-:W-:Y:S02]  /*2530*/  IMAD R4, R19.reuse, R12, RZ ;  /* 0x0000000c13047224 */ /* 0x040fe400078e02ff */
[----:B------:R-:W-:Y:S02]  /*2540*/  IMAD R10, R0, UR4, RZ ;  /* 0x00000004000a7c24 */ /* 0x000fe4000f8e02ff */
[C---:B------:R-:W-:Y:S02]  /*2550*/  IMAD R15, R18.reuse, R13, R4 ;  /* 0x0000000d120f7224 */ /* 0x040fe400078e0204 */
[----:B------:R-:W-:Y:S02]  /*2560*/  IMAD R3, R19, R20, RZ ;  /* 0x0000001413037224 */ /* 0x000fe400078e02ff */
[----:B------:R-:W-:Y:S01]  /*2570*/  IMAD R11, R87, UR5, R10 ;  /* 0x00000005570b7c24 */ /* 0x000fe2000f8e020a */
[----:B------:R-:W-:Y:S01]  /*2580*/  ULDC.64 UR4, c[0x0][0x328] ;  /* 0x0000ca0000047ab9 */ /* 0x000fe20000000a00 */
[----:B------:R-:W-:-:S04]  /*2590*/  IMAD.WIDE.U32 R4, R18, R12, R6 ;  /* 0x0000000c12047225 */ /* 0x000fc800078e0006 */
[----:B------:R-:W-:Y:S02]  /*25a0*/  IMAD R10, R0, UR4, RZ ;  /* 0x00000004000a7c24 */ /* 0x000fe4000f8e02ff */
[----:B------:R-:W-:Y:S01]  /*25b0*/  IMAD R83, R18, R21, R3 ;  /* 0x0000001512537224 */ /* 0x000fe200078e0203 */
[----:B------:R-:W-:Y:S01]  /*25c0*/  IADD3 R3, P0, R88, R4, RZ ;  /* 0x0000000458037210 */ /* 0x000fe20007f1e0ff */
[----:B------:R-:W-:Y:S02]  /*25d0*/  IMAD.IADD R0, R89, 0x1, R11 ;  /* 0x0000000159007824 */ /* 0x000fe400078e020b */
[C---:B------:R-:W-:Y:S02]  /*25e0*/  IMAD R97, R87.reuse, UR5, R10 ;  /* 0x0000000557617c24 */ /* 0x040fe4000f8e020a */
[----:B------:R-:W-:Y:S01]  /*25f0*/  IMAD.WIDE.U32 R86, R87, UR4, R8 ;  /* 0x0000000457567c25 */ /* 0x000fe2000f8e0008 */
[----:B------:R-:W-:-:S03]  /*2600*/  IADD3.X R4, R0, R5, R15, P0, !PT ;  /* 0x0000000500047210 */ /* 0x000fc600007fe40f */
[----:B------:R-:W-:Y:S01]  /*2610*/  IMAD.WIDE.U32 R8, R18, R20, R6 ;  /* 0x0000001412087225 */ /* 0x000fe200078e0006 */
[----:B------:R-:W-:-:S03]  /*2620*/  SEL R6, R32, RZ, P3 ;  /* 0x000000ff20067207 */ /* 0x000fc60001800000 */
[----:B------:R-:W-:Y:S02]  /*2630*/  IMAD R5, R19, R28, RZ ;  /* 0x0000001c13057224 */ /* 0x000fe400078e02ff */
[----:B------:R-:W-:Y:S02]  /*2640*/  IMAD.IADD R6, R229, 0x1, R6 ;  /* 0x00000001e5067824 */ /* 0x000fe400078e0206 */
[----:B------:R-:W-:Y:S01]  /*2650*/  IMAD R11, R18, R29, R5 ;  /* 0x0000001d120b7224 */ /* 0x000fe200078e0205 */
[----:B------:R-:W-:-:S04]  /*2660*/  SEL R5, R32, RZ, P2 ;  /* 0x000000ff20057207 */ /* 0x000fc80001000000 */
[----:B------:R-:W-:Y:S02]  /*2670*/  IADD3 R7, R226, R5, RZ ;  /* 0x00000005e2077210 */ /* 0x000fe40007ffe0ff */
[----:B------:R-:W-:Y:S01]  /*2680*/  SHF.R.S32.HI R5, RZ, 0x1f, R6 ;  /* 0x0000001fff057819 */ /* 0x000fe20000011406 */
[----:B------:R-:W-:Y:S01]  /*2690*/  IMAD.MOV.U32 R82, RZ, RZ, R8 ;  /* 0x000000ffff527224 */ /* 0x000fe200078e0008 */
[----:B------:R-:W-:Y:S02]  /*26a0*/  SHF.R.S32.HI R8, RZ, 0x1f, R7 ;  /* 0x0000001fff087819 */ /* 0x000fe40000011407 */
[CC--:B------:R-:W-:Y:S02]  /*26b0*/  LEA.HI R35, R5.reuse, R6.reuse, RZ, 0x3 ;  /* 0x0000000605237211 */ /* 0x0c0fe400078f18ff */
[----:B------:R-:W-:Y:S01]  /*26c0*/  LEA.HI R5, R5, R6, RZ, 0x6 ;  /* 0x0000000605057211 */ /* 0x000fe200078f30ff */
[----:B------:R-:W-:Y:S01]  /*26d0*/  IMAD.IADD R85, R85, 0x1, R83 ;  /* 0x0000000155557824 */ /* 0x000fe200078e0253 */
[----:B------:R-:W-:-:S02]  /*26e0*/  IADD3 R83, R83, R9, RZ ;  /* 0x0000000953537210 */ /* 0x000fc40007ffe0ff */
[CC--:B------:R-:W-:Y:S01]  /*26f0*/  LEA.HI R9, R8.reuse, R7.reuse, RZ, 0x6 ;  /* 0x0000000708097211 */ /* 0x0c0fe200078f30ff */
[----:B------:R-:W-:Y:S01]  /*2700*/  IMAD.SHL.U32 R6, R5, 0x40, RZ ;  /* 0x0000004005067824 */ /* 0x000fe200078e00ff */
[----:B------:R-:W-:Y:S02]  /*2710*/  LEA.HI R91, R8, R7, RZ, 0x3 ;  /* 0x00000007085b7211 */ /* 0x000fe400078f18ff */
[----:B------:R-:W-:Y:S02]  /*2720*/  LOP3.LUT R5, R35, 0x38, RZ, 0xc0, !PT ;  /* 0x0000003823057812 */ /* 0x000fe400078ec0ff */
[C---:B------:R-:W-:Y:S01]  /*2730*/  LOP3.LUT R8, R36.reuse, 0x38, R35, 0xf8, !PT ;  /* 0x0000003824087812 */ /* 0x040fe200078ef823 */
[----:B------:R-:W-:Y:S01]  /*2740*/  IMAD.SHL.U32 R9, R9, 0x40, RZ ;  /* 0x0000004009097824 */ /* 0x000fe200078e00ff */
[----:B------:R-:W-:Y:S01]  /*2750*/  LOP3.LUT R7, R91, 0x38, RZ, 0xc0, !PT ;  /* 0x000000385b077812 */ /* 0x000fe200078ec0ff */
[----:B------:R-:W-:Y:S01]  /*2760*/  IMAD.IADD R81, R81, 0x1, R11 ;  /* 0x0000000151517824 */ /* 0x000fe200078e020b */
[----:B---3--:R-:W-:Y:S01]  /*2770*/  LOP3.LUT R5, R5, 0x1c0, R34, 0xf8, !PT ;  /* 0x000001c005057812 */ /* 0x008fe200078ef822 */
[----:B------:R-:W-:Y:S01]  /*2780*/  IMAD.IADD R79, R11, 0x1, R79 ;  /* 0x000000010b4f7824 */ /* 0x000fe200078e024f */
[----:B------:R-:W-:-:S02]  /*2790*/  LOP3.LUT R10, R36, 0x38, R91, 0xf8, !PT ;  /* 0x00000038240a7812 */ /* 0x000fc400078ef85b */
[----:B----4-:R-:W-:Y:S02]  /*27a0*/  LOP3.LUT R11, R8, R33, RZ, 0x3c, !PT ;  /* 0x00000021080b7212 */ /* 0x010fe400078e3cff */
[----:B------:R-:W-:Y:S02]  /*27b0*/  LOP3.LUT R6, R6, 0xfffff000, RZ, 0xc0, !PT ;  /* 0xfffff00006067812 */ /* 0x000fe400078ec0ff */
[----:B------:R-:W-:Y:S02]  /*27c0*/  LOP3.LUT R8, R7, 0x1c0, R34, 0xf8, !PT ;  /* 0x000001c007087812 */ /* 0x000fe400078ef822 */
[----:B------:R-:W-:Y:S02]  /*27d0*/  LOP3.LUT R7, R5, R27, RZ, 0x3c, !PT ;  /* 0x0000001b05077212 */ /* 0x000fe400078e3cff */
[----:B------:R-:W-:Y:S02]  /*27e0*/  LOP3.LUT R9, R9, 0xfffff000, RZ, 0xc0, !PT ;  /* 0xfffff00009097812 */ /* 0x000fe400078ec0ff */
[----:B------:R-:W-:-:S02]  /*27f0*/  LOP3.LUT R10, R10, R33, RZ, 0x3c, !PT ;  /* 0x000000210a0a7212 */ /* 0x000fc400078e3cff */
[-C--:B------:R-:W-:Y:S02]  /*2800*/  IADD3 R5, R11, R6.reuse, R26 ;  /* 0x000000060b057210 */ /* 0x080fe40007ffe01a */
[----:B------:R-:W-:Y:S02]  /*2810*/  LOP3.LUT R8, R8, R27, RZ, 0x3c, !PT ;  /* 0x0000001b08087212 */ /* 0x000fe400078e3cff */
[----:B------:R-:W-:Y:S02]  /*2820*/  IADD3 R6, R7, R6, R14 ;  /* 0x0000000607067210 */ /* 0x000fe40007ffe00e */
[-C--:B------:R-:W-:Y:S01]  /*2830*/  IADD3 R7, R10, R9.reuse, R26 ;  /* 0x000000090a077210 */ /* 0x080fe20007ffe01a */
[----:B------:R-:W-:Y:S01]  /*2840*/  VIADD R26, R229, 0xc0 ;  /* 0x000000c0e51a7836 */ /* 0x000fe20000000000 */
[----:B------:R-:W-:Y:S01]  /*2850*/  IADD3 R8, R8, R9, R14 ;  /* 0x0000000908087210 */ /* 0x000fe20007ffe00e */
[C---:B------:R-:W-:Y:S02]  /*2860*/  IMAD R14, R25.reuse, R20, RZ ;  /* 0x00000014190e7224 */ /* 0x040fe400078e02ff */
[----:B------:R-:W-:Y:S01]  /*2870*/  IMAD R25, R25, R28, RZ ;  /* 0x0000001c19197224 */ /* 0x000fe200078e02ff */
[----:B------:R-:W-:Y:S01]  /*2880*/  ISETP.GE.AND P0, PT, R26, UR6, PT ;  /* 0x000000061a007c0c */ /* 0x000fe2000bf06270 */
[----:B------:R-:W-:Y:S01]  /*2890*/  IMAD R37, R100, R21, R14 ;  /* 0x0000001564257224 */ /* 0x000fe200078e020e */
[----:B------:R-:W-:Y:S01]  /*28a0*/  SHF.L.U64.HI R9, R12, 0x6, R13 ;  /* 0x000000060c097819 */ /* 0x000fe2000001020d */
[----:B------:R-:W-:Y:S01]  /*28b0*/  IMAD R33, R100, R29, R25 ;  /* 0x0000001d64217224 */ /* 0x000fe200078e0219 */
[----:B------:R-:W-:-:S02]  /*28c0*/  SHF.L.U64.HI R10, R12, 0x5, R13 ;  /* 0x000000050c0a7819 */ /* 0x000fc4000001020d */
[C-C-:B------:R-:W-:Y:S02]  /*28d0*/  SHF.L.U64.HI R13, R20.reuse, 0x6, R21.reuse ;  /* 0x00000006140d7819 */ /* 0x140fe40000010215 */
[----:B------:R-:W-:Y:S02]  /*28e0*/  SHF.L.U64.HI R14, R20, 0x5, R21 ;  /* 0x00000005140e7819 */ /* 0x000fe40000010215 */
[C-C-:B------:R-:W-:Y:S02]  /*28f0*/  SHF.L.U64.HI R21, R28.reuse, 0x6, R29.reuse ;  /* 0x000000061c157819 */ /* 0x140fe4000001021d */
[----:B------:R-:W-:Y:S02]  /*2900*/  SHF.L.U64.HI R25, R28, 0x5, R29 ;  /* 0x000000051c197819 */ /* 0x000fe4000001021d */
[----:B------:R-:W-:Y:S01]  /*2910*/  SEL R29, RZ, 0x8, P0 ;  /* 0x00000008ff1d7807 */ /* 0x000fe20000000000 */
[----:B------:R-:W-:Y:S01]  /*2920*/  IMAD.WIDE.U32 R80, R100, R28, R80 ;  /* 0x0000001c64507225 */ /* 0x000fe200078e0050 */
[----:B------:R-:W-:-:S02]  /*2930*/  SHF.R.S32.HI R34, RZ, 0x3, R35 ;  /* 0x00000003ff227819 */ /* 0x000fc40000011423 */
[----:B------:R-:W-:Y:S01]  /*2940*/  LOP3.LUT R94, R30, R29, RZ, 0xfc, !PT ;  /* 0x0000001d1e5e7212 */ /* 0x000fe200078efcff */
[C---:B------:R-:W-:Y:S01]  /*2950*/  IMAD.WIDE.U32 R78, R100.reuse, R28, R78 ;  /* 0x0000001c644e7225 */ /* 0x040fe200078e004e */
[----:B------:R-:W-:Y:S02]  /*2960*/  SHF.R.S32.HI R90, RZ, 0x3, R91 ;  /* 0x00000003ff5a7819 */ /* 0x000fe4000001145b */
[----:B------:R-:W-:Y:S01]  /*2970*/  LOP3.LUT R35, R35, 0xfffffff8, RZ, 0xc0, !PT ;  /* 0xfffffff823237812 */ /* 0x000fe200078ec0ff */
[----:B------:R-:W-:Y:S01]  /*2980*/  IMAD.WIDE.U32 R84, R100, R20, R84 ;  /* 0x0000001464547225 */ /* 0x000fe200078e0054 */
[----:B------:R-:W-:-:S03]  /*2990*/  LOP3.LUT R91, R91, 0xfffffff8, RZ, 0xc0, !PT ;  /* 0xfffffff85b5b7812 */ /* 0x000fc600078ec0ff */
[----:B------:R-:W-:Y:S01]  /*29a0*/  IMAD.WIDE.U32 R82, R100, R20, R82 ;  /* 0x0000001464527225 */ /* 0x000fe200078e0052 */
[----:B------:R-:W-:-:S03]  /*29b0*/  SHF.L.U32 R11, R12, 0x6, RZ ;  /* 0x000000060c0b7819 */ /* 0x000fc600000006ff */
[C---:B------:R-:W-:Y:S02]  /*29c0*/  IMAD.SHL.U32 R26, R28.reuse, 0x40, RZ ;  /* 0x000000401c1a7824 */ /* 0x040fe400078e00ff */
[----:B------:R-:W-:Y:S01]  /*29d0*/  IMAD.SHL.U32 R27, R28, 0x20, RZ ;  /* 0x000000201c1b7824 */ /* 0x000fe200078e00ff */
[----:B------:R-:W-:Y:S01]  /*29e0*/  LOP3.LUT R29, R30, 0x1, RZ, 0xc0, !PT ;  /* 0x000000011e1d7812 */ /* 0x000fe200078ec0ff */
[----:B------:R-:W-:Y:S01]  /*29f0*/  IMAD.SHL.U32 R28, R32, 0x2, RZ ;  /* 0x00000002201c7824 */ /* 0x000fe200078e00ff */
[----:B------:R-:W-:Y:S01]  /*2a00*/  LOP3.LUT R92, R94, 0x2, RZ, 0xc0, !PT ;  /* 0x000000025e5c7812 */ /* 0x000fe200078ec0ff */
[----:B------:R-:W-:Y:S01]  /*2a10*/  IMAD.SHL.U32 R15, R20, 0x40, RZ ;  /* 0x00000040140f7824 */ /* 0x000fe200078e00ff */
[----:B------:R-:W-:Y:S01]  /*2a20*/  LOP3.LUT R93, R94, 0x4, RZ, 0xc0, !PT ;  /* 0x000000045e5d7812 */ /* 0x000fe200078ec0ff */
[----:B------:R-:W-:Y:S01]  /*2a30*/  IMAD.IADD R32, R81, 0x1, R33 ;  /* 0x0000000151207824 */ /* 0x000fe200078e0221 */
[----:B------:R-:W-:Y:S01]  /*2a40*/  SHF.L.U32 R20, R20, 0x5, RZ ;  /* 0x0000000514147819 */ /* 0x000fe200000006ff */
[----:B------:R-:W-:Y:S01]  /*2a50*/  IMAD.SHL.U32 R12, R12, 0x20, RZ ;  /* 0x000000200c0c7824 */ /* 0x000fe200078e00ff */
[----:B------:R-:W-:Y:S01]  /*2a60*/  IADD3 R33, R33, R79, RZ ;  /* 0x0000004f21217210 */ /* 0x000fe20007ffe0ff */
[----:B------:R-:W-:Y:S01]  /*2a70*/  IMAD.IADD R30, R85, 0x1, R37 ;  /* 0x00000001551e7824 */ /* 0x000fe200078e0225 */
[----:B------:R-:W-:Y:S01]  /*2a80*/  LOP3.LUT R94, R94, 0x8, RZ, 0xc0, !PT ;  /* 0x000000085e5e7812 */ /* 0x000fe200078ec0ff */
[----:B------:R-:W-:Y:S01]  /*2a90*/  IMAD.IADD R31, R37, 0x1, R83 ;  /* 0x00000001251f7824 */ /* 0x000fe200078e0253 */
[----:B------:R-:W-:Y:S01]  /*2aa0*/  SHF.R.S32.HI R95, RZ, 0x1f, R35 ;  /* 0x0000001fff5f7819 */ /* 0x000fe20000011423 */
[----:B------:R-:W-:Y:S01]  /*2ab0*/  IMAD.IADD R97, R87, 0x1, R97 ;  /* 0x0000000157617824 */ /* 0x000fe200078e0261 */
[----:B------:R-:W-:-:S07]  /*2ac0*/  SHF.R.S32.HI R96, RZ, 0x1f, R91 ;  /* 0x0000001fff607819 */ /* 0x000fce000001145b */
.L_x_1428:
[----:B------:R-:W2:Y:S01]  /*2ad0*/  LDL R41, [R1+0x58] ;  /* 0x0000580001297983 */ /* 0x000ea20000100800 */
[----:B0-----:R-:W0:Y:S01]  /*2ae0*/  LDC R120, c[0x0][0x3d4] ;  /* 0x0000f500ff787b82 */ /* 0x001e220000000800 */
[----:B------:R-:W-:Y:S01]  /*2af0*/  VIADD R40, R24, 0xffffffff ;  /* 0xffffffff18287836 */ /* 0x000fe20000000000 */
[----:B------:R-:W-:Y:S05]  /*2b00*/  YIELD ;  /* 0x0000000000007946 */ /* 0x000fea0003800000 */
[----:B------:R-:W-:Y:S01]  /*2b10*/  SHF.R.S32.HI R39, RZ, 0x1f, R40 ;  /* 0x0000001fff277819 */ /* 0x000fe20000011428 */
[----:B------:R-:W1:Y:S01]  /*2b20*/  LDC.64 R106, c[0x0][0x2d8] ;  /* 0x0000b600ff6a7b82 */ /* 0x000e620000000a00 */
[-C--:B------:R-:W-:Y:S01]  /*2b30*/  IMAD R24, R9, R40.reuse, RZ ;  /* 0x0000002809187224 */ /* 0x080fe200078e02ff */
[----:B------:R-:W-:Y:S01]  /*2b40*/  BSSY B0, `(.L_x_1353) ;  /* 0x000051a000007945 */ /* 0x000fe20003800000 */
[----:B------:R-:W-:-:S04]  /*2b50*/  IMAD.WIDE.U32 R112, R11, R40, RZ ;  /* 0x000000280b707225 */ /* 0x000fc800078e00ff */
[----:B------:R-:W-:Y:S01]  /*2b60*/  IMAD R73, R39, R11, R24 ;  /* 0x0000000b27497224 */ /* 0x000fe200078e0218 */
[CC--:B------:R-:W-:Y:S02]  /*2b70*/  IADD3 R37, P0, R3.reuse, R112.reuse, RZ ;  /* 0x0000007003257210 */ /* 0x0c0fe40007f1e0ff */
[----:B------:R-:W-:Y:S01]  /*2b80*/  IADD3 R24, P4, P5, R3, R112, R12 ;  /* 0x0000007003187210 */ /* 0x000fe20007d9e00c */
[----:B------:R-:W-:-:S05]  /*2b90*/  IMAD.IADD R73, R113, 0x1, R73 ;  /* 0x0000000171497824 */ /* 0x000fca00078e0249 */
[----:B------:R-:W-:Y:S02]  /*2ba0*/  IADD3.X R38, R73, R4, RZ, P0, !PT ;  /* 0x0000000449267210 */ /* 0x000fe400007fe4ff */
[----:B0-----:R-:W-:Y:S02]  /*2bb0*/  ISETP.GE.AND P0, PT, R120, 0x1, PT ;  /* 0x000000017800780c */ /* 0x001fe40003f06270 */
[----:B------:R-:W-:Y:S02]  /*2bc0*/  IADD3.X R36, R4, R73, R10, P4, P5 ;  /* 0x0000004904247210 */ /* 0x000fe400027ea40a */
[CC--:B-1----:R-:W-:Y:S02]  /*2bd0*/  LEA R50, P1, R37.reuse, R106.reuse, 0x1 ;  /* 0x0000006a25327211 */ /* 0x0c2fe400078208ff */
[----:B------:R-:W-:Y:S02]  /*2be0*/  LEA R48, P6, R24, R106, 0x1 ;  /* 0x0000006a18307211 */ /* 0x000fe400078c08ff */
[----:B------:R-:W-:-:S02]  /*2bf0*/  LEA.HI.X R51, R37, R107, R38, 0x1, P1 ;  /* 0x0000006b25337211 */ /* 0x000fc400008f0c26 */
[----:B------:R-:W-:Y:S02]  /*2c00*/  ISETP.GT.AND P1, PT, R40, R23, PT ;  /* 0x000000172800720c */ /* 0x000fe40003f24270 */
[----:B------:R-:W-:Y:S01]  /*2c10*/  LEA.HI.X R49, R24, R107, R36, 0x1, P6 ;  /* 0x0000006b18317211 */ /* 0x000fe200030f0c24 */
[----:B------:R-:W-:Y:S01]  /*2c20*/  IMAD.MOV.U32 R24, RZ, RZ, R40 ;  /* 0x000000ffff187224 */ /* 0x000fe200078e0028 */
[----:B------:R-:W-:Y:S01]  /*2c30*/  P2R R99, PR, RZ, 0x2 ;  /* 0x00000002ff637803 */ /* 0x000fe20000000000 */
[----:B--2---:R-:W-:-:S04]  /*2c40*/  IMAD R37, R17, 0x4000, R41 ;  /* 0x0000400011257824 */ /* 0x004fc800078e0229 */
[----:B------:R-:W-:Y:S01]  /*2c50*/  IMAD R102, R37, 0x2, R16 ;  /* 0x0000000225667824 */ /* 0x000fe200078e0210 */
[----:B------:R-:W-:Y:S06]  /*2c60*/  @!P0 BRA `(.L_x_1354) ;  /* 0x0000004c006c8947 */ /* 0x000fec0003800000 */
[----:B------:R-:W-:Y:S01]  /*2c70*/  ULDC.U8 UR4, c[0x0][0x3f0] ;  /* 0x0000fc0000047ab9 */ /* 0x000fe20000000000 */
[-C--:B------:R-:W-:Y:S01]  /*2c80*/  IMAD R37, R21, R40.reuse, RZ ;  /* 0x0000002815257224 */ /* 0x080fe200078e02ff */
[----:B------:R-:W-:Y:S01]  /*2c90*/  ISETP.NE.AND P0, PT, RZ, UR4, PT ;  /* 0x00000004ff007c0c */ /* 0x000fe2000bf05270 */
[----:B------:R-:W-:Y:S02]  /*2ca0*/  IMAD R36, R13, R40, RZ ;  /* 0x000000280d247224 */ /* 0x000fe400078e02ff */
[----:B------:R-:W-:Y:S02]  /*2cb0*/  IMAD R37, R39, R26, R37 ;  /* 0x0000001a27257224 */ /* 0x000fe400078e0225 */
[----:B------:R-:W-:Y:S02]  /*2cc0*/  IMAD R105, R24, -0x40, R2 ;  /* 0xffffffc018697824 */ /* 0x000fe400078e0202 */
[----:B------:R-:W-:-:S03]  /*2cd0*/  IMAD.WIDE.U32 R70, R26, R40, RZ ;  /* 0x000000281a467225 */ /* 0x000fc600078e00ff */
[----:B------:R-:W-:Y:S01]  /*2ce0*/  VIMNMX R105, R105, 0x40, PT ;  /* 0x0000004069697848 */ /* 0x000fe20003fe0100 */
[----:B------:R-:W-:Y:S01]  /*2cf0*/  IMAD R39, R39, R15, R36 ;  /* 0x0000000f27277224 */ /* 0x000fe200078e0224 */
[----:B------:R-:W-:Y:S01]  /*2d00*/  IADD3 R98, R71, R37, RZ ;  /* 0x0000002547627210 */ /* 0x000fe20007ffe0ff */
[----:B------:R-:W-:-:S04]  /*2d10*/  IMAD.WIDE.U32 R68, R15, R40, RZ ;  /* 0x000000280f447225 */ /* 0x000fc800078e00ff */
[----:B------:R-:W-:Y:S01]  /*2d20*/  IMAD.IADD R109, R69, 0x1, R39 ;  /* 0x00000001456d7824 */ /* 0x000fe200078e0227 */
[----:B------:R-:W-:Y:S06]  /*2d30*/  @!P0 BRA `(.L_x_1355) ;  /* 0x0000002000e88947 */ /* 0x000fec0003800000 */
[----:B------:R0:W5:Y:S04]  /*2d40*/  LDL R116, [R1+0x8] ;  /* 0x0000080001747983 */ /* 0x0001680000100800 */
[----:B------:R0:W5:Y:S04]  /*2d50*/  LDL R115, [R1+0x4] ;  /* 0x0000040001737983 */ /* 0x0001680000100800 */
[----:B------:R0:W5:Y:S01]  /*2d60*/  LDL R114, [R1+0xc] ;  /* 0x00000c0001727983 */ /* 0x0001620000100800 */
[----:B------:R-:W-:Y:S01]  /*2d70*/  ISETP.GE.AND P0, PT, R18, R105, PT ;  /* 0x000000691200720c */ /* 0x000fe20003f06270 */
[----:B------:R-:W-:Y:S01]  /*2d80*/  BSSY B1, `(.L_x_1356) ;  /* 0x000002a000017945 */ /* 0x000fe20003800000 */
        /* <DEDUP_REMOVED lines=9> */
[----:B0-----:R-:W-:Y:S06]  /*2e20*/  @P0 BRA `(.L_x_1357) ;  /* 0x00000000007c0947 */ /* 0x001fec0003800000 */
[----:B------:R-:W-:Y:S01]  /*2e30*/  IADD3 R37, P1, R80, R70, RZ ;  /* 0x0000004650257210 */ /* 0x000fe20007f3e0ff */
[----:B------:R-:W-:Y:S01]  /*2e40*/  ULDC.64 UR4, c[0x0][0x3c8] ;  /* 0x0000f20000047ab9 */ /* 0x000fe20000000a00 */
[----:B------:R-:W-:Y:S02]  /*2e50*/  IADD3 R39, P4, R84, R68, RZ ;  /* 0x0000004454277210 */ /* 0x000fe40007f9e0ff */
[----:B------:R-:W-:Y:S02]  /*2e60*/  CS2R R106, SRZ ;  /* 0x00000000006a7805 */ /* 0x000fe4000001ff00 */
[-C--:B------:R-:W-:Y:S01]  /*2e70*/  ISETP.GE.AND P5, PT, R208, R120.reuse, PT ;  /* 0x00000078d000720c */ /* 0x080fe20003fa6270 */
[----:B------:R-:W-:Y:S01]  /*2e80*/  IMAD.X R38, R98, 0x1, R32, P1 ;  /* 0x0000000162267824 */ /* 0x000fe200008e0620 */
[----:B------:R-:W-:Y:S01]  /*2e90*/  LEA R36, P1, R37, UR4, 0x1 ;  /* 0x0000000425247c11 */ /* 0x000fe2000f8208ff */
[----:B------:R-:W-:Y:S01]  /*2ea0*/  IMAD.X R42, R109, 0x1, R30, P4 ;  /* 0x000000016d2a7824 */ /* 0x000fe200020e061e */
[----:B------:R-:W-:Y:S01]  /*2eb0*/  CS2R R110, SRZ ;  /* 0x00000000006e7805 */ /* 0x000fe2000001ff00 */
[----:B------:R-:W-:Y:S01]  /*2ec0*/  ULDC.64 UR6, c[0x0][0x208] ;  /* 0x0000820000067ab9 */ /* 0x000fe20000000a00 */
[----:B------:R-:W-:Y:S01]  /*2ed0*/  LEA.HI.X R37, R37, UR5, R38, 0x1, P1 ;  /* 0x0000000525257c11 */ /* 0x000fe200088f0c26 */
[----:B------:R-:W-:Y:S01]  /*2ee0*/  ULDC.64 UR4, c[0x0][0x3e0] ;  /* 0x0000f80000047ab9 */ /* 0x000fe20000000a00 */
[----:B-----5:R-:W-:-:S02]  /*2ef0*/  ISETP.GE.AND P4, PT, R116, R120, PT ;  /* 0x000000787400720c */ /* 0x020fc40003f86270 */
[----:B------:R-:W-:-:S03]  /*2f00*/  LEA R38, P1, R39, UR4, 0x1 ;  /* 0x0000000427267c11 */ /* 0x000fc6000f8208ff */
[----:B------:R0:W5:Y:S01]  /*2f10*/  @!P5 LDG.E.64 R106, desc[UR6][R36.64] ;  /* 0x00000006246ad981 */ /* 0x000162000c1e1b00 */
[----:B------:R-:W-:Y:S02]  /*2f20*/  LEA.HI.X R39, R39, UR5, R42, 0x1, P1 ;  /* 0x0000000527277c11 */ /* 0x000fe400088f0c2a */
[----:B------:R-:W-:-:S03]  /*2f30*/  ISETP.GE.AND P1, PT, R115, R120, PT ;  /* 0x000000787300720c */ /* 0x000fc60003f26270 */
[----:B------:R0:W5:Y:S01]  /*2f40*/  @!P5 LDG.E.64 R110, desc[UR6][R38.64] ;  /* 0x00000006266ed981 */ /* 0x000162000c1e1b00 */
[----:B------:R-:W-:Y:S02]  /*2f50*/  ISETP.GE.AND P5, PT, R114, R120, PT ;  /* 0x000000787200720c */ /* 0x000fe40003fa6270 */
[----:B------:R-:W-:Y:S02]  /*2f60*/  CS2R R72, SRZ ;  /* 0x0000000000487805 */ /* 0x000fe4000001ff00 */
[----:B------:R-:W-:Y:S02]  /*2f70*/  CS2R R64, SRZ ;  /* 0x0000000000407805 */ /* 0x000fe4000001ff00 */
[----:B------:R-:W-:Y:S02]  /*2f80*/  CS2R R60, SRZ ;  /* 0x00000000003c7805 */ /* 0x000fe4000001ff00 */
[----:B------:R-:W-:Y:S02]  /*2f90*/  CS2R R74, SRZ ;  /* 0x00000000004a7805 */ /* 0x000fe4000001ff00 */
[----:B------:R-:W-:-:S02]  /*2fa0*/  CS2R R66, SRZ ;  /* 0x0000000000427805 */ /* 0x000fc4000001ff00 */
[----:B------:R-:W-:Y:S01]  /*2fb0*/  CS2R R62, SRZ ;  /* 0x00000000003e7805 */ /* 0x000fe2000001ff00 */
[----:B------:R0:W5:Y:S04]  /*2fc0*/  @!P4 LDG.E.64 R72, desc[UR6][R36.64+0x40] ;  /* 0x000040062448c981 */ /* 0x000168000c1e1b00 */
[----:B------:R0:W5:Y:S04]  /*2fd0*/  @!P1 LDG.E.64 R64, desc[UR6][R36.64+0x80] ;  /* 0x0000800624409981 */ /* 0x000168000c1e1b00 */
[----:B------:R0:W5:Y:S04]  /*2fe0*/  @!P5 LDG.E.64 R60, desc[UR6][R36.64+0xc0] ;  /* 0x0000c006243cd981 */ /* 0x000168000c1e1b00 */
[----:B------:R0:W5:Y:S04]  /*2ff0*/  @!P4 LDG.E.64 R74, desc[UR6][R38.64+0x40] ;  /* 0x00004006264ac981 */ /* 0x000168000c1e1b00 */
[----:B------:R0:W5:Y:S04]  /*3000*/  @!P1 LDG.E.64 R66, desc[UR6][R38.64+0x80] ;  /* 0x0000800626429981 */ /* 0x000168000c1e1b00 */
[----:B------:R0:W5:Y:S02]  /*3010*/  @!P5 LDG.E.64 R62, desc[UR6][R38.64+0xc0] ;  /* 0x0000c006263ed981 */ /* 0x000164000c1e1b00 */
.L_x_1357:
[----:B------:R-:W-:Y:S05]  /*3020*/  BSYNC B1 ;  /* 0x0000000000017941 */ /* 0x000fea0003800000 */
.L_x_1356:
        /* <DEDUP_REMOVED lines=8> */
[----:B-----5:R-:W-:Y:S01]  /*30b0*/  MOV R112, R60 ;  /* 0x0000003c00707202 */ /* 0x020fe20000000f00 */
[----:B------:R-:W-:Y:S01]  /*30c0*/  IMAD.MOV.U32 R113, RZ, RZ, R61 ;  /* 0x000000ffff717224 */ /* 0x000fe200078e003d */
        /* <DEDUP_REMOVED lines=33> */
.L_x_1359:
[----:B------:R-:W-:Y:S05]  /*32e0*/  BSYNC B1 ;  /* 0x0000000000017941 */ /* 0x000fea0003800000 */
.L_x_1358:
[----:B01----:R-:W-:Y:S01]  /*32f0*/  IMAD.MOV.U32 R36, RZ, RZ, R64 ;  /* 0x000000ffff247224 */ /* 0x003fe200078e0040 */
[----:B------:R-:W-:Y:S01]  /*3300*/  ISETP.NE.AND P1, PT, R236, 0x3, PT ;  /* 0x00000003ec00780c */ /* 0x000fe20003f25270 */
[----:B------:R-:W-:Y:S01]  /*3310*/  IMAD.MOV.U32 R37, RZ, RZ, R65 ;  /* 0x000000ffff257224 */ /* 0x000fe200078e0041 */
[----:B------:R-:W-:Y:S01]  /*3320*/  PRMT R116, R112, 0x5410, R113 ;  /* 0x0000541070747816 */ /* 0x000fe20000000071 */
[----:B------:R-:W-:Y:S02]  /*3330*/  IMAD.MOV.U32 R38, RZ, RZ, R106 ;  /* 0x000000ffff267224 */ /* 0x000fe400078e006a */
        /* <DEDUP_REMOVED lines=17> */
[----:B-----5:R-:W-:Y:S01]  /*3450*/  IMAD.MOV.U32 R37, RZ, RZ, R41 ;  /* 0x000000ffff257224 */ /* 0x020fe200078e0029 */
        /* <DEDUP_REMOVED lines=26> */
.L_x_1360:
[----:B------:R-:W2:Y:S01]  /*3600*/  LDL R36, [R1] ;  /* 0x0000000001247983 */ /* 0x000ea20000100800 */
[----:B------:R-:W-:Y:S01]  /*3610*/  LEA R98, R17, R16, 0x3 ;  /* 0x0000001011627211 */ /* 0x000fe200078e18ff */
[----:B------:R-:W-:Y:S01]  /*3620*/  BSSY B1, `(.L_x_1361) ;  /* 0x0000004000017945 */ /* 0x000fe20003800000 */
[----:B--2---:R-:W-:-:S04]  /*3630*/  SHF.L.U32 R109, R36, 0x1f, RZ ;  /* 0x0000001f246d7819 */ /* 0x004fc800000006ff */
[----:B------:R-:W0:Y:S02]  /*3640*/  SYNCS.PHASECHK.TRANS64.TRYWAIT P5, [R98+URZ+0x30890], R109 ;  /* 0x0308906d620075a7 */ /* 0x000e2400080a017f */
[----:B0-----:R-:W-:Y:S05]  /*3650*/  @!P5 BRA `(.L_x_1362) ;  /* 0x0000023c0048d947 */ /* 0x001fea0003800000 */
.L_x_1770:
[----:B------:R-:W-:Y:S05]  /*3660*/  BSYNC B1 ;  /* 0x0000000000017941 */ /* 0x000fea0003800000 */
.L_x_1361:
        /* <DEDUP_REMOVED lines=21> */
[----:B------:R-:W-:Y:S02]  /*37c0*/  HADD2.F32 R39, -RZ, R39.H0_H0 ;  /* 0x20000027ff277230 */ /* 0x000fe40000004100 */
[----:B------:R-:W-:Y:S01]  /*37d0*/  FMUL.FTZ R111, R37, R111 ;  /* 0x0000006f256f7220 */ /* 0x000fe20000410000 */
[----:B------:R-:W-:Y:S02]  /*37e0*/  HADD2.F32 R124, -RZ, R124.H0_H0 ;  /* 0x2000007cff7c7230 */ /* 0x000fe40000004100 */
[----:B------:R-:W-:Y:S01]  /*37f0*/  FMUL.FTZ R130, R107, R126 ;  /* 0x0000007e6b827220 */ /* 0x000fe20000410000 */
[----:B------:R-:W-:Y:S01]  /*3800*/  FFMA.FTZ R128, R37, R110, -R128 ;  /* 0x0000006e25807223 */ /* 0x000fe20000010880 */
[----:B------:R-:W-:Y:S01]  /*3810*/  FMUL.FTZ R126, R39, R126 ;  /* 0x0000007e277e7220 */ /* 0x000fe20000410000 */
[----:B------:R-:W-:Y:S01]  /*3820*/  FFMA.FTZ R125, R38, R110, R111 ;  /* 0x0000006e267d7223 */ /* 0x000fe2000001006f */
[----:B------:R-:W-:-:S02]  /*3830*/  HADD2.F32 R110, -RZ, R131.H0_H0 ;  /* 0x20000083ff6e7230 */ /* 0x000fc40000004100 */
[-C--:B------:R-:W-:Y:S01]  /*3840*/  FFMA.FTZ R130, R39, R124.reuse, -R130 ;  /* 0x0000007c27827223 */ /* 0x080fe20000010882 */
[----:B------:R-:W-:Y:S02]  /*3850*/  HADD2.F32 R111, -RZ, R131.H1_H1 ;  /* 0x30000083ff6f7230 */ /* 0x000fe40000004100 */
[----:B------:R-:W-:Y:S01]  /*3860*/  FFMA.FTZ R129, R107, R124, R126 ;  /* 0x0000007c6b817223 */ /* 0x000fe2000001007e */
[----:B------:R-:W-:Y:S02]  /*3870*/  HADD2.F32 R37, -RZ, R36.H1_H1 ;  /* 0x30000024ff257230 */ /* 0x000fe40000004100 */
[----:B------:R-:W-:Y:S02]  /*3880*/  HADD2.F32 R38, -RZ, R106.H1_H1 ;  /* 0x3000006aff267230 */ /* 0x000fe40000004100 */
[----:B------:R-:W-:Y:S02]  /*3890*/  HADD2.F32 R36, -RZ, R36.H0_H0 ;  /* 0x20000024ff247230 */ /* 0x000fe40000004100 */
[----:B------:R-:W-:Y:S01]  /*38a0*/  FMUL.FTZ R123, R37, R110 ;  /* 0x0000006e257b7220 */ /* 0x000fe20000410000 */
[----:B------:R-:W-:-:S02]  /*38b0*/  HADD2.F32 R106, -RZ, R106.H0_H0 ;  /* 0x2000006aff6a7230 */ /* 0x000fc40000004100 */
[--C-:B------:R-:W-:Y:S02]  /*38c0*/  HADD2.F32 R39, -RZ, R127.reuse.H0_H0 ;  /* 0x2000007fff277230 */ /* 0x100fe40000004100 */
[----:B------:R-:W-:Y:S01]  /*38d0*/  FMUL.FTZ R110, R36, R110 ;  /* 0x0000006e246e7220 */ /* 0x000fe20000410000 */
[----:B------:R-:W-:Y:S02]  /*38e0*/  HADD2.F32 R107, -RZ, R127.H1_H1 ;  /* 0x3000007fff6b7230 */ /* 0x000fe40000004100 */
[-C--:B------:R-:W-:Y:S01]  /*38f0*/  FMUL.FTZ R127, R38, R111.reuse ;  /* 0x0000006f267f7220 */ /* 0x080fe20000410000 */
        /* <DEDUP_REMOVED lines=9> */
.L_x_1368:
[----:B------:R-:W-:Y:S05]  /*3990*/  BSYNC B3 ;  /* 0x0000000000037941 */ /* 0x000fea0003800000 */
.L_x_1367:
[----:B------:R-:W-:Y:S02]  /*39a0*/  ULDC.64 UR4, c[0x0][0x208] ;  /* 0x0000820000047ab9 */ /* 0x000fe40000000a00 */
[----:B--2---:R1:W-:Y:S03]  /*39b0*/  STG.E.128 desc[UR4][R50.64], R36 ;  /* 0x0000002432007986 */ /* 0x0043e6000c101d04 */
.L_x_1366:
[----:B------:R-:W-:Y:S05]  /*39c0*/  BSYNC B2 ;  /* 0x0000000000027941 */ /* 0x000fea0003800000 */
.L_x_1365:
[----:B------:R-:W-:Y:S01]  /*39d0*/  ISETP.NE.AND P0, PT, R92, RZ, PT ;  /* 0x000000ff5c00720c */ /* 0x000fe20003f05270 */
[----:B------:R-:W-:-:S12]  /*39e0*/  BSSY B2, `(.L_x_1369) ;  /* 0x0000033000027945 */ /* 0x000fd80003800000 */
[----:B------:R-:W-:Y:S05]  /*39f0*/  @!P0 BRA `(.L_x_1370) ;  /* 0x0000000000c48947 */ /* 0x000fea0003800000 */
[----:B------:R-:W2:Y:S01]  /*3a00*/  LDL R106, [R1+0x8] ;  /* 0x00000800016a7983 */ /* 0x000ea20000100800 */
[----:B------:R-:W-:Y:S03]  /*3a10*/  BSSY B3, `(.L_x_1371) ;  /* 0x000002d000037945 */ /* 0x000fe60003800000 */
[----:B-1----:R1:W3:Y:S01]  /*3a20*/  LDS.128 R36, [R102+0x22400] ;  /* 0x0224000066247984 */ /* 0x0022e20000000c00 */
[----:B--2---:R-:W-:-:S13]  /*3a30*/  ISETP.GE.AND P0, PT, R106, R120, PT ;  /* 0x000000786a00720c */ /* 0x004fda0003f06270 */
[----:B-1-3--:R-:W-:Y:S05]  /*3a40*/  @P0 BRA `(.L_x_1372) ;  /* 0x0000000000a40947 */ /* 0x00afea0003800000 */
[--C-:B------:R-:W-:Y:S01]  /*3a50*/  SHF.R.U64 R107, R72, 0x10, R73.reuse ;  /* 0x00000010486b7819 */ /* 0x100fe20000001249 */
[----:B------:R-:W-:Y:S01]  /*3a60*/  IMAD.MOV.U32 R72, RZ, RZ, R38 ;  /* 0x000000ffff487224 */ /* 0x000fe200078e0026 */
        /* <DEDUP_REMOVED lines=9> */
[-C--:B------:R-:W-:Y:S01]  /*3b00*/  FMUL.FTZ R124, R38, R75.reuse ;  /* 0x0000004b267c7220 */ /* 0x080fe20000410000 */
[----:B------:R-:W-:Y:S02]  /*3b10*/  HADD2.F32 R39, -RZ, R39.H0_H0 ;  /* 0x20000027ff277230 */ /* 0x000fe40000004100 */
[----:B------:R-:W-:Y:S01]  /*3b20*/  FMUL.FTZ R75, R37, R75 ;  /* 0x0000004b254b7220 */ /* 0x000fe20000410000 */
[----:B------:R-:W-:Y:S02]  /*3b30*/  HADD2.F32 R106, -RZ, R106.H0_H0 ;  /* 0x2000006aff6a7230 */ /* 0x000fe40000004100 */
[----:B------:R-:W-:Y:S01]  /*3b40*/  FMUL.FTZ R126, R73, R110 ;  /* 0x0000006e497e7220 */ /* 0x000fe20000410000 */
[----:B------:R-:W-:Y:S01]  /*3b50*/  FFMA.FTZ R124, R37, R74, -R124 ;  /* 0x0000004a257c7223 */ /* 0x000fe2000001087c */
[----:B------:R-:W-:Y:S01]  /*3b60*/  FMUL.FTZ R110, R39, R110 ;  /* 0x0000006e276e7220 */ /* 0x000fe20000410000 */
[----:B------:R-:W-:-:S02]  /*3b70*/  HADD2.F32 R37, -RZ, R36.H1_H1 ;  /* 0x30000024ff257230 */ /* 0x000fc40000004100 */
[----:B------:R-:W-:Y:S01]  /*3b80*/  FFMA.FTZ R111, R38, R74, R75 ;  /* 0x0000004a266f7223 */ /* 0x000fe2000001004b */
[----:B------:R-:W-:Y:S02]  /*3b90*/  HADD2.F32 R36, -RZ, R36.H0_H0 ;  /* 0x20000024ff247230 */ /* 0x000fe40000004100 */
[-C--:B------:R-:W-:Y:S01]  /*3ba0*/  FFMA.FTZ R123, R73, R106.reuse, R110 ;  /* 0x0000006a497b7223 */ /* 0x080fe2000001006e */
[--C-:B------:R-:W-:Y:S02]  /*3bb0*/  HADD2.F32 R73, -RZ, R122.reuse.H0_H0 ;  /* 0x2000007aff497230 */ /* 0x100fe40000004100 */
[----:B------:R-:W-:Y:S01]  /*3bc0*/  FFMA.FTZ R126, R39, R106, -R126 ;  /* 0x0000006a277e7223 */ /* 0x000fe2000001087e */
[----:B------:R-:W-:Y:S02]  /*3bd0*/  HADD2.F32 R75, -RZ, R122.H1_H1 ;  /* 0x3000007aff4b7230 */ /* 0x000fe40000004100 */
[--C-:B------:R-:W-:Y:S02]  /*3be0*/  HADD2.F32 R38, -RZ, R72.reuse.H1_H1 ;  /* 0x30000048ff267230 */ /* 0x100fe40000004100 */
[----:B------:R-:W-:Y:S01]  /*3bf0*/  FMUL.FTZ R107, R37, R73 ;  /* 0x00000049256b7220 */ /* 0x000fe20000410000 */
[----:B------:R-:W-:-:S02]  /*3c00*/  HADD2.F32 R72, -RZ, R72.H0_H0 ;  /* 0x20000048ff487230 */ /* 0x000fc40000004100 */
[----:B------:R-:W-:Y:S01]  /*3c10*/  FMUL.FTZ R74, R36, R73 ;  /* 0x00000049244a7220 */ /* 0x000fe20000410000 */
[--C-:B------:R-:W-:Y:S02]  /*3c20*/  HADD2.F32 R39, -RZ, R121.reuse.H1_H1 ;  /* 0x30000079ff277230 */ /* 0x100fe40000004100 */
[-C--:B------:R-:W-:Y:S01]  /*3c30*/  FMUL.FTZ R73, R38, R75.reuse ;  /* 0x0000004b26497220 */ /* 0x080fe20000410000 */
[----:B------:R-:W-:Y:S02]  /*3c40*/  HADD2.F32 R121, -RZ, R121.H0_H0 ;  /* 0x20000079ff797230 */ /* 0x000fe40000004100 */
        /* <DEDUP_REMOVED lines=9> */
.L_x_1372:
[----:B------:R-:W-:Y:S05]  /*3ce0*/  BSYNC B3 ;  /* 0x0000000000037941 */ /* 0x000fea0003800000 */
.L_x_1371:
[----:B------:R-:W-:Y:S02]  /*3cf0*/  ULDC.64 UR4, c[0x0][0x208] ;  /* 0x0000820000047ab9 */ /* 0x000fe40000000a00 */
[----:B------:R2:W-:Y:S03]  /*3d00*/  STG.E.128 desc[UR4][R50.64+0x80], R36 ;  /* 0x0000802432007986 */ /* 0x0005e6000c101d04 */
.L_x_1370:
[----:B------:R-:W-:Y:S05]  /*3d10*/  BSYNC B2 ;  /* 0x0000000000027941 */ /* 0x000fea0003800000 */
.L_x_1369:
[----:B------:R-:W-:Y:S01]  /*3d20*/  ISETP.NE.AND P0, PT, R93, RZ, PT ;  /* 0x000000ff5d00720c */ /* 0x000fe20003f05270 */
[----:B------:R-:W-:-:S12]  /*3d30*/  BSSY B2, `(.L_x_1373) ;  /* 0x0000033000027945 */ /* 0x000fd80003800000 */
[----:B------:R-:W-:Y:S05]  /*3d40*/  @!P0 BRA `(.L_x_1374) ;  /* 0x0000000000c48947 */ /* 0x000fea0003800000 */
[----:B------:R-:W3:Y:S01]  /*3d50*/  LDL R72, [R1+0x4] ;  /* 0x0000040001487983 */ /* 0x000ee20000100800 */
[----:B------:R-:W-:Y:S03]  /*3d60*/  BSSY B3, `(.L_x_1375) ;  /* 0x000002d000037945 */ /* 0x000fe60003800000 */
[----:B-12---:R1:W2:Y:S01]  /*3d70*/  LDS.128 R36, [R102+0x24400] ;  /* 0x0244000066247984 */ /* 0x0062a20000000c00 */
[----:B---3--:R-:W-:-:S13]  /*3d80*/  ISETP.GE.AND P0, PT, R72, R120, PT ;  /* 0x000000784800720c */ /* 0x008fda0003f06270 */
[----:B-12---:R-:W-:Y:S05]  /*3d90*/  @P0 BRA `(.L_x_1376) ;  /* 0x0000000000a40947 */ /* 0x006fea0003800000 */
        /* <DEDUP_REMOVED lines=18> */
[----:B------:R-:W-:-:S02]  /*3ec0*/  HADD2.F32 R66, -RZ, R119.H1_H1 ;  /* 0x30000077ff427230 */ /* 0x000fc40000004100 */
[C---:B------:R-:W-:Y:S01]  /*3ed0*/  FMUL.FTZ R74, R39.reuse, R74 ;  /* 0x0000004a274a7220 */ /* 0x040fe20000410000 */
[----:B------:R-:W-:Y:S02]  /*3ee0*/  HADD2.F32 R119, -RZ, R119.H0_H0 ;  /* 0x20000077ff777230 */ /* 0x000fe40000004100 */
        /* <DEDUP_REMOVED lines=8> */
[--C-:B------:R-:W-:Y:S02]  /*3f70*/  HADD2.F32 R39, -RZ, R118.reuse.H1_H1 ;  /* 0x30000076ff277230 */ /* 0x100fe40000004100 */
[----:B------:R-:W-:Y:S01]  /*3f80*/  FMUL.FTZ R66, R36, R66 ;  /* 0x0000004224427220 */ /* 0x000fe20000410000 */
        /* <DEDUP_REMOVED lines=10> */
.L_x_1376:
[----:B------:R-:W-:Y:S05]  /*4030*/  BSYNC B3 ;  /* 0x0000000000037941 */ /* 0x000fea0003800000 */
.L_x_1375:
[----:B------:R-:W-:Y:S02]  /*4040*/  ULDC.64 UR4, c[0x0][0x208] ;  /* 0x0000820000047ab9 */ /* 0x000fe40000000a00 */
[----:B------:R3:W-:Y:S03]  /*4050*/  STG.E.128 desc[UR4][R50.64+0x100], R36 ;  /* 0x0001002432007986 */ /* 0x0007e6000c101d04 */
.L_x_1374:
[----:B------:R-:W-:Y:S05]  /*4060*/  BSYNC B2 ;  /* 0x0000000000027941 */ /* 0x000fea0003800000 */
.L_x_1373:
[----:B------:R-:W-:-:S13]  /*4070*/  ISETP.NE.AND P0, PT, R94, RZ, PT ;  /* 0x000000ff5e00720c */ /* 0x000fda0003f05270 */
[----:B------:R-:W-:Y:S05]  /*4080*/  @!P0 BRA `(.L_x_1364) ;  /* 0x0000000000c48947 */ /* 0x000fea0003800000 */
[----:B------:R-:W4:Y:S01]  /*4090*/  LDL R64, [R1+0xc] ;  /* 0x00000c0001407983 */ /* 0x000f220000100800 */
[----:B------:R-:W-:Y:S03]  /*40a0*/  BSSY B2, `(.L_x_1377) ;  /* 0x000002d000027945 */ /* 0x000fe60003800000 */
[----:B-123--:R1:W2:Y:S01]  /*40b0*/  LDS.128 R36, [R102+0x26400] ;  /* 0x0264000066247984 */ /* 0x00e2a20000000c00 */
[----:B----4-:R-:W-:-:S13]  /*40c0*/  ISETP.GE.AND P0, PT, R64, R120, PT ;  /* 0x000000784000720c */ /* 0x010fda0003f06270 */
[----:B-12---:R-:W-:Y:S05]  /*40d0*/  @P0 BRA `(.L_x_1378) ;  /* 0x0000000000a40947 */ /* 0x006fea0003800000 */
[--C-:B------:R-:W-:Y:S02]  /*40e0*/  SHF.R.U64 R65, R60, 0x10, R61.reuse ;  /* 0x000000103c417819 */ /* 0x100fe4000000123d */
[----:B------:R-:W-:Y:S02]  /*40f0*/  SHF.R.U32.HI R64, RZ, 0x10, R61 ;  /* 0x00000010ff407819 */ /* 0x000fe4000001163d */
[--C-:B------:R-:W-:Y:S01]  /*4100*/  SHF.R.U64 R61, R62, 0x10, R63.reuse ;  /* 0x000000103e3d7819 */ /* 0x100fe2000000123f */
[----:B------:R-:W-:Y:S01]  /*4110*/  HADD2.F32 R62, -RZ, R65.H0_H0 ;  /* 0x20000041ff3e7230 */ /* 0x000fe20000004100 */
[----:B------:R-:W-:Y:S01]  /*4120*/  SHF.R.U32.HI R66, RZ, 0x10, R63 ;  /* 0x00000010ff427819 */ /* 0x000fe2000001163f */
[----:B------:R-:W-:Y:S01]  /*4130*/  HADD2.F32 R64, -RZ, R64.H0_H0 ;  /* 0x20000040ff407230 */ /* 0x000fe20000004100 */
[----:B------:R-:W-:Y:S01]  /*4140*/  MOV R60, R38 ;  /* 0x00000026003c7202 */ /* 0x000fe20000000f00 */
[----:B------:R-:W-:Y:S02]  /*4150*/  HADD2.F32 R63, -RZ, R61.H0_H0 ;  /* 0x2000003dff3f7230 */ /* 0x000fe40000004100 */
[----:B------:R-:W-:-:S02]  /*4160*/  HADD2.F32 R38, -RZ, R37.H1_H1 ;  /* 0x30000025ff267230 */ /* 0x000fc40000004100 */
[----:B------:R-:W-:Y:S02]  /*4170*/  HADD2.F32 R37, -RZ, R37.H0_H0 ;  /* 0x20000025ff257230 */ /* 0x000fe40000004100 */
[----:B------:R-:W-:Y:S02]  /*4180*/  HADD2.F32 R66, -RZ, R66.H0_H0 ;  /* 0x20000042ff427230 */ /* 0x000fe40000004100 */
[-C--:B------:R-:W-:Y:S01]  /*4190*/  FMUL.FTZ R72, R38, R63.reuse ;  /* 0x0000003f26487220 */ /* 0x080fe20000410000 */
[--C-:B------:R-:W-:Y:S02]  /*41a0*/  HADD2.F32 R61, -RZ, R39.reuse.H1_H1 ;  /* 0x30000027ff3d7230 */ /* 0x100fe40000004100 */
[C---:B------:R-:W-:Y:S01]  /*41b0*/  FMUL.FTZ R63, R37.reuse, R63 ;  /* 0x0000003f253f7220 */ /* 0x040fe20000410000 */
[----:B------:R-:W-:Y:S02]  /*41c0*/  HADD2.F32 R39, -RZ, R39.H0_H0 ;  /* 0x20000027ff277230 */ /* 0x000fe40000004100 */
[----:B------:R-:W-:Y:S01]  /*41d0*/  FFMA.FTZ R72, R37, R62, -R72 ;  /* 0x0000003e25487223 */ /* 0x000fe20000010848 */
[----:B------:R-:W-:-:S02]  /*41e0*/  HADD2.F32 R37, -RZ, R36.H1_H1 ;  /* 0x30000024ff257230 */ /* 0x000fc40000004100 */
[----:B------:R-:W-:Y:S01]  /*41f0*/  FFMA.FTZ R65, R38, R62, R63 ;  /* 0x0000003e26417223 */ /* 0x000fe2000001003f */
[-C--:B------:R-:W-:Y:S01]  /*4200*/  FMUL.FTZ R74, R61, R66.reuse ;  /* 0x000000423d4a7220 */ /* 0x080fe20000410000 */
[--C-:B------:R-:W-:Y:S02]  /*4210*/  HADD2.F32 R62, -RZ, R117.reuse.H0_H0 ;  /* 0x20000075ff3e7230 */ /* 0x100fe40000004100 */
[C---:B------:R-:W-:Y:S01]  /*4220*/  FMUL.FTZ R66, R39.reuse, R66 ;  /* 0x0000004227427220 */ /* 0x040fe20000410000 */
[----:B------:R-:W-:Y:S02]  /*4230*/  HADD2.F32 R117, -RZ, R117.H1_H1 ;  /* 0x30000075ff757230 */ /* 0x000fe40000004100 */
[-C--:B------:R-:W-:Y:S01]  /*4240*/  FFMA.FTZ R74, R39, R64.reuse, -R74 ;  /* 0x00000040274a7223 */ /* 0x080fe2000001084a */
[----:B------:R-:W-:Y:S02]  /*4250*/  HADD2.F32 R38, -RZ, R60.H1_H1 ;  /* 0x3000003cff267230 */ /* 0x000fe40000004100 */
[----:B------:R-:W-:Y:S01]  /*4260*/  FFMA.FTZ R73, R61, R64, R66 ;  /* 0x000000403d497223 */ /* 0x000fe20000010042 */
[----:B------:R-:W-:-:S02]  /*4270*/  HADD2.F32 R36, -RZ, R36.H0_H0 ;  /* 0x20000024ff247230 */ /* 0x000fc40000004100 */
        /* <DEDUP_REMOVED lines=15> */
.L_x_1378:
[----:B------:R-:W-:Y:S05]  /*4370*/  BSYNC B2 ;  /* 0x0000000000027941 */ /* 0x000fea0003800000 */
.L_x_1377:
[----:B------:R-:W-:Y:S02]  /*4380*/  ULDC.64 UR4, c[0x0][0x208] ;  /* 0x0000820000047ab9 */ /* 0x000fe40000000a00 */
[----:B------:R4:W-:Y:S03]  /*4390*/  STG.E.128 desc[UR4][R50.64+0x180], R36 ;  /* 0x0001802432007986 */ /* 0x0009e6000c101d04 */
.L_x_1364:
[----:B------:R-:W-:Y:S05]  /*43a0*/  BSYNC B1 ;  /* 0x0000000000017941 */ /* 0x000fea0003800000 */
.L_x_1363:
        /* <DEDUP_REMOVED lines=49> */
.L_x_1383:
[----:B------:R-:W-:Y:S05]  /*46c0*/  BSYNC B2 ;  /* 0x0000000000027941 */ /* 0x000fea0003800000 */
.L_x_1382:
[----:B------:R-:W-:Y:S02]  /*46d0*/  ULDC.64 UR4, c[0x0][0x208] ;  /* 0x0000820000047ab9 */ /* 0x000fe40000000a00 */
[----:B--2---:R1:W-:Y:S03]  /*46e0*/  STG.E.128 desc[UR4][R48.64], R36 ;  /* 0x0000002430007986 */ /* 0x0043e6000c101d04 */
.L_x_1381:
[----:B------:R-:W-:Y:S05]  /*46f0*/  BSYNC B1 ;  /* 0x0000000000017941 */ /* 0x000fea0003800000 */
.L_x_1380:
[----:B------:R-:W-:Y:S01]  /*4700*/  ISETP.NE.AND P0, PT, R92, RZ, PT ;  /* 0x000000ff5c00720c */ /* 0x000fe20003f05270 */
[----:B------:R-:W-:-:S12]  /*4710*/  BSSY B1, `(.L_x_1384) ;  /* 0x0000033000017945 */ /* 0x000fd80003800000 */
[----:B------:R-:W-:Y:S05]  /*4720*/  @!P0 BRA `(.L_x_1385) ;  /* 0x0000000000c48947 */ /* 0x000fea0003800000 */
[----:B-1234-:R-:W2:Y:S01]  /*4730*/  LDL R50, [R1+0x8] ;  /* 0x0000080001327983 */ /* 0x01eea20000100800 */
[----:B------:R-:W-:Y:S03]  /*4740*/  BSSY B2, `(.L_x_1386) ;  /* 0x000002d000027945 */ /* 0x000fe60003800000 */
[----:B------:R1:W3:Y:S01]  /*4750*/  LDS.128 R36, [R102+0x23400] ;  /* 0x0234000066247984 */ /* 0x0002e20000000c00 */
        /* <DEDUP_REMOVED lines=43> */
.L_x_1387:
[----:B------:R-:W-:Y:S05]  /*4a10*/  BSYNC B2 ;  /* 0x0000000000027941 */ /* 0x000fea0003800000 */
.L_x_1386:
[----:B------:R-:W-:Y:S02]  /*4a20*/  ULDC.64 UR4, c[0x0][0x208] ;  /* 0x0000820000047ab9 */ /* 0x000fe40000000a00 */
[----:B------:R1:W-:Y:S03]  /*4a30*/  STG.E.128 desc[UR4][R48.64+0x80], R36 ;  /* 0x0000802430007986 */ /* 0x0003e6000c101d04 */
.L_x_1385:
[----:B------:R-:W-:Y:S05]  /*4a40*/  BSYNC B1 ;  /* 0x0000000000017941 */ /* 0x000fea0003800000 */
.L_x_1384:
        /* <DEDUP_REMOVED lines=49> */
.L_x_1391:
[----:B------:R-:W-:Y:S05]  /*4d60*/  BSYNC B2 ;  /* 0x0000000000027941 */ /* 0x000fea0003800000 */
.L_x_1390:
[----:B------:R-:W-:Y:S02]  /*4d70*/  ULDC.64 UR4, c[0x0][0x208] ;  /* 0x0000820000047ab9 */ /* 0x000fe40000000a00 */
[----:B------:R1:W-:Y:S03]  /*4d80*/  STG.E.128 desc[UR4][R48.64+0x100], R36 ;  /* 0x0001002430007986 */ /* 0x0003e6000c101d04 */
.L_x_1389:
[----:B------:R-:W-:Y:S05]  /*4d90*/  BSYNC B1 ;  /* 0x0000000000017941 */ /* 0x000fea0003800000 */
.L_x_1388:
[----:B------:R-:W-:-:S13]  /*4da0*/  ISETP.NE.AND P0, PT, R94, RZ, PT ;  /* 0x000000ff5e00720c */ /* 0x000fda0003f05270 */
[----:B------:R-:W-:Y:S05]  /*4db0*/  @!P0 BRA `(.L_x_1379) ;  /* 0x0000002c00c88947 */ /* 0x000fea0003800000 */
[----:B------:R-:W5:Y:S01]  /*4dc0*/  LDL R44, [R1+0xc] ;  /* 0x00000c00012c7983 */ /* 0x000f620000100800 */
[----:B------:R-:W-:Y:S03]  /*4dd0*/  BSSY B1, `(.L_x_1392) ;  /* 0x000002d000017945 */ /* 0x000fe60003800000 */
[----:B-1234-:R1:W2:Y:S01]  /*4de0*/  LDS.128 R36, [R102+0x27400] ;  /* 0x0274000066247984 */ /* 0x01e2a20000000c00 */
[----:B-----5:R-:W-:-:S13]  /*4df0*/  ISETP.GE.AND P0, PT, R44, R120, PT ;  /* 0x000000782c00720c */ /* 0x020fda0003f06270 */
        /* <DEDUP_REMOVED lines=42> */
.L_x_1393:
[----:B------:R-:W-:Y:S05]  /*50a0*/  BSYNC B1 ;  /* 0x0000000000017941 */ /* 0x000fea0003800000 */
.L_x_1392:
[----:B------:R-:W-:Y:S02]  /*50b0*/  ULDC.64 UR4, c[0x0][0x208] ;  /* 0x0000820000047ab9 */ /* 0x000fe40000000a00 */
[----:B------:R1:W-:Y:S01]  /*50c0*/  STG.E.128 desc[UR4][R48.64+0x180], R36 ;  /* 0x0001802430007986 */ /* 0x0003e2000c101d04 */
[----:B------:R-:W-:Y:S05]  /*50d0*/  BRA `(.L_x_1379) ;  /* 0x0000002c00007947 */ /* 0x000fea0003800000 */
.L_x_1355:
        /* <DEDUP_REMOVED lines=16> */
[----:B------:R-:W-:Y:S01]  /*51e0*/  LEA R52, P1, R38, UR4, 0x1 ;  /* 0x0000000426347c11 */ /* 0x000fe2000f8208ff */
[----:B------:R-:W-:Y:S01]  /*51f0*/  IMAD.X R39, R98, 0x1, R33, P0 ;  /* 0x0000000162277824 */ /* 0x000fe200000e0621 */
[----:B------:R-:W-:Y:S01]  /*5200*/  LEA R56, P0, R36, UR6, 0x1 ;  /* 0x0000000624387c11 */ /* 0x000fe2000f8008ff */
[----:B------:R-:W-:Y:S01]  /*5210*/  IMAD.X R37, R109, 0x1, R31, P5 ;  /* 0x000000016d257824 */ /* 0x000fe200028e061f */
[----:B------:R-:W-:Y:S02]  /*5220*/  ISETP.GE.AND P5, PT, R226, R120, PT ;  /* 0x00000078e200720c */ /* 0x000fe40003fa6270 */
[----:B------:R-:W-:-:S02]  /*5230*/  CS2R R42, SRZ ;  /* 0x00000000002a7805 */ /* 0x000fc4000001ff00 */
[----:B------:R-:W-:Y:S02]  /*5240*/  LEA.HI.X R53, R38, UR5, R39, 0x1, P1 ;  /* 0x0000000526357c11 */ /* 0x000fe400088f0c27 */
[----:B------:R-:W-:Y:S02]  /*5250*/  CS2R R40, SRZ ;  /* 0x0000000000287805 */ /* 0x000fe4000001ff00 */
[----:B------:R-:W-:Y:S02]  /*5260*/  ISETP.GE.AND P1, PT, R229, R120, PT ;  /* 0x00000078e500720c */ /* 0x000fe40003f26270 */
[----:B------:R-:W-:Y:S02]  /*5270*/  CS2R R38, SRZ ;  /* 0x0000000000267805 */ /* 0x000fe4000001ff00 */
[----:B------:R-:W-:Y:S02]  /*5280*/  LEA.HI.X R57, R36, UR7, R37, 0x1, P0 ;  /* 0x0000000724397c11 */ /* 0x000fe400080f0c25 */
        /* <DEDUP_REMOVED lines=10> */
.L_x_1395:
[----:B------:R-:W-:Y:S05]  /*5330*/  BSYNC B1 ;  /* 0x0000000000017941 */ /* 0x000fea0003800000 */
.L_x_1394:
[----:B------:R-:W-:Y:S01]  /*5340*/  ISETP.GE.AND P0, PT, R234, R105, PT ;  /* 0x00000069ea00720c */ /* 0x000fe20003f06270 */
[----:B------:R-:W-:Y:S01]  /*5350*/  BSSY B1, `(.L_x_1396) ;  /* 0x0000024000017945 */ /* 0x000fe20003800000 */
[----:B0-----:R-:W-:Y:S02]  /*5360*/  CS2R R52, SRZ ;  /* 0x0000000000347805 */ /* 0x001fe4000001ff00 */
[----:B------:R-:W-:Y:S02]  /*5370*/  CS2R R58, SRZ ;  /* 0x00000000003a7805 */ /* 0x000fe4000001ff00 */
[----:B------:R-:W-:Y:S02]  /*5380*/  CS2R R56, SRZ ;  /* 0x0000000000387805 */ /* 0x000fe4000001ff00 */
[----:B------:R-:W-:Y:S02]  /*5390*/  CS2R R62, SRZ ;  /* 0x00000000003e7805 */ /* 0x000fe4000001ff00 */
[----:B------:R-:W-:-:S02]  /*53a0*/  CS2R R60, SRZ ;  /* 0x00000000003c7805 */ /* 0x000fc4000001ff00 */
[----:B------:R-:W-:Y:S01]  /*53b0*/  CS2R R66, SRZ ;  /* 0x0000000000427805 */ /* 0x000fe2000001ff00 */
[----:B-----5:R-:W-:Y:S01]  /*53c0*/  IMAD.MOV.U32 R72, RZ, RZ, R38 ;  /* 0x000000ffff487224 */ /* 0x020fe200078e0026 */
[----:B------:R-:W-:Y:S02]  /*53d0*/  MOV R74, R39 ;  /* 0x00000027004a7202 */ /* 0x000fe40000000f00 */
        /* <DEDUP_REMOVED lines=27> */
.L_x_1397:
[----:B------:R-:W-:Y:S05]  /*5590*/  BSYNC B1 ;  /* 0x0000000000017941 */ /* 0x000fea0003800000 */
.L_x_1396:
[----:B0-----:R-:W-:Y:S01]  /*55a0*/  IMAD.MOV.U32 R68, RZ, RZ, R36 ;  /* 0x000000ffff447224 */ /* 0x001fe200078e0024 */
        /* <DEDUP_REMOVED lines=12> */
[----:B------:R-:W-:Y:S01]  /*5670*/  PRMT R140, R71, 0x7610, R140 ;  /* 0x00007610478c7816 */ /* 0x000fe2000000008c */
[----:B------:R-:W-:Y:S01]  /*5680*/  IMAD.MOV.U32 R71, RZ, RZ, R45 ;  /* 0x000000ffff477224 */ /* 0x000fe200078e002d */
[----:B------:R-:W-:-:S02]  /*5690*/  PRMT R139, R69, 0x7610, R139 ;  /* 0x00007610458b7816 */ /* 0x000fc4000000008b */
[----:B------:R-:W-:Y:S02]  /*56a0*/  MOV R69, R47 ;  /* 0x0000002f00457202 */ /* 0x000fe40000000f00 */
[----:B------:R-:W-:Y:S01]  /*56b0*/  PRMT R135, R70, 0x5410, R71 ;  /* 0x0000541046877816 */ /* 0x000fe20000000047 */
[----:B------:R-:W-:Y:S01]  /*56c0*/  IMAD.MOV.U32 R70, RZ, RZ, R48 ;  /* 0x000000ffff467224 */ /* 0x000fe200078e0030 */
[----:B------:R-:W-:Y:S01]  /*56d0*/  PRMT R134, R68, 0x5410, R69 ;  /* 0x0000541044867816 */ /* 0x000fe20000000045 */
[----:B------:R-:W-:Y:S01]  /*56e0*/  IMAD.MOV.U32 R68, RZ, RZ, R50 ;  /* 0x000000ffff447224 */ /* 0x000fe200078e0032 */
[----:B------:R-:W-:Y:S01]  /*56f0*/  MOV R69, R51 ;  /* 0x0000003300457202 */ /* 0x000fe20000000f00 */
[----:B------:R-:W-:Y:S01]  /*5700*/  IMAD.MOV.U32 R71, RZ, RZ, R49 ;  /* 0x000000ffff477224 */ /* 0x000fe200078e0031 */
[----:B------:R-:W-:Y:S01]  /*5710*/  PRMT R138, R138, 0x5410, R70 ;  /* 0x000054108a8a7816 */ /* 0x000fe20000000046 */
[----:B-----5:R-:W-:Y:S01]  /*5720*/  IMAD.MOV.U32 R70, RZ, RZ, R52 ;  /* 0x000000ffff467224 */ /* 0x020fe200078e0034 */
        /* <DEDUP_REMOVED lines=28> */
.L_x_1398:
[----:B------:R-:W2:Y:S01]  /*58f0*/  LDL R68, [R1] ;  /* 0x0000000001447983 */ /* 0x000ea20000100800 */
[----:B------:R-:W-:Y:S01]  /*5900*/  IMAD R98, R17, 0x8, R16 ;  /* 0x0000000811627824 */ /* 0x000fe200078e0210 */
[----:B------:R-:W0:Y:S01]  /*5910*/  LDC R121, c[0x0][0x2e4] ;  /* 0x0000b900ff797b82 */ /* 0x000e220000000800 */
[----:B------:R-:W-:Y:S07]  /*5920*/  BSSY B1, `(.L_x_1399) ;  /* 0x0000005000017945 */ /* 0x000fee0003800000 */
[----:B------:R-:W1:Y:S01]  /*5930*/  LDC.64 R110, c[0x0][0x2f0] ;  /* 0x0000bc00ff6e7b82 */ /* 0x000e620000000a00 */
[----:B--2---:R-:W-:-:S04]  /*5940*/  SHF.L.U32 R109, R68, 0x1f, RZ ;  /* 0x0000001f446d7819 */ /* 0x004fc800000006ff */
[----:B------:R-:W2:Y:S02]  /*5950*/  SYNCS.PHASECHK.TRANS64.TRYWAIT P5, [R98+URZ+0x30890], R109 ;  /* 0x0308906d620075a7 */ /* 0x000ea400080a017f */
[----:B012---:R-:W-:Y:S05]  /*5960*/  @!P5 BRA `(.L_x_1400) ;  /* 0x000002180098d947 */ /* 0x007fea0003800000 */
.L_x_1771:
[----:B------:R-:W-:Y:S05]  /*5970*/  BSYNC B1 ;  /* 0x0000000000017941 */ /* 0x000fea0003800000 */
.L_x_1399:
[----:B------:R-:W-:Y:S01]  /*5980*/  BSSY B1, `(.L_x_1401) ;  /* 0x0000100000017945 */ /* 0x000fe20003800000 */
[----:B------:R-:W-:Y:S01]  /*5990*/  IADD3 R123, -R28, R121, RZ ;  /* 0x000000791c7b7210 */ /* 0x000fe20007ffe1ff */
[----:B------:R-:W-:Y:S02]  /*59a0*/  IMAD.MOV.U32 R113, RZ, RZ, R73 ;  /* 0x000000ffff717224 */ /* 0x000fe400078e0049 */
[----:B------:R-:W-:Y:S05]  /*59b0*/  @P4 BRA `(.L_x_1402) ;  /* 0x0000000c00f04947 */ /* 0x000fea0003800000 */
[----:B------:R-:W-:Y:S01]  /*59c0*/  ISETP.NE.AND P4, PT, R29, RZ, PT ;  /* 0x000000ff1d00720c */ /* 0x000fe20003f85270 */
[-C--:B------:R-:W-:Y:S01]  /*59d0*/  IMAD R68, R19, R110.reuse, RZ ;  /* 0x0000006e13447224 */ /* 0x080fe200078e02ff */
[----:B------:R-:W-:Y:S01]  /*59e0*/  BSSY B2, `(.L_x_1403) ;  /* 0x000007e000027945 */ /* 0x000fe20003800000 */
[----:B------:R-:W-:-:S04]  /*59f0*/  IMAD.WIDE.U32 R114, R18, R110, R112 ;  /* 0x0000006e12727225 */ /* 0x000fc800078e0070 */
[----:B------:R-:W-:-:S04]  /*5a00*/  IMAD R127, R18, R111, R68 ;  /* 0x0000006f127f7224 */ /* 0x000fc800078e0244 */
[----:B------:R-:W-:Y:S02]  /*5a10*/  IMAD.IADD R127, R127, 0x1, R115 ;  /* 0x000000017f7f7824 */ /* 0x000fe400078e0273 */
[----:B------:R-:W-:Y:S05]  /*5a20*/  @!P4 BRA `(.L_x_1404) ;  /* 0x0000000400e4c947 */ /* 0x000fea0003800000 */
[----:B------:R-:W2:Y:S04]  /*5a30*/  LDL R117, [R1+0x38] ;  /* 0x0000380001757983 */ /* 0x000ea80000100800 */
[----:B------:R-:W3:Y:S04]  /*5a40*/  LDL R116, [R1+0x44] ;  /* 0x0000440001747983 */ /* 0x000ee80000100800 */
[----:B------:R-:W4:Y:S01]  /*5a50*/  LDL R75, [R1+0x48] ;  /* 0x00004800014b7983 */ /* 0x000f220000100800 */
[----:B------:R-:W-:Y:S01]  /*5a60*/  SEL R68, R28, R123, !P3 ;  /* 0x0000007b1c447207 */ /* 0x000fe20005800000 */
[----:B------:R-:W-:Y:S01]  /*5a70*/  BSSY B3, `(.L_x_1405) ;  /* 0x0000071000037945 */ /* 0x000fe20003800000 */
[----:B------:R-:W-:-:S02]  /*5a80*/  IADD3 R72, P4, P5, R88, R114, R35 ;  /* 0x0000007258487210 */ /* 0x000fc40007d9e023 */
[----:B------:R-:W-:Y:S02]  /*5a90*/  SHF.R.S32.HI R69, RZ, 0x1f, R68 ;  /* 0x0000001fff457819 */ /* 0x000fe40000011444 */
[----:B------:R-:W-:Y:S02]  /*5aa0*/  IADD3.X R74, R0, R127, R95, P4, P5 ;  /* 0x0000007f004a7210 */ /* 0x000fe400027ea45f */
[----:B------:R-:W-:-:S04]  /*5ab0*/  LEA.HI R69, R69, R68, RZ, 0x4 ;  /* 0x0000004445457211 */ /* 0x000fc800078f20ff */
[----:B------:R-:W-:-:S05]  /*5ac0*/  LEA.HI.SX32 R69, R69, R34, 0x1c ;  /* 0x0000002245457211 */ /* 0x000fca00078fe2ff */
[----:B------:R-:W-:-:S05]  /*5ad0*/  IMAD.SHL.U32 R71, R69, 0x8, RZ ;  /* 0x0000000845477824 */ /* 0x000fca00078e00ff */
[----:B------:R-:W-:-:S13]  /*5ae0*/  ISETP.GE.AND P4, PT, R71, R121, PT ;  /* 0x000000794700720c */ /* 0x000fda0003f86270 */
[--C-:B------:R-:W-:Y:S02]  /*5af0*/  @!P4 SHF.R.S32.HI R68, RZ, 0x1f, R71.reuse ;  /* 0x0000001fff44c819 */ /* 0x100fe40000011447 */
[----:B------:R-:W-:Y:S02]  /*5b00*/  @!P4 IADD3 R70, P5, P6, R88, R114, R71 ;  /* 0x000000725846c210 */ /* 0x000fe40007ebe047 */
[----:B------:R-:W-:Y:S02]  /*5b10*/  LOP3.LUT R71, R71, 0x38, RZ, 0xc0, !PT ;  /* 0x0000003847477812 */ /* 0x000fe400078ec0ff */
[----:B------:R-:W-:Y:S02]  /*5b20*/  @!P4 IADD3.X R73, R0, R127, R68, P5, P6 ;  /* 0x0000007f0049c210 */ /* 0x000fe40002fec444 */
[----:B------:R-:W-:-:S04]  /*5b30*/  SHF.R.S32.HI R68, RZ, 0x1f, R69 ;  /* 0x0000001fff447819 */ /* 0x000fc80000011445 */
[----:B------:R-:W-:Y:S01]  /*5b40*/  LEA.HI R68, R68, R69, RZ, 0x3 ;  /* 0x0000004544447211 */ /* 0x000fe200078f18ff */
[----:B------:R-:W-:-:S03]  /*5b50*/  IMAD R69, R17, 0x4000, R6 ;  /* 0x0000400011457824 */ /* 0x000fc600078e0206 */
[----:B------:R-:W-:Y:S01]  /*5b60*/  SHF.L.U32 R68, R68, 0x9, RZ ;  /* 0x0000000944447819 */ /* 0x000fe200000006ff */
[----:B------:R-:W-:-:S03]  /*5b70*/  IMAD R69, R69, 0x2, R16 ;  /* 0x0000000245457824 */ /* 0x000fc600078e0210 */
[----:B------:R-:W-:Y:S02]  /*5b80*/  LOP3.LUT R68, R68, 0x7ffff000, RZ, 0xc0, !PT ;  /* 0x7ffff00044447812 */ /* 0x000fe400078ec0ff */
[----:B--2---:R-:W-:-:S04]  /*5b90*/  LOP3.LUT R71, R71, 0x1c0, R117, 0xf8, !PT ;  /* 0x000001c047477812 */ /* 0x004fc800078ef875 */
[----:B---3--:R-:W-:Y:S02]  /*5ba0*/  LOP3.LUT R71, R71, R116, RZ, 0x3c, !PT ;  /* 0x0000007447477212 */ /* 0x008fe400078e3cff */
[C---:B------:R-:W-:Y:S02]  /*5bb0*/  LEA R116, P5, R72.reuse, R106, 0x1 ;  /* 0x0000006a48747211 */ /* 0x040fe400078a08ff */
[----:B----4-:R-:W-:Y:S02]  /*5bc0*/  IADD3 R68, R71, R68, R75 ;  /* 0x0000004447447210 */ /* 0x010fe40007ffe04b */
[----:B------:R-:W-:Y:S02]  /*5bd0*/  LEA.HI.X R117, R72, R107, R74, 0x1, P5 ;  /* 0x0000006b48757211 */ /* 0x000fe400028f0c4a */
[----:B------:R-:W-:Y:S01]  /*5be0*/  @!P4 LEA R118, P5, R70, R106, 0x1 ;  /* 0x0000006a4676c211 */ /* 0x000fe200078a08ff */
[----:B------:R-:W-:-:S03]  /*5bf0*/  IMAD R71, R17, 0x4000, R68 ;  /* 0x0000400011477824 */ /* 0x000fc600078e0244 */
[----:B------:R-:W-:Y:S02]  /*5c00*/  @!P4 LEA.HI.X R119, R70, R107, R73, 0x1, P5 ;  /* 0x0000006b4677c211 */ /* 0x000fe400028f0c49 */
[----:B------:R-:W-:Y:S02]  /*5c10*/  LEA R72, R71, R16, 0x1 ;  /* 0x0000001047487211 */ /* 0x000fe400078e08ff */
[----:B------:R-:W1:Y:S01]  /*5c20*/  LDS.128 R68, [R69+0x20400] ;  /* 0x0204000045447984 */ /* 0x000e620000000c00 */
[----:B------:R-:W-:-:S03]  /*5c30*/  ISETP.GE.AND P5, PT, R229, R120, PT ;  /* 0x00000078e500720c */ /* 0x000fc60003fa6270 */
[----:B------:R-:W2:Y:S10]  /*5c40*/  LDS.128 R72, [R72+0x20400] ;  /* 0x0204000048487984 */ /* 0x000eb40000000c00 */
[----:B------:R-:W-:Y:S05]  /*5c50*/  @P5 BRA `(.L_x_1406) ;  /* 0x0000000400485947 */ /* 0x000fea0003800000 */
[--C-:B------:R-:W-:Y:S01]  /*5c60*/  SHF.R.U64 R48, R48, 0x10, R49.reuse ;  /* 0x0000001030307819 */ /* 0x100fe20000001231 */
[----:B------:R-:W-:Y:S01]  /*5c70*/  HADD2.F32 R144, -RZ, R139.H1_H1 ;  /* 0x3000008bff907230 */ /* 0x000fe20000004100 */
[----:B------:R-:W-:Y:S02]  /*5c80*/  SHF.R.U32.HI R49, RZ, 0x10, R49 ;  /* 0x00000010ff317819 */ /* 0x000fe40000011631 */
[--C-:B------:R-:W-:Y:S02]  /*5c90*/  SHF.R.U64 R136, R40, 0x10, R41.reuse ;  /* 0x0000001028887819 */ /* 0x100fe40000001229 */
[----:B------:R-:W-:Y:S02]  /*5ca0*/  SHF.R.U32.HI R141, RZ, 0x10, R41 ;  /* 0x00000010ff8d7819 */ /* 0x000fe40000011629 */
[--C-:B------:R-:W-:Y:S01]  /*5cb0*/  SHF.R.U64 R40, R42, 0x10, R43.reuse ;  /* 0x000000102a287819 */ /* 0x100fe2000000122b */
[----:B-1----:R-:W-:Y:S01]  /*5cc0*/  HADD2.F32 R42, -RZ, R69.H0_H0 ;  /* 0x20000045ff2a7230 */ /* 0x002fe20000004100 */
[----:B------:R-:W-:Y:S01]  /*5cd0*/  SHF.R.U32.HI R143, RZ, 0x10, R43 ;  /* 0x00000010ff8f7819 */ /* 0x000fe2000001162b */
[--C-:B--2---:R-:W-:Y:S01]  /*5ce0*/  HADD2.F32 R43, -RZ, R73.reuse.H0_H0 ;  /* 0x20000049ff2b7230 */ /* 0x104fe20000004100 */
[--C-:B------:R-:W-:Y:S01]  /*5cf0*/  SHF.R.U64 R41, R50, 0x10, R51.reuse ;  /* 0x0000001032297819 */ /* 0x100fe20000001233 */
[----:B------:R-:W-:Y:S01]  /*5d00*/  HADD2.F32 R50, -RZ, R73.H1_H1 ;  /* 0x30000049ff327230 */ /* 0x000fe20000004100 */
[----:B------:R-:W-:Y:S01]  /*5d10*/  SHF.R.U32.HI R146, RZ, 0x10, R51 ;  /* 0x00000010ff927819 */ /* 0x000fe20000011633 */
[----:B------:R-:W-:-:S02]  /*5d20*/  HADD2.F32 R73, -RZ, R49.H0_H0 ;  /* 0x20000031ff497230 */ /* 0x000fc40000004100 */
[----:B------:R-:W-:Y:S02]  /*5d30*/  HADD2.F32 R49, -RZ, R69.H1_H1 ;  /* 0x30000045ff317230 */ /* 0x000fe40000004100 */
[--C-:B------:R-:W-:Y:S02]  /*5d40*/  HADD2.F32 R51, -RZ, R140.reuse.H0_H0 ;  /* 0x2000008cff337230 */ /* 0x100fe40000004100 */
[-C--:B------:R-:W-:Y:S01]  /*5d50*/  FMUL.FTZ R142, R50, R73.reuse ;  /* 0x00000049328e7220 */ /* 0x080fe20000410000 */
[----:B------:R-:W-:Y:S02]  /*5d60*/  HADD2.F32 R140, -RZ, R140.H1_H1 ;  /* 0x3000008cff8c7230 */ /* 0x000fe40000004100 */
[----:B------:R-:W-:Y:S01]  /*5d70*/  FMUL.FTZ R73, R49, R73 ;  /* 0x0000004931497220 */ /* 0x000fe20000410000 */
[----:B------:R-:W-:Y:S02]  /*5d80*/  HADD2.F32 R69, -RZ, R141.H0_H0 ;  /* 0x2000008dff457230 */ /* 0x000fe40000004100 */
[----:B------:R-:W-:-:S02]  /*5d90*/  HADD2.F32 R146, -RZ, R146.H0_H0 ;  /* 0x20000092ff927230 */ /* 0x000fc40000004100 */
[-C--:B------:R-:W-:Y:S01]  /*5da0*/  FMUL.FTZ R141, R43, R140.reuse ;  /* 0x0000008c2b8d7220 */ /* 0x080fe20000410000 */
[----:B------:R-:W-:Y:S01]  /*5db0*/  FMUL.FTZ R140, R42, R140 ;  /* 0x0000008c2a8c7220 */ /* 0x000fe20000410000 */
[-C--:B------:R-:W-:Y:S01]  /*5dc0*/  FFMA.FTZ R49, R49, R69.reuse, -R142 ;  /* 0x0000004531317223 */ /* 0x080fe2000001088e */
[----:B------:R-:W-:Y:S01]  /*5dd0*/  FFMA.FTZ R50, R50, R69, R73 ;  /* 0x0000004532327223 */ /* 0x000fe20000010049 */
[--C-:B------:R-:W-:Y:S02]  /*5de0*/  HADD2.F32 R69, -RZ, R75.reuse.H0_H0 ;  /* 0x2000004bff457230 */ /* 0x100fe40000004100 */
[-C--:B------:R-:W-:Y:S01]  /*5df0*/  FFMA.FTZ R42, R42, R51.reuse, -R141 ;  /* 0x000000332a2a7223 */ /* 0x080fe2000001088d */
[----:B------:R-:W-:Y:S02]  /*5e00*/  HADD2.F32 R75, -RZ, R75.H1_H1 ;  /* 0x3000004bff4b7230 */ /* 0x000fe40000004100 */
[----:B------:R-:W-:Y:S01]  /*5e10*/  FFMA.FTZ R43, R43, R51, R140 ;  /* 0x000000332b2b7223 */ /* 0x000fe2000001008c */
[----:B------:R-:W-:-:S02]  /*5e20*/  HADD2.F32 R51, -RZ, R71.H0_H0 ;  /* 0x20000047ff337230 */ /* 0x000fc40000004100 */
[----:B------:R-:W-:Y:S01]  /*5e30*/  FMUL.FTZ R148, R69, R144 ;  /* 0x0000009045947220 */ /* 0x000fe20000410000 */
[----:B------:R-:W-:Y:S02]  /*5e40*/  HADD2.F32 R71, -RZ, R71.H1_H1 ;  /* 0x30000047ff477230 */ /* 0x000fe40000004100 */
[----:B------:R-:W-:Y:S01]  /*5e50*/  FMUL.FTZ R150, R75, R146 ;  /* 0x000000924b967220 */ /* 0x000fe20000410000 */
[----:B------:R-:W-:Y:S02]  /*5e60*/  HADD2.F32 R142, -RZ, R143.H0_H0 ;  /* 0x2000008fff8e7230 */ /* 0x000fe40000004100 */
[----:B------:R-:W-:Y:S01]  /*5e70*/  FMUL.FTZ R144, R51, R144 ;  /* 0x0000009033907220 */ /* 0x000fe20000410000 */
[----:B------:R-:W-:Y:S02]  /*5e80*/  HADD2.F32 R140, -RZ, R139.H0_H0 ;  /* 0x2000008bff8c7230 */ /* 0x000fe40000004100 */
[----:B------:R-:W-:Y:S01]  /*5e90*/  FMUL.FTZ R146, R71, R146 ;  /* 0x0000009247927220 */ /* 0x000fe20000410000 */
[----:B------:R-:W-:-:S02]  /*5ea0*/  HADD2.F32 R73, -RZ, R138.H0_H0 ;  /* 0x2000008aff497230 */ /* 0x000fc40000004100 */
[-C--:B------:R-:W-:Y:S01]  /*5eb0*/  FFMA.FTZ R150, R71, R142.reuse, -R150 ;  /* 0x0000008e47967223 */ /* 0x080fe20000010896 */
[----:B------:R-:W-:Y:S02]  /*5ec0*/  HADD2.F32 R138, -RZ, R138.H1_H1 ;  /* 0x3000008aff8a7230 */ /* 0x000fe40000004100 */
[----:B------:R-:W-:Y:S01]  /*5ed0*/  FFMA.FTZ R146, R75, R142, R146 ;  /* 0x0000008e4b927223 */ /* 0x000fe20000010092 */
[----:B------:R-:W-:Y:S02]  /*5ee0*/  HADD2.F32 R139, -RZ, R48.H0_H0 ;  /* 0x20000030ff8b7230 */ /* 0x000fe40000004100 */
[-C--:B------:R-:W-:Y:S01]  /*5ef0*/  FFMA.FTZ R69, R69, R140.reuse, R144 ;  /* 0x0000008c45457223 */ /* 0x080fe20000010090 */
[----:B------:R-:W-:Y:S02]  /*5f00*/  HADD2.F32 R71, -RZ, R72.H0_H0 ;  /* 0x20000048ff477230 */ /* 0x000fe40000004100 */
[----:B------:R-:W-:Y:S01]  /*5f10*/  FFMA.FTZ R51, R51, R140, -R148 ;  /* 0x0000008c33337223 */ /* 0x000fe20000010894 */
[----:B------:R-:W-:Y:S01]  /*5f20*/  HADD2.F32 R48, -RZ, R68.H0_H0 ;  /* 0x20000044ff307230 */ /* 0x000fe20000004100 */
[----:B------:R-:W-:Y:S01]  /*5f30*/  F2FP.F16.F32.PACK_AB R42, R49, R42 ;  /* 0x0000002a312a723e */ /* 0x000fe200000000ff */
[----:B------:R-:W-:-:S02]  /*5f40*/  HADD2.F32 R72, -RZ, R72.H1_H1 ;  /* 0x30000048ff487230 */ /* 0x000fc40000004100 */
[CC--:B------:R-:W-:Y:S01]  /*5f50*/  FMUL.FTZ R141, R71.reuse, R138.reuse ;  /* 0x0000008a478d7220 */ /* 0x0c0fe20000410000 */
[----:B------:R-:W-:Y:S02]  /*5f60*/  HADD2.F32 R68, -RZ, R68.H1_H1 ;  /* 0x30000044ff447230 */ /* 0x000fe40000004100 */
[----:B------:R-:W-:Y:S01]  /*5f70*/  FMUL.FTZ R138, R48, R138 ;  /* 0x0000008a308a7220 */ /* 0x000fe20000410000 */
[----:B------:R-:W-:Y:S02]  /*5f80*/  HADD2.F32 R75, -RZ, R136.H0_H0 ;  /* 0x20000088ff4b7230 */ /* 0x000fe40000004100 */
[----:B------:R-:W-:Y:S01]  /*5f90*/  FMUL.FTZ R143, R72, R139 ;  /* 0x0000008b488f7220 */ /* 0x000fe20000410000 */
[----:B------:R-:W-:Y:S01]  /*5fa0*/  FFMA.FTZ R141, R48, R73, -R141 ;  /* 0x00000049308d7223 */ /* 0x000fe2000001088d */
[C---:B------:R-:W-:Y:S01]  /*5fb0*/  FMUL.FTZ R139, R68.reuse, R139 ;  /* 0x0000008b448b7220 */ /* 0x040fe20000410000 */
[----:B------:R-:W-:Y:S01]  /*5fc0*/  FFMA.FTZ R138, R71, R73, R138 ;  /* 0x00000049478a7223 */ /* 0x000fe2000001008a */
[----:B------:R-:W-:Y:S01]  /*5fd0*/  FFMA.FTZ R136, R68, R75, -R143 ;  /* 0x0000004b44887223 */ /* 0x000fe2000001088f */
[----:B------:R-:W-:-:S02]  /*5fe0*/  HADD2.F32 R68, -RZ, R137.H1_H1 ;  /* 0x30000089ff447230 */ /* 0x000fc40000004100 */
[----:B------:R-:W-:Y:S01]  /*5ff0*/  FFMA.FTZ R139, R72, R75, R139 ;  /* 0x0000004b488b7223 */ /* 0x000fe2000001008b */
[----:B------:R-:W-:Y:S01]  /*6000*/  HADD2.F32 R73, -RZ, R41.H0_H0 ;  /* 0x20000029ff497230 */ /* 0x000fe20000004100 */
[----:B------:R-:W-:Y:S01]  /*6010*/  F2FP.F16.F32.PACK_AB R146, R146, R69 ;  /* 0x000000459292723e */ /* 0x000fe200000000ff */
[----:B------:R-:W-:Y:S02]  /*6020*/  HADD2.F32 R48, -RZ, R74.H0_H0 ;  /* 0x2000004aff307230 */ /* 0x000fe40000004100 */
[----:B------:R-:W-:Y:S01]  /*6030*/  HADD2.F32 R137, -RZ, R137.H0_H0 ;  /* 0x20000089ff897230 */ /* 0x000fe20000004100 */
[----:B------:R-:W-:Y:S01]  /*6040*/  F2FP.F16.F32.PACK_AB R72, R139, R138 ;  /* 0x0000008a8b48723e */ /* 0x000fe200000000ff */
[----:B------:R-:W-:Y:S02]  /*6050*/  HADD2.F32 R41, -RZ, R70.H0_H0 ;  /* 0x20000046ff297230 */ /* 0x000fe40000004100 */
[----:B------:R-:W-:Y:S02]  /*6060*/  HADD2.F32 R74, -RZ, R74.H1_H1 ;  /* 0x3000004aff4a7230 */ /* 0x000fe40000004100 */
[----:B------:R-:W-:-:S02]  /*6070*/  HADD2.F32 R70, -RZ, R70.H1_H1 ;  /* 0x30000046ff467230 */ /* 0x000fc40000004100 */
[----:B------:R-:W-:Y:S02]  /*6080*/  HADD2.F32 R71, -RZ, R40.H0_H0 ;  /* 0x20000028ff477230 */ /* 0x000fe40000004100 */
[----:B------:R-:W-:Y:S01]  /*6090*/  FMUL.FTZ R40, R48, R137 ;  /* 0x0000008930287220 */ /* 0x000fe20000410000 */
[----:B------:R-:W-:Y:S01]  /*60a0*/  FMUL.FTZ R75, R74, R73 ;  /* 0x000000494a4b7220 */ /* 0x000fe20000410000 */
[C---:B------:R-:W-:Y:S01]  /*60b0*/  FMUL.FTZ R137, R41.reuse, R137 ;  /* 0x0000008929897220 */ /* 0x040fe20000410000 */
[C---:B------:R-:W-:Y:S01]  /*60c0*/  FMUL.FTZ R73, R70.reuse, R73 ;  /* 0x0000004946497220 */ /* 0x040fe20000410000 */
[-C--:B------:R-:W-:Y:S01]  /*60d0*/  FFMA.FTZ R40, R41, R68.reuse, -R40 ;  /* 0x0000004429287223 */ /* 0x080fe20000010828 */
[-C--:B------:R-:W-:Y:S01]  /*60e0*/  FFMA.FTZ R75, R70, R71.reuse, -R75 ;  /* 0x00000047464b7223 */ /* 0x080fe2000001084b */
[----:B------:R-:W-:Y:S01]  /*60f0*/  FFMA.FTZ R137, R48, R68, R137 ;  /* 0x0000004430897223 */ /* 0x000fe20000010089 */
        /* <DEDUP_REMOVED lines=8> */
.L_x_1406:
[----:B------:R-:W-:Y:S05]  /*6180*/  BSYNC B3 ;  /* 0x0000000000037941 */ /* 0x000fea0003800000 */
.L_x_1405:
[----:B------:R-:W-:Y:S02]  /*6190*/  ULDC.64 UR4, c[0x0][0x208] ;  /* 0x0000820000047ab9 */ /* 0x000fe40000000a00 */
[----:B-1----:R1:W-:Y:S04]  /*61a0*/  STG.E.128 desc[UR4][R116.64], R68 ;  /* 0x0000004474007986 */ /* 0x0023e8000c101d04 */
[----:B--2---:R1:W-:Y:S02]  /*61b0*/  @!P4 STG.E.128 desc[UR4][R118.64], R72 ;  /* 0x000000487600c986 */ /* 0x0043e4000c101d04 */
.L_x_1404:
[----:B------:R-:W-:Y:S05]  /*61c0*/  BSYNC B2 ;  /* 0x0000000000027941 */ /* 0x000fea0003800000 */
.L_x_1403:
[----:B------:R-:W-:-:S13]  /*61d0*/  ISETP.NE.AND P4, PT, R92, RZ, PT ;  /* 0x000000ff5c00720c */ /* 0x000fda0003f85270 */
        /* <DEDUP_REMOVED lines=17> */
[----:B------:R-:W-:Y:S02]  /*62f0*/  SHF.R.S32.HI R40, RZ, 0x1f, R41 ;  /* 0x0000001fff287819 */ /* 0x000fe40000011429 */
[----:B-1----:R-:W-:-:S02]  /*6300*/  LEA R68, P5, R42, R106, 0x1 ;  /* 0x0000006a2a447211 */ /* 0x002fc400078a08ff */
[----:B------:R-:W-:Y:S01]  /*6310*/  LEA.HI R40, R40, R41, RZ, 0x3 ;  /* 0x0000002928287211 */ /* 0x000fe200078f18ff */
[----:B------:R-:W-:Y:S01]  /*6320*/  IMAD R41, R17, 0x4000, R8 ;  /* 0x0000400011297824 */ /* 0x000fe200078e0208 */
[-C--:B------:R-:W-:Y:S02]  /*6330*/  LEA.HI.X R69, R42, R107.reuse, R48, 0x1, P5 ;  /* 0x0000006b2a457211 */ /* 0x080fe400028f0c30 */
[----:B------:R-:W-:Y:S01]  /*6340*/  SHF.L.U32 R40, R40, 0x9, RZ ;  /* 0x0000000928287819 */ /* 0x000fe200000006ff */
[----:B------:R-:W-:Y:S01]  /*6350*/  IMAD R41, R41, 0x2, R16 ;  /* 0x0000000229297824 */ /* 0x000fe200078e0210 */
[----:B------:R-:W-:Y:S02]  /*6360*/  @!P4 LEA R70, P5, R114, R106, 0x1 ;  /* 0x0000006a7246c211 */ /* 0x000fe400078a08ff */
[----:B------:R-:W-:Y:S02]  /*6370*/  LOP3.LUT R40, R40, 0x7ffff000, RZ, 0xc0, !PT ;  /* 0x7ffff00028287812 */ /* 0x000fe400078ec0ff */
[----:B------:R-:W-:-:S02]  /*6380*/  @!P4 LEA.HI.X R71, R114, R107, R127, 0x1, P5 ;  /* 0x0000006b7247c211 */ /* 0x000fc400028f0c7f */
[----:B------:R-:W-:Y:S02]  /*6390*/  ISETP.GE.AND P5, PT, R226, R120, PT ;  /* 0x00000078e200720c */ /* 0x000fe40003fa6270 */
[----:B--2---:R-:W-:-:S04]  /*63a0*/  LOP3.LUT R43, R43, 0x1c0, R51, 0xf8, !PT ;  /* 0x000001c02b2b7812 */ /* 0x004fc800078ef833 */
[----:B---3--:R-:W-:-:S04]  /*63b0*/  LOP3.LUT R43, R43, R50, RZ, 0x3c, !PT ;  /* 0x000000322b2b7212 */ /* 0x008fc800078e3cff */
[----:B----4-:R-:W-:-:S05]  /*63c0*/  IADD3 R40, R43, R40, R49 ;  /* 0x000000282b287210 */ /* 0x010fca0007ffe031 */
[----:B------:R-:W-:-:S05]  /*63d0*/  IMAD R43, R17, 0x4000, R40 ;  /* 0x00004000112b7824 */ /* 0x000fca00078e0228 */
[----:B------:R-:W-:Y:S02]  /*63e0*/  LEA R48, R43, R16, 0x1 ;  /* 0x000000102b307211 */ /* 0x000fe400078e08ff */
[----:B------:R-:W1:Y:S04]  /*63f0*/  LDS.128 R40, [R41+0x20400] ;  /* 0x0204000029287984 */ /* 0x000e680000000c00 */
[----:B------:R-:W2:Y:S01]  /*6400*/  LDS.128 R48, [R48+0x20400] ;  /* 0x0204000030307984 */ /* 0x000ea20000000c00 */
[----:B------:R-:W-:Y:S05]  /*6410*/  @P5 BRA `(.L_x_1408) ;  /* 0x0000000400485947 */ /* 0x000fea0003800000 */
[----:B------:R-:W-:Y:S02]  /*6420*/  SHF.R.U32.HI R74, RZ, 0x10, R45 ;  /* 0x00000010ff4a7819 */ /* 0x000fe4000001162d */
[----:B------:R-:W-:Y:S02]  /*6430*/  SHF.R.U64 R72, R36, 0x10, R37 ;  /* 0x0000001024487819 */ /* 0x000fe40000001225 */
[--C-:B------:R-:W-:Y:S01]  /*6440*/  SHF.R.U64 R36, R38, 0x10, R39.reuse ;  /* 0x0000001026247819 */ /* 0x100fe20000001227 */
[----:B-1----:R-:W-:Y:S01]  /*6450*/  HADD2.F32 R38, -RZ, R41.H0_H0 ;  /* 0x20000029ff267230 */ /* 0x002fe20000004100 */
[----:B------:R-:W-:Y:S01]  /*6460*/  SHF.R.U32.HI R115, RZ, 0x10, R39 ;  /* 0x00000010ff737819 */ /* 0x000fe20000011627 */
[----:B--2---:R-:W-:Y:S01]  /*6470*/  HADD2.F32 R39, -RZ, R49.H0_H0 ;  /* 0x20000031ff277230 */ /* 0x004fe20000004100 */
[----:B------:R-:W-:Y:S01]  /*6480*/  SHF.R.U64 R117, R44, 0x10, R45 ;  /* 0x000000102c757819 */ /* 0x000fe2000000122d */
[----:B------:R-:W-:Y:S01]  /*6490*/  HADD2.F32 R45, -RZ, R135.H1_H1 ;  /* 0x30000087ff2d7230 */ /* 0x000fe20000004100 */
[----:B------:R-:W-:Y:S01]  /*64a0*/  SHF.R.U32.HI R73, RZ, 0x10, R37 ;  /* 0x00000010ff497819 */ /* 0x000fe20000011625 */
[----:B------:R-:W-:Y:S01]  /*64b0*/  HADD2.F32 R49, -RZ, R49.H1_H1 ;  /* 0x30000031ff317230 */ /* 0x000fe20000004100 */
        /* <DEDUP_REMOVED lines=9> */
[----:B------:R-:W-:Y:S01]  /*6550*/  FMUL.FTZ R74, R41, R74 ;  /* 0x0000004a294a7220 */ /* 0x000fe20000410000 */
[-C--:B------:R-:W-:Y:S01]  /*6560*/  FFMA.FTZ R73, R38, R44.reuse, -R47 ;  /* 0x0000002c26497223 */ /* 0x080fe2000001082f */
[----:B------:R-:W-:Y:S01]  /*6570*/  FFMA.FTZ R114, R39, R44, R114 ;  /* 0x0000002c27727223 */ /* 0x000fe20000010072 */
[-C--:B------:R-:W-:Y:S01]  /*6580*/  FFMA.FTZ R116, R41, R46.reuse, -R116 ;  /* 0x0000002e29747223 */ /* 0x080fe20000010874 */
[----:B------:R-:W-:Y:S01]  /*6590*/  FFMA.FTZ R49, R49, R46, R74 ;  /* 0x0000002e31317223 */ /* 0x000fe2000001004a */
[----:B------:R-:W-:-:S02]  /*65a0*/  HADD2.F32 R45, -RZ, R134.H1_H1 ;  /* 0x30000086ff2d7230 */ /* 0x000fc40000004100 */
[----:B------:R-:W-:Y:S02]  /*65b0*/  HADD2.F32 R39, -RZ, R51.H0_H0 ;  /* 0x20000033ff277230 */ /* 0x000fe40000004100 */
[----:B------:R-:W-:Y:S01]  /*65c0*/  HADD2.F32 R38, -RZ, R43.H0_H0 ;  /* 0x2000002bff267230 */ /* 0x000fe20000004100 */
[----:B------:R-:W-:Y:S01]  /*65d0*/  F2FP.F16.F32.PACK_AB R49, R49, R114 ;  /* 0x000000723131723e */ /* 0x000fe200000000ff */
[----:B------:R-:W-:Y:S02]  /*65e0*/  HADD2.F32 R51, -RZ, R51.H1_H1 ;  /* 0x30000033ff337230 */ /* 0x000fe40000004100 */
[-C--:B------:R-:W-:Y:S01]  /*65f0*/  FMUL.FTZ R47, R39, R45.reuse ;  /* 0x0000002d272f7220 */ /* 0x080fe20000410000 */
[----:B------:R-:W-:Y:S02]  /*6600*/  HADD2.F32 R46, -RZ, R75.H0_H0 ;  /* 0x2000004bff2e7230 */ /* 0x000fe40000004100 */
[----:B------:R-:W-:Y:S01]  /*6610*/  FMUL.FTZ R74, R38, R45 ;  /* 0x0000002d264a7220 */ /* 0x000fe20000410000 */
[----:B------:R-:W-:-:S02]  /*6620*/  HADD2.F32 R41, -RZ, R132.H1_H1 ;  /* 0x30000084ff297230 */ /* 0x000fc40000004100 */
[----:B------:R-:W-:Y:S02]  /*6630*/  HADD2.F32 R43, -RZ, R43.H1_H1 ;  /* 0x3000002bff2b7230 */ /* 0x000fe40000004100 */
[-C--:B------:R-:W-:Y:S01]  /*6640*/  FMUL.FTZ R118, R51, R46.reuse ;  /* 0x0000002e33767220 */ /* 0x080fe20000410000 */
[----:B------:R-:W-:Y:S02]  /*6650*/  HADD2.F32 R44, -RZ, R115.H0_H0 ;  /* 0x20000073ff2c7230 */ /* 0x000fe40000004100 */
[-C--:B------:R-:W-:Y:S01]  /*6660*/  FFMA.FTZ R74, R39, R41.reuse, R74 ;  /* 0x00000029274a7223 */ /* 0x080fe2000001004a */
[----:B------:R-:W-:Y:S02]  /*6670*/  HADD2.F32 R39, -RZ, R48.H0_H0 ;  /* 0x20000030ff277230 */ /* 0x000fe40000004100 */
[C---:B------:R-:W-:Y:S01]  /*6680*/  FMUL.FTZ R136, R43.reuse, R46 ;  /* 0x0000002e2b887220 */ /* 0x040fe20000410000 */
[----:B------:R-:W-:Y:S01]  /*6690*/  FFMA.FTZ R46, R38, R41, -R47 ;  /* 0x00000029262e7223 */ /* 0x000fe2000001082f */
[----:B------:R-:W-:Y:S01]  /*66a0*/  FFMA.FTZ R75, R43, R44, -R118 ;  /* 0x0000002c2b4b7223 */ /* 0x000fe20000010876 */
[----:B------:R-:W-:-:S02]  /*66b0*/  HADD2.F32 R43, -RZ, R117.H0_H0 ;  /* 0x20000075ff2b7230 */ /* 0x000fc40000004100 */
[----:B------:R-:W-:Y:S01]  /*66c0*/  FFMA.FTZ R115, R51, R44, R136 ;  /* 0x0000002c33737223 */ /* 0x000fe20000010088 */
[----:B------:R-:W-:Y:S02]  /*66d0*/  HADD2.F32 R38, -RZ, R40.H0_H0 ;  /* 0x20000028ff267230 */ /* 0x000fe40000004100 */
[----:B------:R-:W-:Y:S01]  /*66e0*/  HADD2.F32 R48, -RZ, R48.H1_H1 ;  /* 0x30000030ff307230 */ /* 0x000fe20000004100 */
[----:B------:R-:W-:Y:S01]  /*66f0*/  F2FP.F16.F32.PACK_AB R46, R75, R46 ;  /* 0x0000002e4b2e723e */ /* 0x000fe200000000ff */
[----:B------:R-:W-:Y:S01]  /*6700*/  HADD2.F32 R135, -RZ, R135.H0_H0 ;  /* 0x20000087ff877230 */ /* 0x000fe20000004100 */
[----:B------:R-:W-:Y:S01]  /*6710*/  F2FP.F16.F32.PACK_AB R74, R115, R74 ;  /* 0x0000004a734a723e */ /* 0x000fe200000000ff */
[----:B------:R-:W-:Y:S02]  /*6720*/  HADD2.F32 R40, -RZ, R40.H1_H1 ;  /* 0x30000028ff287230 */ /* 0x000fe40000004100 */
[----:B------:R-:W-:Y:S01]  /*6730*/  FMUL.FTZ R47, R48, R43 ;  /* 0x0000002b302f7220 */ /* 0x000fe20000410000 */
[----:B------:R-:W-:-:S02]  /*6740*/  HADD2.F32 R133, -RZ, R133.H0_H0 ;  /* 0x20000085ff857230 */ /* 0x000fc40000004100 */
[----:B------:R-:W-:Y:S01]  /*6750*/  FMUL.FTZ R45, R39, R135 ;  /* 0x00000087272d7220 */ /* 0x000fe20000410000 */
[----:B------:R-:W-:Y:S02]  /*6760*/  HADD2.F32 R41, -RZ, R72.H0_H0 ;  /* 0x20000048ff297230 */ /* 0x000fe40000004100 */
[----:B------:R-:W-:Y:S01]  /*6770*/  FMUL.FTZ R43, R40, R43 ;  /* 0x0000002b282b7220 */ /* 0x000fe20000410000 */
[C---:B------:R-:W-:Y:S01]  /*6780*/  FMUL.FTZ R44, R38.reuse, R135 ;  /* 0x00000087262c7220 */ /* 0x040fe20000410000 */
[----:B------:R-:W-:Y:S01]  /*6790*/  FFMA.FTZ R45, R38, R133, -R45 ;  /* 0x00000085262d7223 */ /* 0x000fe2000001082d */
[----:B------:R-:W-:Y:S02]  /*67a0*/  HADD2.F32 R38, -RZ, R50.H0_H0 ;  /* 0x20000032ff267230 */ /* 0x000fe40000004100 */
[-C--:B------:R-:W-:Y:S01]  /*67b0*/  FFMA.FTZ R40, R40, R41.reuse, -R47 ;  /* 0x0000002928287223 */ /* 0x080fe2000001082f */
[----:B------:R-:W-:Y:S01]  /*67c0*/  FFMA.FTZ R43, R48, R41, R43 ;  /* 0x00000029302b7223 */ /* 0x000fe2000001002b */
[----:B------:R-:W-:-:S02]  /*67d0*/  HADD2.F32 R41, -RZ, R37.H0_H0 ;  /* 0x20000025ff297230 */ /* 0x000fc40000004100 */
[----:B------:R-:W-:Y:S01]  /*67e0*/  FFMA.FTZ R44, R39, R133, R44 ;  /* 0x00000085272c7223 */ /* 0x000fe2000001002c */
[----:B------:R-:W-:Y:S01]  /*67f0*/  HADD2.F32 R134, -RZ, R134.H0_H0 ;  /* 0x20000086ff867230 */ /* 0x000fe20000004100 */
[----:B------:R-:W-:Y:S01]  /*6800*/  F2FP.F16.F32.PACK_AB R40, R40, R45 ;  /* 0x0000002d2828723e */ /* 0x000fe200000000ff */
[----:B------:R-:W-:Y:S02]  /*6810*/  HADD2.F32 R37, -RZ, R42.H0_H0 ;  /* 0x2000002aff257230 */ /* 0x000fe40000004100 */
[----:B------:R-:W-:Y:S01]  /*6820*/  HADD2.F32 R50, -RZ, R50.H1_H1 ;  /* 0x30000032ff327230 */ /* 0x000fe20000004100 */
[----:B------:R-:W-:Y:S01]  /*6830*/  F2FP.F16.F32.PACK_AB R48, R43, R44 ;  /* 0x0000002c2b30723e */ /* 0x000fe200000000ff */
[----:B------:R-:W-:Y:S02]  /*6840*/  HADD2.F32 R42, -RZ, R42.H1_H1 ;  /* 0x3000002aff2a7230 */ /* 0x000fe40000004100 */
[----:B------:R-:W-:Y:S01]  /*6850*/  FMUL.FTZ R47, R37, R134 ;  /* 0x00000086252f7220 */ /* 0x000fe20000410000 */
[----:B------:R-:W-:-:S02]  /*6860*/  HADD2.F32 R132, -RZ, R132.H0_H0 ;  /* 0x20000084ff847230 */ /* 0x000fc40000004100 */
[-C--:B------:R-:W-:Y:S01]  /*6870*/  FMUL.FTZ R51, R50, R41.reuse ;  /* 0x0000002932337220 */ /* 0x080fe20000410000 */
[----:B------:R-:W-:Y:S02]  /*6880*/  HADD2.F32 R39, -RZ, R36.H0_H0 ;  /* 0x20000024ff277230 */ /* 0x000fe40000004100 */
[----:B------:R-:W-:Y:S01]  /*6890*/  FMUL.FTZ R36, R38, R134 ;  /* 0x0000008626247220 */ /* 0x000fe20000410000 */
[----:B------:R-:W-:Y:S01]  /*68a0*/  FMUL.FTZ R41, R42, R41 ;  /* 0x000000292a297220 */ /* 0x000fe20000410000 */
[-C--:B------:R-:W-:Y:S01]  /*68b0*/  FFMA.FTZ R47, R38, R132.reuse, R47 ;  /* 0x00000084262f7223 */ /* 0x080fe2000001002f */
[----:B------:R-:W-:Y:S02]  /*68c0*/  IMAD.MOV.U32 R43, RZ, RZ, R46 ;  /* 0x000000ffff2b7224 */ /* 0x000fe400078e002e */
[----:B------:R-:W-:Y:S01]  /*68d0*/  FFMA.FTZ R36, R37, R132, -R36 ;  /* 0x0000008425247223 */ /* 0x000fe20000010824 */
[-C--:B------:R-:W-:Y:S01]  /*68e0*/  FFMA.FTZ R51, R42, R39.reuse, -R51 ;  /* 0x000000272a337223 */ /* 0x080fe20000010833 */
[----:B------:R-:W-:Y:S01]  /*68f0*/  FFMA.FTZ R50, R50, R39, R41 ;  /* 0x0000002732327223 */ /* 0x000fe20000010029 */
[----:B------:R-:W-:-:S03]  /*6900*/  F2FP.F16.F32.PACK_AB R41, R116, R73 ;  /* 0x000000497429723e */ /* 0x000fc600000000ff */
[----:B------:R-:W-:Y:S01]  /*6910*/  F2FP.F16.F32.PACK_AB R42, R51, R36 ;  /* 0x00000024332a723e */ /* 0x000fe200000000ff */
[----:B------:R-:W-:Y:S01]  /*6920*/  IMAD.MOV.U32 R51, RZ, RZ, R74 ;  /* 0x000000ffff337224 */ /* 0x000fe200078e004a */
[----:B------:R-:W-:-:S07]  /*6930*/  F2FP.F16.F32.PACK_AB R50, R50, R47 ;  /* 0x0000002f3232723e */ /* 0x000fce00000000ff */
.L_x_1408:
[----:B------:R-:W-:Y:S05]  /*6940*/  BSYNC B2 ;  /* 0x0000000000027941 */ /* 0x000fea0003800000 */
.L_x_1407:
[----:B------:R-:W-:Y:S02]  /*6950*/  ULDC.64 UR4, c[0x0][0x208] ;  /* 0x0000820000047ab9 */ /* 0x000fe40000000a00 */
[----:B-1----:R3:W-:Y:S04]  /*6960*/  STG.E.128 desc[UR4][R68.64], R40 ;  /* 0x0000002844007986 */ /* 0x0027e8000c101d04 */
[----:B--2---:R3:W-:Y:S02]  /*6970*/  @!P4 STG.E.128 desc[UR4][R70.64], R48 ;  /* 0x000000304600c986 */ /* 0x0047e4000c101d04 */
.L_x_1402:
[----:B------:R-:W-:Y:S05]  /*6980*/  BSYNC B1 ;  /* 0x0000000000017941 */ /* 0x000fea0003800000 */
.L_x_1401:
[----:B------:R-:W2:Y:S01]  /*6990*/  LDL R36, [R1+0x5c] ;  /* 0x00005c0001247983 */ /* 0x000ea20000100800 */
[----:B------:R-:W-:-:S04]  /*69a0*/  IMAD.WIDE.U32 R112, R234, R110, R112 ;  /* 0x0000006eea707225 */ /* 0x000fc800078e0070 */
[----:B--2---:R-:W-:-:S04]  /*69b0*/  IMAD R36, R36, R110, RZ ;  /* 0x0000006e24247224 */ /* 0x004fc800078e02ff */
[----:B---3--:R-:W-:Y:S01]  /*69c0*/  IMAD R49, R234, R111, R36 ;  /* 0x0000006fea317224 */ /* 0x008fe200078e0224 */
[----:B------:R-:W-:Y:S06]  /*69d0*/  @P0 BRA `(.L_x_1379) ;  /* 0x0000001000c00947 */ /* 0x000fec0003800000 */
[----:B------:R-:W-:Y:S01]  /*69e0*/  ISETP.NE.AND P0, PT, R29, RZ, PT ;  /* 0x000000ff1d00720c */ /* 0x000fe20003f05270 */
[----:B------:R-:W-:Y:S01]  /*69f0*/  BSSY B1, `(.L_x_1409) ;  /* 0x000007f000017945 */ /* 0x000fe20003800000 */
[----:B------:R-:W-:-:S11]  /*6a00*/  IMAD.IADD R49, R113, 0x1, R49 ;  /* 0x0000000171317824 */ /* 0x000fd600078e0231 */
[----:B------:R-:W-:Y:S05]  /*6a10*/  @!P0 BRA `(.L_x_1410) ;  /* 0x0000000400f08947 */ /* 0x000fea0003800000 */
[----:B------:R-:W2:Y:S04]  /*6a20*/  LDL R39, [R1+0x34] ;  /* 0x0000340001277983 */ /* 0x000ea80000100800 */
[----:B------:R-:W3:Y:S04]  /*6a30*/  LDL R41, [R1+0x3c] ;  /* 0x00003c0001297983 */ /* 0x000ee80000100800 */
[----:B------:R-:W4:Y:S01]  /*6a40*/  LDL R40, [R1+0x40] ;  /* 0x0000400001287983 */ /* 0x000f220000100800 */
[----:B------:R-:W-:Y:S01]  /*6a50*/  SEL R36, R28, R123, !P3 ;  /* 0x0000007b1c247207 */ /* 0x000fe20005800000 */
[----:B------:R-:W-:Y:S03]  /*6a60*/  BSSY B2, `(.L_x_1411) ;  /* 0x0000074000027945 */ /* 0x000fe60003800000 */
[----:B------:R-:W-:-:S04]  /*6a70*/  SHF.R.S32.HI R37, RZ, 0x1f, R36 ;  /* 0x0000001fff257819 */ /* 0x000fc80000011424 */
[----:B------:R-:W-:-:S04]  /*6a80*/  LEA.HI R37, R37, R36, RZ, 0x4 ;  /* 0x0000002425257211 */ /* 0x000fc800078f20ff */
[----:B------:R-:W-:-:S04]  /*6a90*/  LEA.HI.SX32 R37, R37, R34, 0x1c ;  /* 0x0000002225257211 */ /* 0x000fc800078fe2ff */
[----:B------:R-:W-:Y:S02]  /*6aa0*/  SHF.R.S32.HI R36, RZ, 0x1f, R37 ;  /* 0x0000001fff247819 */ /* 0x000fe40000011425 */
[----:B------:R-:W-:Y:S02]  /*6ab0*/  SHF.L.U32 R47, R37, 0x3, RZ ;  /* 0x00000003252f7819 */ /* 0x000fe400000006ff */
[----:B------:R-:W-:Y:S02]  /*6ac0*/  LEA.HI R38, R36, R37, RZ, 0x3 ;  /* 0x0000002524267211 */ /* 0x000fe400078f18ff */
[----:B------:R-:W-:Y:S02]  /*6ad0*/  IADD3 R37, P4, P5, R88, R112, R35 ;  /* 0x0000007058257210 */ /* 0x000fe40007d9e023 */
[----:B------:R-:W-:-:S13]  /*6ae0*/  ISETP.GE.AND P0, PT, R47, R121, PT ;  /* 0x000000792f00720c */ /* 0x000fda0003f06270 */
[--C-:B------:R-:W-:Y:S02]  /*6af0*/  @!P0 SHF.R.S32.HI R48, RZ, 0x1f, R47.reuse ;  /* 0x0000001fff308819 */ /* 0x100fe4000001142f */
[----:B--2---:R-:W-:Y:S01]  /*6b00*/  LOP3.LUT R36, R39, 0x38, R47, 0xf8, !PT ;  /* 0x0000003827247812 */ /* 0x004fe200078ef82f */
[----:B------:R-:W-:Y:S01]  /*6b10*/  IMAD.SHL.U32 R39, R38, 0x200, RZ ;  /* 0x0000020026277824 */ /* 0x000fe200078e00ff */
[----:B------:R-:W-:Y:S02]  /*6b20*/  IADD3.X R38, R0, R49, R95, P4, P5 ;  /* 0x0000003100267210 */ /* 0x000fe400027ea45f */
[----:B---3--:R-:W-:Y:S02]  /*6b30*/  LOP3.LUT R36, R36, R41, RZ, 0x3c, !PT ;  /* 0x0000002924247212 */ /* 0x008fe400078e3cff */
[----:B------:R-:W-:Y:S02]  /*6b40*/  LOP3.LUT R39, R39, 0x7ffff000, RZ, 0xc0, !PT ;  /* 0x7ffff00027277812 */ /* 0x000fe400078ec0ff */
[----:B------:R-:W-:-:S02]  /*6b50*/  LEA R44, P4, R37, R106, 0x1 ;  /* 0x0000006a252c7211 */ /* 0x000fc400078808ff */
[----:B----4-:R-:W-:Y:S02]  /*6b60*/  IADD3 R36, R36, R39, R40 ;  /* 0x0000002724247210 */ /* 0x010fe40007ffe028 */
[----:B------:R-:W-:Y:S01]  /*6b70*/  LEA.HI.X R45, R37, R107, R38, 0x1, P4 ;  /* 0x0000006b252d7211 */ /* 0x000fe200020f0c26 */
[C---:B------:R-:W-:Y:S01]  /*6b80*/  IMAD R37, R17.reuse, 0x4000, R5 ;  /* 0x0000400011257824 */ /* 0x040fe200078e0205 */
[----:B------:R-:W-:Y:S01]  /*6b90*/  @!P0 IADD3 R47, P4, P5, R88, R112, R47 ;  /* 0x00000070582f8210 */ /* 0x000fe20007d9e02f */
[----:B------:R-:W-:-:S03]  /*6ba0*/  IMAD R39, R17, 0x4000, R36 ;  /* 0x0000400011277824 */ /* 0x000fc600078e0224 */
[----:B------:R-:W-:Y:S01]  /*6bb0*/  LEA R37, R37, R16, 0x1 ;  /* 0x0000001025257211 */ /* 0x000fe200078e08ff */
[----:B------:R-:W-:Y:S01]  /*6bc0*/  IMAD R40, R39, 0x2, R16 ;  /* 0x0000000227287824 */ /* 0x000fe200078e0210 */
[----:B------:R-:W-:Y:S02]  /*6bd0*/  @!P0 IADD3.X R48, R0, R49, R48, P4, P5 ;  /* 0x0000003100308210 */ /* 0x000fe400027ea430 */
[----:B------:R-:W-:Y:S02]  /*6be0*/  ISETP.GE.AND P5, PT, R229, R120, PT ;  /* 0x00000078e500720c */ /* 0x000fe40003fa6270 */
[----:B------:R-:W2:Y:S01]  /*6bf0*/  LDS.128 R36, [R37+0x20400] ;  /* 0x0204000025247984 */ /* 0x000ea20000000c00 */
[----:B------:R-:W-:-:S03]  /*6c00*/  @!P0 LEA R46, P4, R47, R106, 0x1 ;  /* 0x0000006a2f2e8211 */ /* 0x000fc600078808ff */
[----:B------:R-:W3:Y:S01]  /*6c10*/  LDS.128 R40, [R40+0x20400] ;  /* 0x0204000028287984 */ /* 0x000ee20000000c00 */
[----:B------:R-:W-:-:S06]  /*6c20*/  @!P0 LEA.HI.X R47, R47, R107, R48, 0x1, P4 ;  /* 0x0000006b2f2f8211 */ /* 0x000fcc00020f0c30 */
[----:B------:R-:W-:Y:S05]  /*6c30*/  @P5 BRA `(.L_x_1412) ;  /* 0x0000000400585947 */ /* 0x000fea0003800000 */
[--C-:B-1----:R-:W-:Y:S01]  /*6c40*/  SHF.R.U64 R71, R64, 0x10, R65.reuse ;  /* 0x0000001040477819 */ /* 0x102fe20000001241 */
[----:B---3--:R-:W-:Y:S01]  /*6c50*/  IMAD.MOV.U32 R48, RZ, RZ, R40 ;  /* 0x000000ffff307224 */ /* 0x008fe200078e0028 */
[----:B------:R-:W-:Y:S01]  /*6c60*/  SHF.R.U32.HI R64, RZ, 0x10, R65 ;  /* 0x00000010ff407819 */ /* 0x000fe20000011641 */
[----:B--2---:R-:W-:Y:S01]  /*6c70*/  IMAD.MOV.U32 R40, RZ, RZ, R38 ;  /* 0x000000ffff287224 */ /* 0x004fe200078e0026 */
[--C-:B------:R-:W-:Y:S01]  /*6c80*/  SHF.R.U64 R73, R56, 0x10, R57.reuse ;  /* 0x0000001038497819 */ /* 0x100fe20000001239 */
[----:B------:R-:W-:Y:S01]  /*6c90*/  HADD2.F32 R38, -RZ, R37.H0_H0 ;  /* 0x20000025ff267230 */ /* 0x000fe20000004100 */
[----:B------:R-:W-:Y:S01]  /*6ca0*/  SHF.R.U32.HI R56, RZ, 0x10, R57 ;  /* 0x00000010ff387819 */ /* 0x000fe20000011639 */
[----:B------:R-:W-:Y:S01]  /*6cb0*/  HADD2.F32 R57, -RZ, R131.H1_H1 ;  /* 0x30000083ff397230 */ /* 0x000fe20000004100 */
[----:B------:R-:W-:Y:S01]  /*6cc0*/  MOV R50, R42 ;  /* 0x0000002a00327202 */ /* 0x000fe20000000f00 */
[--C-:B------:R-:W-:Y:S01]  /*6cd0*/  HADD2.F32 R42, -RZ, R41.reuse.H0_H0 ;  /* 0x20000029ff2a7230 */ /* 0x100fe20000004100 */
[--C-:B------:R-:W-:Y:S01]  /*6ce0*/  SHF.R.U64 R72, R58, 0x10, R59.reuse ;  /* 0x000000103a487819 */ /* 0x100fe2000000123b */
[----:B------:R-:W-:Y:S01]  /*6cf0*/  HADD2.F32 R41, -RZ, R41.H1_H1 ;  /* 0x30000029ff297230 */ /* 0x000fe20000004100 */
[----:B------:R-:W-:Y:S01]  /*6d00*/  SHF.R.U32.HI R68, RZ, 0x10, R59 ;  /* 0x00000010ff447819 */ /* 0x000fe2000001163b */
[----:B------:R-:W-:-:S02]  /*6d10*/  HADD2.F32 R58, -RZ, R64.H0_H0 ;  /* 0x20000040ff3a7230 */ /* 0x000fc40000004100 */
[-C--:B------:R-:W-:Y:S01]  /*6d20*/  FMUL.FTZ R59, R42, R57.reuse ;  /* 0x000000392a3b7220 */ /* 0x080fe20000410000 */
[----:B------:R-:W-:Y:S02]  /*6d30*/  HADD2.F32 R51, -RZ, R129.H1_H1 ;  /* 0x30000081ff337230 */ /* 0x000fe40000004100 */
[----:B------:R-:W-:Y:S01]  /*6d40*/  FMUL.FTZ R57, R38, R57 ;  /* 0x0000003926397220 */ /* 0x000fe20000410000 */
[----:B------:R-:W-:Y:S02]  /*6d50*/  HADD2.F32 R37, -RZ, R37.H1_H1 ;  /* 0x30000025ff257230 */ /* 0x000fe40000004100 */
[-C--:B------:R-:W-:Y:S01]  /*6d60*/  FMUL.FTZ R64, R41, R58.reuse ;  /* 0x0000003a29407220 */ /* 0x080fe20000410000 */
[----:B------:R-:W-:Y:S01]  /*6d70*/  HADD2.F32 R56, -RZ, R56.H0_H0 ;  /* 0x20000038ff387230 */ /* 0x000fe20000004100 */
[----:B------:R-:W-:Y:S01]  /*6d80*/  SHF.R.U64 R65, R66, 0x10, R67 ;  /* 0x0000001042417819 */ /* 0x000fe20000001243 */
[-C--:B------:R-:W-:Y:S01]  /*6d90*/  FFMA.FTZ R59, R38, R51.reuse, -R59 ;  /* 0x00000033263b7223 */ /* 0x080fe2000001083b */
[----:B------:R-:W-:Y:S01]  /*6da0*/  SHF.R.U32.HI R66, RZ, 0x10, R67 ;  /* 0x00000010ff427819 */ /* 0x000fe20000011643 */
[C---:B------:R-:W-:Y:S01]  /*6db0*/  FMUL.FTZ R58, R37.reuse, R58 ;  /* 0x0000003a253a7220 */ /* 0x040fe20000410000 */
[----:B------:R-:W-:Y:S01]  /*6dc0*/  FFMA.FTZ R57, R42, R51, R57 ;  /* 0x000000332a397223 */ /* 0x000fe20000010039 */
[----:B------:R-:W-:Y:S01]  /*6dd0*/  FFMA.FTZ R64, R37, R56, -R64 ;  /* 0x0000003825407223 */ /* 0x000fe20000010840 */
[----:B------:R-:W-:-:S02]  /*6de0*/  HADD2.F32 R51, -RZ, R130.H1_H1 ;  /* 0x30000082ff337230 */ /* 0x000fc40000004100 */
[----:B------:R-:W-:Y:S01]  /*6df0*/  FFMA.FTZ R58, R41, R56, R58 ;  /* 0x00000038293a7223 */ /* 0x000fe2000001003a */
[----:B------:R-:W-:Y:S02]  /*6e00*/  HADD2.F32 R38, -RZ, R43.H0_H0 ;  /* 0x2000002bff267230 */ /* 0x000fe40000004100 */
[----:B------:R-:W-:Y:S02]  /*6e10*/  HADD2.F32 R37, -RZ, R39.H0_H0 ;  /* 0x20000027ff257230 */ /* 0x000fe40000004100 */
[----:B------:R-:W-:Y:S01]  /*6e20*/  HADD2.F32 R43, -RZ, R43.H1_H1 ;  /* 0x3000002bff2b7230 */ /* 0x000fe20000004100 */
[----:B------:R-:W-:Y:S01]  /*6e30*/  F2FP.F16.F32.PACK_AB R57, R58, R57 ;  /* 0x000000393a39723e */ /* 0x000fe200000000ff */
[----:B------:R-:W-:Y:S02]  /*6e40*/  HADD2.F32 R56, -RZ, R66.H0_H0 ;  /* 0x20000042ff387230 */ /* 0x000fe40000004100 */
[----:B------:R-:W-:Y:S01]  /*6e50*/  FMUL.FTZ R66, R38, R51 ;  /* 0x0000003326427220 */ /* 0x000fe20000410000 */
[----:B------:R-:W-:-:S02]  /*6e60*/  HADD2.F32 R39, -RZ, R39.H1_H1 ;  /* 0x30000027ff277230 */ /* 0x000fc40000004100 */
[----:B------:R-:W-:Y:S01]  /*6e70*/  FMUL.FTZ R51, R37, R51 ;  /* 0x0000003325337220 */ /* 0x000fe20000410000 */
[----:B------:R-:W-:Y:S02]  /*6e80*/  HADD2.F32 R41, -RZ, R128.H1_H1 ;  /* 0x30000080ff297230 */ /* 0x000fe40000004100 */
[----:B------:R-:W-:Y:S02]  /*6e90*/  HADD2.F32 R42, -RZ, R68.H0_H0 ;  /* 0x20000044ff2a7230 */ /* 0x000fe40000004100 */
[-C--:B------:R-:W-:Y:S01]  /*6ea0*/  FMUL.FTZ R68, R43, R56.reuse ;  /* 0x000000382b447220 */ /* 0x080fe20000410000 */
[----:B------:R-:W-:Y:S01]  /*6eb0*/  FMUL.FTZ R70, R39, R56 ;  /* 0x0000003827467220 */ /* 0x000fe20000410000 */
[-C--:B------:R-:W-:Y:S01]  /*6ec0*/  FFMA.FTZ R56, R38, R41.reuse, R51 ;  /* 0x0000002926387223 */ /* 0x080fe20000010033 */
[----:B------:R-:W-:Y:S01]  /*6ed0*/  FFMA.FTZ R66, R37, R41, -R66 ;  /* 0x0000002925427223 */ /* 0x000fe20000010842 */
[----:B------:R-:W-:Y:S02]  /*6ee0*/  HADD2.F32 R38, -RZ, R48.H0_H0 ;  /* 0x20000030ff267230 */ /* 0x000fe40000004100 */
[----:B------:R-:W-:Y:S01]  /*6ef0*/  FFMA.FTZ R67, R39, R42, -R68 ;  /* 0x0000002a27437223 */ /* 0x000fe20000010844 */
[----:B------:R-:W-:-:S02]  /*6f00*/  HADD2.F32 R131, -RZ, R131.H0_H0 ;  /* 0x20000083ff837230 */ /* 0x000fc40000004100 */
[----:B------:R-:W-:Y:S01]  /*6f10*/  FFMA.FTZ R69, R43, R42, R70 ;  /* 0x0000002a2b457223 */ /* 0x000fe20000010046 */
[----:B------:R-:W-:Y:S02]  /*6f20*/  HADD2.F32 R41, -RZ, R71.H0_H0 ;  /* 0x20000047ff297230 */ /* 0x000fe40000004100 */
[----:B------:R-:W-:Y:S02]  /*6f30*/  HADD2.F32 R37, -RZ, R36.H0_H0 ;  /* 0x20000024ff257230 */ /* 0x000fe40000004100 */
[-C--:B------:R-:W-:Y:S01]  /*6f40*/  FMUL.FTZ R42, R38, R131.reuse ;  /* 0x00000083262a7220 */ /* 0x080fe20000410000 */
[----:B------:R-:W-:Y:S01]  /*6f50*/  HADD2.F32 R48, -RZ, R48.H1_H1 ;  /* 0x30000030ff307230 */ /* 0x000fe20000004100 */
[----:B------:R-:W-:Y:S01]  /*6f60*/  F2FP.F16.F32.PACK_AB R69, R69, R56 ;  /* 0x000000384545723e */ /* 0x000fe200000000ff */
[----:B------:R-:W-:Y:S02]  /*6f70*/  HADD2.F32 R36, -RZ, R36.H1_H1 ;  /* 0x30000024ff247230 */ /* 0x000fe40000004100 */
[----:B------:R-:W-:Y:S01]  /*6f80*/  FMUL.FTZ R131, R37, R131 ;  /* 0x0000008325837220 */ /* 0x000fe20000410000 */
[----:B------:R-:W-:-:S02]  /*6f90*/  HADD2.F32 R129, -RZ, R129.H0_H0 ;  /* 0x20000081ff817230 */ /* 0x000fc40000004100 */
[-C--:B------:R-:W-:Y:S01]  /*6fa0*/  FMUL.FTZ R43, R48, R41.reuse ;  /* 0x00000029302b7220 */ /* 0x080fe20000410000 */
[----:B------:R-:W-:Y:S02]  /*6fb0*/  HADD2.F32 R39, -RZ, R73.H0_H0 ;  /* 0x20000049ff277230 */ /* 0x000fe40000004100 */
[C---:B------:R-:W-:Y:S01]  /*6fc0*/  FMUL.FTZ R41, R36.reuse, R41 ;  /* 0x0000002924297220 */ /* 0x040fe20000410000 */
[----:B------:R-:W-:Y:S02]  /*6fd0*/  HADD2.F32 R130, -RZ, R130.H0_H0 ;  /* 0x20000082ff827230 */ /* 0x000fe40000004100 */
[----:B------:R-:W-:Y:S01]  /*6fe0*/  FFMA.FTZ R42, R37, R129, -R42 ;  /* 0x00000081252a7223 */ /* 0x000fe2000001082a */
[----:B------:R-:W-:Y:S02]  /*6ff0*/  HADD2.F32 R37, -RZ, R50.H0_H0 ;  /* 0x20000032ff257230 */ /* 0x000fe40000004100 */
[-C--:B------:R-:W-:Y:S01]  /*7000*/  FFMA.FTZ R43, R36, R39.reuse, -R43 ;  /* 0x00000027242b7223 */ /* 0x080fe2000001082b */
[----:B------:R-:W-:Y:S01]  /*7010*/  FFMA.FTZ R48, R48, R39, R41 ;  /* 0x0000002730307223 */ /* 0x000fe20000010029 */
[----:B------:R-:W-:-:S02]  /*7020*/  HADD2.F32 R41, -RZ, R65.H0_H0 ;  /* 0x20000041ff297230 */ /* 0x000fc40000004100 */
[----:B------:R-:W-:Y:S01]  /*7030*/  FFMA.FTZ R131, R38, R129, R131 ;  /* 0x0000008126837223 */ /* 0x000fe20000010083 */
        /* <DEDUP_REMOVED lines=9> */
[----:B------:R-:W-:Y:S01]  /*70d0*/  F2FP.F16.F32.PACK_AB R56, R48, R131 ;  /* 0x000000833038723e */ /* 0x000fe200000000ff */
[-C--:B------:R-:W-:Y:S01]  /*70e0*/  FFMA.FTZ R51, R36, R128.reuse, -R51 ;  /* 0x0000008024337223 */ /* 0x080fe20000010833 */
[----:B------:R-:W-:Y:S01]  /*70f0*/  FFMA.FTZ R130, R37, R128, R130 ;  /* 0x0000008025827223 */ /* 0x000fe20000010082 */
[-C--:B------:R-:W-:Y:S01]  /*7100*/  FFMA.FTZ R40, R40, R39.reuse, -R65 ;  /* 0x0000002728287223 */ /* 0x080fe20000010841 */
[----:B------:R-:W-:Y:S01]  /*7110*/  FFMA.FTZ R41, R50, R39, R41 ;  /* 0x0000002732297223 */ /* 0x000fe20000010029 */
[----:B------:R-:W-:Y:S01]  /*7120*/  F2FP.F16.F32.PACK_AB R36, R43, R42 ;  /* 0x0000002a2b24723e */ /* 0x000fe200000000ff */
[----:B------:R-:W-:Y:S01]  /*7130*/  IMAD.MOV.U32 R43, RZ, RZ, R69 ;  /* 0x000000ffff2b7224 */ /* 0x000fe200078e0045 */
[----:B------:R-:W-:Y:S02]  /*7140*/  F2FP.F16.F32.PACK_AB R37, R64, R59 ;  /* 0x0000003b4025723e */ /* 0x000fe400000000ff */
[----:B------:R-:W-:Y:S01]  /*7150*/  F2FP.F16.F32.PACK_AB R38, R40, R51 ;  /* 0x000000332826723e */ /* 0x000fe200000000ff */
[----:B------:R-:W-:Y:S01]  /*7160*/  IMAD.MOV.U32 R40, RZ, RZ, R56 ;  /* 0x000000ffff287224 */ /* 0x000fe200078e0038 */
[----:B------:R-:W-:Y:S01]  /*7170*/  F2FP.F16.F32.PACK_AB R42, R41, R130 ;  /* 0x00000082292a723e */ /* 0x000fe200000000ff */
[----:B------:R-:W-:Y:S01]  /*7180*/  IMAD.MOV.U32 R41, RZ, RZ, R57 ;  /* 0x000000ffff297224 */ /* 0x000fe200078e0039 */
[----:B------:R-:W-:-:S07]  /*7190*/  F2FP.F16.F32.PACK_AB R39, R67, R66 ;  /* 0x000000424327723e */ /* 0x000fce00000000ff */
.L_x_1412:
[----:B------:R-:W-:Y:S05]  /*71a0*/  BSYNC B2 ;  /* 0x0000000000027941 */ /* 0x000fea0003800000 */
.L_x_1411:
[----:B------:R-:W-:Y:S02]  /*71b0*/  ULDC.64 UR4, c[0x0][0x208] ;  /* 0x0000820000047ab9 */ /* 0x000fe40000000a00 */
[----:B--2---:R2:W-:Y:S04]  /*71c0*/  STG.E.128 desc[UR4][R44.64], R36 ;  /* 0x000000242c007986 */ /* 0x0045e8000c101d04 */
[----:B---3--:R2:W-:Y:S02]  /*71d0*/  @!P0 STG.E.128 desc[UR4][R46.64], R40 ;  /* 0x000000282e008986 */ /* 0x0085e4000c101d04 */
.L_x_1410:
[----:B------:R-:W-:Y:S05]  /*71e0*/  BSYNC B1 ;  /* 0x0000000000017941 */ /* 0x000fea0003800000 */
.L_x_1409:
[----:B------:R-:W-:-:S13]  /*71f0*/  ISETP.NE.AND P0, PT, R92, RZ, PT ;  /* 0x000000ff5c00720c */ /* 0x000fda0003f05270 */
[----:B------:R-:W-:Y:S05]  /*7200*/  @!P0 BRA `(.L_x_1379) ;  /* 0x0000000800b48947 */ /* 0x000fea0003800000 */
[----:B--2---:R-:W2:Y:S04]  /*7210*/  LDL R39, [R1+0x34] ;  /* 0x0000340001277983 */ /* 0x004ea80000100800 */
[----:B------:R-:W3:Y:S04]  /*7220*/  LDL R38, [R1+0x3c] ;  /* 0x00003c0001267983 */ /* 0x000ee80000100800 */
[----:B------:R-:W4:Y:S01]  /*7230*/  LDL R37, [R1+0x40] ;  /* 0x0000400001257983 */ /* 0x000f220000100800 */
[----:B------:R-:W-:Y:S01]  /*7240*/  SEL R123, R28, R123, !P2 ;  /* 0x0000007b1c7b7207 */ /* 0x000fe20005000000 */
[----:B------:R-:W-:Y:S01]  /*7250*/  BSSY B1, `(.L_x_1413) ;  /* 0x0000070000017945 */ /* 0x000fe20003800000 */
[----:B------:R-:W-:-:S02]  /*7260*/  IADD3 R45, P0, P4, R88, R112, R91 ;  /* 0x00000070582d7210 */ /* 0x000fc40007c1e05b */
[----:B------:R-:W-:Y:S02]  /*7270*/  SHF.R.S32.HI R36, RZ, 0x1f, R123 ;  /* 0x0000001fff247819 */ /* 0x000fe4000001147b */
[----:B------:R-:W-:Y:S02]  /*7280*/  IADD3.X R46, R0, R49, R96, P0, P4 ;  /* 0x00000031002e7210 */ /* 0x000fe400007e8460 */
[----:B------:R-:W-:Y:S02]  /*7290*/  LEA.HI R123, R36, R123, RZ, 0x4 ;  /* 0x0000007b247b7211 */ /* 0x000fe400078f20ff */
[----:B------:R-:W-:Y:S02]  /*72a0*/  ISETP.GE.AND P4, PT, R226, R120, PT ;  /* 0x00000078e200720c */ /* 0x000fe40003f86270 */
[----:B------:R-:W-:Y:S02]  /*72b0*/  LEA.HI.SX32 R123, R123, R90, 0x1c ;  /* 0x0000005a7b7b7211 */ /* 0x000fe400078fe2ff */
[----:B------:R-:W-:-:S02]  /*72c0*/  LEA R44, P0, R45, R106, 0x1 ;  /* 0x0000006a2d2c7211 */ /* 0x000fc400078008ff */
[----:B------:R-:W-:Y:S02]  /*72d0*/  SHF.R.S32.HI R36, RZ, 0x1f, R123 ;  /* 0x0000001fff247819 */ /* 0x000fe4000001147b */
[----:B------:R-:W-:Y:S02]  /*72e0*/  SHF.L.U32 R47, R123, 0x3, RZ ;  /* 0x000000037b2f7819 */ /* 0x000fe400000006ff */
[----:B------:R-:W-:Y:S02]  /*72f0*/  LEA.HI R123, R36, R123, RZ, 0x3 ;  /* 0x0000007b247b7211 */ /* 0x000fe400078f18ff */
[----:B------:R-:W-:-:S03]  /*7300*/  LEA.HI.X R45, R45, R107, R46, 0x1, P0 ;  /* 0x0000006b2d2d7211 */ /* 0x000fc600000f0c2e */
[----:B------:R-:W-:-:S05]  /*7310*/  IMAD.SHL.U32 R123, R123, 0x200, RZ ;  /* 0x000002007b7b7824 */ /* 0x000fca00078e00ff */
[----:B------:R-:W-:Y:S02]  /*7320*/  LOP3.LUT R123, R123, 0x7ffff000, RZ, 0xc0, !PT ;  /* 0x7ffff0007b7b7812 */ /* 0x000fe400078ec0ff */
[----:B--2---:R-:W-:-:S04]  /*7330*/  LOP3.LUT R36, R39, 0x38, R47, 0xf8, !PT ;  /* 0x0000003827247812 */ /* 0x004fc800078ef82f */
[----:B---3--:R-:W-:-:S04]  /*7340*/  LOP3.LUT R36, R36, R38, RZ, 0x3c, !PT ;  /* 0x0000002624247212 */ /* 0x008fc800078e3cff */
[----:B----4-:R-:W-:Y:S01]  /*7350*/  IADD3 R36, R36, R123, R37 ;  /* 0x0000007b24247210 */ /* 0x010fe20007ffe025 */
[----:B------:R-:W-:-:S04]  /*7360*/  IMAD R37, R17, 0x4000, R7 ;  /* 0x0000400011257824 */ /* 0x000fc800078e0207 */
[----:B------:R-:W-:Y:S01]  /*7370*/  IMAD R39, R17, 0x4000, R36 ;  /* 0x0000400011277824 */ /* 0x000fe200078e0224 */
[----:B------:R-:W-:-:S03]  /*7380*/  LEA R37, R37, R16, 0x1 ;  /* 0x0000001025257211 */ /* 0x000fc600078e08ff */
[----:B------:R-:W-:-:S03]  /*7390*/  IMAD R40, R39, 0x2, R16 ;  /* 0x0000000227287824 */ /* 0x000fc600078e0210 */
[----:B------:R-:W2:Y:S04]  /*73a0*/  LDS.128 R36, [R37+0x20400] ;  /* 0x0204000025247984 */ /* 0x000ea80000000c00 */
[----:B------:R-:W3:Y:S01]  /*73b0*/  LDS.128 R40, [R40+0x20400] ;  /* 0x0204000028287984 */ /* 0x000ee20000000c00 */
[----:B------:R-:W-:Y:S05]  /*73c0*/  @P4 BRA `(.L_x_1414) ;  /* 0x0000000400604947 */ /* 0x000fea0003800000 */
[----:B------:R-:W-:Y:S01]  /*73d0*/  SHF.R.U64 R65, R52, 0x10, R53 ;  /* 0x0000001034417819 */ /* 0x000fe20000001235 */
[----:B---3--:R-:W-:Y:S01]  /*73e0*/  IMAD.MOV.U32 R46, RZ, RZ, R40 ;  /* 0x000000ffff2e7224 */ /* 0x008fe200078e0028 */
[----:B------:R-:W-:Y:S01]  /*73f0*/  SHF.R.U32.HI R52, RZ, 0x10, R61 ;  /* 0x00000010ff347819 */ /* 0x000fe2000001163d */
[----:B--2---:R-:W-:Y:S01]  /*7400*/  IMAD.MOV.U32 R40, RZ, RZ, R38 ;  /* 0x000000ffff287224 */ /* 0x004fe200078e0026 */
[----:B------:R-:W-:Y:S01]  /*7410*/  MOV R48, R42 ;  /* 0x0000002a00307202 */ /* 0x000fe20000000f00 */
[--C-:B------:R-:W-:Y:S01]  /*7420*/  HADD2.F32 R42, -RZ, R41.reuse.H0_H0 ;  /* 0x20000029ff2a7230 */ /* 0x100fe20000004100 */
[----:B------:R-:W-:Y:S01]  /*7430*/  SHF.R.U32.HI R50, RZ, 0x10, R53 ;  /* 0x00000010ff327819 */ /* 0x000fe20000011635 */
[----:B------:R-:W-:Y:S01]  /*7440*/  HADD2.F32 R41, -RZ, R41.H1_H1 ;  /* 0x30000029ff297230 */ /* 0x000fe20000004100 */
[--C-:B------:R-:W-:Y:S01]  /*7450*/  SHF.R.U64 R64, R54, 0x10, R55.reuse ;  /* 0x0000001036407819 */ /* 0x100fe20000001237 */
[--C-:B------:R-:W-:Y:S01]  /*7460*/  HADD2.F32 R38, -RZ, R37.reuse.H0_H0 ;  /* 0x20000025ff267230 */ /* 0x100fe20000004100 */
[----:B------:R-:W-:Y:S01]  /*7470*/  SHF.R.U32.HI R58, RZ, 0x10, R55 ;  /* 0x00000010ff3a7819 */ /* 0x000fe20000011637 */
[----:B------:R-:W-:Y:S01]  /*7480*/  HADD2.F32 R52, -RZ, R52.H0_H0 ;  /* 0x20000034ff347230 */ /* 0x000fe20000004100 */
[--C-:B------:R-:W-:Y:S01]  /*7490*/  SHF.R.U64 R57, R62, 0x10, R63.reuse ;  /* 0x000000103e397819 */ /* 0x100fe2000000123f */
[----:B------:R-:W-:Y:S01]  /*74a0*/  HADD2.F32 R37, -RZ, R37.H1_H1 ;  /* 0x30000025ff257230 */ /* 0x000fe20000004100 */
[----:B------:R-:W-:Y:S01]  /*74b0*/  SHF.R.U32.HI R62, RZ, 0x10, R63 ;  /* 0x00000010ff3e7819 */ /* 0x000fe2000001163f */
[----:B------:R-:W-:-:S02]  /*74c0*/  HADD2.F32 R53, -RZ, R126.H1_H1 ;  /* 0x3000007eff357230 */ /* 0x000fc40000004100 */
[-C--:B------:R-:W-:Y:S01]  /*74d0*/  FMUL.FTZ R54, R41, R52.reuse ;  /* 0x0000003429367220 */ /* 0x080fe20000410000 */
[----:B------:R-:W-:Y:S02]  /*74e0*/  HADD2.F32 R50, -RZ, R50.H0_H0 ;  /* 0x20000032ff327230 */ /* 0x000fe40000004100 */
[C---:B------:R-:W-:Y:S01]  /*74f0*/  FMUL.FTZ R52, R37.reuse, R52 ;  /* 0x0000003425347220 */ /* 0x040fe20000410000 */
[----:B------:R-:W-:Y:S02]  /*7500*/  HADD2.F32 R51, -RZ, R124.H1_H1 ;  /* 0x3000007cff337230 */ /* 0x000fe40000004100 */
[-C--:B------:R-:W-:Y:S01]  /*7510*/  FMUL.FTZ R55, R42, R53.reuse ;  /* 0x000000352a377220 */ /* 0x080fe20000410000 */
[C---:B------:R-:W-:Y:S01]  /*7520*/  FMUL.FTZ R53, R38.reuse, R53 ;  /* 0x0000003526357220 */ /* 0x040fe20000410000 */
[-C--:B------:R-:W-:Y:S01]  /*7530*/  FFMA.FTZ R54, R37, R50.reuse, -R54 ;  /* 0x0000003225367223 */ /* 0x080fe20000010836 */
[----:B------:R-:W-:Y:S01]  /*7540*/  FFMA.FTZ R56, R41, R50, R52 ;  /* 0x0000003229387223 */ /* 0x000fe20000010034 */
[----:B------:R-:W-:Y:S01]  /*7550*/  FFMA.FTZ R55, R38, R51, -R55 ;  /* 0x0000003326377223 */ /* 0x000fe20000010837 */
[----:B------:R-:W-:-:S02]  /*7560*/  HADD2.F32 R50, -RZ, R125.H1_H1 ;  /* 0x3000007dff327230 */ /* 0x000fc40000004100 */
[----:B------:R-:W-:Y:S01]  /*7570*/  FFMA.FTZ R53, R42, R51, R53 ;  /* 0x000000332a357223 */ /* 0x000fe20000010035 */
[----:B------:R-:W-:Y:S01]  /*7580*/  HADD2.F32 R37, -RZ, R39.H0_H0 ;  /* 0x20000027ff257230 */ /* 0x000fe20000004100 */
[----:B------:R-:W-:Y:S01]  /*7590*/  SHF.R.U64 R59, R60, 0x10, R61 ;  /* 0x000000103c3b7819 */ /* 0x000fe2000000123d */
[--C-:B------:R-:W-:Y:S02]  /*75a0*/  HADD2.F32 R38, -RZ, R43.reuse.H0_H0 ;  /* 0x2000002bff267230 */ /* 0x100fe40000004100 */
[----:B------:R-:W-:Y:S02]  /*75b0*/  HADD2.F32 R41, -RZ, R122.H1_H1 ;  /* 0x3000007aff297230 */ /* 0x000fe40000004100 */
[----:B------:R-:W-:Y:S01]  /*75c0*/  FMUL.FTZ R51, R37, R50 ;  /* 0x0000003225337220 */ /* 0x000fe20000410000 */
[----:B------:R-:W-:Y:S01]  /*75d0*/  HADD2.F32 R43, -RZ, R43.H1_H1 ;  /* 0x3000002bff2b7230 */ /* 0x000fe20000004100 */
[----:B------:R-:W-:Y:S01]  /*75e0*/  F2FP.F16.F32.PACK_AB R53, R56, R53 ;  /* 0x000000353835723e */ /* 0x000fe200000000ff */
[----:B------:R-:W-:-:S02]  /*75f0*/  HADD2.F32 R52, -RZ, R62.H0_H0 ;  /* 0x2000003eff347230 */ /* 0x000fc40000004100 */
[----:B------:R-:W-:Y:S02]  /*7600*/  HADD2.F32 R42, -RZ, R58.H0_H0 ;  /* 0x2000003aff2a7230 */ /* 0x000fe40000004100 */
[C---:B------:R-:W-:Y:S01]  /*7610*/  FMUL.FTZ R58, R38.reuse, R50 ;  /* 0x00000032263a7220 */ /* 0x040fe20000410000 */
[----:B------:R-:W-:Y:S02]  /*7620*/  HADD2.F32 R39, -RZ, R39.H1_H1 ;  /* 0x30000027ff277230 */ /* 0x000fe40000004100 */
[-C--:B------:R-:W-:Y:S01]  /*7630*/  FFMA.FTZ R50, R38, R41.reuse, R51 ;  /* 0x0000002926327223 */ /* 0x080fe20000010033 */
[-C--:B------:R-:W-:Y:S01]  /*7640*/  FMUL.FTZ R60, R43, R52.reuse ;  /* 0x000000342b3c7220 */ /* 0x080fe20000410000 */
[----:B------:R-:W-:Y:S01]  /*7650*/  FFMA.FTZ R58, R37, R41, -R58 ;  /* 0x00000029253a7223 */ /* 0x000fe2000001083a */
[----:B------:R-:W-:Y:S02]  /*7660*/  HADD2.F32 R38, -RZ, R46.H0_H0 ;  /* 0x2000002eff267230 */ /* 0x000fe40000004100 */
[----:B------:R-:W-:Y:S01]  /*7670*/  FMUL.FTZ R52, R39, R52 ;  /* 0x0000003427347220 */ /* 0x000fe20000410000 */
[----:B------:R-:W-:-:S02]  /*7680*/  HADD2.F32 R126, -RZ, R126.H0_H0 ;  /* 0x2000007eff7e7230 */ /* 0x000fc40000004100 */
[-C--:B------:R-:W-:Y:S01]  /*7690*/  FFMA.FTZ R61, R39, R42.reuse, -R60 ;  /* 0x0000002a273d7223 */ /* 0x080fe2000001083c */
[----:B------:R-:W-:Y:S02]  /*76a0*/  HADD2.F32 R41, -RZ, R59.H0_H0 ;  /* 0x2000003bff297230 */ /* 0x000fe40000004100 */
[----:B------:R-:W-:Y:S01]  /*76b0*/  FFMA.FTZ R63, R43, R42, R52 ;  /* 0x0000002a2b3f7223 */ /* 0x000fe20000010034 */
        /* <DEDUP_REMOVED lines=8> */
[----:B------:R-:W-:Y:S01]  /*7740*/  FMUL.FTZ R41, R36, R41 ;  /* 0x0000002924297220 */ /* 0x000fe20000410000 */
[----:B------:R-:W-:Y:S02]  /*7750*/  HADD2.F32 R125, -RZ, R125.H0_H0 ;  /* 0x2000007dff7d7230 */ /* 0x000fe40000004100 */
[----:B------:R-:W-:Y:S01]  /*7760*/  FFMA.FTZ R42, R37, R124, -R42 ;  /* 0x0000007c252a7223 */ /* 0x000fe2000001082a */
[----:B------:R-:W-:Y:S02]  /*7770*/  HADD2.F32 R37, -RZ, R48.H0_H0 ;  /* 0x20000030ff257230 */ /* 0x000fe40000004100 */
[-C--:B------:R-:W-:Y:S01]  /*7780*/  FFMA.FTZ R46, R46, R39.reuse, R41 ;  /* 0x000000272e2e7223 */ /* 0x080fe20000010029 */
[----:B------:R-:W-:Y:S01]  /*7790*/  FFMA.FTZ R51, R36, R39, -R51 ;  /* 0x0000002724337223 */ /* 0x000fe20000010833 */
[----:B------:R-:W-:-:S02]  /*77a0*/  HADD2.F32 R41, -RZ, R57.H0_H0 ;  /* 0x20000039ff297230 */ /* 0x000fc40000004100 */
[----:B------:R-:W-:Y:S01]  /*77b0*/  FFMA.FTZ R43, R38, R124, R43 ;  /* 0x0000007c262b7223 */ /* 0x000fe2000001002b */
[----:B------:R-:W-:Y:S02]  /*77c0*/  HADD2.F32 R48, -RZ, R48.H1_H1 ;  /* 0x30000030ff307230 */ /* 0x000fe40000004100 */
[----:B------:R-:W-:Y:S01]  /*77d0*/  FMUL.FTZ R57, R37, R125 ;  /* 0x0000007d25397220 */ /* 0x000fe20000410000 */
[--C-:B------:R-:W-:Y:S01]  /*77e0*/  HADD2.F32 R36, -RZ, R40.reuse.H0_H0 ;  /* 0x20000028ff247230 */ /* 0x100fe20000004100 */
[----:B------:R-:W-:Y:S01]  /*77f0*/  F2FP.F16.F32.PACK_AB R50, R63, R50 ;  /* 0x000000323f32723e */ /* 0x000fe200000000ff */
        /* <DEDUP_REMOVED lines=18> */
[----:B------:R-:W-:Y:S01]  /*7920*/  F2FP.F16.F32.PACK_AB R39, R61, R58 ;  /* 0x0000003a3d27723e */ /* 0x000fe200000000ff */
[----:B------:R-:W-:Y:S01]  /*7930*/  IMAD.MOV.U32 R38, RZ, RZ, R42 ;  /* 0x000000ffff267224 */ /* 0x000fe200078e002a */
[----:B------:R-:W-:-:S07]  /*7940*/  MOV R42, R51 ;  /* 0x00000033002a7202 */ /* 0x000fce0000000f00 */
.L_x_1414:
[----:B------:R-:W-:Y:S05]  /*7950*/  BSYNC B1 ;  /* 0x0000000000017941 */ /* 0x000fea0003800000 */
.L_x_1413:
        /* <DEDUP_REMOVED lines=12> */
.L_x_1354:
[----:B------:R-:W-:-:S13]  /*7a20*/  ISETP.NE.AND P1, PT, R236, 0x3, PT ;  /* 0x00000003ec00780c */ /* 0x000fda0003f25270 */
[----:B------:R-:W-:Y:S05]  /*7a30*/  @!P1 BRA `(.L_x_1415) ;  /* 0x0000000000049947 */ /* 0x000fea0003800000 */
[----:B------:R-:W-:Y:S01]  /*7a40*/  BPT.TRAP 0x1 ;  /* 0x000000040000795c */ /* 0x000fe20000300000 */
.L_x_1415:
[----:B------:R-:W2:Y:S01]  /*7a50*/  LDL R36, [R1] ;  /* 0x0000000001247983 */ /* 0x000ea20000100800 */
[----:B------:R-:W-:Y:S01]  /*7a60*/  IMAD R98, R17, 0x8, R16 ;  /* 0x0000000811627824 */ /* 0x000fe200078e0210 */
[----:B------:R-:W-:Y:S01]  /*7a70*/  BSSY B1, `(.L_x_1416) ;  /* 0x0000007000017945 */ /* 0x000fe20003800000 */
[----:B------:R-:W-:-:S05]  /*7a80*/  IMAD R105, R24, -0x40, R2 ;  /* 0xffffffc018697824 */ /* 0x000fca00078e0202 */
[----:B------:R-:W-:-:S04]  /*7a90*/  VIMNMX R105, R105, 0x40, PT ;  /* 0x0000004069697848 */ /* 0x000fc80003fe0100 */
[----:B------:R-:W-:Y:S02]  /*7aa0*/  ISETP.GE.AND P4, PT, R18, R105, PT ;  /* 0x000000691200720c */ /* 0x000fe40003f86270 */
[----:B--2---:R-:W-:-:S04]  /*7ab0*/  SHF.L.U32 R109, R36, 0x1f, RZ ;  /* 0x0000001f246d7819 */ /* 0x004fc800000006ff */
[----:B------:R-:W0:Y:S02]  /*7ac0*/  SYNCS.PHASECHK.TRANS64.TRYWAIT P0, [R98+URZ+0x30890], R109 ;  /* 0x0308906d620075a7 */ /* 0x000e24000800017f */
[----:B0-----:R-:W-:Y:S05]  /*7ad0*/  @!P0 BRA `(.L_x_1417) ;  /* 0x000001f800508947 */ /* 0x001fea0003800000 */
.L_x_1772:
[----:B------:R-:W-:Y:S05]  /*7ae0*/  BSYNC B1 ;  /* 0x0000000000017941 */ /* 0x000fea0003800000 */
.L_x_1416:
        /* <DEDUP_REMOVED lines=15> */
.L_x_1419:
[----:B------:R-:W-:Y:S05]  /*7be0*/  BSYNC B1 ;  /* 0x0000000000017941 */ /* 0x000fea0003800000 */
.L_x_1418:
[----:B------:R-:W-:-:S13]  /*7bf0*/  ISETP.GE.AND P0, PT, R234, R105, PT ;  /* 0x00000069ea00720c */ /* 0x000fda0003f06270 */
        /* <DEDUP_REMOVED lines=14> */
.L_x_1379:
[----:B------:R-:W-:Y:S05]  /*7ce0*/  BSYNC B0 ;  /* 0x0000000000007941 */ /* 0x000fea0003800000 */
.L_x_1353:
        /* <DEDUP_REMOVED lines=17> */
.L_x_1421:
[----:B------:R-:W-:Y:S05]  /*7e00*/  BSYNC B0 ;  /* 0x0000000000007941 */ /* 0x000fea0003800000 */
.L_x_1420:
[----:B------:R-:W2:Y:S01]  /*7e10*/  SYNCS.PHASECHK.TRANS64.TRYWAIT P1, [R98+URZ+0x308b0], R109 ;  /* 0x0308b06d620075a7 */ /* 0x000ea2000802017f */
[----:B------:R-:W-:Y:S01]  /*7e20*/  ULDC.64 UR4, c[0x0][0x308] ;  /* 0x0000c20000047ab9 */ /* 0x000fe20000000a00 */
[----:B------:R-:W-:Y:S01]  /*7e30*/  ULDC.64 UR60, c[0x0][0x318] ;  /* 0x0000c600003c7ab9 */ /* 0x000fe20000000a00 */
[----:B-1----:R-:W-:Y:S01]  /*7e40*/  IMAD.U32 R36, RZ, RZ, UR5 ;  /* 0x00000005ff247e24 */ /* 0x002fe2000f8e00ff */
[----:B------:R-:W-:Y:S01]  /*7e50*/  MOV R37, UR4 ;  /* 0x0000000400257c02 */ /* 0x000fe20008000f00 */
[----:B------:R-:W-:Y:S01]  /*7e60*/  BSSY B0, `(.L_x_1422) ;  /* 0x0000006000007945 */ /* 0x000fe20003800000 */
[----:B------:R-:W-:Y:S01]  /*7e70*/  ISETP.GE.AND P4, PT, R18, R105, PT ;  /* 0x000000691200720c */ /* 0x000fe20003f86270 */
[----:B------:R-:W-:Y:S01]  /*7e80*/  IMAD.WIDE R48, R24, 0x40, R76 ;  /* 0x0000004018307825 */ /* 0x000fe200078e024c */
[----:B------:R1:W-:Y:S04]  /*7e90*/  STL [R1+0x20], R36 ;  /* 0x0000202401007387 */ /* 0x0003e80000100800 */
[----:B------:R1:W-:Y:S02]  /*7ea0*/  STL [R1+0x24], R37 ;  /* 0x0000242501007387 */ /* 0x0003e40000100800 */
[----:B-12---:R-:W-:Y:S05]  /*7eb0*/  @!P1 BRA `(.L_x_1423) ;  /* 0x000001f4006c9947 */ /* 0x006fea0003800000 */
.L_x_1773:
[----:B------:R-:W-:Y:S05]  /*7ec0*/  BSYNC B0 ;  /* 0x0000000000007941 */ /* 0x000fea0003800000 */
.L_x_1422:
[----:B------:R-:W-:Y:S04]  /*7ed0*/  BSSY B0, `(.L_x_1424) ;  /* 0x000001e000007945 */ /* 0x000fe80003800000 */
[----:B------:R-:W-:Y:S05]  /*7ee0*/  @P4 BRA `(.L_x_1425) ;  /* 0x0000000000704947 */ /* 0x000fea0003800000 */
[----:B------:R-:W2:Y:S01]  /*7ef0*/  LDL R37, [R1+0x24] ;  /* 0x0000240001257983 */ /* 0x000ea20000100800 */
[----:B------:R-:W-:-:S03]  /*7f00*/  ULDC UR6, c[0x0][0x2e4] ;  /* 0x0000b90000067ab9 */ /* 0x000fc60000000800 */
[----:B------:R-:W3:Y:S01]  /*7f10*/  LDL R36, [R1+0x20] ;  /* 0x0000200001247983 */ /* 0x000ee20000100800 */
[----:B------:R-:W-:Y:S01]  /*7f20*/  ISETP.GE.AND P5, PT, R229, UR6, PT ;  /* 0x00000006e5007c0c */ /* 0x000fe2000bfa6270 */
[----:B------:R-:W-:Y:S01]  /*7f30*/  IMAD R43, R49, UR60, RZ ;  /* 0x0000003c312b7c24 */ /* 0x000fe2000f8e02ff */
[----:B------:R-:W-:Y:S01]  /*7f40*/  ISETP.GE.AND P4, PT, R226, UR6, PT ;  /* 0x00000006e2007c0c */ /* 0x000fe2000bf86270 */
[----:B------:R-:W-:Y:S02]  /*7f50*/  IMAD.MOV.U32 R40, RZ, RZ, R86 ;  /* 0x000000ffff287224 */ /* 0x000fe400078e0056 */
[----:B------:R-:W-:Y:S02]  /*7f60*/  IMAD.MOV.U32 R41, RZ, RZ, R97 ;  /* 0x000000ffff297224 */ /* 0x000fe400078e0061 */
[C---:B------:R-:W-:Y:S02]  /*7f70*/  IMAD R43, R48.reuse, UR61, R43 ;  /* 0x0000003d302b7c24 */ /* 0x040fe4000f8e022b */
[----:B------:R-:W-:-:S04]  /*7f80*/  IMAD.WIDE.U32 R40, R48, UR60, R40 ;  /* 0x0000003c30287c25 */ /* 0x000fc8000f8e0028 */
[----:B------:R-:W-:Y:S01]  /*7f90*/  VIADD R44, R229, 0x80 ;  /* 0x00000080e52c7836 */ /* 0x000fe20000000000 */
[----:B------:R-:W-:Y:S01]  /*7fa0*/  IADD3 R41, R41, R43, RZ ;  /* 0x0000002b29297210 */ /* 0x000fe20007ffe0ff */
[----:B------:R-:W-:Y:S01]  /*7fb0*/  VIADD R42, R229, 0xc0 ;  /* 0x000000c0e52a7836 */ /* 0x000fe20000000000 */
[----:B--2---:R-:W-:Y:S02]  /*7fc0*/  R2UR UR4, R37 ;  /* 0x00000000250472ca */ /* 0x004fe400000e0000 */
[----:B---3--:R-:W-:Y:S02]  /*7fd0*/  R2UR UR7, R36 ;  /* 0x00000000240772ca */ /* 0x008fe400000e0000 */
[----:B------:R-:W2:Y:S09]  /*7fe0*/  @!P5 LDS.128 R36, [R102+0x400] ;  /* 0x000400006624d984 */ /* 0x000eb20000000c00 */
[----:B------:R-:W-:Y:S01]  /*7ff0*/  LEA R50, P1, R40, UR4, 0x1 ;  /* 0x0000000428327c11 */ /* 0x000fe2000f8208ff */
[----:B------:R-:W-:-:S03]  /*8000*/  ULDC.64 UR4, c[0x0][0x208] ;  /* 0x0000820000047ab9 */ /* 0x000fc60000000a00 */
[----:B------:R-:W-:Y:S02]  /*8010*/  LEA.HI.X R51, R40, UR7, R41, 0x1, P1 ;  /* 0x0000000728337c11 */ /* 0x000fe400088f0c29 */
[----:B------:R-:W-:-:S03]  /*8020*/  ISETP.GE.AND P1, PT, R44, UR6, PT ;  /* 0x000000062c007c0c */ /* 0x000fc6000bf26270 */
[----:B--2---:R-:W-:Y:S01]  /*8030*/  @!P5 STG.E.128 desc[UR4][R50.64], R36 ;  /* 0x000000243200d986 */ /* 0x004fe2000c101d04 */
[----:B------:R-:W-:-:S03]  /*8040*/  ISETP.GE.AND P5, PT, R42, UR6, PT ;  /* 0x000000062a007c0c */ /* 0x000fc6000bfa6270 */
[----:B------:R-:W2:Y:S06]  /*8050*/  @!P4 LDS.128 R36, [R102+0x2400] ;  /* 0x002400006624c984 */ /* 0x000eac0000000c00 */
[----:B------:R-:W3:Y:S04]  /*8060*/  @!P1 LDS.128 R40, [R102+0x4400] ;  /* 0x0044000066289984 */ /* 0x000ee80000000c00 */
[----:B------:R-:W4:Y:S04]  /*8070*/  @!P5 LDS.128 R44, [R102+0x6400] ;  /* 0x00640000662cd984 */ /* 0x000f280000000c00 */
[----:B--2---:R2:W-:Y:S04]  /*8080*/  @!P4 STG.E.128 desc[UR4][R50.64+0x80], R36 ;  /* 0x000080243200c986 */ /* 0x0045e8000c101d04 */
[----:B---3--:R2:W-:Y:S04]  /*8090*/  @!P1 STG.E.128 desc[UR4][R50.64+0x100], R40 ;  /* 0x0001002832009986 */ /* 0x0085e8000c101d04 */
[----:B----4-:R2:W-:Y:S02]  /*80a0*/  @!P5 STG.E.128 desc[UR4][R50.64+0x180], R44 ;  /* 0x0001802c3200d986 */ /* 0x0105e4000c101d04 */
.L_x_1425:
[----:B------:R-:W-:Y:S05]  /*80b0*/  BSYNC B0 ;  /* 0x0000000000007941 */ /* 0x000fea0003800000 */
.L_x_1424:
[----:B------:R-:W-:Y:S01]  /*80c0*/  ISETP.GE.AND P1, PT, R234, R105, PT ;  /* 0x00000069ea00720c */ /* 0x000fe20003f26270 */
[----:B------:R-:W-:-:S12]  /*80d0*/  BSSY B0, `(.L_x_1426) ;  /* 0x0000020000007945 */ /* 0x000fd80003800000 */
[----:B------:R-:W-:Y:S05]  /*80e0*/  @P1 BRA `(.L_x_1427) ;  /* 0x0000000000781947 */ /* 0x000fea0003800000 */
[----:B--2---:R-:W2:Y:S01]  /*80f0*/  LDL R36, [R1+0x20] ;  /* 0x0000200001247983 */ /* 0x004ea20000100800 */
[----:B------:R-:W-:-:S03]  /*8100*/  ULDC UR6, c[0x0][0x2e4] ;  /* 0x0000b90000067ab9 */ /* 0x000fc60000000800 */
[----:B------:R-:W3:Y:S01]  /*8110*/  LDL R37, [R1+0x24] ;  /* 0x0000240001257983 */ /* 0x000ee20000100800 */
[C---:B------:R-:W-:Y:S01]  /*8120*/  ISETP.GE.AND P1, PT, R229.reuse, UR6, PT ;  /* 0x00000006e5007c0c */ /* 0x040fe2000bf26270 */
[----:B------:R-:W-:Y:S01]  /*8130*/  IMAD.MOV.U32 R41, RZ, RZ, R97 ;  /* 0x000000ffff297224 */ /* 0x000fe200078e0061 */
[----:B------:R-:W-:Y:S01]  /*8140*/  IADD3 R43, P4, R48, 0x20, RZ ;  /* 0x00000020302b7810 */ /* 0x000fe20007f9e0ff */
[C---:B------:R-:W-:Y:S01]  /*8150*/  VIADD R44, R229.reuse, 0x80 ;  /* 0x00000080e52c7836 */ /* 0x040fe20000000000 */
[----:B------:R-:W-:Y:S02]  /*8160*/  MOV R40, R86 ;  /* 0x0000005600287202 */ /* 0x000fe40000000f00 */
[----:B------:R-:W-:Y:S01]  /*8170*/  IADD3 R42, R229, 0xc0, RZ ;  /* 0x000000c0e52a7810 */ /* 0x000fe20007ffe0ff */
[----:B------:R-:W-:Y:S01]  /*8180*/  IMAD.X R48, RZ, RZ, R49, P4 ;  /* 0x000000ffff307224 */ /* 0x000fe200020e0631 */
[----:B------:R-:W-:Y:S01]  /*8190*/  ISETP.GE.AND P5, PT, R226, UR6, PT ;  /* 0x00000006e2007c0c */ /* 0x000fe2000bfa6270 */
[----:B------:R-:W-:-:S04]  /*81a0*/  IMAD.WIDE.U32 R40, R43, UR60, R40 ;  /* 0x0000003c2b287c25 */ /* 0x000fc8000f8e0028 */
[----:B------:R-:W-:-:S04]  /*81b0*/  IMAD R48, R48, UR60, RZ ;  /* 0x0000003c30307c24 */ /* 0x000fc8000f8e02ff */
[----:B------:R-:W-:-:S04]  /*81c0*/  IMAD R43, R43, UR61, R48 ;  /* 0x0000003d2b2b7c24 */ /* 0x000fc8000f8e0230 */
[----:B------:R-:W-:Y:S01]  /*81d0*/  IMAD.IADD R41, R41, 0x1, R43 ;  /* 0x0000000129297824 */ /* 0x000fe200078e022b */
[----:B--2---:R-:W-:Y:S02]  /*81e0*/  R2UR UR7, R36 ;  /* 0x00000000240772ca */ /* 0x004fe400000e0000 */
[----:B---3--:R-:W-:Y:S02]  /*81f0*/  R2UR UR4, R37 ;  /* 0x00000000250472ca */ /* 0x008fe400000e0000 */
[----:B------:R-:W2:Y:S11]  /*8200*/  @!P1 LDS.128 R36, [R102+0x1400] ;  /* 0x0014000066249984 */ /* 0x000eb60000000c00 */
        /* <DEDUP_REMOVED lines=12> */
.L_x_1427:
[----:B------:R-:W-:Y:S05]  /*82d0*/  BSYNC B0 ;  /* 0x0000000000007941 */ /* 0x000fea0003800000 */
.L_x_1426:
[----:B--2---:R-:W2:Y:S01]  /*82e0*/  LDL.LU R37, [R1] ;  /* 0x0000000001257983 */ /* 0x004ea20000300800 */
[----:B------:R-:W-:Y:S01]  /*82f0*/  VIADD R17, R17, 0x1 ;  /* 0x0000000111117836 */ /* 0x000fe20000000000 */
[----:B------:R-:W-:Y:S01]  /*8300*/  ISETP.NE.AND P4, PT, R99, RZ, PT ;  /* 0x000000ff6300720c */ /* 0x000fe20003f85270 */
[----:B01----:R-:W-:Y:S01]  /*8310*/  @!P0 VIADD R98, R98, 0x308c0 ;  /* 0x000308c062628836 */ /* 0x003fe20000000000 */
[----:B------:R-:W-:Y:S01]  /*8320*/  @!PT LDS RZ, [RZ] ;  /* 0x00000000fffff984 */ /* 0x000fe20000000800 */
[----:B------:R-:W-:Y:S01]  /*8330*/  @!PT LDS RZ, [RZ] ;  /* 0x00000000fffff984 */ /* 0x000fe20000000800 */
[----:B------:R-:W-:Y:S01]  /*8340*/  @!PT LDS RZ, [RZ] ;  /* 0x00000000fffff984 */ /* 0x000fe20000000800 */
[----:B------:R-:W-:Y:S01]  /*8350*/  @!PT LDS RZ, [RZ] ;  /* 0x00000000fffff984 */ /* 0x000fe20000000800 */
[----:B------:R0:W-:Y:S06]  /*8360*/  MEMBAR.ALL.CTA ;  /* 0x0000000000007992 */ /* 0x0001ec0000008000 */
[----:B0-----:R-:W0:Y:S02]  /*8370*/  FENCE.VIEW.ASYNC.S ;  /* 0x00000000000073c6 */ /* 0x001e240000000000 */
[----:B0-----:R0:W-:Y:S01]  /*8380*/  BAR.SYNC.DEFER_BLOCKING R108, 0x80 ;  /* 0x0002006c0000751d */ /* 0x0011e20000010000 */
[----:B------:R-:W-:-:S02]  /*8390*/  ISETP.NE.AND P1, PT, R17, 0x2, PT ;  /* 0x000000021100780c */ /* 0x000fc40003f25270 */
[----:B------:R-:W-:Y:S02]  /*83a0*/  @!P0 PRMT R98, RZ, 0x654, R98 ;  /* 0x00000654ff628816 */ /* 0x000fe40000000062 */
[----:B------:R-:W-:Y:S02]  /*83b0*/  SEL R36, RZ, 0x1, P1 ;  /* 0x00000001ff247807 */ /* 0x000fe40000800000 */
[----:B------:R-:W-:Y:S01]  /*83c0*/  SEL R17, R17, RZ, P1 ;  /* 0x000000ff11117207 */ /* 0x000fe20000800000 */
[----:B------:R0:W-:Y:S01]  /*83d0*/  @!P0 SYNCS.ARRIVE.TRANS64.RED.A1T0 RZ, [R98+URZ], RZ ;  /* 0x000000ff62ff89a7 */ /* 0x0001e2000810043f */
[----:B------:R-:W-:Y:S02]  /*83e0*/  PLOP3.LUT P0, PT, PT, PT, PT, 0x8, 0x0 ;  /* 0x000000000000781c */ /* 0x000fe40003f0e170 */
[----:B--2---:R-:W-:-:S05]  /*83f0*/  LOP3.LUT R37, R37, R36, RZ, 0x3c, !PT ;  /* 0x0000002425257212 */ /* 0x004fca00078e3cff */
[----:B------:R0:W-:Y:S01]  /*8400*/  STL [R1], R37 ;  /* 0x0000002501007387 */ /* 0x0001e20000100800 */
[----:B------:R-:W-:Y:S05]  /*8410*/  @P4 BRA `(.L_x_1428) ;  /* 0xffffffa400ac4947 */ /* 0x000fea000383ffff */
.L_x_1348:
[----:B------:R-:W1:Y:S01]  /*8420*/  LDC.64 R4, c[0x0][0x9e0] ;  /* 0x00027800ff047b82 */ /* 0x000e620000000a00 */
[----:B------:R-:W-:Y:S01]  /*8430*/  BSSY B0, `(.L_x_1429) ;  /* 0x0000005000007945 */ /* 0x000fe20003800000 */
[----:B-1----:R-:W-:-:S03]  /*8440*/  ISETP.GE.AND P1, PT, R5, 0x1, PT ;  /* 0x000000010500780c */ /* 0x002fc60003f26270 */
[----:B------:R-:W-:Y:S10]  /*8450*/  @P0 BRA `(.L_x_1430) ;  /* 0x0000000000080947 */ /* 0x000ff40003800000 */
[----:B------:R-:W1:Y:S02]  /*8460*/  FENCE.VIEW.ASYNC.G ;  /* 0x00000000000073c6 */ /* 0x000e640000000100 */
[----:B-1----:R-:W-:Y:S06]  /*8470*/  BAR.ARV 0xc, 0x120 ;  /* 0x0304800000007b1d */ /* 0x002fec0000002000 */
.L_x_1430:
[----:B------:R-:W-:Y:S05]  /*8480*/  BSYNC B0 ;  /* 0x0000000000007941 */ /* 0x000fea0003800000 */
.L_x_1429:
[----:B------:R-:W-:Y:S01]  /*8490*/  IMAD.IADD R0, R103, 0x1, R4 ;  /* 0x0000000167007824 */ /* 0x000fe200078e0204 */
[----:B------:R-:W-:Y:S06]  /*84a0*/  @!P1 BRA `(.L_x_1431) ;  /* 0x0000000000489947 */ /* 0x000fec0003800000 */
[C---:B------:R-:W-:Y:S01]  /*84b0*/  ISETP.GT.AND P0, PT, R103.reuse, RZ, PT ;  /* 0x000000ff6700720c */ /* 0x040fe20003f04270 */
[----:B------:R-:W-:Y:S01]  /*84c0*/  BSSY B0, `(.L_x_1432) ;  /* 0x000000e000007945 */ /* 0x000fe20003800000 */
[----:B------:R-:W-:-:S11]  /*84d0*/  IADD3 R2, R103, -0x1, RZ ;  /* 0xffffffff67027810 */ /* 0x000fd60007ffe0ff */
        /* <DEDUP_REMOVED lines=8> */
.L_x_1433:
[----:B------:R-:W-:-:S13]  /*8560*/  ISETP.NE.AND P0, PT, R5, 0x1, PT ;  /* 0x000000010500780c */ /* 0x000fda0003f05270 */
[----:B------:R-:W1:Y:S02]  /*8570*/  @P0 LDC.64 R6, c[0x0][0x9e8] ;  /* 0x00027a00ff060b82 */ /* 0x000e640000000a00 */
[----:B-1----:R-:W-:-:S05]  /*8580*/  @P0 IMAD.HI.U32 R4, R2, R6, RZ ;  /* 0x0000000602040227 */ /* 0x002fca00078e00ff */
[----:B------:R-:W-:-:S07]  /*8590*/  @P0 SHF.R.U32.HI R2, RZ, R7, R4 ;  /* 0x00000007ff020219 */ /* 0x000fce0000011604 */
.L_x_1434:
[----:B------:R-:W-:Y:S05]  /*85a0*/  BSYNC B0 ;  /* 0x0000000000007941 */ /* 0x000fea0003800000 */
.L_x_1432:
[----:B------:R-:W-:-:S05]  /*85b0*/  IMAD R3, R2, R5, R5 ;  /* 0x0000000502037224 */ /* 0x000fca00078e0205 */
[----:B------:R-:W-:-:S07]  /*85c0*/  VIMNMX R0, R0, R3, PT ;  /* 0x0000000300007248 */ /* 0x000fce0003fe0100 */
.L_x_1431:
[----:B------:R-:W-:Y:S01]  /*85d0*/  VIADD R0, R0, 0x3f ;  /* 0x0000003f00007836 */ /* 0x000fe20000000000 */
[----:B------:R-:W-:Y:S02]  /*85e0*/  ULDC UR4, c[0x0][0x9dc] ;  /* 0x0002770000047ab9 */ /* 0x000fe40000000800 */
[----:B------:R-:W-:Y:S02]  /*85f0*/  VIADD R2, R101, -UR4 ;  /* 0x8000000465027c36 */ /* 0x000fe40008000000 */
[----:B------:R-:W-:-:S04]  /*8600*/  SHF.R.S32.HI R3, RZ, 0x1f, R0 ;  /* 0x0000001fff037819 */ /* 0x000fc80000011400 */
[----:B------:R-:W-:-:S04]  /*8610*/  LEA.HI R3, R3, R0, RZ, 0x6 ;  /* 0x0000000003037211 */ /* 0x000fc800078f30ff */
[----:B------:R-:W-:-:S04]  /*8620*/  SHF.R.S32.HI R3, RZ, 0x6, R3 ;  /* 0x00000006ff037819 */ /* 0x000fc80000011403 */
[----:B------:R-:W-:Y:S01]  /*8630*/  VIMNMX R104, R104, R3, PT ;  /* 0x0000000368687248 */ /* 0x000fe20003fe0100 */
[----:B------:R-:W-:Y:S06]  /*8640*/  @!P1 BRA `(.L_x_1435) ;  /* 0x0000000000449947 */ /* 0x000fec0003800000 */
[----:B------:R-:W-:Y:S01]  /*8650*/  ISETP.GT.AND P0, PT, R101, -0x1, PT ;  /* 0xffffffff6500780c */ /* 0x000fe20003f04270 */
[----:B------:R-:W-:-:S12]  /*8660*/  BSSY B0, `(.L_x_1436) ;  /* 0x000000d000007945 */ /* 0x000fd80003800000 */
[----:B------:R-:W-:Y:S05]  /*8670*/  @P0 BRA `(.L_x_1437) ;  /* 0x00000000001c0947 */ /* 0x000fea0003800000 */
[----:B------:R-:W-:Y:S02]  /*8680*/  ISETP.NE.AND P0, PT, R5, 0x1, PT ;  /* 0x000000010500780c */ /* 0x000fe40003f05270 */
[----:B------:R-:W-:-:S11]  /*8690*/  LOP3.LUT R101, RZ, R101, RZ, 0x33, !PT ;  /* 0x00000065ff657212 */ /* 0x000fd600078e33ff */
[----:B------:R-:W1:Y:S02]  /*86a0*/  @P0 LDC.64 R6, c[0x0][0x9e8] ;  /* 0x00027a00ff060b82 */ /* 0x000e640000000a00 */
[----:B-1----:R-:W-:-:S05]  /*86b0*/  @P0 IMAD.HI.U32 R0, R101, R6, RZ ;  /* 0x0000000665000227 */ /* 0x002fca00078e00ff */
[----:B------:R-:W-:-:S04]  /*86c0*/  @P0 SHF.R.U32.HI R101, RZ, R7, R0 ;  /* 0x00000007ff650219 */ /* 0x000fc80000011600 */
[----:B------:R-:W-:Y:S01]  /*86d0*/  LOP3.LUT R101, RZ, R101, RZ, 0x33, !PT ;  /* 0x00000065ff657212 */ /* 0x000fe200078e33ff */
[----:B------:R-:W-:Y:S06]  /*86e0*/  BRA `(.L_x_1438) ;  /* 0x0000000000107947 */ /* 0x000fec0003800000 */
.L_x_1437:
[----:B------:R-:W-:-:S13]  /*86f0*/  ISETP.NE.AND P0, PT, R5, 0x1, PT ;  /* 0x000000010500780c */ /* 0x000fda0003f05270 */
[----:B------:R-:W1:Y:S02]  /*8700*/  @P0 LDC.64 R6, c[0x0][0x9e8] ;  /* 0x00027a00ff060b82 */ /* 0x000e640000000a00 */
[----:B-1----:R-:W-:-:S05]  /*8710*/  @P0 IMAD.HI.U32 R6, R101, R6, RZ ;  /* 0x0000000665060227 */ /* 0x002fca00078e00ff */
[----:B------:R-:W-:-:S07]  /*8720*/  @P0 SHF.R.U32.HI R101, RZ, R7, R6 ;  /* 0x00000007ff650219 */ /* 0x000fce0000011606 */
.L_x_1438:
[----:B------:R-:W-:Y:S05]  /*8730*/  BSYNC B0 ;  /* 0x0000000000007941 */ /* 0x000fea0003800000 */
.L_x_1436:
[----:B------:R-:W-:-:S05]  /*8740*/  IMAD R101, R101, R5, RZ ;  /* 0x0000000565657224 */ /* 0x000fca00078e02ff */
[----:B------:R-:W-:-:S07]  /*8750*/  VIMNMX R2, R2, R101, !PT ;  /* 0x0000006502027248 */ /* 0x000fce0007fe0100 */
.L_x_1435:
[----:B------:R-:W-:Y:S02]  /*8760*/  SHF.R.S32.HI R3, RZ, 0x1f, R2 ;  /* 0x0000001fff037819 */ /* 0x000fe40000011402 */
[----:B------:R-:W-:Y:S02]  /*8770*/  CS2R R150, SRZ ;  /* 0x0000000000967805 */ /* 0x000fe4000001ff00 */
[----:B------:R-:W-:Y:S02]  /*8780*/  PLOP3.LUT P0, PT, PT, PT, PT, 0x80, 0x0 ;  /* 0x000000000000781c */ /* 0x000fe40003f0f070 */
[----:B------:R-:W-:Y:S02]  /*8790*/  CS2R R148, SRZ ;  /* 0x0000000000947805 */ /* 0x000fe4000001ff00 */
[----:B------:R-:W-:Y:S02]  /*87a0*/  LEA.HI R6, R3, R2, RZ, 0x6 ;  /* 0x0000000203067211 */ /* 0x000fe400078f30ff */
[----:B------:R-:W-:-:S02]  /*87b0*/  CS2R R2, SRZ ;  /* 0x0000000000027805 */ /* 0x000fc4000001ff00 */
[----:B------:R-:W-:Y:S02]  /*87c0*/  MOV R0, RZ ;  /* 0x000000ff00007202 */ /* 0x000fe40000000f00 */
[----:B------:R-:W-:Y:S02]  /*87d0*/  CS2R R146, SRZ ;  /* 0x0000000000927805 */ /* 0x000fe4000001ff00 */
[----:B------:R-:W-:Y:S02]  /*87e0*/  SHF.R.S32.HI R6, RZ, 0x6, R6 ;  /* 0x00000006ff067819 */ /* 0x000fe40000011406 */
[----:B------:R-:W-:Y:S02]  /*87f0*/  CS2R R144, SRZ ;  /* 0x0000000000907805 */ /* 0x000fe4000001ff00 */
[----:B------:R-:W-:Y:S02]  /*8800*/  CS2R R142, SRZ ;  /* 0x00000000008e7805 */ /* 0x000fe4000001ff00 */
[----:B------:R-:W-:-:S02]  /*8810*/  CS2R R140, SRZ ;  /* 0x00000000008c7805 */ /* 0x000fc4000001ff00 */
[----:B------:R-:W-:Y:S02]  /*8820*/  VIMNMX R20, RZ, R6, !PT ;  /* 0x00000006ff147248 */ /* 0x000fe40007fe0100 */
[----:B------:R-:W-:Y:S02]  /*8830*/  CS2R R138, SRZ ;  /* 0x00000000008a7805 */ /* 0x000fe4000001ff00 */
[----:B------:R-:W-:Y:S02]  /*8840*/  CS2R R136, SRZ ;  /* 0x0000000000887805 */ /* 0x000fe4000001ff00 */
[----:B------:R-:W-:Y:S02]  /*8850*/  CS2R R124, SRZ ;  /* 0x00000000007c7805 */ /* 0x000fe4000001ff00 */
[----:B------:R-:W-:Y:S01]  /*8860*/  ISETP.GT.AND P1, PT, R104, R20, PT ;  /* 0x000000146800720c */ /* 0x000fe20003f24270 */
[----:B------:R1:W-:Y:S01]  /*8870*/  STL [R1+0x50], R20 ;  /* 0x0000501401007387 */ /* 0x0003e20000100800 */
[----:B------:R-:W-:-:S02]  /*8880*/  CS2R R120, SRZ ;  /* 0x0000000000787805 */ /* 0x000fc4000001ff00 */
[----:B------:R-:W-:Y:S02]  /*8890*/  CS2R R132, SRZ ;  /* 0x0000000000847805 */ /* 0x000fe4000001ff00 */
[----:B------:R-:W-:Y:S02]  /*88a0*/  CS2R R116, SRZ ;  /* 0x0000000000747805 */ /* 0x000fe4000001ff00 */
[----:B------:R-:W-:Y:S02]  /*88b0*/  CS2R R112, SRZ ;  /* 0x0000000000707805 */ /* 0x000fe4000001ff00 */
[----:B------:R-:W-:Y:S02]  /*88c0*/  CS2R R128, SRZ ;  /* 0x0000000000807805 */ /* 0x000fe4000001ff00 */
[----:B0-----:R-:W-:Y:S02]  /*88d0*/  CS2R R108, SRZ ;  /* 0x00000000006c7805 */ /* 0x001fe4000001ff00 */
        /* <DEDUP_REMOVED lines=17> */
[----:B------:R-:W-:Y:S01]  /*89f0*/  CS2R R56, SRZ ;  /* 0x0000000000387805 */ /* 0x000fe2000001ff00 */
[----:B------:R-:W-:Y:S01]  /*8a00*/  IMAD.MOV.U32 R101, RZ, RZ, RZ ;  /* 0x000000ffff657224 */ /* 0x000fe200078e00ff */
        /* <DEDUP_REMOVED lines=17> */
[----:B------:R-:W-:Y:S02]  /*8b20*/  MOV R7, RZ ;  /* 0x000000ff00077202 */ /* 0x000fe40000000f00 */
        /* <DEDUP_REMOVED lines=13> */
[----:B------:R-:W-:Y:S01]  /*8c00*/  CS2R R24, SRZ ;  /* 0x0000000000187805 */ /* 0x000fe2000001ff00 */
[----:B-1----:R-:W-:Y:S06]  /*8c10*/  @!P1 BRA `(.L_x_1439) ;  /* 0x0000014c00c89947 */ /* 0x002fec0003800000 */
[----:B------:R-:W0:Y:S01]  /*8c20*/  S2R R20, SR_TID.X ;  /* 0x0000000000147919 */ /* 0x000e220000002100 */
[----:B------:R-:W-:Y:S01]  /*8c30*/  BSSY B6, `(.L_x_1440) ;  /* 0x0000020000067945 */ /* 0x000fe20003800000 */
[----:B0-----:R-:W-:-:S05]  /*8c40*/  VIADD R0, R20, 0xffffff80 ;  /* 0xffffff8014007836 */ /* 0x001fca0000000000 */
[----:B------:R-:W-:-:S04]  /*8c50*/  SHF.R.S32.HI R3, RZ, 0x1f, R0 ;  /* 0x0000001fff037819 */ /* 0x000fc80000011400 */
[----:B------:R-:W-:-:S04]  /*8c60*/  LEA.HI R3, R3, R0, RZ, 0x7 ;  /* 0x0000000003037211 */ /* 0x000fc800078f38ff */
[----:B------:R-:W-:-:S06]  /*8c70*/  SHF.R.S32.HI R0, RZ, 0x7, R3 ;  /* 0x00000007ff007819 */ /* 0x000fcc0000011403 */
[----:B------:R-:W0:Y:S02]  /*8c80*/  SHFL.IDX PT, R0, R0, RZ, 0x1f ;  /* 0x00001fff00007589 */ /* 0x000e2400000e0000 */
[----:B0-----:R-:W-:-:S04]  /*8c90*/  LEA.HI R2, R0, R0, RZ, 0x1 ;  /* 0x0000000000027211 */ /* 0x001fc800078f08ff */
[----:B------:R-:W-:Y:S01]  /*8ca0*/  LOP3.LUT R3, R2, 0x1e, RZ, 0xc0, !PT ;  /* 0x0000001e02037812 */ /* 0x000fe200078ec0ff */
[----:B------:R-:W-:-:S03]  /*8cb0*/  VIADD R2, R16, 0x10400 ;  /* 0x0001040010027836 */ /* 0x000fc60000000000 */
[----:B------:R-:W-:Y:S02]  /*8cc0*/  IADD3 R3, R0, -R3, RZ ;  /* 0x8000000300037210 */ /* 0x000fe40007ffe0ff */
[----:B------:R-:W-:-:S03]  /*8cd0*/  LOP3.LUT P0, RZ, R2, 0x3ff, RZ, 0xc0, !PT ;  /* 0x000003ff02ff7812 */ /* 0x000fc6000780c0ff */
[----:B------:R-:W-:Y:S01]  /*8ce0*/  IMAD R3, R3, 0x2000, R2 ;  /* 0x0000200003037824 */ /* 0x000fe200078e0202 */
[----:B------:R-:W-:-:S04]  /*8cf0*/  P2R R23, PR, RZ, 0x1 ;  /* 0x00000001ff177803 */ /* 0x000fc80000000000 */
        /* <DEDUP_REMOVED lines=19> */
.L_x_1441:
[----:B------:R-:W-:Y:S05]  /*8e30*/  BSYNC B6 ;  /* 0x0000000000067941 */ /* 0x000fea0003800000 */
.L_x_1440:
        /* <DEDUP_REMOVED lines=13> */
.L_x_1445:
[----:B-1----:R1:W2:Y:S02]  /*8f10*/  SYNCS.PHASECHK.TRANS64.TRYWAIT P0, [R16+URZ+0x30800], R3 ;  /* 0x03080003100075a7 */ /* 0x0022a4000800017f */
[----:B--2---:R-:W-:Y:S05]  /*8f20*/  @!P0 NANOSLEEP.SYNCS 0x989680 ;  /* 0x009896800000895d */ /* 0x004fea0003900000 */
[----:B------:R-:W2:Y:S02]  /*8f30*/  @!P0 SYNCS.PHASECHK.TRANS64 P0, [R16+URZ+0x30800], R3 ;  /* 0x03080003100085a7 */ /* 0x000ea4000800007f */
[----:B--2---:R-:W-:Y:S05]  /*8f40*/  @!P0 BRA `(.L_x_1445) ;  /* 0xfffffffc00f08947 */ /* 0x004fea000383ffff */
.L_x_1444:
[----:B------:R-:W-:Y:S05]  /*8f50*/  BSYNC B0 ;  /* 0x0000000000007941 */ /* 0x000fea0003800000 */
.L_x_1443:
[----:B------:R-:W-:Y:S05]  /*8f60*/  BRA `(.L_x_1446) ;  /* 0x00000094001c7947 */ /* 0x000fea0003800000 */
.L_x_1442:
[----:B------:R-:W0:Y:S01]  /*8f70*/  LDC.64 R12, c[0x0][0x3d8] ;  /* 0x0000f600ff0c7b82 */ /* 0x000e220000000a00 */
[----:B-----5:R-:W-:Y:S01]  /*8f80*/  SHF.R.S32.HI R3, RZ, 0x1f, R100 ;  /* 0x0000001fff037819 */ /* 0x020fe20000011464 */
[--C-:B------:R-:W-:Y:S01]  /*8f90*/  IMAD.MOV.U32 R8, RZ, RZ, R229.reuse ;  /* 0x000000ffff087224 */ /* 0x100fe200078e00e5 */
[----:B------:R-:W-:Y:S01]  /*8fa0*/  ISETP.NE.AND P4, PT, R23, RZ, PT ;  /* 0x000000ff1700720c */ /* 0x000fe20003f85270 */
[----:B------:R-:W-:Y:S01]  /*8fb0*/  BSSY B6, `(.L_x_1447) ;  /* 0x0000032000067945 */ /* 0x000fe20003800000 */
[----:B------:R-:W-:Y:S02]  /*8fc0*/  SHF.R.S32.HI R5, RZ, 0x1f, R208 ;  /* 0x0000001fff057819 */ /* 0x000fe400000114d0 */
[----:B------:R-:W-:Y:S01]  /*8fd0*/  SHF.R.S32.HI R9, RZ, 0x1f, R229 ;  /* 0x0000001fff097819 */ /* 0x000fe200000114e5 */
[----:B------:R-:W1:Y:S01]  /*8fe0*/  LDC.64 R14, c[0x0][0x3e8] ;  /* 0x0000fa00ff0e7b82 */ /* 0x000e620000000a00 */
[----:B------:R-:W-:Y:S01]  /*8ff0*/  MOV R4, R208 ;  /* 0x000000d000047202 */ /* 0x000fe20000000f00 */
[-C--:B0-----:R-:W-:Y:S01]  /*9000*/  IMAD R0, R3, R12.reuse, RZ ;  /* 0x0000000c03007224 */ /* 0x081fe200078e02ff */
[C---:B------:R-:W-:Y:S01]  /*9010*/  SHF.L.U64.HI R88, R12.reuse, 0x5, R13 ;  /* 0x000000050c587819 */ /* 0x040fe2000001020d */
[-C--:B------:R-:W-:Y:S01]  /*9020*/  IMAD R6, R19, R12.reuse, RZ ;  /* 0x0000000c13067224 */ /* 0x080fe200078e02ff */
[----:B------:R-:W-:Y:S01]  /*9030*/  SHF.L.U32 R89, R12, 0x5, RZ ;  /* 0x000000050c597819 */ /* 0x000fe200000006ff */
[----:B------:R-:W-:-:S04]  /*9040*/  IMAD.WIDE.U32 R86, R100, R12, RZ ;  /* 0x0000000c64567225 */ /* 0x000fc800078e00ff */
[----:B-1----:R-:W-:Y:S01]  /*9050*/  IMAD R3, R3, R14, RZ ;  /* 0x0000000e03037224 */ /* 0x002fe200078e02ff */
[----:B------:R-:W-:Y:S01]  /*9060*/  SHF.L.U64.HI R90, R14, 0x5, R15 ;  /* 0x000000050e5a7819 */ /* 0x000fe2000001020f */
[-C--:B------:R-:W-:Y:S02]  /*9070*/  IMAD R99, R18, R13.reuse, R6 ;  /* 0x0000000d12637224 */ /* 0x080fe400078e0206 */
[C---:B------:R-:W-:Y:S02]  /*9080*/  IMAD R25, R100.reuse, R13, R0 ;  /* 0x0000000d64197224 */ /* 0x040fe400078e0200 */
[----:B------:R-:W-:Y:S02]  /*9090*/  IMAD R3, R100, R15, R3 ;  /* 0x0000000f64037224 */ /* 0x000fe400078e0203 */
[----:B------:R-:W-:-:S04]  /*90a0*/  IMAD.WIDE.U32 R6, R18, R12, R4 ;  /* 0x0000000c12067225 */ /* 0x000fc800078e0004 */
[----:B------:R-:W-:Y:S01]  /*90b0*/  IMAD.WIDE.U32 R10, R18, R12, R8 ;  /* 0x0000000c120a7225 */ /* 0x000fe200078e0008 */
[----:B------:R-:W-:-:S03]  /*90c0*/  IADD3 R97, P0, R6, R86, RZ ;  /* 0x0000005606617210 */ /* 0x000fc60007f1e0ff */
[----:B------:R-:W-:Y:S01]  /*90d0*/  IMAD R20, R19, R14, RZ ;  /* 0x0000000e13147224 */ /* 0x000fe200078e02ff */
[----:B------:R-:W-:Y:S01]  /*90e0*/  IADD3 R95, P2, R10, R86, RZ ;  /* 0x000000560a5f7210 */ /* 0x000fe20007f5e0ff */
[----:B------:R-:W-:-:S04]  /*90f0*/  IMAD.WIDE.U32 R100, R100, R14, RZ ;  /* 0x0000000e64647225 */ /* 0x000fc800078e00ff */
[----:B------:R-:W-:-:S04]  /*9100*/  IMAD.WIDE.U32 R4, R18, R14, R4 ;  /* 0x0000000e12047225 */ /* 0x000fc800078e0004 */
[----:B------:R-:W-:Y:S01]  /*9110*/  IMAD.WIDE.U32 R8, R18, R14, R8 ;  /* 0x0000000e12087225 */ /* 0x000fe200078e0008 */
[----:B------:R-:W-:-:S03]  /*9120*/  IADD3 R23, P1, R4, R100, RZ ;  /* 0x0000006404177210 */ /* 0x000fc60007f3e0ff */
[----:B------:R-:W-:Y:S01]  /*9130*/  IMAD.IADD R25, R25, 0x1, R87 ;  /* 0x0000000119197824 */ /* 0x000fe200078e0257 */
[----:B------:R-:W-:Y:S01]  /*9140*/  IADD3 R91, P3, R8, R100, RZ ;  /* 0x00000064085b7210 */ /* 0x000fe20007f7e0ff */
[----:B------:R-:W-:Y:S02]  /*9150*/  IMAD R20, R18, R15, R20 ;  /* 0x0000000f12147224 */ /* 0x000fe400078e0214 */
[----:B------:R-:W-:Y:S01]  /*9160*/  IMAD.IADD R27, R3, 0x1, R101 ;  /* 0x00000001031b7824 */ /* 0x000fe200078e0265 */
[C---:B------:R-:W-:Y:S01]  /*9170*/  IADD3.X R93, R25.reuse, R7, R99, P0, !PT ;  /* 0x00000007195d7210 */ /* 0x040fe200007fe463 */
[----:B------:R-:W-:Y:S01]  /*9180*/  IMAD.SHL.U32 R92, R14, 0x20, RZ ;  /* 0x000000200e5c7824 */ /* 0x000fe200078e00ff */
[----:B------:R-:W-:Y:S02]  /*9190*/  IADD3.X R99, R25, R99, R11, P2, !PT ;  /* 0x0000006319637210 */ /* 0x000fe400017fe40b */
[C---:B------:R-:W-:Y:S02]  /*91a0*/  IADD3.X R107, R27.reuse, R5, R20, P1, !PT ;  /* 0x000000051b6b7210 */ /* 0x040fe40000ffe414 */
[----:B------:R-:W-:Y:S01]  /*91b0*/  IADD3.X R109, R27, R20, R9, P3, !PT ;  /* 0x000000141b6d7210 */ /* 0x000fe20001ffe409 */
        /* <DEDUP_REMOVED lines=16> */
[----:B-1----:R-:W-:Y:S05]  /*92c0*/  CALL.ABS.NOINC R14 ;  /* 0x000000000e007343 */ /* 0x002fea0003c00000 */
.L_x_1448:
[----:B------:R-:W-:Y:S05]  /*92d0*/  BSYNC B6 ;  /* 0x0000000000067941 */ /* 0x000fea0003800000 */
.L_x_1447:
[----:B------:R-:W2:Y:S01]  /*92e0*/  LDL R110, [R1+0x14] ;  /* 0x00001400016e7983 */ /* 0x000ea20000100800 */
[----:B------:R-:W0:Y:S01]  /*92f0*/  LDC.64 R84, c[0x0][0x3d8] ;  /* 0x0000f600ff547b82 */ /* 0x000e220000000a00 */
[----:B------:R-:W-:Y:S01]  /*9300*/  ULDC.U8 UR4, c[0x0][0x3f0] ;  /* 0x0000fc0000047ab9 */ /* 0x000fe20000000000 */
[----:B------:R-:W-:Y:S01]  /*9310*/  BSSY B0, `(.L_x_1449) ;  /* 0x0000904000007945 */ /* 0x000fe20003800000 */
[----:B------:R-:W-:Y:S01]  /*9320*/  ISETP.NE.AND P0, PT, RZ, UR4, PT ;  /* 0x00000004ff007c0c */ /* 0x000fe2000bf05270 */
[----:B------:R-:W-:-:S04]  /*9330*/  VIADD R20, R18, 0x40 ;  /* 0x0000004012147836 */ /* 0x000fc80000000000 */
[----:B------:R-:W1:Y:S01]  /*9340*/  LDC.64 R14, c[0x0][0x3e8] ;  /* 0x0000fa00ff0e7b82 */ /* 0x000e620000000a00 */
[----:B--2---:R-:W-:Y:S01]  /*9350*/  SHF.R.S32.HI R3, RZ, 0x1f, R110 ;  /* 0x0000001fff037819 */ /* 0x004fe2000001146e */
[----:B0-----:R-:W-:-:S04]  /*9360*/  IMAD.WIDE.U32 R4, R110, R84, RZ ;  /* 0x000000546e047225 */ /* 0x001fc800078e00ff */
[C---:B------:R-:W-:Y:S02]  /*9370*/  IMAD R0, R3.reuse, R84, RZ ;  /* 0x0000005403007224 */ /* 0x040fe400078e02ff */
[-C--:B-1----:R-:W-:Y:S02]  /*9380*/  IMAD R8, R3, R14.reuse, RZ ;  /* 0x0000000e03087224 */ /* 0x082fe400078e02ff */
[C---:B------:R-:W-:Y:S02]  /*9390*/  IMAD R3, R110.reuse, R85, R0 ;  /* 0x000000556e037224 */ /* 0x040fe400078e0200 */
[----:B------:R-:W-:-:S04]  /*93a0*/  IMAD.WIDE.U32 R6, R110, R14, RZ ;  /* 0x0000000e6e067225 */ /* 0x000fc800078e00ff */
[C---:B------:R-:W-:Y:S02]  /*93b0*/  IMAD R9, R110.reuse, R15, R8 ;  /* 0x0000000f6e097224 */ /* 0x040fe400078e0208 */
[----:B------:R-:W-:Y:S02]  /*93c0*/  IMAD R0, R110, -0x80, R225 ;  /* 0xffffff806e007824 */ /* 0x000fe400078e02e1 */
[----:B------:R-:W-:Y:S01]  /*93d0*/  IMAD.IADD R5, R5, 0x1, R3 ;  /* 0x0000000105057824 */ /* 0x000fe200078e0203 */
[----:B------:R-:W-:Y:S01]  /*93e0*/  IADD3 R3, R7, R9, RZ ;  /* 0x0000000907037210 */ /* 0x000fe20007ffe0ff */
[----:B------:R-:W-:Y:S01]  /*93f0*/  IMAD.SHL.U32 R12, R4, 0x80, RZ ;  /* 0x00000080040c7824 */ /* 0x000fe200078e00ff */
[----:B------:R-:W-:Y:S01]  /*9400*/  VIMNMX R9, R0, 0x80, PT ;  /* 0x0000008000097848 */ /* 0x000fe20003fe0100 */
[----:B------:R-:W-:Y:S01]  /*9410*/  IMAD.SHL.U32 R10, R6, 0x80, RZ ;  /* 0x00000080060a7824 */ /* 0x000fe200078e00ff */
[----:B------:R-:W-:Y:S02]  /*9420*/  SHF.L.U64.HI R13, R4, 0x7, R5 ;  /* 0x00000007040d7819 */ /* 0x000fe40000010205 */
[----:B------:R-:W-:Y:S01]  /*9430*/  SHF.L.U64.HI R11, R6, 0x7, R3 ;  /* 0x00000007060b7819 */ /* 0x000fe20000010203 */
[----:B------:R-:W-:Y:S06]  /*9440*/  @!P0 BRA `(.L_x_1450) ;  /* 0x0000004400a08947 */ /* 0x000fec0003800000 */
[----:B------:R0:W5:Y:S04]  /*9450*/  LDL R111, [R1+0x8] ;  /* 0x00000800016f7983 */ /* 0x0001680000100800 */
[----:B------:R0:W5:Y:S04]  /*9460*/  LDL R102, [R1+0x4] ;  /* 0x0000040001667983 */ /* 0x0001680000100800 */
[----:B------:R0:W5:Y:S01]  /*9470*/  LDL R98, [R1+0xc] ;  /* 0x00000c0001627983 */ /* 0x0001620000100800 */
[-C--:B------:R-:W-:Y:S01]  /*9480*/  ISETP.GE.AND P1, PT, R18, R9.reuse, PT ;  /* 0x000000091200720c */ /* 0x080fe20003f26270 */
[----:B------:R-:W-:Y:S01]  /*9490*/  BSSY B1, `(.L_x_1451) ;  /* 0x0000035000017945 */ /* 0x000fe20003800000 */
[----:B------:R-:W-:-:S02]  /*94a0*/  ISETP.GE.AND P0, PT, R20, R9, PT ;  /* 0x000000091400720c */ /* 0x000fc40003f06270 */
[----:B------:R-:W-:Y:S02]  /*94b0*/  CS2R R54, SRZ ;  /* 0x0000000000367805 */ /* 0x000fe4000001ff00 */
[----:B------:R-:W-:Y:S02]  /*94c0*/  ISETP.GE.AND P2, PT, R234, R9, PT ;  /* 0x00000009ea00720c */ /* 0x000fe40003f46270 */
        /* <DEDUP_REMOVED lines=16> */
[----:B0-----:R-:W-:Y:S06]  /*95d0*/  @P1 BRA `(.L_x_1452) ;  /* 0x0000000000801947 */ /* 0x001fec0003800000 */
[----:B------:R-:W-:Y:S01]  /*95e0*/  IADD3 R0, P4, R10, R23, RZ ;  /* 0x000000170a007210 */ /* 0x000fe20007f9e0ff */
[----:B------:R-:W-:Y:S01]  /*95f0*/  ULDC.64 UR4, c[0x0][0x3c8] ;  /* 0x0000f20000047ab9 */ /* 0x000fe20000000a00 */
[----:B------:R-:W-:Y:S01]  /*9600*/  IADD3 R5, P3, R12, R97, RZ ;  /* 0x000000610c057210 */ /* 0x000fe20007f7e0ff */
[----:B------:R-:W-:Y:S01]  /*9610*/  ULDC.64 UR6, c[0x0][0x3e0] ;  /* 0x0000f80000067ab9 */ /* 0x000fe20000000a00 */
[----:B------:R-:W-:Y:S01]  /*9620*/  CS2R R82, SRZ ;  /* 0x0000000000527805 */ /* 0x000fe2000001ff00 */
[----:B------:R-:W-:Y:S01]  /*9630*/  IMAD.X R3, R11, 0x1, R107, P4 ;  /* 0x000000010b037824 */ /* 0x000fe200020e066b */
[----:B------:R-:W-:Y:S02]  /*9640*/  IADD3.X R8, R13, R93, RZ, P3, !PT ;  /* 0x0000005d0d087210 */ /* 0x000fe40001ffe4ff */
[----:B------:R-:W-:Y:S02]  /*9650*/  CS2R R78, SRZ ;  /* 0x00000000004e7805 */ /* 0x000fe4000001ff00 */
[----:B------:R-:W-:Y:S01]  /*9660*/  LEA R4, P3, R5, UR4, 0x1 ;  /* 0x0000000405047c11 */ /* 0x000fe2000f8608ff */
[----:B------:R-:W-:Y:S01]  /*9670*/  ULDC UR4, c[0x0][0x3d4] ;  /* 0x0000f50000047ab9 */ /* 0x000fe20000000800 */
[----:B------:R-:W-:-:S02]  /*9680*/  LEA R6, P4, R0, UR6, 0x1 ;  /* 0x0000000600067c11 */ /* 0x000fc4000f8808ff */
[----:B------:R-:W-:Y:S02]  /*9690*/  CS2R R74, SRZ ;  /* 0x00000000004a7805 */ /* 0x000fe4000001ff00 */
[----:B------:R-:W-:Y:S02]  /*96a0*/  LEA.HI.X R5, R5, UR5, R8, 0x1, P3 ;  /* 0x0000000505057c11 */ /* 0x000fe400098f0c08 */
[----:B------:R-:W-:Y:S02]  /*96b0*/  CS2R R70, SRZ ;  /* 0x0000000000467805 */ /* 0x000fe4000001ff00 */
[----:B------:R-:W-:Y:S01]  /*96c0*/  LEA.HI.X R7, R0, UR7, R3, 0x1, P4 ;  /* 0x0000000700077c11 */ /* 0x000fe2000a0f0c03 */
[----:B------:R-:W-:Y:S01]  /*96d0*/  ULDC.64 UR8, c[0x0][0x208] ;  /* 0x0000820000087ab9 */ /* 0x000fe20000000a00 */
[----:B------:R-:W-:Y:S02]  /*96e0*/  ISETP.GE.AND P3, PT, R208, UR4, PT ;  /* 0x00000004d0007c0c */ /* 0x000fe4000bf66270 */
[----:B-----5:R-:W-:-:S02]  /*96f0*/  ISETP.GE.AND P4, PT, R111, UR4, PT ;  /* 0x000000046f007c0c */ /* 0x020fc4000bf86270 */
[----:B------:R-:W-:Y:S02]  /*9700*/  ISETP.GE.AND P5, PT, R102, UR4, PT ;  /* 0x0000000466007c0c */ /* 0x000fe4000bfa6270 */
[----:B------:R-:W-:Y:S02]  /*9710*/  ISETP.GE.AND P6, PT, R98, UR4, PT ;  /* 0x0000000462007c0c */ /* 0x000fe4000bfc6270 */
        /* <DEDUP_REMOVED lines=12> */
.L_x_1452:
[----:B------:R-:W-:Y:S05]  /*97e0*/  BSYNC B1 ;  /* 0x0000000000017941 */ /* 0x000fea0003800000 */
.L_x_1451:
[----:B------:R-:W-:Y:S04]  /*97f0*/  BSSY B1, `(.L_x_1453) ;  /* 0x0000022000017945 */ /* 0x000fe80003800000 */
[----:B------:R-:W-:Y:S05]  /*9800*/  @P2 BRA `(.L_x_1454) ;  /* 0x0000000000802947 */ /* 0x000fea0003800000 */
[----:B0-----:R-:W-:Y:S01]  /*9810*/  IADD3 R5, P5, P6, R97, R89, R12 ;  /* 0x0000005961057210 */ /* 0x001fe20007ebe00c */
[----:B------:R-:W-:Y:S01]  /*9820*/  ULDC.64 UR4, c[0x0][0x3c8] ;  /* 0x0000f20000047ab9 */ /* 0x000fe20000000a00 */
[----:B------:R-:W-:Y:S01]  /*9830*/  IADD3 R0, P3, P4, R23, R92, R10 ;  /* 0x0000005c17007210 */ /* 0x000fe20007c7e00a */
[----:B------:R-:W-:Y:S01]  /*9840*/  ULDC.64 UR6, c[0x0][0x3e0] ;  /* 0x0000f80000067ab9 */ /* 0x000fe20000000a00 */
[----:B------:R-:W-:Y:S02]  /*9850*/  IADD3.X R8, R93, R88, R13, P5, P6 ;  /* 0x000000585d087210 */ /* 0x000fe40002fec40d */
[----:B------:R-:W-:Y:S02]  /*9860*/  CS2R R66, SRZ ;  /* 0x0000000000427805 */ /* 0x000fe4000001ff00 */
[----:B------:R-:W-:Y:S02]  /*9870*/  IADD3.X R3, R107, R90, R11, P3, P4 ;  /* 0x0000005a6b037210 */ /* 0x000fe40001fe840b */
[----:B------:R-:W-:-:S02]  /*9880*/  CS2R R62, SRZ ;  /* 0x00000000003e7805 */ /* 0x000fc4000001ff00 */
[C---:B------:R-:W-:Y:S01]  /*9890*/  LEA R4, P5, R5.reuse, UR4, 0x1 ;  /* 0x0000000405047c11 */ /* 0x040fe2000f8a08ff */
[----:B------:R-:W-:Y:S01]  /*98a0*/  ULDC UR4, c[0x0][0x3d4] ;  /* 0x0000f50000047ab9 */ /* 0x000fe20000000800 */
[C---:B------:R-:W-:Y:S02]  /*98b0*/  LEA R6, P4, R0.reuse, UR6, 0x1 ;  /* 0x0000000600067c11 */ /* 0x040fe4000f8808ff */
[----:B------:R-:W-:Y:S02]  /*98c0*/  CS2R R56, SRZ ;  /* 0x0000000000387805 */ /* 0x000fe4000001ff00 */
[----:B------:R-:W-:Y:S02]  /*98d0*/  LEA.HI.X R5, R5, UR5, R8, 0x1, P5 ;  /* 0x0000000505057c11 */ /* 0x000fe4000a8f0c08 */
[----:B------:R-:W-:Y:S02]  /*98e0*/  CS2R R54, SRZ ;  /* 0x0000000000367805 */ /* 0x000fe4000001ff00 */
[----:B------:R-:W-:Y:S01]  /*98f0*/  LEA.HI.X R7, R0, UR7, R3, 0x1, P4 ;  /* 0x0000000700077c11 */ /* 0x000fe2000a0f0c03 */
[----:B------:R-:W-:Y:S01]  /*9900*/  ULDC.64 UR8, c[0x0][0x208] ;  /* 0x0000820000087ab9 */ /* 0x000fe20000000a00 */
[----:B------:R-:W-:-:S02]  /*9910*/  ISETP.GE.AND P3, PT, R208, UR4, PT ;  /* 0x00000004d0007c0c */ /* 0x000fc4000bf66270 */
[----:B-----5:R-:W-:Y:S02]  /*9920*/  ISETP.GE.AND P4, PT, R111, UR4, PT ;  /* 0x000000046f007c0c */ /* 0x020fe4000bf86270 */
[----:B------:R-:W-:Y:S02]  /*9930*/  ISETP.GE.AND P5, PT, R102, UR4, PT ;  /* 0x0000000466007c0c */ /* 0x000fe4000bfa6270 */
[----:B------:R-:W-:Y:S02]  /*9940*/  ISETP.GE.AND P6, PT, R98, UR4, PT ;  /* 0x0000000462007c0c */ /* 0x000fe4000bfc6270 */
        /* <DEDUP_REMOVED lines=12> */
.L_x_1454:
[----:B------:R-:W-:Y:S05]  /*9a10*/  BSYNC B1 ;  /* 0x0000000000017941 */ /* 0x000fea0003800000 */
.L_x_1453:
[----:B------:R-:W-:Y:S01]  /*9a20*/  BSSY B1, `(.L_x_1455) ;  /* 0x000002e000017945 */ /* 0x000fe20003800000 */
        /* <DEDUP_REMOVED lines=8> */
[----:B------:R-:W-:Y:S06]  /*9ab0*/  @P0 BRA `(.L_x_1456) ;  /* 0x0000000000900947 */ /* 0x000fec0003800000 */
[----:B01----:R-:W-:Y:S01]  /*9ac0*/  LEA R4, P3, R84, R12, 0x6 ;  /* 0x0000000c54047211 */ /* 0x003fe200078630ff */
[----:B------:R-:W-:Y:S01]  /*9ad0*/  ULDC.64 UR4, c[0x0][0x3c8] ;  /* 0x0000f20000047ab9 */ /* 0x000fe20000000a00 */
[----:B------:R-:W-:Y:S01]  /*9ae0*/  LEA R0, P4, R14, R10, 0x6 ;  /* 0x0000000a0e007211 */ /* 0x000fe200078830ff */
[----:B------:R-:W-:Y:S01]  /*9af0*/  ULDC.64 UR6, c[0x0][0x3e0] ;  /* 0x0000f80000067ab9 */ /* 0x000fe20000000a00 */
[----:B------:R-:W-:Y:S02]  /*9b00*/  IADD3 R5, P5, R4, R97, RZ ;  /* 0x0000006104057210 */ /* 0x000fe40007fbe0ff */
[----:B------:R-:W-:Y:S02]  /*9b10*/  CS2R R48, SRZ ;  /* 0x0000000000307805 */ /* 0x000fe4000001ff00 */
[----:B------:R-:W-:Y:S02]  /*9b20*/  LEA.HI.X R8, R84, R13, R85, 0x6, P3 ;  /* 0x0000000d54087211 */ /* 0x000fe400018f3455 */
[----:B------:R-:W-:-:S02]  /*9b30*/  CS2R R44, SRZ ;  /* 0x00000000002c7805 */ /* 0x000fc4000001ff00 */
[----:B------:R-:W-:Y:S02]  /*9b40*/  IADD3 R0, P6, R0, R23, RZ ;  /* 0x0000001700007210 */ /* 0x000fe40007fde0ff */
[----:B------:R-:W-:Y:S02]  /*9b50*/  CS2R R40, SRZ ;  /* 0x0000000000287805 */ /* 0x000fe4000001ff00 */
[----:B------:R-:W-:Y:S01]  /*9b60*/  LEA.HI.X R6, R14, R11, R15, 0x6, P4 ;  /* 0x0000000b0e067211 */ /* 0x000fe200020f340f */
[----:B------:R-:W-:Y:S01]  /*9b70*/  IMAD.X R8, R8, 0x1, R93, P5 ;  /* 0x0000000108087824 */ /* 0x000fe200028e065d */
[C---:B------:R-:W-:Y:S01]  /*9b80*/  LEA R4, P3, R5.reuse, UR4, 0x1 ;  /* 0x0000000405047c11 */ /* 0x040fe2000f8608ff */
[----:B------:R-:W-:Y:S01]  /*9b90*/  ULDC UR4, c[0x0][0x3d4] ;  /* 0x0000f50000047ab9 */ /* 0x000fe20000000800 */
[----:B------:R-:W-:Y:S01]  /*9ba0*/  CS2R R36, SRZ ;  /* 0x0000000000247805 */ /* 0x000fe2000001ff00 */
[----:B------:R-:W-:Y:S01]  /*9bb0*/  IMAD.X R3, R6, 0x1, R107, P6 ;  /* 0x0000000106037824 */ /* 0x000fe200030e066b */
[----:B------:R-:W-:Y:S01]  /*9bc0*/  LEA R6, P4, R0, UR6, 0x1 ;  /* 0x0000000600067c11 */ /* 0x000fe2000f8808ff */
[----:B------:R-:W-:Y:S01]  /*9bd0*/  ULDC.64 UR8, c[0x0][0x208] ;  /* 0x0000820000087ab9 */ /* 0x000fe20000000a00 */
[----:B------:R-:W-:-:S02]  /*9be0*/  LEA.HI.X R5, R5, UR5, R8, 0x1, P3 ;  /* 0x0000000505057c11 */ /* 0x000fc400098f0c08 */
[----:B------:R-:W-:Y:S02]  /*9bf0*/  LEA.HI.X R7, R0, UR7, R3, 0x1, P4 ;  /* 0x0000000700077c11 */ /* 0x000fe4000a0f0c03 */
[----:B------:R-:W-:Y:S02]  /*9c00*/  ISETP.GE.AND P3, PT, R208, UR4, PT ;  /* 0x00000004d0007c0c */ /* 0x000fe4000bf66270 */
[----:B-----5:R-:W-:Y:S02]  /*9c10*/  ISETP.GE.AND P4, PT, R111, UR4, PT ;  /* 0x000000046f007c0c */ /* 0x020fe4000bf86270 */
[----:B------:R-:W-:Y:S02]  /*9c20*/  ISETP.GE.AND P5, PT, R102, UR4, PT ;  /* 0x0000000466007c0c */ /* 0x000fe4000bfa6270 */
[----:B------:R-:W-:Y:S02]  /*9c30*/  ISETP.GE.AND P6, PT, R98, UR4, PT ;  /* 0x0000000462007c0c */ /* 0x000fe4000bfc6270 */
[----:B------:R-:W-:-:S02]  /*9c40*/  CS2R R50, SRZ ;  /* 0x0000000000327805 */ /* 0x000fc4000001ff00 */
        /* <DEDUP_REMOVED lines=11> */
.L_x_1456:
[----:B------:R-:W-:Y:S05]  /*9d00*/  BSYNC B1 ;  /* 0x0000000000017941 */ /* 0x000fea0003800000 */
.L_x_1455:
[----:B------:R-:W3:Y:S01]  /*9d10*/  LDL R0, [R1+0x70] ;  /* 0x0000700001007983 */ /* 0x000ee20000100800 */
[----:B-----5:R-:W-:Y:S01]  /*9d20*/  IMAD.MOV.U32 R3, RZ, RZ, R71 ;  /* 0x000000ffff037224 */ /* 0x020fe200078e0047 */
[----:B------:R-:W-:Y:S01]  /*9d30*/  MOV R8, R78 ;  /* 0x0000004e00087202 */ /* 0x000fe20000000f00 */
[----:B012---:R-:W-:Y:S01]  /*9d40*/  IMAD.MOV.U32 R6, RZ, RZ, R86 ;  /* 0x000000ffff067224 */ /* 0x007fe200078e0056 */
[----:B------:R-:W-:Y:S01]  /*9d50*/  MOV R4, R100 ;  /* 0x0000006400047202 */ /* 0x000fe20000000f00 */
[----:B------:R-:W0:Y:S01]  /*9d60*/  LDC R86, c[0x0][0x428] ;  /* 0x00010a00ff567b82 */ /* 0x000e220000000800 */
[----:B------:R-:W-:Y:S01]  /*9d70*/  PRMT R95, R3, 0x7610, R95 ;  /* 0x00007610035f7816 */ /* 0x000fe2000000005f */
[----:B------:R-:W-:Y:S01]  /*9d80*/  IMAD.MOV.U32 R3, RZ, RZ, R75 ;  /* 0x000000ffff037224 */ /* 0x000fe200078e004b */
[----:B------:R-:W-:Y:S01]  /*9d90*/  PRMT R105, R105, 0x5410, R8 ;  /* 0x0000541069697816 */ /* 0x000fe20000000008 */
[----:B------:R-:W-:Y:S01]  /*9da0*/  BSSY B1, `(.L_x_1457) ;  /* 0x000004b000017945 */ /* 0x000fe20003800000 */
[----:B------:R-:W-:Y:S01]  /*9db0*/  MOV R8, R68 ;  /* 0x0000004400087202 */ /* 0x000fe20000000f00 */
[----:B------:R-:W-:Y:S01]  /*9dc0*/  IMAD.MOV.U32 R7, RZ, RZ, R25 ;  /* 0x000000ffff077224 */ /* 0x000fe200078e0019 */
[----:B------:R-:W-:Y:S01]  /*9dd0*/  CS2R R28, SRZ ;  /* 0x00000000001c7805 */ /* 0x000fe2000001ff00 */
[----:B------:R-:W-:Y:S01]  /*9de0*/  IMAD.MOV.U32 R5, RZ, RZ, R27 ;  /* 0x000000ffff057224 */ /* 0x000fe200078e001b */
[----:B------:R-:W-:-:S02]  /*9df0*/  PRMT R95, R95, 0x5410, R8 ;  /* 0x000054105f5f7816 */ /* 0x000fc40000000008 */
[----:B------:R-:W-:Y:S02]  /*9e00*/  CS2R R26, SRZ ;  /* 0x00000000001a7805 */ /* 0x000fe4000001ff00 */
[----:B------:R-:W-:Y:S02]  /*9e10*/  MOV R8, R76 ;  /* 0x0000004c00087202 */ /* 0x000fe40000000f00 */
[----:B------:R-:W-:Y:S02]  /*9e20*/  CS2R R34, SRZ ;  /* 0x0000000000227805 */ /* 0x000fe4000001ff00 */
[----:B------:R-:W-:Y:S02]  /*9e30*/  CS2R R24, SRZ ;  /* 0x0000000000187805 */ /* 0x000fe4000001ff00 */
[----:B------:R-:W-:Y:S02]  /*9e40*/  CS2R R20, SRZ ;  /* 0x0000000000147805 */ /* 0x000fe4000001ff00 */
[----:B------:R-:W-:Y:S01]  /*9e50*/  PRMT R105, R8, 0x7610, R105 ;  /* 0x0000761008697816 */ /* 0x000fe20000000069 */
[----:B------:R-:W-:Y:S01]  /*9e60*/  IMAD.MOV.U32 R8, RZ, RZ, R81 ;  /* 0x000000ffff087224 */ /* 0x000fe200078e0051 */
[----:B------:R-:W-:-:S02]  /*9e70*/  CS2R R32, SRZ ;  /* 0x0000000000207805 */ /* 0x000fc4000001ff00 */
[----:B---3--:R-:W-:Y:S01]  /*9e80*/  ISETP.GE.AND P3, PT, R0, R9, PT ;  /* 0x000000090000720c */ /* 0x008fe20003f66270 */
[----:B------:R-:W-:Y:S01]  /*9e90*/  IMAD.MOV.U32 R9, RZ, RZ, R79 ;  /* 0x000000ffff097224 */ /* 0x000fe200078e004f */
[----:B------:R-:W-:-:S04]  /*9ea0*/  MOV R0, R70 ;  /* 0x0000004600007202 */ /* 0x000fc80000000f00 */
[----:B------:R-:W-:Y:S01]  /*9eb0*/  PRMT R94, R94, 0x5410, R0 ;  /* 0x000054105e5e7816 */ /* 0x000fe20000000000 */
[----:B------:R-:W-:Y:S01]  /*9ec0*/  IMAD.MOV.U32 R0, RZ, RZ, R74 ;  /* 0x000000ffff007224 */ /* 0x000fe200078e004a */
[----:B------:R-:W-:Y:S01]  /*9ed0*/  PRMT R103, R9, 0x7610, R103 ;  /* 0x0000761009677816 */ /* 0x000fe20000000067 */
[----:B------:R-:W-:-:S03]  /*9ee0*/  IMAD.MOV.U32 R9, RZ, RZ, R69 ;  /* 0x000000ffff097224 */ /* 0x000fc600078e0045 */
        /* <DEDUP_REMOVED lines=10> */
[----:B------:R-:W-:Y:S02]  /*9f90*/  PRMT R106, R106, 0x5410, R8 ;  /* 0x000054106a6a7816 */ /* 0x000fe40000000008 */
[----:B------:R-:W-:Y:S02]  /*9fa0*/  CS2R R8, SRZ ;  /* 0x0000000000087805 */ /* 0x000fe4000001ff00 */
[----:B------:R-:W-:Y:S01]  /*9fb0*/  PRMT R100, R0, 0x5410, R3 ;  /* 0x0000541000647816 */ /* 0x000fe20000000003 */
[----:B------:R-:W-:Y:S02]  /*9fc0*/  IMAD.MOV.U32 R0, RZ, RZ, R77 ;  /* 0x000000ffff007224 */ /* 0x000fe400078e004d */
[----:B------:R-:W-:-:S03]  /*9fd0*/  IMAD.MOV.U32 R3, RZ, RZ, R80 ;  /* 0x000000ffff037224 */ /* 0x000fc600078e0050 */
[----:B------:R-:W-:Y:S02]  /*9fe0*/  PRMT R103, R103, 0x5410, R0 ;  /* 0x0000541067677816 */ /* 0x000fe40000000000 */
[----:B------:R-:W-:Y:S01]  /*9ff0*/  PRMT R108, R108, 0x5410, R3 ;  /* 0x000054106c6c7816 */ /* 0x000fe20000000003 */
[----:B0-----:R-:W-:Y:S06]  /*a000*/  @P3 BRA `(.L_x_1458) ;  /* 0x0000000000903947 */ /* 0x001fec0003800000 */
[----:B------:R-:W-:Y:S01]  /*a010*/  IMAD.WIDE.U32 R12, R84, 0x60, R12 ;  /* 0x00000060540c7825 */ /* 0x000fe200078e000c */
[----:B------:R-:W-:Y:S01]  /*a020*/  ULDC UR4, c[0x0][0x3d4] ;  /* 0x0000f50000047ab9 */ /* 0x000fe20000000800 */
[----:B------:R-:W-:Y:S01]  /*a030*/  ULDC.64 UR6, c[0x0][0x3c8] ;  /* 0x0000f20000067ab9 */ /* 0x000fe20000000a00 */
[----:B------:R-:W-:Y:S01]  /*a040*/  ULDC.64 UR8, c[0x0][0x3e0] ;  /* 0x0000f80000087ab9 */ /* 0x000fe20000000a00 */
[----:B------:R-:W-:Y:S01]  /*a050*/  IMAD.WIDE.U32 R10, R14, 0x60, R10 ;  /* 0x000000600e0a7825 */ /* 0x000fe200078e000a */
[----:B------:R-:W-:Y:S02]  /*a060*/  IADD3 R97, P4, R97, R12, RZ ;  /* 0x0000000c61617210 */ /* 0x000fe40007f9e0ff */
[----:B------:R-:W-:Y:S02]  /*a070*/  CS2R R34, SRZ ;  /* 0x0000000000227805 */ /* 0x000fe4000001ff00 */
[----:B------:R-:W-:Y:S01]  /*a080*/  CS2R R32, SRZ ;  /* 0x0000000000207805 */ /* 0x000fe2000001ff00 */
[----:B------:R-:W-:Y:S01]  /*a090*/  IMAD R8, R85, 0x60, RZ ;  /* 0x0000006055087824 */ /* 0x000fe200078e02ff */
[----:B------:R-:W-:Y:S01]  /*a0a0*/  IADD3 R23, P5, R23, R10, RZ ;  /* 0x0000000a17177210 */ /* 0x000fe20007fbe0ff */
[----:B------:R-:W-:Y:S01]  /*a0b0*/  IMAD R0, R15, 0x60, RZ ;  /* 0x000000600f007824 */ /* 0x000fe200078e02ff */
[----:B------:R-:W-:-:S02]  /*a0c0*/  ULDC.64 UR10, c[0x0][0x208] ;  /* 0x00008200000a7ab9 */ /* 0x000fc40000000a00 */
[----:B------:R-:W-:Y:S02]  /*a0d0*/  IADD3.X R8, R93, R13, R8, P4, !PT ;  /* 0x0000000d5d087210 */ /* 0x000fe400027fe408 */
[----:B------:R-:W-:Y:S02]  /*a0e0*/  ISETP.GE.AND P4, PT, R208, UR4, PT ;  /* 0x00000004d0007c0c */ /* 0x000fe4000bf86270 */
[----:B------:R-:W-:Y:S02]  /*a0f0*/  IADD3.X R0, R107, R11, R0, P5, !PT ;  /* 0x0000000b6b007210 */ /* 0x000fe40002ffe400 */
[----:B------:R-:W-:Y:S02]  /*a100*/  LEA R10, P5, R97, UR6, 0x1 ;  /* 0x00000006610a7c11 */ /* 0x000fe4000f8a08ff */
[----:B------:R-:W-:Y:S02]  /*a110*/  LEA R12, P6, R23, UR8, 0x1 ;  /* 0x00000008170c7c11 */ /* 0x000fe4000f8c08ff */
[----:B------:R-:W-:-:S02]  /*a120*/  LEA.HI.X R11, R97, UR7, R8, 0x1, P5 ;  /* 0x00000007610b7c11 */ /* 0x000fc4000a8f0c08 */
[----:B------:R-:W-:Y:S02]  /*a130*/  LEA.HI.X R13, R23, UR9, R0, 0x1, P6 ;  /* 0x00000009170d7c11 */ /* 0x000fe4000b0f0c00 */
[----:B------:R-:W-:Y:S01]  /*a140*/  ISETP.GE.AND P6, PT, R111, UR4, PT ;  /* 0x000000046f007c0c */ /* 0x000fe2000bfc6270 */
[----:B------:R0:W5:Y:S01]  /*a150*/  @!P4 LDG.E.64 R34, desc[UR10][R10.64] ;  /* 0x0000000a0a22c981 */ /* 0x000162000c1e1b00 */
[----:B------:R-:W-:-:S03]  /*a160*/  ISETP.GE.AND P5, PT, R102, UR4, PT ;  /* 0x0000000466007c0c */ /* 0x000fc6000bfa6270 */
[----:B------:R0:W5:Y:S01]  /*a170*/  @!P4 LDG.E.64 R32, desc[UR10][R12.64] ;  /* 0x0000000a0c20c981 */ /* 0x000162000c1e1b00 */
[----:B------:R-:W-:Y:S02]  /*a180*/  ISETP.GE.AND P4, PT, R98, UR4, PT ;  /* 0x0000000462007c0c */ /* 0x000fe4000bf86270 */
        /* <DEDUP_REMOVED lines=12> */
.L_x_1458:
[----:B------:R-:W-:Y:S05]  /*a250*/  BSYNC B1 ;  /* 0x0000000000017941 */ /* 0x000fea0003800000 */
.L_x_1457:
[----:B------:R-:W2:Y:S01]  /*a260*/  LDL R23, [R1+0x28] ;  /* 0x0000280001177983 */ /* 0x000ea20000100800 */
[----:B------:R-:W-:Y:S01]  /*a270*/  ISETP.NE.AND P4, PT, R86, 0x1, PT ;  /* 0x000000015600780c */ /* 0x000fe20003f85270 */
[----:B------:R-:W-:Y:S01]  /*a280*/  IMAD.MOV.U32 R3, RZ, RZ, R56 ;  /* 0x000000ffff037224 */ /* 0x000fe200078e0038 */
[----:B0-----:R-:W-:Y:S01]  /*a290*/  MOV R11, R62 ;  /* 0x0000003e000b7202 */ /* 0x001fe20000000f00 */
[----:B------:R-:W3:Y:S01]  /*a2a0*/  LDL R107, [R1+0x68] ;  /* 0x00006800016b7983 */ /* 0x000ee20000100800 */
[----:B------:R-:W-:Y:S01]  /*a2b0*/  IMAD.MOV.U32 R10, RZ, RZ, R57 ;  /* 0x000000ffff0a7224 */ /* 0x000fe200078e0039 */
[----:B------:R-:W-:Y:S01]  /*a2c0*/  MOV R12, R60 ;  /* 0x0000003c000c7202 */ /* 0x000fe20000000f00 */
[----:B------:R-:W-:Y:S01]  /*a2d0*/  IMAD.MOV.U32 R0, RZ, RZ, R55 ;  /* 0x000000ffff007224 */ /* 0x000fe200078e0037 */
[----:B------:R-:W-:Y:S01]  /*a2e0*/  PRMT R92, R92, 0x5410, R3 ;  /* 0x000054105c5c7816 */ /* 0x000fe20000000003 */
[----:B------:R-:W-:Y:S01]  /*a2f0*/  IMAD.MOV.U32 R3, RZ, RZ, R66 ;  /* 0x000000ffff037224 */ /* 0x000fe200078e0042 */
[----:B------:R-:W-:Y:S01]  /*a300*/  PRMT R93, R10, 0x7610, R93 ;  /* 0x000076100a5d7816 */ /* 0x000fe2000000005d */
[----:B------:R-:W-:Y:S01]  /*a310*/  IMAD.MOV.U32 R10, RZ, RZ, R67 ;  /* 0x000000ffff0a7224 */ /* 0x000fe200078e0043 */
[----:B------:R-:W-:Y:S01]  /*a320*/  PRMT R96, R96, 0x5410, R11 ;  /* 0x0000541060607816 */ /* 0x000fe2000000000b */
[----:B------:R-:W-:Y:S01]  /*a330*/  IMAD.MOV.U32 R13, RZ, RZ, R65 ;  /* 0x000000ffff0d7224 */ /* 0x000fe200078e0041 */
[----:B------:R-:W-:Y:S01]  /*a340*/  PRMT R91, R0, 0x7610, R91 ;  /* 0x00007610005b7816 */ /* 0x000fe2000000005b */
[----:B------:R-:W-:Y:S01]  /*a350*/  IMAD.MOV.U32 R0, RZ, RZ, R63 ;  /* 0x000000ffff007224 */ /* 0x000fe200078e003f */
[----:B------:R-:W-:Y:S01]  /*a360*/  MOV R11, R52 ;  /* 0x00000034000b7202 */ /* 0x000fe20000000f00 */
[----:B------:R-:W-:Y:S01]  /*a370*/  ULDC.64 UR4, c[0x0][0x3c8] ;  /* 0x0000f20000047ab9 */ /* 0x000fe20000000a00 */
[----:B------:R-:W-:Y:S01]  /*a380*/  PRMT R101, R3, 0x5410, R10 ;  /* 0x0000541003657816 */ /* 0x000fe2000000000a */
[----:B------:R-:W-:Y:S01]  /*a390*/  IMAD.MOV.U32 R3, RZ, RZ, R58 ;  /* 0x000000ffff037224 */ /* 0x000fe200078e003a */
[----:B------:R-:W-:Y:S01]  /*a3a0*/  PRMT R91, R91, 0x5410, R11 ;  /* 0x000054105b5b7816 */ /* 0x000fe2000000000b */
[----:B------:R-:W-:Y:S01]  /*a3b0*/  IMAD.MOV.U32 R11, RZ, RZ, R59 ;  /* 0x000000ffff0b7224 */ /* 0x000fe200078e003b */
[----:B------:R-:W0:Y:S01]  /*a3c0*/  @P4 LDC R10, c[0x0][0x42c] ;  /* 0x00010b00ff0a4b82 */ /* 0x000e220000000800 */
[----:B------:R-:W-:Y:S01]  /*a3d0*/  PRMT R97, R0, 0x7610, R97 ;  /* 0x0000761000617816 */ /* 0x000fe20000000061 */
[----:B------:R-:W-:Y:S01]  /*a3e0*/  IMAD.MOV.U32 R0, RZ, RZ, R53 ;  /* 0x000000ffff007224 */ /* 0x000fe200078e0035 */
[----:B------:R-:W-:Y:S01]  /*a3f0*/  PRMT R93, R93, 0x5410, R3 ;  /* 0x000054105d5d7816 */ /* 0x000fe20000000003 */
[----:B------:R-:W-:Y:S01]  /*a400*/  IMAD.MOV.U32 R3, RZ, RZ, R61 ;  /* 0x000000ffff037224 */ /* 0x000fe200078e003d */
[----:B------:R-:W-:Y:S01]  /*a410*/  PRMT R94, R11, 0x7610, R94 ;  /* 0x000076100b5e7816 */ /* 0x000fe2000000005e */
[----:B------:R-:W-:Y:S01]  /*a420*/  ULDC.64 UR6, c[0x0][0x3e0] ;  /* 0x0000f80000067ab9 */ /* 0x000fe20000000a00 */
[----:B------:R-:W-:Y:S01]  /*a430*/  PRMT R92, R0, 0x7610, R92 ;  /* 0x00007610005c7816 */ /* 0x000fe2000000005c */
[----:B------:R-:W1:Y:S01]  /*a440*/  @P4 LDC R11, c[0x0][0x430] ;  /* 0x00010c00ff0b4b82 */ /* 0x000e620000000800 */
[----:B------:R-:W-:Y:S01]  /*a450*/  PRMT R97, R97, 0x5410, R12 ;  /* 0x0000541061617816 */ /* 0x000fe2000000000c */
[----:B------:R-:W-:Y:S01]  /*a460*/  IMAD.MOV.U32 R12, RZ, RZ, R64 ;  /* 0x000000ffff0c7224 */ /* 0x000fe200078e0040 */
[----:B------:R-:W-:-:S02]  /*a470*/  LEA R0, R110, R18, 0x7 ;  /* 0x000000126e007211 */ /* 0x000fc400078e38ff */
[----:B------:R-:W-:Y:S02]  /*a480*/  PRMT R98, R3, 0x7610, R98 ;  /* 0x0000761003627816 */ /* 0x000fe40000000062 */
[----:B------:R-:W-:Y:S01]  /*a490*/  PRMT R102, R12, 0x5410, R13 ;  /* 0x000054100c667816 */ /* 0x000fe2000000000d */
[----:B------:R-:W-:Y:S01]  /*a4a0*/  IMAD.MOV.U32 R12, RZ, RZ, R37 ;  /* 0x000000ffff0c7224 */ /* 0x000fe200078e0025 */
[----:B------:R-:W-:Y:S01]  /*a4b0*/  MOV R13, R40 ;  /* 0x00000028000d7202 */ /* 0x000fe20000000f00 */
[----:B--2---:R-:W-:Y:S02]  /*a4c0*/  IMAD R3, R23, 0x20, R0 ;  /* 0x0000002017037824 */ /* 0x004fe400078e0200 */
[----:B------:R-:W-:Y:S02]  /*a4d0*/  IMAD.MOV.U32 R0, RZ, RZ, R36 ;  /* 0x000000ffff007224 */ /* 0x000fe400078e0024 */
[----:B------:R-:W-:-:S03]  /*a4e0*/  IMAD.MOV.U32 R23, RZ, RZ, R41 ;  /* 0x000000ffff177224 */ /* 0x000fc600078e0029 */
[----:B------:R-:W-:Y:S01]  /*a4f0*/  PRMT R86, R12, 0x5410, R0 ;  /* 0x000054100c567816 */ /* 0x000fe20000000000 */
[----:B0-----:R-:W-:-:S04]  /*a500*/  @P4 IMAD.HI.U32 R0, R3, R10, RZ ;  /* 0x0000000a03004227 */ /* 0x001fc800078e00ff */
[----:B------:R-:W-:Y:S01]  /*a510*/  IMAD.MOV.U32 R10, RZ, RZ, R44 ;  /* 0x000000ffff0a7224 */ /* 0x000fe200078e002c */
[----:B-1----:R-:W-:Y:S02]  /*a520*/  @P4 SHF.R.U32.HI R3, RZ, R11, R0 ;  /* 0x0000000bff034219 */ /* 0x002fe40000011600 */
[----:B------:R-:W-:Y:S01]  /*a530*/  PRMT R87, R13, 0x5410, R23 ;  /* 0x000054100d577816 */ /* 0x000fe20000000017 */
[----:B------:R-:W-:Y:S01]  /*a540*/  IMAD.MOV.U32 R23, RZ, RZ, R49 ;  /* 0x000000ffff177224 */ /* 0x000fe200078e0031 */
[----:B------:R-:W-:Y:S01]  /*a550*/  PRMT R88, R88, 0x5410, R10 ;  /* 0x0000541058587816 */ /* 0x000fe2000000000a */
[----:B------:R-:W-:Y:S01]  /*a560*/  IMAD.MOV.U32 R12, RZ, RZ, R45 ;  /* 0x000000ffff0c7224 */ /* 0x000fe200078e002d */
[----:B------:R-:W-:Y:S01]  /*a570*/  MOV R13, R48 ;  /* 0x00000030000d7202 */ /* 0x000fe20000000f00 */
[----:B------:R-:W-:Y:S01]  /*a580*/  IMAD.MOV.U32 R0, RZ, RZ, R38 ;  /* 0x000000ffff007224 */ /* 0x000fe200078e0026 */
[----:B------:R-:W-:Y:S01]  /*a590*/  SHF.R.S32.HI R11, RZ, 0x1f, R3 ;  /* 0x0000001fff0b7819 */ /* 0x000fe20000011403 */
[----:B------:R-:W-:Y:S01]  /*a5a0*/  IMAD.MOV.U32 R10, RZ, RZ, R39 ;  /* 0x000000ffff0a7224 */ /* 0x000fe200078e0027 */
[----:B------:R-:W-:Y:S01]  /*a5b0*/  PRMT R90, R13, 0x5410, R23 ;  /* 0x000054100d5a7816 */ /* 0x000fe20000000017 */
[----:B------:R-:W-:Y:S01]  /*a5c0*/  IMAD.WIDE.U32 R6, R3, R84, R6 ;  /* 0x0000005403067225 */ /* 0x000fe200078e0006 */
[----:B------:R-:W-:-:S02]  /*a5d0*/  PRMT R89, R12, 0x7610, R89 ;  /* 0x000076100c597816 */ /* 0x000fc40000000059 */
[----:B------:R-:W-:Y:S01]  /*a5e0*/  PRMT R23, R10, 0x5410, R0 ;  /* 0x000054100a177816 */ /* 0x000fe20000000000 */
[C---:B------:R-:W-:Y:S01]  /*a5f0*/  IMAD R84, R11.reuse, R84, RZ ;  /* 0x000000540b547224 */ /* 0x040fe200078e02ff */
[----:B------:R-:W-:Y:S01]  /*a600*/  MOV R12, R42 ;  /* 0x0000002a000c7202 */ /* 0x000fe20000000f00 */
[-C--:B------:R-:W-:Y:S02]  /*a610*/  IMAD R0, R11, R14.reuse, RZ ;  /* 0x0000000e0b007224 */ /* 0x080fe400078e02ff */
[----:B------:R-:W-:Y:S01]  /*a620*/  IMAD.WIDE.U32 R10, R3, R14, R4 ;  /* 0x0000000e030a7225 */ /* 0x000fe200078e0004 */
[----:B------:R-:W-:-:S03]  /*a630*/  PRMT R88, R12, 0x7610, R88 ;  /* 0x000076100c587816 */ /* 0x000fc60000000058 */
[C---:B------:R-:W-:Y:S02]  /*a640*/  IMAD R5, R3.reuse, R85, R84 ;  /* 0x0000005503057224 */ /* 0x040fe400078e0254 */
[----:B------:R-:W-:Y:S02]  /*a650*/  IMAD R3, R3, R15, R0 ;  /* 0x0000000f03037224 */ /* 0x000fe400078e0200 */
[----:B------:R-:W-:Y:S01]  /*a660*/  IMAD.MOV.U32 R12, RZ, RZ, R43 ;  /* 0x000000ffff0c7224 */ /* 0x000fe200078e002b */
[----:B------:R-:W-:Y:S01]  /*a670*/  IADD3 R5, R7, R5, RZ ;  /* 0x0000000507057210 */ /* 0x000fe20007ffe0ff */
[----:B------:R-:W-:Y:S01]  /*a680*/  IMAD.IADD R3, R11, 0x1, R3 ;  /* 0x000000010b037824 */ /* 0x000fe200078e0203 */
[----:B------:R-:W-:Y:S02]  /*a690*/  LEA R4, P4, R6, UR4, 0x1 ;  /* 0x0000000406047c11 */ /* 0x000fe4000f8808ff */
[----:B------:R-:W-:Y:S01]  /*a6a0*/  LEA R0, P5, R10, UR6, 0x1 ;  /* 0x000000060a007c11 */ /* 0x000fe2000f8a08ff */
[----:B------:R-:W-:Y:S01]  /*a6b0*/  IMAD.MOV.U32 R13, RZ, RZ, R47 ;  /* 0x000000ffff0d7224 */ /* 0x000fe200078e002f */
[----:B------:R-:W-:Y:S01]  /*a6c0*/  PRMT R84, R12, 0x7610, R84 ;  /* 0x000076100c547816 */ /* 0x000fe20000000054 */
[----:B------:R-:W-:Y:S01]  /*a6d0*/  IMAD.MOV.U32 R12, RZ, RZ, R46 ;  /* 0x000000ffff0c7224 */ /* 0x000fe200078e002e */
[----:B------:R-:W-:Y:S01]  /*a6e0*/  UMOV UR4, 0xffffffff ;  /* 0xffffffff00047882 */ /* 0x000fe20000000000 */
[----:B------:R-:W-:-:S02]  /*a6f0*/  LEA.HI.X R5, R6, UR5, R5, 0x1, P4 ;  /* 0x0000000506057c11 */ /* 0x000fc4000a0f0c05 */
[----:B------:R-:W-:Y:S02]  /*a700*/  LEA.HI.X R3, R10, UR7, R3, 0x1, P5 ;  /* 0x000000070a037c11 */ /* 0x000fe4000a8f0c03 */
[----:B------:R-:W-:Y:S02]  /*a710*/  PRMT R84, R84, 0x5410, R12 ;  /* 0x0000541054547816 */ /* 0x000fe4000000000c */
[----:B------:R-:W-:Y:S02]  /*a720*/  PRMT R85, R13, 0x7610, R85 ;  /* 0x000076100d557816 */ /* 0x000fe40000000055 */
[----:B---3--:R-:W-:Y:S01]  /*a730*/  LEA.HI R6, R107, R107, RZ, 0x1 ;  /* 0x0000006b6b067211 */ /* 0x008fe200078f08ff */
[----:B------:R-:W-:Y:S06]  /*a740*/  BRA.DIV UR4, `(.L_x_1459) ;  /* 0x000001ce045c7947 */ /* 0x000fec000b800000 */
.L_x_1776:
[----:B------:R-:W-:-:S03]  /*a750*/  UMOV UR4, 0xffffffff ;  /* 0xffffffff00047882 */ /* 0x000fc60000000000 */
[----:B------:R-:W-:Y:S05]  /*a760*/  BRA.DIV UR4, `(.L_x_1460) ;  /* 0x000001ce047c7947 */ /* 0x000fea000b800000 */
.L_x_1779:
[----:B------:R-:W-:-:S03]  /*a770*/  UMOV UR4, 0xffffffff ;  /* 0xffffffff00047882 */ /* 0x000fc60000000000 */
[----:B------:R-:W-:Y:S05]  /*a780*/  BRA.DIV UR4, `(.L_x_1461) ;  /* 0x000001ce049c7947 */ /* 0x000fea000b800000 */
.L_x_1782:
[----:B------:R-:W-:-:S03]  /*a790*/  UMOV UR4, 0xffffffff ;  /* 0xffffffff00047882 */ /* 0x000fc60000000000 */
[----:B------:R-:W-:Y:S05]  /*a7a0*/  BRA.DIV UR4, `(.L_x_1462) ;  /* 0x000001ce04bc7947 */ /* 0x000fea000b800000 */
.L_x_1785:
[----:B------:R-:W-:-:S03]  /*a7b0*/  UMOV UR4, 0xffffffff ;  /* 0xffffffff00047882 */ /* 0x000fc60000000000 */
[----:B------:R-:W-:Y:S05]  /*a7c0*/  BRA.DIV UR4, `(.L_x_1463) ;  /* 0x000001ce04dc7947 */ /* 0x000fea000b800000 */
.L_x_1788:
[----:B------:R-:W-:-:S03]  /*a7d0*/  UMOV UR4, 0xffffffff ;  /* 0xffffffff00047882 */ /* 0x000fc60000000000 */
[----:B------:R-:W-:Y:S05]  /*a7e0*/  BRA.DIV UR4, `(.L_x_1464) ;  /* 0x000001ce04fc7947 */ /* 0x000fea000b800000 */
.L_x_1791:
[----:B------:R-:W-:-:S03]  /*a7f0*/  UMOV UR4, 0xffffffff ;  /* 0xffffffff00047882 */ /* 0x000fc60000000000 */
[----:B------:R-:W-:Y:S05]  /*a800*/  BRA.DIV UR4, `(.L_x_1465) ;  /* 0x000001d2041c7947 */ /* 0x000fea000b800000 */
.L_x_1794:
[----:B------:R-:W-:-:S03]  /*a810*/  UMOV UR4, 0xffffffff ;  /* 0xffffffff00047882 */ /* 0x000fc60000000000 */
[----:B------:R-:W-:Y:S05]  /*a820*/  BRA.DIV UR4, `(.L_x_1466) ;  /* 0x000001d2043c7947 */ /* 0x000fea000b800000 */
.L_x_1797:
[----:B------:R-:W-:-:S03]  /*a830*/  UMOV UR4, 0xffffffff ;  /* 0xffffffff00047882 */ /* 0x000fc60000000000 */
[----:B------:R-:W-:Y:S05]  /*a840*/  BRA.DIV UR4, `(.L_x_1467) ;  /* 0x000001d2045c7947 */ /* 0x000fea000b800000 */
.L_x_1800:
[----:B------:R-:W-:-:S03]  /*a850*/  UMOV UR4, 0xffffffff ;  /* 0xffffffff00047882 */ /* 0x000fc60000000000 */
[----:B------:R-:W-:Y:S05]  /*a860*/  BRA.DIV UR4, `(.L_x_1468) ;  /* 0x000001d2047c7947 */ /* 0x000fea000b800000 */
.L_x_1803:
[----:B------:R-:W-:-:S03]  /*a870*/  UMOV UR4, 0xffffffff ;  /* 0xffffffff00047882 */ /* 0x000fc60000000000 */
[----:B------:R-:W-:Y:S05]  /*a880*/  BRA.DIV UR4, `(.L_x_1469) ;  /* 0x000001d2049c7947 */ /* 0x000fea000b800000 */
.L_x_1806:
[----:B------:R-:W-:-:S03]  /*a890*/  UMOV UR4, 0xffffffff ;  /* 0xffffffff00047882 */ /* 0x000fc60000000000 */
[----:B------:R-:W-:Y:S05]  /*a8a0*/  BRA.DIV UR4, `(.L_x_1470) ;  /* 0x000001d204bc7947 */ /* 0x000fea000b800000 */
.L_x_1809:
[----:B------:R-:W-:-:S03]  /*a8b0*/  UMOV UR4, 0xffffffff ;  /* 0xffffffff00047882 */ /* 0x000fc60000000000 */
[----:B------:R-:W-:Y:S05]  /*a8c0*/  BRA.DIV UR4, `(.L_x_1471) ;  /* 0x000001d204dc7947 */ /* 0x000fea000b800000 */
.L_x_1812:
[----:B------:R-:W-:Y:S01]  /*a8d0*/  UMOV UR4, 0xffffffff ;  /* 0xffffffff00047882 */ /* 0x000fe20000000000 */
[----:B------:R-:W-:Y:S02]  /*a8e0*/  LOP3.LUT R6, R6, 0xfffffffe, RZ, 0xc0, !PT ;  /* 0xfffffffe06067812 */ /* 0x000fe400078ec0ff */
[----:B------:R-:W-:Y:S05]  /*a8f0*/  BRA.DIV UR4, `(.L_x_1472) ;  /* 0x000001d204f87947 */ /* 0x000fea000b800000 */
.L_x_1815:
[----:B------:R-:W-:Y:S01]  /*a900*/  UMOV UR4, 0xffffffff ;  /* 0xffffffff00047882 */ /* 0x000fe20000000000 */
[----:B------:R-:W-:Y:S02]  /*a910*/  IMAD.IADD R5, R107, 0x1, -R6 ;  /* 0x000000016b057824 */ /* 0x000fe400078e0a06 */
[----:B------:R-:W-:Y:S05]  /*a920*/  BRA.DIV UR4, `(.L_x_1473) ;  /* 0x000001d604147947 */ /* 0x000fea000b800000 */
.L_x_1818:
[----:B------:R-:W-:Y:S01]  /*a930*/  UMOV UR4, 0xffffffff ;  /* 0xffffffff00047882 */ /* 0x000fe20000000000 */
[----:B------:R-:W-:Y:S02]  /*a940*/  SHF.L.U32 R5, R5, 0x1f, RZ ;  /* 0x0000001f05057819 */ /* 0x000fe400000006ff */
[----:B------:R-:W-:Y:S05]  /*a950*/  BRA.DIV UR4, `(.L_x_1474) ;  /* 0x000001d604307947 */ /* 0x000fea000b800000 */
.L_x_1821:
[----:B------:R-:W0:Y:S01]  /*a960*/  SYNCS.PHASECHK.TRANS64.TRYWAIT P4, [R16+URZ+0x30800], R5 ;  /* 0x03080005100075a7 */ /* 0x000e22000808017f */
[----:B------:R-:W-:Y:S01]  /*a970*/  IMAD.MOV.U32 R0, RZ, RZ, R50 ;  /* 0x000000ffff007224 */ /* 0x000fe200078e0032 */
[----:B------:R-:W-:Y:S01]  /*a980*/  MOV R3, R51 ;  /* 0x0000003300037202 */ /* 0x000fe20000000f00 */
[----:B-----5:R-:W-:Y:S01]  /*a990*/  IMAD.MOV.U32 R4, RZ, RZ, R30 ;  /* 0x000000ffff047224 */ /* 0x020fe200078e001e */
[----:B------:R-:W-:Y:S01]  /*a9a0*/  BSSY B1, `(.L_x_1475) ;  /* 0x000001a000017945 */ /* 0x000fe20003800000 */
        /* <DEDUP_REMOVED lines=19> */
[----:B------:R-:W-:-:S04]  /*aae0*/  MOV R6, R21 ;  /* 0x0000001500067202 */ /* 0x000fc80000000f00 */
[----:B------:R-:W-:Y:S01]  /*aaf0*/  PRMT R11, R4, 0x5410, R6 ;  /* 0x00005410040b7816 */ /* 0x000fe20000000006 */
[----:B------:R-:W-:Y:S01]  /*ab00*/  IMAD.MOV.U32 R4, RZ, RZ, R32 ;  /* 0x000000ffff047224 */ /* 0x000fe200078e0020 */
[----:B------:R-:W-:Y:S02]  /*ab10*/  PRMT R13, R7, 0x5410, R15 ;  /* 0x00005410070d7816 */ /* 0x000fe4000000000f */
[----:B------:R-:W-:Y:S01]  /*ab20*/  MOV R6, R33 ;  /* 0x0000002100067202 */ /* 0x000fe20000000f00 */
[----:B0-----:R-:W-:Y:S06]  /*ab30*/  @!P4 BRA `(.L_x_1476) ;  /* 0x000001d000e0c947 */ /* 0x001fec0003800000 */
.L_x_1822:
[----:B------:R-:W-:Y:S05]  /*ab40*/  BSYNC B1 ;  /* 0x0000000000017941 */ /* 0x000fea0003800000 */
.L_x_1475:
[----:B------:R-:W-:Y:S01]  /*ab50*/  BSSY B1, `(.L_x_1477) ;  /* 0x00000be000017945 */ /* 0x000fe20003800000 */
[----:B------:R-:W-:-:S03]  /*ab60*/  PRMT R15, R4, 0x5410, R6 ;  /* 0x00005410040f7816 */ /* 0x000fc60000000006 */
[----:B------:R-:W-:Y:S05]  /*ab70*/  @P1 BRA `(.L_x_1478) ;  /* 0x0000000800ec1947 */ /* 0x000fea0003800000 */
[----:B------:R-:W2:Y:S01]  /*ab80*/  LDL R109, [R1+0x8] ;  /* 0x00000800016d7983 */ /* 0x000ea20000100800 */
[----:B0-----:R-:W0:Y:S03]  /*ab90*/  LDC R5, c[0x0][0x3d4] ;  /* 0x0000f500ff057b82 */ /* 0x001e260000000800 */
[----:B------:R-:W3:Y:S04]  /*aba0*/  LDL R107, [R1+0x4] ;  /* 0x00000400016b7983 */ /* 0x000ee80000100800 */
[----:B------:R-:W4:Y:S04]  /*abb0*/  LDL R7, [R1+0xc] ;  /* 0x00000c0001077983 */ /* 0x000f280000100800 */
[----:B------:R1:W5:Y:S01]  /*abc0*/  LDL R115, [R1+0x4c] ;  /* 0x00004c0001737983 */ /* 0x0003620000100800 */
[----:B------:R-:W-:Y:S01]  /*abd0*/  BSSY B2, `(.L_x_1479) ;  /* 0x0000030000027945 */ /* 0x000fe20003800000 */
[----:B0-----:R-:W-:-:S02]  /*abe0*/  ISETP.GE.AND P1, PT, R208, R5, PT ;  /* 0x00000005d000720c */ /* 0x001fc40003f26270 */
[-C--:B--2---:R-:W-:Y:S02]  /*abf0*/  ISETP.GE.AND P4, PT, R109, R5.reuse, PT ;  /* 0x000000056d00720c */ /* 0x084fe40003f86270 */
[-C--:B---3--:R-:W-:Y:S02]  /*ac00*/  ISETP.GE.AND P5, PT, R107, R5.reuse, PT ;  /* 0x000000056b00720c */ /* 0x088fe40003fa6270 */
[----:B----4-:R-:W-:-:S07]  /*ac10*/  ISETP.GE.AND P6, PT, R7, R5, PT ;  /* 0x000000050700720c */ /* 0x010fce0003fc6270 */
[----:B-1----:R-:W-:Y:S06]  /*ac20*/  @P1 BRA `(.L_x_1480) ;  /* 0x0000000000a81947 */ /* 0x002fec0003800000 */
[----:B-----5:R-:W0:Y:S01]  /*ac30*/  LDS.128 R4, [R115] ;  /* 0x0000000073047984 */ /* 0x020e220000000c00 */
[----:B------:R-:W-:Y:S01]  /*ac40*/  SHF.R.U32.HI R110, RZ, 0x10, R81 ;  /* 0x00000010ff6e7819 */ /* 0x000fe20000011651 */
[--C-:B------:R-:W-:Y:S01]  /*ac50*/  HADD2.F32 R107, -RZ, R108.reuse.H0_H0 ;  /* 0x2000006cff6b7230 */ /* 0x100fe20000004100 */
[--C-:B------:R-:W-:Y:S01]  /*ac60*/  SHF.R.U32.HI R111, RZ, 0x10, R83.reuse ;  /* 0x00000010ff6f7819 */ /* 0x100fe20000011653 */
[----:B------:R-:W-:Y:S01]  /*ac70*/  HADD2.F32 R109, -RZ, R108.H1_H1 ;  /* 0x3000006cff6d7230 */ /* 0x000fe20000004100 */
[----:B------:R-:W-:Y:S01]  /*ac80*/  SHF.R.U64 R114, R82, 0x10, R83 ;  /* 0x0000001052727819 */ /* 0x000fe20000001253 */
[----:B------:R-:W-:Y:S01]  /*ac90*/  HADD2.F32 R110, -RZ, R110.H0_H0 ;  /* 0x2000006eff6e7230 */ /* 0x000fe20000004100 */
[----:B------:R-:W-:Y:S01]  /*aca0*/  SHF.R.U64 R113, R80, 0x10, R81 ;  /* 0x0000001050717819 */ /* 0x000fe20000001251 */
[----:B------:R-:W-:Y:S02]  /*acb0*/  HADD2.F32 R108, -RZ, R111.H0_H0 ;  /* 0x2000006fff6c7230 */ /* 0x000fe40000004100 */
[----:B0-----:R-:W-:-:S02]  /*acc0*/  HADD2.F32 R83, -RZ, R7.H1_H1 ;  /* 0x30000007ff537230 */ /* 0x001fc40000004100 */
[----:B------:R-:W-:Y:S02]  /*acd0*/  HADD2.F32 R82, -RZ, R7.H0_H0 ;  /* 0x20000007ff527230 */ /* 0x000fe40000004100 */
[--C-:B------:R-:W-:Y:S02]  /*ace0*/  HADD2.F32 R7, -RZ, R4.reuse.H0_H0 ;  /* 0x20000004ff077230 */ /* 0x100fe40000004100 */
[C---:B------:R-:W-:Y:S01]  /*acf0*/  FMUL.FTZ R111, R83.reuse, R110 ;  /* 0x0000006e536f7220 */ /* 0x040fe20000410000 */
[----:B------:R-:W-:Y:S01]  /*ad00*/  FMUL.FTZ R83, R83, R108 ;  /* 0x0000006c53537220 */ /* 0x000fe20000410000 */
[----:B------:R-:W-:Y:S02]  /*ad10*/  HADD2.F32 R4, -RZ, R4.H1_H1 ;  /* 0x30000004ff047230 */ /* 0x000fe40000004100 */
[--C-:B------:R-:W-:Y:S02]  /*ad20*/  HADD2.F32 R80, -RZ, R6.reuse.H0_H0 ;  /* 0x20000006ff507230 */ /* 0x100fe40000004100 */
[----:B------:R-:W-:Y:S01]  /*ad30*/  FFMA.FTZ R110, R82, R110, R83 ;  /* 0x0000006e526e7223 */ /* 0x000fe20000010053 */
[----:B------:R-:W-:-:S02]  /*ad40*/  HADD2.F32 R81, -RZ, R6.H1_H1 ;  /* 0x30000006ff517230 */ /* 0x000fc40000004100 */
[----:B------:R-:W-:Y:S01]  /*ad50*/  FFMA.FTZ R111, R82, R108, -R111 ;  /* 0x0000006c526f7223 */ /* 0x000fe2000001086f */
[--C-:B------:R-:W-:Y:S02]  /*ad60*/  HADD2.F32 R83, -RZ, R106.reuse.H1_H1 ;  /* 0x3000006aff537230 */ /* 0x100fe40000004100 */
[C---:B------:R-:W-:Y:S01]  /*ad70*/  FMUL.FTZ R112, R4.reuse, R109 ;  /* 0x0000006d04707220 */ /* 0x040fe20000410000 */
[--C-:B------:R-:W-:Y:S02]  /*ad80*/  HADD2.F32 R6, -RZ, R5.reuse.H0_H0 ;  /* 0x20000005ff067230 */ /* 0x100fe40000004100 */
[-C--:B------:R-:W-:Y:S01]  /*ad90*/  FMUL.FTZ R108, R4, R107.reuse ;  /* 0x0000006b046c7220 */ /* 0x080fe20000410000 */
[----:B------:R-:W-:Y:S02]  /*ada0*/  HADD2.F32 R106, -RZ, R106.H0_H0 ;  /* 0x2000006aff6a7230 */ /* 0x000fe40000004100 */
[----:B------:R-:W-:Y:S01]  /*adb0*/  FFMA.FTZ R112, R7, R107, -R112 ;  /* 0x0000006b07707223 */ /* 0x000fe20000010870 */
[----:B------:R-:W-:-:S02]  /*adc0*/  HADD2.F32 R5, -RZ, R5.H1_H1 ;  /* 0x30000005ff057230 */ /* 0x000fc40000004100 */
[----:B------:R-:W-:Y:S01]  /*add0*/  FFMA.FTZ R109, R7, R109, R108 ;  /* 0x0000006d076d7223 */ /* 0x000fe2000001006c */
[----:B------:R-:W-:Y:S02]  /*ade0*/  HADD2.F32 R82, -RZ, R113.H0_H0 ;  /* 0x20000071ff527230 */ /* 0x000fe40000004100 */
[CC--:B------:R-:W-:Y:S01]  /*adf0*/  FMUL.FTZ R107, R81.reuse, R83.reuse ;  /* 0x00000053516b7220 */ /* 0x0c0fe20000410000 */
[----:B------:R-:W-:Y:S02]  /*ae00*/  HADD2.F32 R4, -RZ, R114.H0_H0 ;  /* 0x20000072ff047230 */ /* 0x000fe40000004100 */
[----:B------:R-:W-:Y:S01]  /*ae10*/  FMUL.FTZ R108, R81, R106 ;  /* 0x0000006a516c7220 */ /* 0x000fe20000410000 */
[C---:B------:R-:W-:Y:S01]  /*ae20*/  FMUL.FTZ R7, R5.reuse, R82 ;  /* 0x0000005205077220 */ /* 0x040fe20000410000 */
[C---:B------:R-:W-:Y:S01]  /*ae30*/  FFMA.FTZ R107, R80.reuse, R106, -R107 ;  /* 0x0000006a506b7223 */ /* 0x040fe2000001086b */
[-C--:B------:R-:W-:Y:S01]  /*ae40*/  FMUL.FTZ R81, R5, R4.reuse ;  /* 0x0000000405517220 */ /* 0x080fe20000410000 */
[----:B------:R-:W-:Y:S01]  /*ae50*/  FFMA.FTZ R108, R80, R83, R108 ;  /* 0x00000053506c7223 */ /* 0x000fe2000001006c */
[----:B------:R-:W-:Y:S01]  /*ae60*/  FFMA.FTZ R5, R6, R4, -R7 ;  /* 0x0000000406057223 */ /* 0x000fe20000010807 */
[----:B------:R-:W-:Y:S01]  /*ae70*/  F2FP.F16.F32.PACK_AB R7, R110, R111 ;  /* 0x0000006f6e07723e */ /* 0x000fe200000000ff */
[----:B------:R-:W-:Y:S01]  /*ae80*/  FFMA.FTZ R82, R6, R82, R81 ;  /* 0x0000005206527223 */ /* 0x000fe20000010051 */
[----:B------:R-:W-:-:S02]  /*ae90*/  F2FP.F16.F32.PACK_AB R4, R109, R112 ;  /* 0x000000706d04723e */ /* 0x000fc400000000ff */
[----:B------:R-:W-:Y:S02]  /*aea0*/  F2FP.F16.F32.PACK_AB R6, R108, R107 ;  /* 0x0000006b6c06723e */ /* 0x000fe400000000ff */
[----:B------:R-:W-:-:S05]  /*aeb0*/  F2FP.F16.F32.PACK_AB R5, R82, R5 ;  /* 0x000000055205723e */ /* 0x000fca00000000ff */
[----:B------:R0:W-:Y:S02]  /*aec0*/  STS.128 [R115], R4 ;  /* 0x0000000473007388 */ /* 0x0001e40000000c00 */
.L_x_1480:
[----:B------:R-:W-:Y:S05]  /*aed0*/  BSYNC B2 ;  /* 0x0000000000027941 */ /* 0x000fea0003800000 */
.L_x_1479:
[----:B------:R-:W-:Y:S04]  /*aee0*/  BSSY B2, `(.L_x_1481) ;  /* 0x000002c000027945 */ /* 0x000fe80003800000 */
[----:B------:R-:W-:Y:S05]  /*aef0*/  @P4 BRA `(.L_x_1482) ;  /* 0x0000000000a84947 */ /* 0x000fea0003800000 */
[----:B0----5:R-:W0:Y:S01]  /*af00*/  LDS.128 R4, [R115+0x4000] ;  /* 0x0040000073047984 */ /* 0x021e220000000c00 */
[----:B------:R-:W-:Y:S01]  /*af10*/  SHF.R.U32.HI R82, RZ, 0x10, R77 ;  /* 0x00000010ff527819 */ /* 0x000fe2000001164d */
[--C-:B------:R-:W-:Y:S01]  /*af20*/  HADD2.F32 R80, -RZ, R105.reuse.H1_H1 ;  /* 0x30000069ff507230 */ /* 0x100fe20000004100 */
[--C-:B------:R-:W-:Y:S01]  /*af30*/  SHF.R.U32.HI R81, RZ, 0x10, R79.reuse ;  /* 0x00000010ff517819 */ /* 0x100fe2000001164f */
[----:B------:R-:W-:Y:S01]  /*af40*/  HADD2.F32 R105, -RZ, R105.H0_H0 ;  /* 0x20000069ff697230 */ /* 0x000fe20000004100 */
[----:B------:R-:W-:Y:S01]  /*af50*/  SHF.R.U64 R109, R78, 0x10, R79 ;  /* 0x000000104e6d7819 */ /* 0x000fe2000000124f */
[----:B------:R-:W-:Y:S01]  /*af60*/  HADD2.F32 R82, -RZ, R82.H0_H0 ;  /* 0x20000052ff527230 */ /* 0x000fe20000004100 */
[----:B------:R-:W-:Y:S01]  /*af70*/  SHF.R.U64 R107, R76, 0x10, R77 ;  /* 0x000000104c6b7819 */ /* 0x000fe2000000124d */
[----:B------:R-:W-:Y:S02]  /*af80*/  HADD2.F32 R81, -RZ, R81.H0_H0 ;  /* 0x20000051ff517230 */ /* 0x000fe40000004100 */
[----:B0-----:R-:W-:-:S02]  /*af90*/  HADD2.F32 R79, -RZ, R7.H1_H1 ;  /* 0x30000007ff4f7230 */ /* 0x001fc40000004100 */
[----:B------:R-:W-:Y:S02]  /*afa0*/  HADD2.F32 R78, -RZ, R7.H0_H0 ;  /* 0x20000007ff4e7230 */ /* 0x000fe40000004100 */
[--C-:B------:R-:W-:Y:S02]  /*afb0*/  HADD2.F32 R7, -RZ, R4.reuse.H0_H0 ;  /* 0x20000004ff077230 */ /* 0x100fe40000004100 */
[CC--:B------:R-:W-:Y:S01]  /*afc0*/  FMUL.FTZ R83, R79.reuse, R82.reuse ;  /* 0x000000524f537220 */ /* 0x0c0fe20000410000 */
[----:B------:R-:W-:Y:S01]  /*afd0*/  FMUL.FTZ R79, R79, R81 ;  /* 0x000000514f4f7220 */ /* 0x000fe20000410000 */
[----:B------:R-:W-:Y:S02]  /*afe0*/  HADD2.F32 R4, -RZ, R4.H1_H1 ;  /* 0x30000004ff047230 */ /* 0x000fe40000004100 */
[--C-:B------:R-:W-:Y:S02]  /*aff0*/  HADD2.F32 R76, -RZ, R6.reuse.H0_H0 ;  /* 0x20000006ff4c7230 */ /* 0x100fe40000004100 */
[----:B------:R-:W-:Y:S01]  /*b000*/  FFMA.FTZ R108, R78, R82, R79 ;  /* 0x000000524e6c7223 */ /* 0x000fe2000001004f */
[----:B------:R-:W-:-:S02]  /*b010*/  HADD2.F32 R77, -RZ, R6.H1_H1 ;  /* 0x30000006ff4d7230 */ /* 0x000fc40000004100 */
[----:B------:R-:W-:Y:S01]  /*b020*/  FMUL.FTZ R106, R4, R105 ;  /* 0x00000069046a7220 */ /* 0x000fe20000410000 */
[----:B------:R-:W-:Y:S02]  /*b030*/  HADD2.F32 R79, -RZ, R103.H1_H1 ;  /* 0x30000067ff4f7230 */ /* 0x000fe40000004100 */
[----:B------:R-:W-:Y:S01]  /*b040*/  FFMA.FTZ R83, R78, R81, -R83 ;  /* 0x000000514e537223 */ /* 0x000fe20000010853 */
[----:B------:R-:W-:Y:S02]  /*b050*/  HADD2.F32 R6, -RZ, R5.H0_H0 ;  /* 0x20000005ff067230 */ /* 0x000fe40000004100 */
[-C--:B------:R-:W-:Y:S01]  /*b060*/  FMUL.FTZ R82, R4, R80.reuse ;  /* 0x0000005004527220 */ /* 0x080fe20000410000 */
[----:B------:R-:W-:Y:S02]  /*b070*/  HADD2.F32 R103, -RZ, R103.H0_H0 ;  /* 0x20000067ff677230 */ /* 0x000fe40000004100 */
[----:B------:R-:W-:Y:S01]  /*b080*/  FFMA.FTZ R106, R7, R80, -R106 ;  /* 0x00000050076a7223 */ /* 0x000fe2000001086a */
[----:B------:R-:W-:-:S02]  /*b090*/  HADD2.F32 R5, -RZ, R5.H1_H1 ;  /* 0x30000005ff057230 */ /* 0x000fc40000004100 */
[----:B------:R-:W-:Y:S01]  /*b0a0*/  FFMA.FTZ R105, R7, R105, R82 ;  /* 0x0000006907697223 */ /* 0x000fe20000010052 */
[----:B------:R-:W-:Y:S02]  /*b0b0*/  HADD2.F32 R78, -RZ, R107.H0_H0 ;  /* 0x2000006bff4e7230 */ /* 0x000fe40000004100 */
[C---:B------:R-:W-:Y:S01]  /*b0c0*/  FMUL.FTZ R81, R77.reuse, R79 ;  /* 0x0000004f4d517220 */ /* 0x040fe20000410000 */
[----:B------:R-:W-:Y:S02]  /*b0d0*/  HADD2.F32 R4, -RZ, R109.H0_H0 ;  /* 0x2000006dff047230 */ /* 0x000fe40000004100 */
[-C--:B------:R-:W-:Y:S01]  /*b0e0*/  FMUL.FTZ R80, R77, R103.reuse ;  /* 0x000000674d507220 */ /* 0x080fe20000410000 */
        /* <DEDUP_REMOVED lines=10> */
[----:B------:R1:W-:Y:S02]  /*b190*/  STS.128 [R115+0x4000], R4 ;  /* 0x0040000473007388 */ /* 0x0003e40000000c00 */
.L_x_1482:
[----:B------:R-:W-:Y:S05]  /*b1a0*/  BSYNC B2 ;  /* 0x0000000000027941 */ /* 0x000fea0003800000 */
.L_x_1481:
[----:B------:R-:W-:Y:S04]  /*b1b0*/  BSSY B2, `(.L_x_1483) ;  /* 0x000002c000027945 */ /* 0x000fe80003800000 */
[----:B------:R-:W-:Y:S05]  /*b1c0*/  @P5 BRA `(.L_x_1484) ;  /* 0x0000000000a85947 */ /* 0x000fea0003800000 */
[----:B01---5:R-:W0:Y:S01]  /*b1d0*/  LDS.128 R4, [R115+0x8000] ;  /* 0x0080000073047984 */ /* 0x023e220000000c00 */
[----:B------:R-:W-:Y:S01]  /*b1e0*/  SHF.R.U32.HI R77, RZ, 0x10, R75 ;  /* 0x00000010ff4d7819 */ /* 0x000fe2000001164b */
[----:B------:R-:W-:Y:S01]  /*b1f0*/  HADD2.F32 R76, -RZ, R99.H0_H0 ;  /* 0x20000063ff4c7230 */ /* 0x000fe20000004100 */
[----:B------:R-:W-:Y:S01]  /*b200*/  SHF.R.U32.HI R79, RZ, 0x10, R73 ;  /* 0x00000010ff4f7819 */ /* 0x000fe20000011649 */
[--C-:B------:R-:W-:Y:S01]  /*b210*/  HADD2.F32 R78, -RZ, R100.reuse.H0_H0 ;  /* 0x20000064ff4e7230 */ /* 0x100fe20000004100 */
[----:B------:R-:W-:Y:S01]  /*b220*/  SHF.R.U64 R103, R74, 0x10, R75 ;  /* 0x000000104a677819 */ /* 0x000fe2000000124b */
[----:B------:R-:W-:Y:S01]  /*b230*/  HADD2.F32 R77, -RZ, R77.H0_H0 ;  /* 0x2000004dff4d7230 */ /* 0x000fe20000004100 */
[----:B------:R-:W-:Y:S01]  /*b240*/  SHF.R.U64 R83, R72, 0x10, R73 ;  /* 0x0000001048537819 */ /* 0x000fe20000001249 */
[----:B------:R-:W-:Y:S02]  /*b250*/  HADD2.F32 R79, -RZ, R79.H0_H0 ;  /* 0x2000004fff4f7230 */ /* 0x000fe40000004100 */
[----:B------:R-:W-:-:S02]  /*b260*/  HADD2.F32 R100, -RZ, R100.H1_H1 ;  /* 0x30000064ff647230 */ /* 0x000fc40000004100 */
[----:B------:R-:W-:Y:S02]  /*b270*/  HADD2.F32 R99, -RZ, R99.H1_H1 ;  /* 0x30000063ff637230 */ /* 0x000fe40000004100 */
[--C-:B0-----:R-:W-:Y:S02]  /*b280*/  HADD2.F32 R75, -RZ, R7.reuse.H1_H1 ;  /* 0x30000007ff4b7230 */ /* 0x101fe40000004100 */
[----:B------:R-:W-:Y:S02]  /*b290*/  HADD2.F32 R74, -RZ, R7.H0_H0 ;  /* 0x20000007ff4a7230 */ /* 0x000fe40000004100 */
[--C-:B------:R-:W-:Y:S02]  /*b2a0*/  HADD2.F32 R7, -RZ, R4.reuse.H0_H0 ;  /* 0x20000004ff077230 */ /* 0x100fe40000004100 */
[C---:B------:R-:W-:Y:S01]  /*b2b0*/  FMUL.FTZ R82, R75.reuse, R77 ;  /* 0x0000004d4b527220 */ /* 0x040fe20000410000 */
[----:B------:R-:W-:Y:S02]  /*b2c0*/  HADD2.F32 R4, -RZ, R4.H1_H1 ;  /* 0x30000004ff047230 */ /* 0x000fe40000004100 */
[----:B------:R-:W-:Y:S01]  /*b2d0*/  FMUL.FTZ R81, R75, R79 ;  /* 0x0000004f4b517220 */ /* 0x000fe20000410000 */
[----:B------:R-:W-:-:S02]  /*b2e0*/  HADD2.F32 R72, -RZ, R6.H0_H0 ;  /* 0x20000006ff487230 */ /* 0x000fc40000004100 */
[----:B------:R-:W-:Y:S01]  /*b2f0*/  FFMA.FTZ R106, R74, R79, R82 ;  /* 0x0000004f4a6a7223 */ /* 0x000fe20000010052 */
[----:B------:R-:W-:Y:S02]  /*b300*/  HADD2.F32 R73, -RZ, R6.H1_H1 ;  /* 0x30000006ff497230 */ /* 0x000fe40000004100 */
[----:B------:R-:W-:Y:S01]  /*b310*/  FMUL.FTZ R80, R4, R78 ;  /* 0x0000004e04507220 */ /* 0x000fe20000410000 */
[--C-:B------:R-:W-:Y:S02]  /*b320*/  HADD2.F32 R6, -RZ, R5.reuse.H0_H0 ;  /* 0x20000005ff067230 */ /* 0x100fe40000004100 */
[----:B------:R-:W-:Y:S01]  /*b330*/  FFMA.FTZ R81, R74, R77, -R81 ;  /* 0x0000004d4a517223 */ /* 0x000fe20000010851 */
[-C--:B------:R-:W-:Y:S01]  /*b340*/  FMUL.FTZ R82, R4, R76.reuse ;  /* 0x0000004c04527220 */ /* 0x080fe20000410000 */
[----:B------:R-:W-:Y:S02]  /*b350*/  HADD2.F32 R5, -RZ, R5.H1_H1 ;  /* 0x30000005ff057230 */ /* 0x000fe40000004100 */
[----:B------:R-:W-:Y:S01]  /*b360*/  FFMA.FTZ R80, R7, R76, -R80 ;  /* 0x0000004c07507223 */ /* 0x000fe20000010850 */
[----:B------:R-:W-:-:S02]  /*b370*/  HADD2.F32 R74, -RZ, R83.H0_H0 ;  /* 0x20000053ff4a7230 */ /* 0x000fc40000004100 */
[----:B------:R-:W-:Y:S01]  /*b380*/  FFMA.FTZ R75, R7, R78, R82 ;  /* 0x0000004e074b7223 */ /* 0x000fe20000010052 */
[----:B------:R-:W-:Y:S02]  /*b390*/  HADD2.F32 R4, -RZ, R103.H0_H0 ;  /* 0x20000067ff047230 */ /* 0x000fe40000004100 */
[C---:B------:R-:W-:Y:S01]  /*b3a0*/  FMUL.FTZ R77, R73.reuse, R100 ;  /* 0x00000064494d7220 */ /* 0x040fe20000410000 */
[-C--:B------:R-:W-:Y:S01]  /*b3b0*/  FMUL.FTZ R79, R73, R99.reuse ;  /* 0x00000063494f7220 */ /* 0x080fe20000410000 */
[C---:B------:R-:W-:Y:S01]  /*b3c0*/  FMUL.FTZ R7, R5.reuse, R74 ;  /* 0x0000004a05077220 */ /* 0x040fe20000410000 */
[----:B------:R-:W-:Y:S01]  /*b3d0*/  FMUL.FTZ R73, R5, R4 ;  /* 0x0000000405497220 */ /* 0x000fe20000410000 */
[C---:B------:R-:W-:Y:S01]  /*b3e0*/  FFMA.FTZ R77, R72.reuse, R99, -R77 ;  /* 0x00000063484d7223 */ /* 0x040fe2000001084d */
[----:B------:R-:W-:Y:S01]  /*b3f0*/  FFMA.FTZ R72, R72, R100, R79 ;  /* 0x0000006448487223 */ /* 0x000fe2000001004f */
[C---:B------:R-:W-:Y:S01]  /*b400*/  FFMA.FTZ R5, R6.reuse, R4, -R7 ;  /* 0x0000000406057223 */ /* 0x040fe20000010807 */
[----:B------:R-:W-:Y:S01]  /*b410*/  FFMA.FTZ R74, R6, R74, R73 ;  /* 0x0000004a064a7223 */ /* 0x000fe20000010049 */
[----:B------:R-:W-:-:S02]  /*b420*/  F2FP.F16.F32.PACK_AB R7, R106, R81 ;  /* 0x000000516a07723e */ /* 0x000fc400000000ff */
[----:B------:R-:W-:Y:S02]  /*b430*/  F2FP.F16.F32.PACK_AB R6, R72, R77 ;  /* 0x0000004d4806723e */ /* 0x000fe400000000ff */
[----:B------:R-:W-:Y:S02]  /*b440*/  F2FP.F16.F32.PACK_AB R4, R75, R80 ;  /* 0x000000504b04723e */ /* 0x000fe400000000ff */
[----:B------:R-:W-:-:S05]  /*b450*/  F2FP.F16.F32.PACK_AB R5, R74, R5 ;  /* 0x000000054a05723e */ /* 0x000fca00000000ff */
[----:B------:R2:W-:Y:S02]  /*b460*/  STS.128 [R115+0x8000], R4 ;  /* 0x0080000473007388 */ /* 0x0005e40000000c00 */
.L_x_1484:
[----:B------:R-:W-:Y:S05]  /*b470*/  BSYNC B2 ;  /* 0x0000000000027941 */ /* 0x000fea0003800000 */
.L_x_1483:
[----:B------:R-:W-:Y:S05]  /*b480*/  @P6 BRA `(.L_x_1478) ;  /* 0x0000000000a86947 */ /* 0x000fea0003800000 */
[----:B012--5:R-:W0:Y:S01]  /*b490*/  LDS.128 R4, [R115+0xc000] ;  /* 0x00c0000073047984 */ /* 0x027e220000000c00 */
[----:B------:R-:W-:Y:S01]  /*b4a0*/  SHF.R.U32.HI R73, RZ, 0x10, R71 ;  /* 0x00000010ff497819 */ /* 0x000fe20000011647 */
[----:B------:R-:W-:Y:S01]  /*b4b0*/  HADD2.F32 R72, -RZ, R94.H1_H1 ;  /* 0x3000005eff487230 */ /* 0x000fe20000004100 */
[----:B------:R-:W-:Y:S01]  /*b4c0*/  SHF.R.U32.HI R75, RZ, 0x10, R69 ;  /* 0x00000010ff4b7819 */ /* 0x000fe20000011645 */
[----:B------:R-:W-:Y:S01]  /*b4d0*/  HADD2.F32 R74, -RZ, R95.H1_H1 ;  /* 0x3000005fff4a7230 */ /* 0x000fe20000004100 */
[----:B------:R-:W-:Y:S01]  /*b4e0*/  SHF.R.U64 R81, R70, 0x10, R71 ;  /* 0x0000001046517819 */ /* 0x000fe20000001247 */
[----:B------:R-:W-:Y:S01]  /*b4f0*/  HADD2.F32 R73, -RZ, R73.H0_H0 ;  /* 0x20000049ff497230 */ /* 0x000fe20000004100 */
[----:B------:R-:W-:Y:S01]  /*b500*/  SHF.R.U64 R79, R68, 0x10, R69 ;  /* 0x00000010444f7819 */ /* 0x000fe20000001245 */
[----:B------:R-:W-:Y:S02]  /*b510*/  HADD2.F32 R75, -RZ, R75.H0_H0 ;  /* 0x2000004bff4b7230 */ /* 0x000fe40000004100 */
[----:B------:R-:W-:-:S02]  /*b520*/  HADD2.F32 R95, -RZ, R95.H0_H0 ;  /* 0x2000005fff5f7230 */ /* 0x000fc40000004100 */
        /* <DEDUP_REMOVED lines=32> */
.L_x_1478:
[----:B------:R-:W-:Y:S05]  /*b730*/  BSYNC B1 ;  /* 0x0000000000017941 */ /* 0x000fea0003800000 */
.L_x_1477:
[----:B------:R-:W-:Y:S04]  /*b740*/  BSSY B1, `(.L_x_1485) ;  /* 0x00000bd000017945 */ /* 0x000fe80003800000 */
[----:B------:R-:W-:Y:S05]  /*b750*/  @P2 BRA `(.L_x_1486) ;  /* 0x0000000800ec2947 */ /* 0x000fea0003800000 */
[----:B0123--:R-:W2:Y:S01]  /*b760*/  LDL R7, [R1+0x8] ;  /* 0x0000080001077983 */ /* 0x00fea20000100800 */
[----:B------:R-:W0:Y:S03]  /*b770*/  LDC R5, c[0x0][0x3d4] ;  /* 0x0000f500ff057b82 */ /* 0x000e260000000800 */
        /* <DEDUP_REMOVED lines=9> */
[----:B-----5:R-:W0:Y:S01]  /*b810*/  LDS.128 R4, [R78+0x1000] ;  /* 0x001000004e047984 */ /* 0x020e220000000c00 */
        /* <DEDUP_REMOVED lines=41> */
.L_x_1488:
[----:B------:R-:W-:Y:S05]  /*bab0*/  BSYNC B2 ;  /* 0x0000000000027941 */ /* 0x000fea0003800000 */
.L_x_1487:
[----:B------:R-:W-:Y:S04]  /*bac0*/  BSSY B2, `(.L_x_1489) ;  /* 0x000002c000027945 */ /* 0x000fe80003800000 */
[----:B------:R-:W-:Y:S05]  /*bad0*/  @P2 BRA `(.L_x_1490) ;  /* 0x0000000000a82947 */ /* 0x000fea0003800000 */
[----:B0----5:R-:W0:Y:S01]  /*bae0*/  LDS.128 R4, [R78+0x5000] ;  /* 0x005000004e047984 */ /* 0x021e220000000c00 */
[----:B------:R-:W-:Y:S01]  /*baf0*/  SHF.R.U32.HI R66, RZ, 0x10, R61 ;  /* 0x00000010ff427819 */ /* 0x000fe2000001163d */
[----:B------:R-:W-:Y:S01]  /*bb00*/  HADD2.F32 R96, -RZ, R96.H1_H1 ;  /* 0x30000060ff607230 */ /* 0x000fe20000004100 */
[--C-:B------:R-:W-:Y:S01]  /*bb10*/  SHF.R.U32.HI R64, RZ, 0x10, R63.reuse ;  /* 0x00000010ff407819 */ /* 0x100fe2000001163f */
[--C-:B------:R-:W-:Y:S01]  /*bb20*/  HADD2.F32 R65, -RZ, R97.reuse.H1_H1 ;  /* 0x30000061ff417230 */ /* 0x100fe20000004100 */
        /* <DEDUP_REMOVED lines=12> */
[C---:B------:R-:W-:Y:S01]  /*bbf0*/  FFMA.FTZ R69, R62.reuse, R64, -R67 ;  /* 0x000000403e457223 */ /* 0x040fe20000010843 */
[----:B------:R-:W-:Y:S02]  /*bc00*/  HADD2.F32 R61, -RZ, R6.H1_H1 ;  /* 0x30000006ff3d7230 */ /* 0x000fe40000004100 */
[----:B------:R-:W-:Y:S01]  /*bc10*/  FFMA.FTZ R66, R62, R66, R63 ;  /* 0x000000423e427223 */ /* 0x000fe2000001003f */
[--C-:B------:R-:W-:Y:S02]  /*bc20*/  HADD2.F32 R6, -RZ, R5.reuse.H0_H0 ;  /* 0x20000005ff067230 */ /* 0x100fe40000004100 */
[C---:B------:R-:W-:Y:S01]  /*bc30*/  FMUL.FTZ R68, R4.reuse, R65 ;  /* 0x0000004104447220 */ /* 0x040fe20000410000 */
[----:B------:R-:W-:Y:S01]  /*bc40*/  FMUL.FTZ R64, R4, R96 ;  /* 0x0000006004407220 */ /* 0x000fe20000410000 */
[----:B------:R-:W-:Y:S02]  /*bc50*/  HADD2.F32 R63, -RZ, R98.H0_H0 ;  /* 0x20000062ff3f7230 */ /* 0x000fe40000004100 */
[----:B------:R-:W-:-:S02]  /*bc60*/  HADD2.F32 R5, -RZ, R5.H1_H1 ;  /* 0x30000005ff057230 */ /* 0x000fc40000004100 */
[C---:B------:R-:W-:Y:S01]  /*bc70*/  FFMA.FTZ R65, R7.reuse, R65, R64 ;  /* 0x0000004107417223 */ /* 0x040fe20000010040 */
[----:B------:R-:W-:Y:S02]  /*bc80*/  HADD2.F32 R62, -RZ, R70.H0_H0 ;  /* 0x20000046ff3e7230 */ /* 0x000fe40000004100 */
[----:B------:R-:W-:Y:S01]  /*bc90*/  FFMA.FTZ R68, R7, R96, -R68 ;  /* 0x0000006007447223 */ /* 0x000fe20000010844 */
[----:B------:R-:W-:Y:S02]  /*bca0*/  HADD2.F32 R4, -RZ, R71.H0_H0 ;  /* 0x20000047ff047230 */ /* 0x000fe40000004100 */
[C---:B------:R-:W-:Y:S01]  /*bcb0*/  FMUL.FTZ R67, R61.reuse, R63 ;  /* 0x0000003f3d437220 */ /* 0x040fe20000410000 */
[-C--:B------:R-:W-:Y:S01]  /*bcc0*/  FMUL.FTZ R64, R61, R97.reuse ;  /* 0x000000613d407220 */ /* 0x080fe20000410000 */
[C---:B------:R-:W-:Y:S01]  /*bcd0*/  FMUL.FTZ R7, R5.reuse, R62 ;  /* 0x0000003e05077220 */ /* 0x040fe20000410000 */
        /* <DEDUP_REMOVED lines=10> */
.L_x_1490:
[----:B------:R-:W-:Y:S05]  /*bd80*/  BSYNC B2 ;  /* 0x0000000000027941 */ /* 0x000fea0003800000 */
.L_x_1489:
[----:B------:R-:W-:Y:S04]  /*bd90*/  BSSY B2, `(.L_x_1491) ;  /* 0x000002c000027945 */ /* 0x000fe80003800000 */
[----:B------:R-:W-:Y:S05]  /*bda0*/  @P4 BRA `(.L_x_1492) ;  /* 0x0000000000a84947 */ /* 0x000fea0003800000 */
[----:B01---5:R-:W0:Y:S01]  /*bdb0*/  LDS.128 R4, [R78+0x9000] ;  /* 0x009000004e047984 */ /* 0x023e220000000c00 */
[----:B------:R-:W-:Y:S01]  /*bdc0*/  SHF.R.U32.HI R61, RZ, 0x10, R57 ;  /* 0x00000010ff3d7819 */ /* 0x000fe20000011639 */
[----:B------:R-:W-:Y:S01]  /*bdd0*/  HADD2.F32 R60, -RZ, R92.H1_H1 ;  /* 0x3000005cff3c7230 */ /* 0x000fe20000004100 */
[--C-:B------:R-:W-:Y:S01]  /*bde0*/  SHF.R.U32.HI R63, RZ, 0x10, R59.reuse ;  /* 0x00000010ff3f7819 */ /* 0x100fe2000001163b */
[----:B------:R-:W-:Y:S01]  /*bdf0*/  HADD2.F32 R62, -RZ, R93.H1_H1 ;  /* 0x3000005dff3e7230 */ /* 0x000fe20000004100 */
[----:B------:R-:W-:Y:S01]  /*be00*/  SHF.R.U64 R67, R58, 0x10, R59 ;  /* 0x000000103a437819 */ /* 0x000fe2000000123b */
[----:B------:R-:W-:Y:S01]  /*be10*/  HADD2.F32 R61, -RZ, R61.H0_H0 ;  /* 0x2000003dff3d7230 */ /* 0x000fe20000004100 */
[----:B------:R-:W-:Y:S01]  /*be20*/  SHF.R.U64 R69, R56, 0x10, R57 ;  /* 0x0000001038457819 */ /* 0x000fe20000001239 */
[----:B------:R-:W-:Y:S02]  /*be30*/  HADD2.F32 R63, -RZ, R63.H0_H0 ;  /* 0x2000003fff3f7230 */ /* 0x000fe40000004100 */
[----:B------:R-:W-:-:S02]  /*be40*/  HADD2.F32 R94, -RZ, R94.H0_H0 ;  /* 0x2000005eff5e7230 */ /* 0x000fc40000004100 */
[----:B------:R-:W-:Y:S02]  /*be50*/  HADD2.F32 R93, -RZ, R93.H0_H0 ;  /* 0x2000005dff5d7230 */ /* 0x000fe40000004100 */
        /* <DEDUP_REMOVED lines=31> */
.L_x_1492:
[----:B------:R-:W-:Y:S05]  /*c050*/  BSYNC B2 ;  /* 0x0000000000027941 */ /* 0x000fea0003800000 */
.L_x_1491:
        /* <DEDUP_REMOVED lines=43> */
.L_x_1486:
[----:B------:R-:W-:Y:S05]  /*c310*/  BSYNC B1 ;  /* 0x0000000000017941 */ /* 0x000fea0003800000 */
.L_x_1485:
[----:B------:R-:W-:Y:S04]  /*c320*/  BSSY B1, `(.L_x_1493) ;  /* 0x00000bd000017945 */ /* 0x000fe80003800000 */
[----:B------:R-:W-:Y:S05]  /*c330*/  @P0 BRA `(.L_x_1494) ;  /* 0x0000000800ec0947 */ /* 0x000fea0003800000 */
[----:B01234-:R-:W2:Y:S01]  /*c340*/  LDL R7, [R1+0x8] ;  /* 0x0000080001077983 */ /* 0x01fea20000100800 */
        /* <DEDUP_REMOVED lines=13> */
[--C-:B------:R-:W-:Y:S01]  /*c420*/  SHF.R.U32.HI R55, RZ, 0x10, R51.reuse ;  /* 0x00000010ff377819 */ /* 0x100fe20000011633 */
[----:B------:R-:W-:Y:S01]  /*c430*/  HADD2.F32 R54, -RZ, R85.H1_H1 ;  /* 0x30000055ff367230 */ /* 0x000fe20000004100 */
        /* <DEDUP_REMOVED lines=25> */
[----:B------:R-:W-:Y:S01]  /*c5d0*/  FMUL.FTZ R55, R49, R90 ;  /* 0x0000005a31377220 */ /* 0x000fe20000410000 */
        /* <DEDUP_REMOVED lines=11> */
.L_x_1496:
[----:B------:R-:W-:Y:S05]  /*c690*/  BSYNC B2 ;  /* 0x0000000000027941 */ /* 0x000fea0003800000 */
.L_x_1495:
[----:B------:R-:W-:Y:S04]  /*c6a0*/  BSSY B2, `(.L_x_1497) ;  /* 0x000002c000027945 */ /* 0x000fe80003800000 */
[----:B------:R-:W-:Y:S05]  /*c6b0*/  @P1 BRA `(.L_x_1498) ;  /* 0x0000000000a81947 */ /* 0x000fea0003800000 */
[----:B0----5:R-:W0:Y:S01]  /*c6c0*/  LDS.128 R4, [R62+0x6000] ;  /* 0x006000003e047984 */ /* 0x021e220000000c00 */
        /* <DEDUP_REMOVED lines=41> */
.L_x_1498:
[----:B------:R-:W-:Y:S05]  /*c960*/  BSYNC B2 ;  /* 0x0000000000027941 */ /* 0x000fea0003800000 */
.L_x_1497:
[----:B------:R-:W-:Y:S04]  /*c970*/  BSSY B2, `(.L_x_1499) ;  /* 0x000002c000027945 */ /* 0x000fe80003800000 */
[----:B------:R-:W-:Y:S05]  /*c980*/  @P2 BRA `(.L_x_1500) ;  /* 0x0000000000a82947 */ /* 0x000fea0003800000 */
[----:B01---5:R-:W0:Y:S01]  /*c990*/  LDS.128 R4, [R62+0xa000] ;  /* 0x00a000003e047984 */ /* 0x023e220000000c00 */
[----:B------:R-:W-:Y:S01]  /*c9a0*/  SHF.R.U32.HI R46, RZ, 0x10, R43 ;  /* 0x00000010ff2e7819 */ /* 0x000fe2000001162b */
[----:B------:R-:W-:Y:S01]  /*c9b0*/  HADD2.F32 R44, -RZ, R87.H0_H0 ;  /* 0x20000057ff2c7230 */ /* 0x000fe20000004100 */
[----:B------:R-:W-:Y:S01]  /*c9c0*/  SHF.R.U32.HI R45, RZ, 0x10, R41 ;  /* 0x00000010ff2d7819 */ /* 0x000fe20000011629 */
[----:B------:R-:W-:Y:S01]  /*c9d0*/  HADD2.F32 R88, -RZ, R88.H0_H0 ;  /* 0x20000058ff587230 */ /* 0x000fe20000004100 */
[----:B------:R-:W-:Y:S01]  /*c9e0*/  SHF.R.U64 R51, R42, 0x10, R43 ;  /* 0x000000102a337819 */ /* 0x000fe2000000122b */
[----:B------:R-:W-:Y:S01]  /*c9f0*/  HADD2.F32 R46, -RZ, R46.H0_H0 ;  /* 0x2000002eff2e7230 */ /* 0x000fe20000004100 */
[----:B------:R-:W-:Y:S01]  /*ca00*/  SHF.R.U64 R52, R40, 0x10, R41 ;  /* 0x0000001028347819 */ /* 0x000fe20000001229 */
[----:B------:R-:W-:Y:S02]  /*ca10*/  HADD2.F32 R45, -RZ, R45.H0_H0 ;  /* 0x2000002dff2d7230 */ /* 0x000fe40000004100 */
[----:B------:R-:W-:-:S02]  /*ca20*/  HADD2.F32 R84, -RZ, R84.H0_H0 ;  /* 0x20000054ff547230 */ /* 0x000fc40000004100 */
        /* <DEDUP_REMOVED lines=14> */
[----:B------:R-:W-:Y:S02]  /*cb10*/  HADD2.F32 R5, -RZ, R5.H1_H1 ;  /* 0x30000005ff057230 */ /* 0x000fe40000004100 */
[----:B------:R-:W-:Y:S01]  /*cb20*/  FMUL.FTZ R45, R41, R84 ;  /* 0x00000054292d7220 */ /* 0x000fe20000410000 */
[----:B------:R-:W-:-:S02]  /*cb30*/  HADD2.F32 R42, -RZ, R51.H0_H0 ;  /* 0x20000033ff2a7230 */ /* 0x000fc40000004100 */
[C---:B------:R-:W-:Y:S01]  /*cb40*/  FFMA.FTZ R48, R7.reuse, R44, -R48 ;  /* 0x0000002c07307223 */ /* 0x040fe20000010830 */
[----:B------:R-:W-:Y:S02]  /*cb50*/  HADD2.F32 R4, -RZ, R52.H0_H0 ;  /* 0x20000034ff047230 */ /* 0x000fe40000004100 */
[----:B------:R-:W-:Y:S01]  /*cb60*/  FFMA.FTZ R43, R7, R88, R46 ;  /* 0x00000058072b7223 */ /* 0x000fe2000001002e */
[-C--:B------:R-:W-:Y:S01]  /*cb70*/  FMUL.FTZ R47, R41, R87.reuse ;  /* 0x00000057292f7220 */ /* 0x080fe20000410000 */
[C---:B------:R-:W-:Y:S01]  /*cb80*/  FMUL.FTZ R7, R5.reuse, R42 ;  /* 0x0000002a05077220 */ /* 0x040fe20000410000 */
[C---:B------:R-:W-:Y:S01]  /*cb90*/  FFMA.FTZ R45, R40.reuse, R87, -R45 ;  /* 0x00000057282d7223 */ /* 0x040fe2000001082d */
[----:B------:R-:W-:Y:S01]  /*cba0*/  FMUL.FTZ R41, R5, R4 ;  /* 0x0000000405297220 */ /* 0x000fe20000410000 */
        /* <DEDUP_REMOVED lines=8> */
.L_x_1500:
[----:B------:R-:W-:Y:S05]  /*cc30*/  BSYNC B2 ;  /* 0x0000000000027941 */ /* 0x000fea0003800000 */
.L_x_1499:
[----:B------:R-:W-:Y:S05]  /*cc40*/  @P4 BRA `(.L_x_1494) ;  /* 0x0000000000a84947 */ /* 0x000fea0003800000 */
[----:B012--5:R-:W0:Y:S01]  /*cc50*/  LDS.128 R4, [R62+0xe000] ;  /* 0x00e000003e047984 */ /* 0x027e220000000c00 */
[----:B------:R-:W-:Y:S01]  /*cc60*/  SHF.R.U32.HI R41, RZ, 0x10, R37 ;  /* 0x00000010ff297819 */ /* 0x000fe20000011625 */
[--C-:B------:R-:W-:Y:S01]  /*cc70*/  HADD2.F32 R40, -RZ, R86.reuse.H1_H1 ;  /* 0x30000056ff287230 */ /* 0x100fe20000004100 */
[--C-:B------:R-:W-:Y:S01]  /*cc80*/  SHF.R.U32.HI R43, RZ, 0x10, R39.reuse ;  /* 0x00000010ff2b7819 */ /* 0x100fe20000011627 */
        /* <DEDUP_REMOVED lines=16> */
[----:B------:R-:W-:Y:S02]  /*cd90*/  HADD2.F32 R6, -RZ, R5.H0_H0 ;  /* 0x20000005ff067230 */ /* 0x000fe40000004100 */
[C---:B------:R-:W-:Y:S01]  /*cda0*/  FMUL.FTZ R44, R4.reuse, R42 ;  /* 0x0000002a042c7220 */ /* 0x040fe20000410000 */
[----:B------:R-:W-:Y:S01]  /*cdb0*/  FMUL.FTZ R46, R4, R40 ;  /* 0x00000028042e7220 */ /* 0x000fe20000410000 */
[----:B------:R-:W-:Y:S02]  /*cdc0*/  HADD2.F32 R38, -RZ, R23.H0_H0 ;  /* 0x20000017ff267230 */ /* 0x000fe40000004100 */
[----:B------:R-:W-:-:S02]  /*cdd0*/  HADD2.F32 R5, -RZ, R5.H1_H1 ;  /* 0x30000005ff057230 */ /* 0x000fc40000004100 */
[C---:B------:R-:W-:Y:S01]  /*cde0*/  FFMA.FTZ R44, R7.reuse, R40, -R44 ;  /* 0x00000028072c7223 */ /* 0x040fe2000001082c */
[----:B------:R-:W-:Y:S02]  /*cdf0*/  HADD2.F32 R23, -RZ, R47.H0_H0 ;  /* 0x2000002fff177230 */ /* 0x000fe40000004100 */
[----:B------:R-:W-:Y:S01]  /*ce00*/  FFMA.FTZ R39, R7, R42, R46 ;  /* 0x0000002a07277223 */ /* 0x000fe2000001002e */
[----:B------:R-:W-:Y:S02]  /*ce10*/  HADD2.F32 R4, -RZ, R49.H0_H0 ;  /* 0x20000031ff047230 */ /* 0x000fe40000004100 */
[C---:B------:R-:W-:Y:S01]  /*ce20*/  FMUL.FTZ R41, R37.reuse, R38 ;  /* 0x0000002625297220 */ /* 0x040fe20000410000 */
[----:B------:R-:W-:Y:S01]  /*ce30*/  FMUL.FTZ R37, R37, R86 ;  /* 0x0000005625257220 */ /* 0x000fe20000410000 */
[CC--:B------:R-:W-:Y:S01]  /*ce40*/  FMUL.FTZ R7, R5.reuse, R23.reuse ;  /* 0x0000001705077220 */ /* 0x0c0fe20000410000 */
        /* <DEDUP_REMOVED lines=10> */
.L_x_1494:
[----:B------:R-:W-:Y:S05]  /*cef0*/  BSYNC B1 ;  /* 0x0000000000017941 */ /* 0x000fea0003800000 */
.L_x_1493:
        /* <DEDUP_REMOVED lines=15> */
[----:B------:R-:W-:Y:S02]  /*cff0*/  SHF.R.U32.HI R38, RZ, 0x10, R33 ;  /* 0x00000010ff267819 */ /* 0x000fe40000011621 */
        /* <DEDUP_REMOVED lines=19> */
[----:B------:R-:W-:Y:S02]  /*d130*/  HADD2.F32 R33, -RZ, R15.H1_H1 ;  /* 0x3000000fff217230 */ /* 0x000fe40000004100 */
[----:B------:R-:W-:Y:S01]  /*d140*/  FMUL.FTZ R38, R32, R14 ;  /* 0x0000000e20267220 */ /* 0x000fe20000410000 */
[----:B------:R-:W-:-:S02]  /*d150*/  HADD2.F32 R5, -RZ, R5.H1_H1 ;  /* 0x30000005ff057230 */ /* 0x000fc40000004100 */
[C---:B------:R-:W-:Y:S01]  /*d160*/  FFMA.FTZ R37, R7.reuse, R37, R36 ;  /* 0x0000002507257223 */ /* 0x040fe20000010024 */
[----:B------:R-:W-:Y:S02]  /*d170*/  HADD2.F32 R15, -RZ, R41.H0_H0 ;  /* 0x20000029ff0f7230 */ /* 0x000fe40000004100 */
[----:B------:R-:W-:Y:S01]  /*d180*/  FFMA.FTZ R34, R7, R35, -R34 ;  /* 0x0000002307227223 */ /* 0x000fe20000010822 */
[----:B------:R-:W-:Y:S02]  /*d190*/  HADD2.F32 R4, -RZ, R42.H0_H0 ;  /* 0x2000002aff047230 */ /* 0x000fe40000004100 */
[----:B------:R-:W-:Y:S01]  /*d1a0*/  FMUL.FTZ R36, R32, R33 ;  /* 0x0000002120247220 */ /* 0x000fe20000410000 */
[C---:B------:R-:W-:Y:S02]  /*d1b0*/  FMUL.FTZ R7, R5.reuse, R15 ;  /* 0x0000000f05077220 */ /* 0x040fe40000410000 */
        /* <DEDUP_REMOVED lines=10> */
.L_x_1503:
[----:B------:R-:W-:Y:S05]  /*d260*/  BSYNC B1 ;  /* 0x0000000000017941 */ /* 0x000fea0003800000 */
.L_x_1502:
[----:B------:R-:W-:Y:S04]  /*d270*/  BSSY B1, `(.L_x_1504) ;  /* 0x000002c000017945 */ /* 0x000fe80003800000 */
[----:B------:R-:W-:Y:S05]  /*d280*/  @P1 BRA `(.L_x_1505) ;  /* 0x0000000000a81947 */ /* 0x000fea0003800000 */
[----:B0----5:R-:W0:Y:S01]  /*d290*/  LDS.128 R4, [R43+0x7000] ;  /* 0x007000002b047984 */ /* 0x021e220000000c00 */
[----:B------:R-:W-:Y:S01]  /*d2a0*/  SHF.R.U64 R36, R26, 0x10, R27 ;  /* 0x000000101a247819 */ /* 0x000fe2000000121b */
[--C-:B------:R-:W-:Y:S01]  /*d2b0*/  HADD2.F32 R23, -RZ, R12.reuse.H0_H0 ;  /* 0x2000000cff177230 */ /* 0x100fe20000004100 */
[----:B------:R-:W-:Y:S01]  /*d2c0*/  SHF.R.U32.HI R32, RZ, 0x10, R9 ;  /* 0x00000010ff207819 */ /* 0x000fe20000011609 */
[----:B------:R-:W-:Y:S01]  /*d2d0*/  HADD2.F32 R12, -RZ, R12.H1_H1 ;  /* 0x3000000cff0c7230 */ /* 0x000fe20000004100 */
[----:B------:R-:W-:Y:S01]  /*d2e0*/  SHF.R.U32.HI R26, RZ, 0x10, R27 ;  /* 0x00000010ff1a7819 */ /* 0x000fe2000001161b */
        /* <DEDUP_REMOVED lines=36> */
.L_x_1505:
[----:B------:R-:W-:Y:S05]  /*d530*/  BSYNC B1 ;  /* 0x0000000000017941 */ /* 0x000fea0003800000 */
.L_x_1504:
[----:B------:R-:W-:Y:S04]  /*d540*/  BSSY B1, `(.L_x_1506) ;  /* 0x000002c000017945 */ /* 0x000fe80003800000 */
[----:B------:R-:W-:Y:S05]  /*d550*/  @P2 BRA `(.L_x_1507) ;  /* 0x0000000000a82947 */ /* 0x000fea0003800000 */
[----:B01---5:R-:W0:Y:S01]  /*d560*/  LDS.128 R4, [R43+0xb000] ;  /* 0x00b000002b047984 */ /* 0x023e220000000c00 */
[----:B------:R-:W-:Y:S01]  /*d570*/  SHF.R.U64 R27, R20, 0x10, R21 ;  /* 0x00000010141b7819 */ /* 0x000fe20000001215 */
[--C-:B------:R-:W-:Y:S01]  /*d580*/  HADD2.F32 R14, -RZ, R10.reuse.H0_H0 ;  /* 0x2000000aff0e7230 */ /* 0x100fe20000004100 */
[----:B------:R-:W-:Y:S01]  /*d590*/  SHF.R.U32.HI R15, RZ, 0x10, R29 ;  /* 0x00000010ff0f7819 */ /* 0x000fe2000001161d */
[----:B------:R-:W-:Y:S01]  /*d5a0*/  HADD2.F32 R20, -RZ, R11.H0_H0 ;  /* 0x2000000bff147230 */ /* 0x000fe20000004100 */
[----:B------:R-:W-:Y:S01]  /*d5b0*/  SHF.R.U32.HI R21, RZ, 0x10, R21 ;  /* 0x00000010ff157819 */ /* 0x000fe20000011615 */
[----:B------:R-:W-:Y:S01]  /*d5c0*/  HADD2.F32 R10, -RZ, R10.H1_H1 ;  /* 0x3000000aff0a7230 */ /* 0x000fe20000004100 */
        /* <DEDUP_REMOVED lines=35> */
.L_x_1507:
[----:B------:R-:W-:Y:S05]  /*d800*/  BSYNC B1 ;  /* 0x0000000000017941 */ /* 0x000fea0003800000 */
.L_x_1506:
[----:B------:R-:W-:Y:S05]  /*d810*/  @P3 BRA `(.L_x_1501) ;  /* 0x0000004800cc3947 */ /* 0x000fea0003800000 */
[----:B012--5:R-:W0:Y:S01]  /*d820*/  LDS.128 R4, [R43+0xf000] ;  /* 0x00f000002b047984 */ /* 0x027e220000000c00 */
[----:B------:R-:W-:Y:S01]  /*d830*/  SHF.R.U32.HI R13, RZ, 0x10, R31 ;  /* 0x00000010ff0d7819 */ /* 0x000fe2000001161f */
[----:B------:R-:W-:Y:S01]  /*d840*/  HADD2.F32 R12, -RZ, R0.H0_H0 ;  /* 0x20000000ff0c7230 */ /* 0x000fe20000004100 */
        /* <DEDUP_REMOVED lines=10> */
[----:B------:R-:W-:Y:S02]  /*d8f0*/  HADD2.F32 R4, -RZ, R4.H1_H1 ;  /* 0x30000004ff047230 */ /* 0x000fe40000004100 */
[-C--:B------:R-:W-:Y:S01]  /*d900*/  FMUL.FTZ R24, R11, R13.reuse ;  /* 0x0000000d0b187220 */ /* 0x080fe20000410000 */
[--C-:B------:R-:W-:Y:S02]  /*d910*/  HADD2.F32 R8, -RZ, R6.reuse.H0_H0 ;  /* 0x20000006ff087230 */ /* 0x100fe40000004100 */
[----:B------:R-:W-:Y:S01]  /*d920*/  FFMA.FTZ R21, R10, R13, -R21 ;  /* 0x0000000d0a157223 */ /* 0x000fe20000010815 */
[----:B------:R-:W-:-:S02]  /*d930*/  HADD2.F32 R9, -RZ, R6.H1_H1 ;  /* 0x30000006ff097230 */ /* 0x000fc40000004100 */
[----:B------:R-:W-:Y:S01]  /*d940*/  FFMA.FTZ R26, R10, R15, R24 ;  /* 0x0000000f0a1a7223 */ /* 0x000fe20000010018 */
[----:B------:R-:W-:Y:S02]  /*d950*/  HADD2.F32 R6, -RZ, R5.H0_H0 ;  /* 0x20000005ff067230 */ /* 0x000fe40000004100 */
[C---:B------:R-:W-:Y:S01]  /*d960*/  FMUL.FTZ R20, R4.reuse, R14 ;  /* 0x0000000e04147220 */ /* 0x040fe20000410000 */
[-C--:B------:R-:W-:Y:S01]  /*d970*/  FMUL.FTZ R24, R4, R12.reuse ;  /* 0x0000000c04187220 */ /* 0x080fe20000410000 */
[----:B------:R-:W-:Y:S02]  /*d980*/  HADD2.F32 R10, -RZ, R3.H1_H1 ;  /* 0x30000003ff0a7230 */ /* 0x000fe40000004100 */
[----:B------:R-:W-:Y:S02]  /*d990*/  HADD2.F32 R5, -RZ, R5.H1_H1 ;  /* 0x30000005ff057230 */ /* 0x000fe40000004100 */
        /* <DEDUP_REMOVED lines=17> */
[----:B------:R0:W-:Y:S01]  /*dab0*/  STS.128 [R43+0xf000], R4 ;  /* 0x00f000042b007388 */ /* 0x0001e20000000c00 */
[----:B------:R-:W-:Y:S05]  /*dac0*/  BRA `(.L_x_1501) ;  /* 0x0000004800207947 */ /* 0x000fea0003800000 */
.L_x_1450:
[----:B------:R-:W2:Y:S01]  /*dad0*/  LDL R0, [R1+0x70] ;  /* 0x0000700001007983 */ /* 0x000ea20000100800 */
[-C--:B------:R-:W-:Y:S01]  /*dae0*/  ISETP.GE.AND P0, PT, R18, R9.reuse, PT ;  /* 0x000000091200720c */ /* 0x080fe20003f06270 */
[----:B------:R-:W-:Y:S01]  /*daf0*/  BSSY B1, `(.L_x_1508) ;  /* 0x0000031000017945 */ /* 0x000fe20003800000 */
[-C--:B------:R-:W-:Y:S01]  /*db00*/  ISETP.GE.AND P1, PT, R234, R9.reuse, PT ;  /* 0x00000009ea00720c */ /* 0x080fe20003f26270 */
[----:B------:R-:W-:Y:S01]  /*db10*/  IMAD.MOV.U32 R87, RZ, RZ, R25 ;  /* 0x000000ffff577224 */ /* 0x000fe200078e0019 */
[----:B------:R-:W-:Y:S01]  /*db20*/  ISETP.GE.AND P2, PT, R20, R9, PT ;  /* 0x000000091400720c */ /* 0x000fe20003f46270 */
[----:B------:R-:W-:Y:S01]  /*db30*/  IMAD.MOV.U32 R8, RZ, RZ, R100 ;  /* 0x000000ffff087224 */ /* 0x000fe200078e0064 */
        /* <DEDUP_REMOVED lines=14> */
[----:B--2---:R-:W-:Y:S01]  /*dc20*/  ISETP.GE.AND P3, PT, R0, R9, PT ;  /* 0x000000090000720c */ /* 0x004fe20003f66270 */
[----:B------:R-:W-:Y:S01]  /*dc30*/  IMAD.MOV.U32 R9, RZ, RZ, R27 ;  /* 0x000000ffff097224 */ /* 0x000fe200078e001b */
[----:B------:R-:W-:Y:S01]  /*dc40*/  CS2R R26, SRZ ;  /* 0x00000000001a7805 */ /* 0x000fe2000001ff00 */
[----:B------:R-:W-:Y:S10]  /*dc50*/  @P0 BRA `(.L_x_1509) ;  /* 0x0000000000680947 */ /* 0x000ff40003800000 */
[----:B------:R-:W-:Y:S01]  /*dc60*/  IADD3 R3, P4, R12, R95, RZ ;  /* 0x0000005f0c037210 */ /* 0x000fe20007f9e0ff */
[----:B------:R-:W-:Y:S01]  /*dc70*/  ULDC.64 UR4, c[0x0][0x3c8] ;  /* 0x0000f20000047ab9 */ /* 0x000fe20000000a00 */
[----:B------:R-:W-:Y:S01]  /*dc80*/  IADD3 R0, P5, R10, R91, RZ ;  /* 0x0000005b0a007210 */ /* 0x000fe20007fbe0ff */
[----:B------:R-:W-:Y:S01]  /*dc90*/  ULDC.64 UR6, c[0x0][0x3e0] ;  /* 0x0000f80000067ab9 */ /* 0x000fe20000000a00 */
[----:B------:R-:W-:Y:S02]  /*dca0*/  IADD3.X R4, R13, R99, RZ, P4, !PT ;  /* 0x000000630d047210 */ /* 0x000fe400027fe4ff */
[----:B------:R-:W-:Y:S02]  /*dcb0*/  CS2R R28, SRZ ;  /* 0x00000000001c7805 */ /* 0x000fe4000001ff00 */
[----:B------:R-:W-:Y:S01]  /*dcc0*/  LEA R50, P4, R3, UR4, 0x1 ;  /* 0x0000000403327c11 */ /* 0x000fe2000f8808ff */
[----:B------:R-:W-:Y:S01]  /*dcd0*/  ULDC UR4, c[0x0][0x3d4] ;  /* 0x0000f50000047ab9 */ /* 0x000fe20000000800 */
[----:B------:R-:W-:-:S02]  /*dce0*/  CS2R R30, SRZ ;  /* 0x00000000001e7805 */ /* 0x000fc4000001ff00 */
[----:B------:R-:W-:Y:S02]  /*dcf0*/  ISETP.GE.AND P6, PT, R226, UR4, PT ;  /* 0x00000004e2007c0c */ /* 0x000fe4000bfc6270 */
[----:B------:R-:W-:Y:S02]  /*dd00*/  CS2R R44, SRZ ;  /* 0x00000000002c7805 */ /* 0x000fe4000001ff00 */
[----:B------:R-:W-:Y:S01]  /*dd10*/  LEA.HI.X R51, R3, UR5, R4, 0x1, P4 ;  /* 0x0000000503337c11 */ /* 0x000fe2000a0f0c04 */
[----:B------:R-:W-:Y:S01]  /*dd20*/  IMAD.X R3, R11, 0x1, R109, P5 ;  /* 0x000000010b037824 */ /* 0x000fe200028e066d */
[----:B------:R-:W-:Y:S02]  /*dd30*/  ISETP.GE.AND P5, PT, R229, UR4, PT ;  /* 0x00000004e5007c0c */ /* 0x000fe4000bfa6270 */
[----:B------:R-:W-:Y:S02]  /*dd40*/  CS2R R46, SRZ ;  /* 0x00000000002e7805 */ /* 0x000fe4000001ff00 */
[----:B------:R-:W-:-:S02]  /*dd50*/  LEA R52, P4, R0, UR6, 0x1 ;  /* 0x0000000600347c11 */ /* 0x000fc4000f8808ff */
[----:B------:R-:W-:Y:S02]  /*dd60*/  CS2R R4, SRZ ;  /* 0x0000000000047805 */ /* 0x000fe4000001ff00 */
[----:B------:R-:W-:Y:S02]  /*dd70*/  CS2R R6, SRZ ;  /* 0x0000000000067805 */ /* 0x000fe4000001ff00 */
[----:B------:R-:W-:Y:S02]  /*dd80*/  CS2R R24, SRZ ;  /* 0x0000000000187805 */ /* 0x000fe4000001ff00 */
[----:B------:R-:W-:Y:S02]  /*dd90*/  CS2R R26, SRZ ;  /* 0x00000000001a7805 */ /* 0x000fe4000001ff00 */
[----:B------:R-:W-:Y:S01]  /*dda0*/  LEA.HI.X R53, R0, UR7, R3, 0x1, P4 ;  /* 0x0000000700357c11 */ /* 0x000fe2000a0f0c03 */
[----:B------:R-:W-:Y:S02]  /*ddb0*/  ULDC.64 UR8, c[0x0][0x208] ;  /* 0x0000820000087ab9 */ /* 0x000fe40000000a00 */
[----:B------:R0:W5:Y:S04]  /*ddc0*/  @!P6 LDG.E.128 R44, desc[UR8][R50.64+0x80] ;  /* 0x00008008322ce981 */ /* 0x000168000c1e1d00 */
[----:B------:R0:W5:Y:S04]  /*ddd0*/  @!P5 LDG.E.128 R28, desc[UR8][R50.64] ;  /* 0x00000008321cd981 */ /* 0x000168000c1e1d00 */
[----:B------:R0:W5:Y:S04]  /*dde0*/  @!P5 LDG.E.128 R4, desc[UR8][R52.64] ;  /* 0x000000083404d981 */ /* 0x000168000c1e1d00 */
[----:B------:R0:W5:Y:S02]  /*ddf0*/  @!P6 LDG.E.128 R24, desc[UR8][R52.64+0x80] ;  /* 0x000080083418e981 */ /* 0x000164000c1e1d00 */
.L_x_1509:
[----:B------:R-:W-:Y:S05]  /*de00*/  BSYNC B1 ;  /* 0x0000000000017941 */ /* 0x000fea0003800000 */
.L_x_1508:
[----:B------:R-:W-:Y:S01]  /*de10*/  BSSY B1, `(.L_x_1510) ;  /* 0x000001f000017945 */ /* 0x000fe20003800000 */
[----:B-----5:R-:W-:Y:S01]  /*de20*/  IMAD.MOV.U32 R21, RZ, RZ, R4 ;  /* 0x000000ffff157224 */ /* 0x020fe200078e0004 */
[----:B0-----:R-:W-:Y:S01]  /*de30*/  CS2R R50, SRZ ;  /* 0x0000000000327805 */ /* 0x001fe2000001ff00 */
[----:B------:R-:W-:Y:S01]  /*de40*/  IMAD.MOV.U32 R23, RZ, RZ, R5 ;  /* 0x000000ffff177224 */ /* 0x000fe200078e0005 */
[----:B------:R-:W-:Y:S06]  /*de50*/  @P1 BRA `(.L_x_1511) ;  /* 0x0000000000681947 */ /* 0x000fec0003800000 */
[----:B------:R-:W-:Y:S01]  /*de60*/  IADD3 R3, P4, P5, R95, R89, R12 ;  /* 0x000000595f037210 */ /* 0x000fe20007d9e00c */
[----:B------:R-:W-:Y:S01]  /*de70*/  ULDC.64 UR4, c[0x0][0x3c8] ;  /* 0x0000f20000047ab9 */ /* 0x000fe20000000a00 */
[----:B------:R-:W-:Y:S01]  /*de80*/  ULDC.64 UR6, c[0x0][0x3e0] ;  /* 0x0000f80000067ab9 */ /* 0x000fe20000000a00 */
[----:B------:R-:W-:Y:S02]  /*de90*/  CS2R R40, SRZ ;  /* 0x0000000000287805 */ /* 0x000fe4000001ff00 */
[----:B------:R-:W-:Y:S02]  /*dea0*/  IADD3.X R32, R99, R88, R13, P4, P5 ;  /* 0x0000005863207210 */ /* 0x000fe400027ea40d */
[----:B------:R-:W-:Y:S02]  /*deb0*/  CS2R R42, SRZ ;  /* 0x00000000002a7805 */ /* 0x000fe4000001ff00 */
[----:B------:R-:W-:Y:S01]  /*dec0*/  LEA R52, P4, R3, UR4, 0x1 ;  /* 0x0000000403347c11 */ /* 0x000fe2000f8808ff */
[----:B------:R-:W-:Y:S01]  /*ded0*/  ULDC UR4, c[0x0][0x3d4] ;  /* 0x0000f50000047ab9 */ /* 0x000fe20000000800 */
[----:B------:R-:W-:-:S02]  /*dee0*/  IADD3 R0, P5, P6, R91, R92, R10 ;  /* 0x0000005c5b007210 */ /* 0x000fc40007ebe00a */
[----:B------:R-:W-:Y:S02]  /*def0*/  CS2R R48, SRZ ;  /* 0x0000000000307805 */ /* 0x000fe4000001ff00 */
[----:B------:R-:W-:Y:S02]  /*df00*/  LEA.HI.X R53, R3, UR5, R32, 0x1, P4 ;  /* 0x0000000503357c11 */ /* 0x000fe4000a0f0c20 */
[----:B------:R-:W-:Y:S02]  /*df10*/  CS2R R50, SRZ ;  /* 0x0000000000327805 */ /* 0x000fe4000001ff00 */
[----:B------:R-:W-:Y:S02]  /*df20*/  IADD3.X R3, R109, R90, R11, P5, P6 ;  /* 0x0000005a6d037210 */ /* 0x000fe40002fec40b */
[----:B------:R-:W-:Y:S02]  /*df30*/  CS2R R32, SRZ ;  /* 0x0000000000207805 */ /* 0x000fe4000001ff00 */
[----:B------:R-:W-:-:S02]  /*df40*/  ISETP.GE.AND P5, PT, R229, UR4, PT ;  /* 0x00000004e5007c0c */ /* 0x000fc4000bfa6270 */
[----:B------:R-:W-:Y:S02]  /*df50*/  CS2R R34, SRZ ;  /* 0x0000000000227805 */ /* 0x000fe4000001ff00 */
[----:B------:R-:W-:Y:S02]  /*df60*/  ISETP.GE.AND P6, PT, R226, UR4, PT ;  /* 0x00000004e2007c0c */ /* 0x000fe4000bfc6270 */
[----:B------:R-:W-:Y:S02]  /*df70*/  CS2R R36, SRZ ;  /* 0x0000000000247805 */ /* 0x000fe4000001ff00 */
[C---:B------:R-:W-:Y:S02]  /*df80*/  LEA R54, P4, R0.reuse, UR6, 0x1 ;  /* 0x0000000600367c11 */ /* 0x040fe4000f8808ff */
[----:B------:R-:W-:Y:S01]  /*df90*/  CS2R R38, SRZ ;  /* 0x0000000000267805 */ /* 0x000fe2000001ff00 */
[----:B------:R-:W-:Y:S01]  /*dfa0*/  ULDC.64 UR8, c[0x0][0x208] ;  /* 0x0000820000087ab9 */ /* 0x000fe20000000a00 */
[----:B------:R-:W-:Y:S01]  /*dfb0*/  LEA.HI.X R55, R0, UR7, R3, 0x1, P4 ;  /* 0x0000000700377c11 */ /* 0x000fe2000a0f0c03 */
[----:B------:R0:W5:Y:S04]  /*dfc0*/  @!P5 LDG.E.128 R40, desc[UR8][R52.64] ;  /* 0x000000083428d981 */ /* 0x000168000c1e1d00 */
[----:B------:R0:W5:Y:S04]  /*dfd0*/  @!P6 LDG.E.128 R48, desc[UR8][R52.64+0x80] ;  /* 0x000080083430e981 */ /* 0x000168000c1e1d00 */
[----:B------:R0:W5:Y:S04]  /*dfe0*/  @!P5 LDG.E.128 R32, desc[UR8][R54.64] ;  /* 0x000000083620d981 */ /* 0x000168000c1e1d00 */
[----:B------:R0:W5:Y:S02]  /*dff0*/  @!P6 LDG.E.128 R36, desc[UR8][R54.64+0x80] ;  /* 0x000080083624e981 */ /* 0x000164000c1e1d00 */
.L_x_1511:
[----:B------:R-:W-:Y:S05]  /*e000*/  BSYNC B1 ;  /* 0x0000000000017941 */ /* 0x000fea0003800000 */
.L_x_1510:
[----:B------:R-:W-:Y:S01]  /*e010*/  MOV R0, R6 ;  /* 0x0000000600007202 */ /* 0x000fe20000000f00 */
[----:B------:R-:W-:Y:S01]  /*e020*/  IMAD.MOV.U32 R3, RZ, RZ, R7 ;  /* 0x000000ffff037224 */ /* 0x000fe200078e0007 */
[----:B------:R-:W-:Y:S01]  /*e030*/  PRMT R113, R113, 0x5410, R21 ;  /* 0x0000541071717816 */ /* 0x000fe20000000015 */
[----:B------:R-:W-:Y:S01]  /*e040*/  IMAD.MOV.U32 R21, RZ, RZ, R25 ;  /* 0x000000ffff157224 */ /* 0x000fe200078e0019 */
[----:B------:R-:W-:Y:S01]  /*e050*/  PRMT R112, R0, 0x7610, R112 ;  /* 0x0000761000707816 */ /* 0x000fe20000000070 */
[----:B------:R-:W-:Y:S01]  /*e060*/  IMAD.MOV.U32 R0, RZ, RZ, R24 ;  /* 0x000000ffff007224 */ /* 0x000fe200078e0018 */
[----:B------:R-:W-:Y:S01]  /*e070*/  PRMT R110, R3, 0x7610, R110 ;  /* 0x00007610036e7816 */ /* 0x000fe2000000006e */
[----:B------:R-:W-:Y:S01]  /*e080*/  BSSY B1, `(.L_x_1512) ;  /* 0x0000047000017945 */ /* 0x000fe20003800000 */
[----:B------:R-:W-:Y:S02]  /*e090*/  MOV R3, R26 ;  /* 0x0000001a00037202 */ /* 0x000fe40000000f00 */
[----:B------:R-:W-:-:S02]  /*e0a0*/  CS2R R64, SRZ ;  /* 0x0000000000407805 */ /* 0x000fc4000001ff00 */
[----:B------:R-:W-:Y:S01]  /*e0b0*/  PRMT R102, R0, 0x5410, R21 ;  /* 0x0000541000667816 */ /* 0x000fe20000000015 */
[----:B------:R-:W-:Y:S01]  /*e0c0*/  IMAD.MOV.U32 R0, RZ, RZ, R27 ;  /* 0x000000ffff007224 */ /* 0x000fe200078e001b */
[----:B------:R-:W-:Y:S01]  /*e0d0*/  PRMT R115, R23, 0x7610, R115 ;  /* 0x0000761017737816 */ /* 0x000fe20000000073 */
[----:B------:R-:W-:Y:S01]  /*e0e0*/  IMAD.MOV.U32 R21, RZ, RZ, R29 ;  /* 0x000000ffff157224 */ /* 0x000fe200078e001d */
[----:B------:R-:W1:Y:S01]  /*e0f0*/  LDC R23, c[0x0][0x428] ;  /* 0x00010a00ff177b82 */ /* 0x000e620000000800 */
[----:B0-----:R-:W-:Y:S02]  /*e100*/  CS2R R52, SRZ ;  /* 0x0000000000347805 */ /* 0x001fe4000001ff00 */
[----:B------:R-:W-:Y:S01]  /*e110*/  PRMT R103, R3, 0x5410, R0 ;  /* 0x0000541003677816 */ /* 0x000fe20000000000 */
[----:B------:R-:W-:Y:S01]  /*e120*/  IMAD.MOV.U32 R3, RZ, RZ, R28 ;  /* 0x000000ffff037224 */ /* 0x000fe200078e001c */
[----:B------:R-:W-:Y:S02]  /*e130*/  MOV R0, R30 ;  /* 0x0000001e00007202 */ /* 0x000fe40000000f00 */
[----:B------:R-:W-:-:S02]  /*e140*/  CS2R R54, SRZ ;  /* 0x0000000000367805 */ /* 0x000fc4000001ff00 */
[----:B------:R-:W-:Y:S01]  /*e150*/  PRMT R115, R115, 0x5410, R21 ;  /* 0x0000541073737816 */ /* 0x000fe20000000015 */
[----:B------:R-:W-:Y:S01]  /*e160*/  IMAD.MOV.U32 R21, RZ, RZ, R45 ;  /* 0x000000ffff157224 */ /* 0x000fe200078e002d */
        /* <DEDUP_REMOVED lines=8> */
[----:B------:R-:W-:Y:S01]  /*e1f0*/  PRMT R110, R110, 0x5410, R3 ;  /* 0x000054106e6e7816 */ /* 0x000fe20000000003 */
[----:B-----5:R-:W-:Y:S01]  /*e200*/  IMAD.MOV.U32 R21, RZ, RZ, R33 ;  /* 0x000000ffff157224 */ /* 0x020fe200078e0021 */
[----:B------:R-:W-:-:S02]  /*e210*/  MOV R3, R46 ;  /* 0x0000002e00037202 */ /* 0x000fc40000000f00 */
[----:B------:R-:W-:Y:S02]  /*e220*/  CS2R R60, SRZ ;  /* 0x00000000003c7805 */ /* 0x000fe4000001ff00 */
[----:B------:R-:W-:Y:S02]  /*e230*/  CS2R R62, SRZ ;  /* 0x00000000003e7805 */ /* 0x000fe4000001ff00 */
[----:B------:R-:W-:Y:S02]  /*e240*/  CS2R R80, SRZ ;  /* 0x0000000000507805 */ /* 0x000fe4000001ff00 */
[----:B------:R-:W-:Y:S01]  /*e250*/  PRMT R106, R3, 0x5410, R0 ;  /* 0x00005410036a7816 */ /* 0x000fe20000000000 */
[----:B------:R-:W-:Y:S01]  /*e260*/  IMAD.MOV.U32 R3, RZ, RZ, R32 ;  /* 0x000000ffff037224 */ /* 0x000fe200078e0020 */
[----:B------:R-:W-:Y:S02]  /*e270*/  CS2R R66, SRZ ;  /* 0x0000000000427805 */ /* 0x000fe4000001ff00 */
[----:B------:R-:W-:-:S02]  /*e280*/  CS2R R68, SRZ ;  /* 0x0000000000447805 */ /* 0x000fc4000001ff00 */
[----:B------:R-:W-:Y:S02]  /*e290*/  CS2R R70, SRZ ;  /* 0x0000000000467805 */ /* 0x000fe4000001ff00 */
[----:B------:R-:W-:Y:S02]  /*e2a0*/  CS2R R72, SRZ ;  /* 0x0000000000487805 */ /* 0x000fe4000001ff00 */
[----:B------:R-:W-:Y:S02]  /*e2b0*/  PRMT R101, R3, 0x5410, R21 ;  /* 0x0000541003657816 */ /* 0x000fe40000000015 */
[----:B------:R-:W-:Y:S02]  /*e2c0*/  CS2R R74, SRZ ;  /* 0x00000000004a7805 */ /* 0x000fe4000001ff00 */
[----:B------:R-:W-:Y:S02]  /*e2d0*/  CS2R R76, SRZ ;  /* 0x00000000004c7805 */ /* 0x000fe4000001ff00 */
[----:B------:R-:W-:-:S02]  /*e2e0*/  CS2R R78, SRZ ;  /* 0x00000000004e7805 */ /* 0x000fc4000001ff00 */
[----:B------:R-:W-:Y:S01]  /*e2f0*/  CS2R R82, SRZ ;  /* 0x0000000000527805 */ /* 0x000fe2000001ff00 */
[----:B-1----:R-:W-:Y:S06]  /*e300*/  @P2 BRA `(.L_x_1513) ;  /* 0x0000000000782947 */ /* 0x002fec0003800000 */
[----:B------:R-:W-:Y:S01]  /*e310*/  LEA R0, P4, R84, R12, 0x6 ;  /* 0x0000000c54007211 */ /* 0x000fe200078830ff */
[----:B------:R-:W-:Y:S01]  /*e320*/  ULDC.64 UR4, c[0x0][0x3c8] ;  /* 0x0000f20000047ab9 */ /* 0x000fe20000000a00 */
[----:B------:R-:W-:Y:S01]  /*e330*/  ULDC.64 UR6, c[0x0][0x3e0] ;  /* 0x0000f80000067ab9 */ /* 0x000fe20000000a00 */
[----:B------:R-:W-:Y:S02]  /*e340*/  CS2R R60, SRZ ;  /* 0x00000000003c7805 */ /* 0x000fe4000001ff00 */
[----:B------:R-:W-:Y:S02]  /*e350*/  IADD3 R3, P5, R0, R95, RZ ;  /* 0x0000005f00037210 */ /* 0x000fe40007fbe0ff */
[----:B------:R-:W-:Y:S02]  /*e360*/  CS2R R62, SRZ ;  /* 0x00000000003e7805 */ /* 0x000fe4000001ff00 */
[----:B------:R-:W-:Y:S02]  /*e370*/  LEA.HI.X R52, R84, R13, R85, 0x6, P4 ;  /* 0x0000000d54347211 */ /* 0x000fe400020f3455 */
[----:B------:R-:W-:-:S02]  /*e380*/  CS2R R80, SRZ ;  /* 0x0000000000507805 */ /* 0x000fc4000001ff00 */
[----:B------:R-:W-:Y:S02]  /*e390*/  LEA R0, P4, R14, R10, 0x6 ;  /* 0x0000000a0e007211 */ /* 0x000fe400078830ff */
[----:B------:R-:W-:Y:S02]  /*e3a0*/  CS2R R82, SRZ ;  /* 0x0000000000527805 */ /* 0x000fe4000001ff00 */
[----:B------:R-:W-:Y:S02]  /*e3b0*/  IADD3.X R52, R52, R99, RZ, P5, !PT ;  /* 0x0000006334347210 */ /* 0x000fe40002ffe4ff */
[----:B------:R-:W-:Y:S02]  /*e3c0*/  CS2R R56, SRZ ;  /* 0x0000000000387805 */ /* 0x000fe4000001ff00 */
[----:B------:R-:W-:Y:S01]  /*e3d0*/  LEA R88, P5, R3, UR4, 0x1 ;  /* 0x0000000403587c11 */ /* 0x000fe2000f8a08ff */
[----:B------:R-:W-:Y:S01]  /*e3e0*/  ULDC UR4, c[0x0][0x3d4] ;  /* 0x0000f50000047ab9 */ /* 0x000fe20000000800 */
[----:B------:R-:W-:-:S02]  /*e3f0*/  IADD3 R0, P6, R0, R91, RZ ;  /* 0x0000005b00007210 */ /* 0x000fc40007fde0ff */
[----:B------:R-:W-:Y:S02]  /*e400*/  CS2R R58, SRZ ;  /* 0x00000000003a7805 */ /* 0x000fe4000001ff00 */
[----:B------:R-:W-:Y:S01]  /*e410*/  LEA.HI.X R54, R14, R11, R15, 0x6, P4 ;  /* 0x0000000b0e367211 */ /* 0x000fe200020f340f */
[----:B------:R-:W-:Y:S01]  /*e420*/  ULDC.64 UR8, c[0x0][0x208] ;  /* 0x0000820000087ab9 */ /* 0x000fe20000000a00 */
[----:B------:R-:W-:Y:S02]  /*e430*/  LEA.HI.X R89, R3, UR5, R52, 0x1, P5 ;  /* 0x0000000503597c11 */ /* 0x000fe4000a8f0c34 */
[----:B------:R-:W-:Y:S02]  /*e440*/  CS2R R52, SRZ ;  /* 0x0000000000347805 */ /* 0x000fe4000001ff00 */
[----:B------:R-:W-:Y:S01]  /*e450*/  ISETP.GE.AND P5, PT, R229, UR4, PT ;  /* 0x00000004e5007c0c */ /* 0x000fe2000bfa6270 */
[----:B------:R-:W-:Y:S01]  /*e460*/  IMAD.X R3, R54, 0x1, R109, P6 ;  /* 0x0000000136037824 */ /* 0x000fe200030e066d */
[----:B------:R-:W-:-:S02]  /*e470*/  ISETP.GE.AND P6, PT, R226, UR4, PT ;  /* 0x00000004e2007c0c */ /* 0x000fc4000bfc6270 */
[----:B------:R-:W-:Y:S02]  /*e480*/  CS2R R54, SRZ ;  /* 0x0000000000367805 */ /* 0x000fe4000001ff00 */
[----:B------:R-:W-:-:S04]  /*e490*/  LEA R92, P4, R0, UR6, 0x1 ;  /* 0x00000006005c7c11 */ /* 0x000fc8000f8808ff */
[----:B------:R-:W-:-:S03]  /*e4a0*/  LEA.HI.X R93, R0, UR7, R3, 0x1, P4 ;  /* 0x00000007005d7c11 */ /* 0x000fc6000a0f0c03 */
[----:B------:R0:W5:Y:S04]  /*e4b0*/  @!P5 LDG.E.128 R60, desc[UR8][R88.64] ;  /* 0x00000008583cd981 */ /* 0x000168000c1e1d00 */
[----:B------:R0:W5:Y:S04]  /*e4c0*/  @!P6 LDG.E.128 R80, desc[UR8][R88.64+0x80] ;  /* 0x000080085850e981 */ /* 0x000168000c1e1d00 */
[----:B------:R0:W5:Y:S04]  /*e4d0*/  @!P5 LDG.E.128 R52, desc[UR8][R92.64] ;  /* 0x000000085c34d981 */ /* 0x000168000c1e1d00 */
[----:B------:R0:W5:Y:S02]  /*e4e0*/  @!P6 LDG.E.128 R56, desc[UR8][R92.64+0x80] ;  /* 0x000080085c38e981 */ /* 0x000164000c1e1d00 */
.L_x_1513:
[----:B------:R-:W-:Y:S05]  /*e4f0*/  BSYNC B1 ;  /* 0x0000000000017941 */ /* 0x000fea0003800000 */
.L_x_1512:
[----:B------:R-:W-:Y:S04]  /*e500*/  BSSY B1, `(.L_x_1514) ;  /* 0x0000020000017945 */ /* 0x000fe80003800000 */
[----:B------:R-:W-:Y:S05]  /*e510*/  @P3 BRA `(.L_x_1515) ;  /* 0x0000000000783947 */ /* 0x000fea0003800000 */
[----:B------:R-:W-:Y:S01]  /*e520*/  IMAD.WIDE.U32 R12, R84, 0x60, R12 ;  /* 0x00000060540c7825 */ /* 0x000fe200078e000c */
[----:B------:R-:W-:Y:S01]  /*e530*/  ULDC.64 UR4, c[0x0][0x3c8] ;  /* 0x0000f20000047ab9 */ /* 0x000fe20000000a00 */
[----:B------:R-:W-:Y:S01]  /*e540*/  ULDC.64 UR6, c[0x0][0x3e0] ;  /* 0x0000f80000067ab9 */ /* 0x000fe20000000a00 */
[----:B------:R-:W-:Y:S01]  /*e550*/  CS2R R72, SRZ ;  /* 0x0000000000487805 */ /* 0x000fe2000001ff00 */
[----:B------:R-:W-:Y:S01]  /*e560*/  IMAD.WIDE.U32 R10, R14, 0x60, R10 ;  /* 0x000000600e0a7825 */ /* 0x000fe200078e000a */
[----:B------:R-:W-:Y:S02]  /*e570*/  IADD3 R95, P4, R95, R12, RZ ;  /* 0x0000000c5f5f7210 */ /* 0x000fe40007f9e0ff */
[----:B------:R-:W-:Y:S02]  /*e580*/  CS2R R74, SRZ ;  /* 0x00000000004a7805 */ /* 0x000fe4000001ff00 */
[----:B------:R-:W-:Y:S01]  /*e590*/  CS2R R76, SRZ ;  /* 0x00000000004c7805 */ /* 0x000fe2000001ff00 */
[----:B------:R-:W-:Y:S01]  /*e5a0*/  IMAD R0, R85, 0x60, RZ ;  /* 0x0000006055007824 */ /* 0x000fe200078e02ff */
[----:B------:R-:W-:Y:S01]  /*e5b0*/  IADD3 R91, P5, R91, R10, RZ ;  /* 0x0000000a5b5b7210 */ /* 0x000fe20007fbe0ff */
[----:B------:R-:W-:Y:S01]  /*e5c0*/  IMAD R3, R15, 0x60, RZ ;  /* 0x000000600f037824 */ /* 0x000fe200078e02ff */
[----:B------:R-:W-:-:S02]  /*e5d0*/  CS2R R78, SRZ ;  /* 0x00000000004e7805 */ /* 0x000fc4000001ff00 */
[----:B------:R-:W-:Y:S02]  /*e5e0*/  CS2R R64, SRZ ;  /* 0x0000000000407805 */ /* 0x000fe4000001ff00 */
[----:B------:R-:W-:Y:S02]  /*e5f0*/  IADD3.X R12, R99, R13, R0, P4, !PT ;  /* 0x0000000d630c7210 */ /* 0x000fe400027fe400 */
[----:B------:R-:W-:Y:S02]  /*e600*/  CS2R R66, SRZ ;  /* 0x0000000000427805 */ /* 0x000fe4000001ff00 */
[----:B------:R-:W-:Y:S01]  /*e610*/  LEA R10, P4, R95, UR4, 0x1 ;  /* 0x000000045f0a7c11 */ /* 0x000fe2000f8808ff */
[----:B------:R-:W-:Y:S01]  /*e620*/  ULDC UR4, c[0x0][0x3d4] ;  /* 0x0000f50000047ab9 */ /* 0x000fe20000000800 */
[----:B------:R-:W-:Y:S02]  /*e630*/  IADD3.X R0, R109, R11, R3, P5, !PT ;  /* 0x0000000b6d007210 */ /* 0x000fe40002ffe403 */
[----:B------:R-:W-:-:S02]  /*e640*/  CS2R R68, SRZ ;  /* 0x0000000000447805 */ /* 0x000fc4000001ff00 */
[----:B------:R-:W-:Y:S02]  /*e650*/  ISETP.GE.AND P5, PT, R229, UR4, PT ;  /* 0x00000004e5007c0c */ /* 0x000fe4000bfa6270 */
[----:B------:R-:W-:Y:S02]  /*e660*/  CS2R R70, SRZ ;  /* 0x0000000000467805 */ /* 0x000fe4000001ff00 */
[----:B------:R-:W-:Y:S01]  /*e670*/  ISETP.GE.AND P6, PT, R226, UR4, PT ;  /* 0x00000004e2007c0c */ /* 0x000fe2000bfc6270 */
[----:B------:R-:W-:Y:S01]  /*e680*/  ULDC.64 UR8, c[0x0][0x208] ;  /* 0x0000820000087ab9 */ /* 0x000fe20000000a00 */
[----:B------:R-:W-:Y:S02]  /*e690*/  LEA.HI.X R11, R95, UR5, R12, 0x1, P4 ;  /* 0x000000055f0b7c11 */ /* 0x000fe4000a0f0c0c */
[----:B------:R-:W-:-:S04]  /*e6a0*/  LEA R12, P4, R91, UR6, 0x1 ;  /* 0x000000065b0c7c11 */ /* 0x000fc8000f8808ff */
[----:B------:R-:W-:Y:S01]  /*e6b0*/  LEA.HI.X R13, R91, UR7, R0, 0x1, P4 ;  /* 0x000000075b0d7c11 */ /* 0x000fe2000a0f0c00 */
[----:B------:R1:W5:Y:S04]  /*e6c0*/  @!P5 LDG.E.128 R72, desc[UR8][R10.64] ;  /* 0x000000080a48d981 */ /* 0x000368000c1e1d00 */
[----:B------:R1:W5:Y:S04]  /*e6d0*/  @!P6 LDG.E.128 R76, desc[UR8][R10.64+0x80] ;  /* 0x000080080a4ce981 */ /* 0x000368000c1e1d00 */
[----:B------:R1:W5:Y:S04]  /*e6e0*/  @!P5 LDG.E.128 R64, desc[UR8][R12.64] ;  /* 0x000000080c40d981 */ /* 0x000368000c1e1d00 */
[----:B------:R1:W5:Y:S02]  /*e6f0*/  @!P6 LDG.E.128 R68, desc[UR8][R12.64+0x80] ;  /* 0x000080080c44e981 */ /* 0x000364000c1e1d00 */
.L_x_1515:
[----:B------:R-:W-:Y:S05]  /*e700*/  BSYNC B1 ;  /* 0x0000000000017941 */ /* 0x000fea0003800000 */
.L_x_1514:
[----:B------:R-:W2:Y:S04]  /*e710*/  LDL R90, [R1+0x14] ;  /* 0x00001400015a7983 */ /* 0x000ea80000100800 */
[----:B------:R-:W3:Y:S01]  /*e720*/  LDL R21, [R1+0x28] ;  /* 0x0000280001157983 */ /* 0x000ee20000100800 */
[----:B------:R-:W-:Y:S01]  /*e730*/  ISETP.NE.AND P4, PT, R23, 0x1, PT ;  /* 0x000000011700780c */ /* 0x000fe20003f85270 */
[----:B-1----:R-:W-:Y:S01]  /*e740*/  IMAD.MOV.U32 R11, RZ, RZ, R37 ;  /* 0x000000ffff0b7224 */ /* 0x002fe200078e0025 */
[----:B------:R-:W-:Y:S01]  /*e750*/  MOV R10, R36 ;  /* 0x00000024000a7202 */ /* 0x000fe20000000f00 */
[----:B------:R-:W4:Y:S01]  /*e760*/  LDL R23, [R1+0x68] ;  /* 0x0000680001177983 */ /* 0x000f220000100800 */
[----:B------:R-:W-:Y:S01]  /*e770*/  IMAD.MOV.U32 R0, RZ, RZ, R34 ;  /* 0x000000ffff007224 */ /* 0x000fe200078e0022 */
[----:B-----5:R-:W-:Y:S01]  /*e780*/  MOV R13, R52 ;  /* 0x00000034000d7202 */ /* 0x020fe20000000f00 */
[----:B------:R-:W-:Y:S01]  /*e790*/  IMAD.MOV.U32 R3, RZ, RZ, R35 ;  /* 0x000000ffff037224 */ /* 0x000fe200078e0023 */
[----:B------:R-:W-:Y:S01]  /*e7a0*/  PRMT R97, R10, 0x5410, R11 ;  /* 0x000054100a617816 */ /* 0x000fe2000000000b */
[----:B------:R-:W-:Y:S01]  /*e7b0*/  IMAD.MOV.U32 R11, RZ, RZ, R41 ;  /* 0x000000ffff0b7224 */ /* 0x000fe200078e0029 */
[----:B------:R-:W-:Y:S01]  /*e7c0*/  MOV R10, R40 ;  /* 0x00000028000a7202 */ /* 0x000fe20000000f00 */
[----:B------:R-:W-:Y:S01]  /*e7d0*/  IMAD.MOV.U32 R12, RZ, RZ, R49 ;  /* 0x000000ffff0c7224 */ /* 0x000fe200078e0031 */
[----:B------:R-:W-:Y:S01]  /*e7e0*/  PRMT R107, R0, 0x5410, R3 ;  /* 0x00005410006b7816 */ /* 0x000fe20000000003 */
[----:B------:R-:W-:Y:S01]  /*e7f0*/  IMAD.MOV.U32 R0, RZ, RZ, R38 ;  /* 0x000000ffff007224 */ /* 0x000fe200078e0026 */
[----:B------:R-:W-:Y:S01]  /*e800*/  PRMT R108, R10, 0x5410, R11 ;  /* 0x000054100a6c7816 */ /* 0x000fe2000000000b */
[----:B------:R-:W-:Y:S01]  /*e810*/  IMAD.MOV.U32 R3, RZ, RZ, R39 ;  /* 0x000000ffff037224 */ /* 0x000fe200078e0027 */
[----:B------:R-:W-:Y:S01]  /*e820*/  MOV R11, R48 ;  /* 0x00000030000b7202 */ /* 0x000fe20000000f00 */
[----:B------:R-:W-:Y:S01]  /*e830*/  IMAD.MOV.U32 R10, RZ, RZ, R43 ;  /* 0x000000ffff0a7224 */ /* 0x000fe200078e002b */
[----:B0-----:R-:W-:Y:S01]  /*e840*/  PRMT R92, R92, 0x5410, R13 ;  /* 0x000054105c5c7816 */ /* 0x001fe2000000000d */
[----:B------:R-:W-:Y:S01]  /*e850*/  ULDC.64 UR4, c[0x0][0x3c8] ;  /* 0x0000f20000047ab9 */ /* 0x000fe20000000a00 */
[----:B------:R-:W-:Y:S01]  /*e860*/  PRMT R98, R0, 0x5410, R3 ;  /* 0x0000541000627816 */ /* 0x000fe20000000003 */
[----:B------:R-:W-:Y:S01]  /*e870*/  IMAD.MOV.U32 R3, RZ, RZ, R42 ;  /* 0x000000ffff037224 */ /* 0x000fe200078e002a */
[----:B------:R-:W0:Y:S01]  /*e880*/  @P4 LDC R0, c[0x0][0x42c] ;  /* 0x00010b00ff004b82 */ /* 0x000e220000000800 */
[----:B------:R-:W-:Y:S01]  /*e890*/  PRMT R99, R11, 0x5410, R12 ;  /* 0x000054100b637816 */ /* 0x000fe2000000000c */
[----:B------:R-:W-:Y:S01]  /*e8a0*/  IMAD.MOV.U32 R12, RZ, RZ, R51 ;  /* 0x000000ffff0c7224 */ /* 0x000fe200078e0033 */
[----:B------:R-:W-:Y:S01]  /*e8b0*/  ULDC.64 UR6, c[0x0][0x3e0] ;  /* 0x0000f80000067ab9 */ /* 0x000fe20000000a00 */
[----:B------:R-:W-:Y:S01]  /*e8c0*/  PRMT R109, R3, 0x5410, R10 ;  /* 0x00005410036d7816 */ /* 0x000fe2000000000a */
[----:B------:R-:W-:-:S03]  /*e8d0*/  IMAD.MOV.U32 R10, RZ, RZ, R50 ;  /* 0x000000ffff0a7224 */ /* 0x000fc600078e0032 */
[----:B------:R-:W1:Y:S02]  /*e8e0*/  @P4 LDC R11, c[0x0][0x430] ;  /* 0x00010c00ff0b4b82 */ /* 0x000e640000000800 */
        /* <DEDUP_REMOVED lines=10> */
[----:B--2---:R-:W-:-:S04]  /*e990*/  IMAD R3, R90, 0x80, R18 ;  /* 0x000000805a037824 */ /* 0x004fc800078e0212 */
[----:B---3--:R-:W-:Y:S02]  /*e9a0*/  IMAD R3, R21, 0x20, R3 ;  /* 0x0000002015037824 */ /* 0x008fe400078e0203 */
[----:B------:R-:W-:Y:S02]  /*e9b0*/  IMAD.MOV.U32 R21, RZ, RZ, R56 ;  /* 0x000000ffff157224 */ /* 0x000fe400078e0038 */
[----:B0-----:R-:W-:-:S03]  /*e9c0*/  @P4 IMAD.HI.U32 R0, R3, R0, RZ ;  /* 0x0000000003004227 */ /* 0x001fc600078e00ff */
[----:B------:R-:W-:Y:S02]  /*e9d0*/  PRMT R88, R21, 0x7610, R88 ;  /* 0x0000761015587816 */ /* 0x000fe40000000058 */
[----:B-1----:R-:W-:Y:S01]  /*e9e0*/  @P4 SHF.R.U32.HI R3, RZ, R11, R0 ;  /* 0x0000000bff034219 */ /* 0x002fe20000011600 */
[----:B------:R-:W-:Y:S01]  /*e9f0*/  IMAD.MOV.U32 R0, RZ, RZ, R61 ;  /* 0x000000ffff007224 */ /* 0x000fe200078e003d */
[----:B------:R-:W-:Y:S01]  /*ea00*/  PRMT R88, R88, 0x5410, R10 ;  /* 0x0000541058587816 */ /* 0x000fe2000000000a */
[----:B------:R-:W-:Y:S01]  /*ea10*/  IMAD.MOV.U32 R11, RZ, RZ, R63 ;  /* 0x000000ffff0b7224 */ /* 0x000fe200078e003f */
[----:B------:R-:W-:Y:S02]  /*ea20*/  MOV R10, R62 ;  /* 0x0000003e000a7202 */ /* 0x000fe40000000f00 */
[----:B------:R-:W-:Y:S02]  /*ea30*/  SHF.R.S32.HI R13, RZ, 0x1f, R3 ;  /* 0x0000001fff0d7819 */ /* 0x000fe40000011403 */
[----:B------:R-:W-:-:S02]  /*ea40*/  PRMT R95, R0, 0x5410, R10 ;  /* 0x00005410005f7816 */ /* 0x000fc4000000000a */
[----:B------:R-:W-:Y:S01]  /*ea50*/  PRMT R96, R11, 0x7610, R96 ;  /* 0x000076100b607816 */ /* 0x000fe20000000060 */
[----:B------:R-:W-:-:S04]  /*ea60*/  IMAD.WIDE.U32 R10, R3, R84, R86 ;  /* 0x00000054030a7225 */ /* 0x000fc800078e0056 */
[C---:B------:R-:W-:Y:S02]  /*ea70*/  IMAD R84, R13.reuse, R84, RZ ;  /* 0x000000540d547224 */ /* 0x040fe400078e02ff */
[-C--:B------:R-:W-:Y:S02]  /*ea80*/  IMAD R0, R13, R14.reuse, RZ ;  /* 0x0000000e0d007224 */ /* 0x080fe400078e02ff */
[----:B------:R-:W-:-:S04]  /*ea90*/  IMAD.WIDE.U32 R12, R3, R14, R8 ;  /* 0x0000000e030c7225 */ /* 0x000fc800078e0008 */
[C---:B------:R-:W-:Y:S02]  /*eaa0*/  IMAD R9, R3.reuse, R85, R84 ;  /* 0x0000005503097224 */ /* 0x040fe400078e0254 */
[----:B------:R-:W-:Y:S02]  /*eab0*/  IMAD R3, R3, R15, R0 ;  /* 0x0000000f03037224 */ /* 0x000fe400078e0200 */
[----:B------:R-:W-:Y:S01]  /*eac0*/  IMAD.MOV.U32 R21, RZ, RZ, R60 ;  /* 0x000000ffff157224 */ /* 0x000fe200078e003c */
[----:B------:R-:W-:Y:S01]  /*ead0*/  LEA R8, P4, R10, UR4, 0x1 ;  /* 0x000000040a087c11 */ /* 0x000fe2000f8808ff */
[----:B------:R-:W-:Y:S01]  /*eae0*/  IMAD.IADD R9, R11, 0x1, R9 ;  /* 0x000000010b097824 */ /* 0x000fe200078e0209 */
[----:B------:R-:W-:Y:S01]  /*eaf0*/  LEA R0, P5, R12, UR6, 0x1 ;  /* 0x000000060c007c11 */ /* 0x000fe2000f8a08ff */
[----:B------:R-:W-:Y:S01]  /*eb00*/  IMAD.IADD R3, R13, 0x1, R3 ;  /* 0x000000010d037824 */ /* 0x000fe200078e0203 */
[----:B------:R-:W-:Y:S01]  /*eb10*/  PRMT R94, R94, 0x5410, R21 ;  /* 0x000054105e5e7816 */ /* 0x000fe20000000015 */
[----:B------:R-:W-:Y:S01]  /*eb20*/  IMAD.MOV.U32 R21, RZ, RZ, R80 ;  /* 0x000000ffff157224 */ /* 0x000fe200078e0050 */
[----:B------:R-:W-:Y:S01]  /*eb30*/  UMOV UR4, 0xffffffff ;  /* 0xffffffff00047882 */ /* 0x000fe20000000000 */
[----:B------:R-:W-:Y:S01]  /*eb40*/  IMAD.MOV.U32 R14, RZ, RZ, R81 ;  /* 0x000000ffff0e7224 */ /* 0x000fe200078e0051 */
[----:B------:R-:W-:-:S02]  /*eb50*/  MOV R15, R82 ;  /* 0x00000052000f7202 */ /* 0x000fc40000000f00 */
[----:B------:R-:W-:Y:S02]  /*eb60*/  LEA.HI.X R9, R10, UR5, R9, 0x1, P4 ;  /* 0x000000050a097c11 */ /* 0x000fe4000a0f0c09 */
[----:B------:R-:W-:Y:S02]  /*eb70*/  LEA.HI.X R3, R12, UR7, R3, 0x1, P5 ;  /* 0x000000070c037c11 */ /* 0x000fe4000a8f0c03 */
[----:B------:R-:W-:Y:S02]  /*eb80*/  PRMT R92, R21, 0x7610, R92 ;  /* 0x00007610155c7816 */ /* 0x000fe4000000005c */
[----:B------:R-:W-:Y:S02]  /*eb90*/  PRMT R91, R15, 0x5410, R14 ;  /* 0x000054100f5b7816 */ /* 0x000fe4000000000e */
[----:B----4-:R-:W-:Y:S01]  /*eba0*/  LEA.HI R10, R23, R23, RZ, 0x1 ;  /* 0x00000017170a7211 */ /* 0x010fe200078f08ff */
[----:B------:R-:W-:Y:S06]  /*ebb0*/  BRA.DIV UR4, `(.L_x_1516) ;  /* 0x0000019204d47947 */ /* 0x000fec000b800000 */
.L_x_1825:
[----:B------:R-:W-:-:S03]  /*ebc0*/  UMOV UR4, 0xffffffff ;  /* 0xffffffff00047882 */ /* 0x000fc60000000000 */
[----:B------:R-:W-:Y:S05]  /*ebd0*/  BRA.DIV UR4, `(.L_x_1517) ;  /* 0x0000019204f47947 */ /* 0x000fea000b800000 */
.L_x_1828:
[----:B------:R-:W-:-:S03]  /*ebe0*/  UMOV UR4, 0xffffffff ;  /* 0xffffffff00047882 */ /* 0x000fc60000000000 */
[----:B------:R-:W-:Y:S05]  /*ebf0*/  BRA.DIV UR4, `(.L_x_1518) ;  /* 0x0000019604147947 */ /* 0x000fea000b800000 */
.L_x_1831:
[----:B------:R-:W-:-:S03]  /*ec00*/  UMOV UR4, 0xffffffff ;  /* 0xffffffff00047882 */ /* 0x000fc60000000000 */
[----:B------:R-:W-:Y:S05]  /*ec10*/  BRA.DIV UR4, `(.L_x_1519) ;  /* 0x0000019604347947 */ /* 0x000fea000b800000 */
.L_x_1834:
[----:B------:R-:W-:-:S03]  /*ec20*/  UMOV UR4, 0xffffffff ;  /* 0xffffffff00047882 */ /* 0x000fc60000000000 */
[----:B------:R-:W-:Y:S05]  /*ec30*/  BRA.DIV UR4, `(.L_x_1520) ;  /* 0x0000019604547947 */ /* 0x000fea000b800000 */
.L_x_1837:
[----:B------:R-:W-:-:S03]  /*ec40*/  UMOV UR4, 0xffffffff ;  /* 0xffffffff00047882 */ /* 0x000fc60000000000 */
[----:B------:R-:W-:Y:S05]  /*ec50*/  BRA.DIV UR4, `(.L_x_1521) ;  /* 0x0000019604747947 */ /* 0x000fea000b800000 */
.L_x_1840:
[----:B------:R-:W-:-:S03]  /*ec60*/  UMOV UR4, 0xffffffff ;  /* 0xffffffff00047882 */ /* 0x000fc60000000000 */
[----:B------:R-:W-:Y:S05]  /*ec70*/  BRA.DIV UR4, `(.L_x_1522) ;  /* 0x0000019604947947 */ /* 0x000fea000b800000 */
.L_x_1843:
[----:B------:R-:W-:-:S03]  /*ec80*/  UMOV UR4, 0xffffffff ;  /* 0xffffffff00047882 */ /* 0x000fc60000000000 */
[----:B------:R-:W-:Y:S05]  /*ec90*/  BRA.DIV UR4, `(.L_x_1523) ;  /* 0x0000019604b47947 */ /* 0x000fea000b800000 */
.L_x_1846:
[----:B------:R-:W-:-:S03]  /*eca0*/  UMOV UR4, 0xffffffff ;  /* 0xffffffff00047882 */ /* 0x000fc60000000000 */
[----:B------:R-:W-:Y:S05]  /*ecb0*/  BRA.DIV UR4, `(.L_x_1524) ;  /* 0x0000019604d47947 */ /* 0x000fea000b800000 */
.L_x_1849:
[----:B------:R-:W-:-:S03]  /*ecc0*/  UMOV UR4, 0xffffffff ;  /* 0xffffffff00047882 */ /* 0x000fc60000000000 */
[----:B------:R-:W-:Y:S05]  /*ecd0*/  BRA.DIV UR4, `(.L_x_1525) ;  /* 0x0000019604f47947 */ /* 0x000fea000b800000 */
.L_x_1852:
[----:B------:R-:W-:-:S03]  /*ece0*/  UMOV UR4, 0xffffffff ;  /* 0xffffffff00047882 */ /* 0x000fc60000000000 */
[----:B------:R-:W-:Y:S05]  /*ecf0*/  BRA.DIV UR4, `(.L_x_1526) ;  /* 0x0000019a04147947 */ /* 0x000fea000b800000 */
.L_x_1855:
[----:B------:R-:W-:-:S03]  /*ed00*/  UMOV UR4, 0xffffffff ;  /* 0xffffffff00047882 */ /* 0x000fc60000000000 */
[----:B------:R-:W-:Y:S05]  /*ed10*/  BRA.DIV UR4, `(.L_x_1527) ;  /* 0x0000019a04347947 */ /* 0x000fea000b800000 */
.L_x_1858:
[----:B------:R-:W-:-:S03]  /*ed20*/  UMOV UR4, 0xffffffff ;  /* 0xffffffff00047882 */ /* 0x000fc60000000000 */
[----:B------:R-:W-:Y:S05]  /*ed30*/  BRA.DIV UR4, `(.L_x_1528) ;  /* 0x0000019a04547947 */ /* 0x000fea000b800000 */
.L_x_1861:
[----:B------:R-:W-:Y:S01]  /*ed40*/  UMOV UR4, 0xffffffff ;  /* 0xffffffff00047882 */ /* 0x000fe20000000000 */
[----:B------:R-:W-:Y:S02]  /*ed50*/  LOP3.LUT R10, R10, 0xfffffffe, RZ, 0xc0, !PT ;  /* 0xfffffffe0a0a7812 */ /* 0x000fe400078ec0ff */
[----:B------:R-:W-:Y:S05]  /*ed60*/  BRA.DIV UR4, `(.L_x_1529) ;  /* 0x0000019a04707947 */ /* 0x000fea000b800000 */
.L_x_1864:
[----:B------:R-:W-:Y:S01]  /*ed70*/  UMOV UR4, 0xffffffff ;  /* 0xffffffff00047882 */ /* 0x000fe20000000000 */
[----:B------:R-:W-:Y:S02]  /*ed80*/  IMAD.IADD R9, R23, 0x1, -R10 ;  /* 0x0000000117097824 */ /* 0x000fe400078e0a0a */
[----:B------:R-:W-:Y:S05]  /*ed90*/  BRA.DIV UR4, `(.L_x_1530) ;  /* 0x0000019a048c7947 */ /* 0x000fea000b800000 */
.L_x_1867:
[----:B------:R-:W-:Y:S01]  /*eda0*/  UMOV UR4, 0xffffffff ;  /* 0xffffffff00047882 */ /* 0x000fe20000000000 */
[----:B------:R-:W-:Y:S02]  /*edb0*/  SHF.L.U32 R9, R9, 0x1f, RZ ;  /* 0x0000001f09097819 */ /* 0x000fe400000006ff */
[----:B------:R-:W-:Y:S01]  /*edc0*/  MOV R3, R83 ;  /* 0x0000005300037202 */ /* 0x000fe20000000f00 */
[----:B------:R-:W-:Y:S06]  /*edd0*/  BRA.DIV UR4, `(.L_x_1531) ;  /* 0x0000019a04a47947 */ /* 0x000fec000b800000 */
.L_x_1870:
[----:B------:R-:W0:Y:S01]  /*ede0*/  SYNCS.PHASECHK.TRANS64.TRYWAIT P4, [R16+URZ+0x30800], R9 ;  /* 0x03080009100075a7 */ /* 0x000e22000808017f */
[----:B------:R-:W-:Y:S01]  /*edf0*/  PRMT R96, R96, 0x5410, R3 ;  /* 0x0000541060607816 */ /* 0x000fe20000000003 */
[----:B------:R-:W-:Y:S01]  /*ee00*/  IMAD.MOV.U32 R0, RZ, RZ, R64 ;  /* 0x000000ffff007224 */ /* 0x000fe200078e0040 */
[----:B------:R-:W-:Y:S01]  /*ee10*/  MOV R10, R67 ;  /* 0x00000043000a7202 */ /* 0x000fe20000000f00 */
[----:B------:R-:W-:Y:S01]  /*ee20*/  IMAD.MOV.U32 R3, RZ, RZ, R65 ;  /* 0x000000ffff037224 */ /* 0x000fe200078e0041 */
[----:B------:R-:W-:Y:S01]  /*ee30*/  MOV R11, R71 ;  /* 0x00000047000b7202 */ /* 0x000fe20000000f00 */
[----:B------:R-:W-:Y:S01]  /*ee40*/  IMAD.MOV.U32 R8, RZ, RZ, R66 ;  /* 0x000000ffff087224 */ /* 0x000fe200078e0042 */
[----:B------:R-:W-:Y:S02]  /*ee50*/  BSSY B1, `(.L_x_1532) ;  /* 0x0000017000017945 */ /* 0x000fe40003800000 */
[----:B------:R-:W-:Y:S01]  /*ee60*/  PRMT R85, R0, 0x5410, R3 ;  /* 0x0000541000557816 */ /* 0x000fe20000000003 */
[----:B------:R-:W-:Y:S01]  /*ee70*/  IMAD.MOV.U32 R0, RZ, RZ, R68 ;  /* 0x000000ffff007224 */ /* 0x000fe200078e0044 */
[----:B------:R-:W-:Y:S01]  /*ee80*/  PRMT R86, R8, 0x5410, R10 ;  /* 0x0000541008567816 */ /* 0x000fe2000000000a */
[----:B------:R-:W-:-:S02]  /*ee90*/  IMAD.MOV.U32 R8, RZ, RZ, R69 ;  /* 0x000000ffff087224 */ /* 0x000fc400078e0045 */
        /* <DEDUP_REMOVED lines=11> */
[----:B------:R-:W-:Y:S01]  /*ef50*/  SHF.R.S32.HI R11, RZ, 0x1f, R226 ;  /* 0x0000001fff0b7819 */ /* 0x000fe200000114e2 */
[----:B------:R-:W-:-:S03]  /*ef60*/  IMAD.MOV.U32 R10, RZ, RZ, R78 ;  /* 0x000000ffff0a7224 */ /* 0x000fc600078e004e */
[----:B------:R-:W-:Y:S02]  /*ef70*/  PRMT R23, R0, 0x5410, R8 ;  /* 0x0000541000177816 */ /* 0x000fe40000000008 */
[----:B------:R-:W-:Y:S02]  /*ef80*/  PRMT R84, R10, 0x7610, R84 ;  /* 0x000076100a547816 */ /* 0x000fe40000000054 */
[----:B------:R-:W-:Y:S02]  /*ef90*/  LEA.HI R0, R11, R226, RZ, 0x3 ;  /* 0x000000e20b007211 */ /* 0x000fe400078f18ff */
[----:B------:R-:W-:Y:S01]  /*efa0*/  MOV R8, R79 ;  /* 0x0000004f00087202 */ /* 0x000fe20000000f00 */
[----:B0-----:R-:W-:Y:S06]  /*efb0*/  @!P4 BRA `(.L_x_1533) ;  /* 0x000001980054c947 */ /* 0x001fec0003800000 */
.L_x_1871:
[----:B------:R-:W-:Y:S05]  /*efc0*/  BSYNC B1 ;  /* 0x0000000000017941 */ /* 0x000fea0003800000 */
.L_x_1532:
[----:B------:R-:W-:Y:S01]  /*efd0*/  BSSY B1, `(.L_x_1534) ;  /* 0x00000cf000017945 */ /* 0x000fe20003800000 */
[----:B------:R-:W-:Y:S02]  /*efe0*/  PRMT R84, R84, 0x5410, R8 ;  /* 0x0000541054547816 */ /* 0x000fe40000000008 */
[----:B------:R-:W-:Y:S01]  /*eff0*/  SHF.R.S32.HI R0, RZ, 0x3, R0 ;  /* 0x00000003ff007819 */ /* 0x000fe20000011400 */
[----:B------:R-:W-:Y:S06]  /*f000*/  @P0 BRA `(.L_x_1535) ;  /* 0x0000000c002c0947 */ /* 0x000fec0003800000 */
[----:B------:R1:W5:Y:S01]  /*f010*/  LDL R131, [R1+0x38] ;  /* 0x0000380001837983 */ /* 0x0003620000100800 */
[----:B------:R-:W2:Y:S03]  /*f020*/  LDC R111, c[0x0][0x3d4] ;  /* 0x0000f500ff6f7b82 */ /* 0x000ea60000000800 */
[----:B------:R1:W5:Y:S04]  /*f030*/  LDL R130, [R1+0x44] ;  /* 0x0000440001827983 */ /* 0x0003680000100800 */
[----:B------:R1:W5:Y:S01]  /*f040*/  LDL R129, [R1+0x48] ;  /* 0x0000480001817983 */ /* 0x0003620000100800 */
[----:B------:R-:W-:Y:S01]  /*f050*/  BSSY B2, `(.L_x_1536) ;  /* 0x0000065000027945 */ /* 0x000fe20003800000 */
[----:B--2---:R-:W-:-:S02]  /*f060*/  ISETP.GE.AND P0, PT, R229, R111, PT ;  /* 0x0000006fe500720c */ /* 0x004fc40003f06270 */
[----:B------:R-:W-:-:S11]  /*f070*/  ISETP.GE.AND P4, PT, R226, R111, PT ;  /* 0x0000006fe200720c */ /* 0x000fd60003f86270 */
[----:B-1----:R-:W-:Y:S05]  /*f080*/  @P0 BRA `(.L_x_1537) ;  /* 0x0000000400840947 */ /* 0x002fea0003800000 */
[----:B------:R-:W2:Y:S04]  /*f090*/  LDL R10, [R1+0x28] ;  /* 0x00002800010a7983 */ /* 0x000ea80000100800 */
[----:B------:R-:W3:Y:S01]  /*f0a0*/  LDL R132, [R1+0x4c] ;  /* 0x00004c0001847983 */ /* 0x000ee20000100800 */
[--C-:B------:R-:W-:Y:S01]  /*f0b0*/  SHF.R.U64 R28, R28, 0x10, R29.reuse ;  /* 0x000000101c1c7819 */ /* 0x100fe2000000121d */
[----:B------:R-:W-:Y:S01]  /*f0c0*/  HADD2.F32 R123, -RZ, R115.H0_H0 ;  /* 0x20000073ff7b7230 */ /* 0x000fe20000004100 */
[----:B------:R-:W-:Y:S02]  /*f0d0*/  SHF.R.U32.HI R121, RZ, 0x10, R29 ;  /* 0x00000010ff797819 */ /* 0x000fe4000001161d */
[--C-:B------:R-:W-:Y:S02]  /*f0e0*/  SHF.R.U64 R29, R4, 0x10, R5.reuse ;  /* 0x00000010041d7819 */ /* 0x100fe40000001205 */
[----:B------:R-:W-:Y:S01]  /*f0f0*/  SHF.R.U32.HI R124, RZ, 0x10, R5 ;  /* 0x00000010ff7c7819 */ /* 0x000fe20000011605 */
[----:B------:R-:W-:Y:S01]  /*f100*/  HADD2.F32 R121, -RZ, R121.H0_H0 ;  /* 0x20000079ff797230 */ /* 0x000fe20000004100 */
[----:B------:R-:W-:Y:S01]  /*f110*/  SHF.R.U64 R5, R6, 0x10, R7 ;  /* 0x0000001006057819 */ /* 0x000fe20000001207 */
[----:B------:R-:W-:Y:S01]  /*f120*/  HADD2.F32 R29, -RZ, R29.H0_H0 ;  /* 0x2000001dff1d7230 */ /* 0x000fe20000004100 */
[--C-:B------:R-:W-:Y:S01]  /*f130*/  SHF.R.U64 R4, R30, 0x10, R31.reuse ;  /* 0x000000101e047819 */ /* 0x100fe2000000121f */
[----:B------:R-:W-:Y:S01]  /*f140*/  HADD2.F32 R124, -RZ, R124.H0_H0 ;  /* 0x2000007cff7c7230 */ /* 0x000fe20000004100 */
[----:B------:R-:W-:-:S02]  /*f150*/  SHF.R.U32.HI R30, RZ, 0x10, R31 ;  /* 0x00000010ff1e7819 */ /* 0x000fc4000001161f */
[----:B------:R-:W-:-:S03]  /*f160*/  SHF.R.U32.HI R127, RZ, 0x10, R7 ;  /* 0x00000010ff7f7819 */ /* 0x000fc60000011607 */
[----:B------:R-:W-:Y:S01]  /*f170*/  HADD2.F32 R30, -RZ, R30.H0_H0 ;  /* 0x2000001eff1e7230 */ /* 0x000fe20000004100 */
[----:B--2---:R-:W-:-:S04]  /*f180*/  LEA.HI R8, R111, R10, RZ, 0x1d ;  /* 0x0000000a6f087211 */ /* 0x004fc800078fe8ff */
[----:B------:R-:W-:Y:S01]  /*f190*/  SHF.R.S32.HI R11, RZ, 0x1f, R8 ;  /* 0x0000001fff0b7819 */ /* 0x000fe20000011408 */
[----:B0-----:R-:W-:-:S03]  /*f1a0*/  IMAD.SHL.U32 R9, R8, 0x8, RZ ;  /* 0x0000000808097824 */ /* 0x001fc600078e00ff */
[----:B------:R-:W-:Y:S02]  /*f1b0*/  LEA.HI R11, R11, R8, RZ, 0x3 ;  /* 0x000000080b0b7211 */ /* 0x000fe400078f18ff */
[----:B------:R-:W-:-:S03]  /*f1c0*/  LOP3.LUT R9, R9, 0x38, RZ, 0xc0, !PT ;  /* 0x0000003809097812 */ /* 0x000fc600078ec0ff */
[----:B------:R-:W-:Y:S01]  /*f1d0*/  IMAD.SHL.U32 R11, R11, 0x400, RZ ;  /* 0x000004000b0b7824 */ /* 0x000fe200078e00ff */
[----:B-----5:R-:W-:-:S04]  /*f1e0*/  LOP3.LUT R9, R9, 0x1c0, R131, 0xf8, !PT ;  /* 0x000001c009097812 */ /* 0x020fc800078ef883 */
[----:B------:R-:W-:Y:S02]  /*f1f0*/  LOP3.LUT R13, R9, R130, RZ, 0x3c, !PT ;  /* 0x00000082090d7212 */ /* 0x000fe400078e3cff */
[----:B------:R-:W-:Y:S02]  /*f200*/  LOP3.LUT R12, R11, 0x7fffe000, RZ, 0xc0, !PT ;  /* 0x7fffe0000b0c7812 */ /* 0x000fe400078ec0ff */
[----:B---3--:R-:W0:Y:S02]  /*f210*/  LDS.128 R8, [R132] ;  /* 0x0000000084087984 */ /* 0x008e240000000c00 */
[----:B------:R-:W-:-:S05]  /*f220*/  IADD3 R13, R13, R12, R129 ;  /* 0x0000000c0d0d7210 */ /* 0x000fca0007ffe081 */
[----:B------:R-:W-:-:S05]  /*f230*/  IMAD R114, R13, 0x2, R16 ;  /* 0x000000020d727824 */ /* 0x000fca00078e0210 */
[----:B------:R-:W1:Y:S01]  /*f240*/  LDS.128 R12, [R114+0x10400] ;  /* 0x01040000720c7984 */ /* 0x000e620000000c00 */
[--C-:B0-----:R-:W-:Y:S02]  /*f250*/  HADD2.F32 R117, -RZ, R9.reuse.H0_H0 ;  /* 0x20000009ff757230 */ /* 0x101fe40000004100 */
[----:B------:R-:W-:Y:S02]  /*f260*/  HADD2.F32 R118, -RZ, R9.H1_H1 ;  /* 0x30000009ff767230 */ /* 0x000fe40000004100 */
[----:B------:R-:W-:Y:S02]  /*f270*/  HADD2.F32 R9, -RZ, R115.H1_H1 ;  /* 0x30000073ff097230 */ /* 0x000fe40000004100 */
[----:B------:R-:W-:Y:S02]  /*f280*/  HADD2.F32 R116, -RZ, R8.H0_H0 ;  /* 0x20000008ff747230 */ /* 0x000fe40000004100 */
[----:B------:R-:W-:Y:S02]  /*f290*/  HADD2.F32 R31, -RZ, R10.H0_H0 ;  /* 0x2000000aff1f7230 */ /* 0x000fe40000004100 */
[----:B------:R-:W-:-:S02]  /*f2a0*/  HADD2.F32 R7, -RZ, R11.H0_H0 ;  /* 0x2000000bff077230 */ /* 0x000fc40000004100 */
[--C-:B-1----:R-:W-:Y:S02]  /*f2b0*/  HADD2.F32 R6, -RZ, R13.reuse.H0_H0 ;  /* 0x2000000dff067230 */ /* 0x102fe40000004100 */
[----:B------:R-:W-:Y:S02]  /*f2c0*/  HADD2.F32 R115, -RZ, R13.H1_H1 ;  /* 0x3000000dff737230 */ /* 0x000fe40000004100 */
[----:B------:R-:W-:Y:S02]  /*f2d0*/  HADD2.F32 R13, -RZ, R12.H0_H0 ;  /* 0x2000000cff0d7230 */ /* 0x000fe40000004100 */
[C---:B------:R-:W-:Y:S01]  /*f2e0*/  FMUL.FTZ R122, R6.reuse, R123 ;  /* 0x0000007b067a7220 */ /* 0x040fe20000410000 */
[-C--:B------:R-:W-:Y:S01]  /*f2f0*/  FMUL.FTZ R126, R6, R9.reuse ;  /* 0x00000009067e7220 */ /* 0x080fe20000410000 */
[----:B------:R-:W-:Y:S01]  /*f300*/  FMUL.FTZ R125, R115, R124 ;  /* 0x0000007c737d7220 */ /* 0x000fe20000410000 */
[----:B------:R-:W-:Y:S02]  /*f310*/  HADD2.F32 R119, -RZ, R14.H0_H0 ;  /* 0x2000000eff777230 */ /* 0x000fe40000004100 */
[----:B------:R-:W-:Y:S01]  /*f320*/  FFMA.FTZ R6, R117, R9, -R122 ;  /* 0x0000000975067223 */ /* 0x000fe2000001087a */
[----:B------:R-:W-:-:S02]  /*f330*/  HADD2.F32 R122, -RZ, R113.H1_H1 ;  /* 0x30000071ff7a7230 */ /* 0x000fc40000004100 */
[----:B------:R-:W-:Y:S01]  /*f340*/  FFMA.FTZ R9, R117, R123, R126 ;  /* 0x0000007b75097223 */ /* 0x000fe2000001007e */
[----:B------:R-:W-:Y:S02]  /*f350*/  HADD2.F32 R113, -RZ, R113.H0_H0 ;  /* 0x20000071ff717230 */ /* 0x000fe40000004100 */
[----:B------:R-:W-:Y:S01]  /*f360*/  FMUL.FTZ R117, R115, R121 ;  /* 0x0000007973757220 */ /* 0x000fe20000410000 */
[--C-:B------:R-:W-:Y:S02]  /*f370*/  HADD2.F32 R126, -RZ, R112.reuse.H0_H0 ;  /* 0x20000070ff7e7230 */ /* 0x100fe40000004100 */
[C---:B------:R-:W-:Y:S01]  /*f380*/  FMUL.FTZ R115, R13.reuse, R122 ;  /* 0x0000007a0d737220 */ /* 0x040fe20000410000 */
[----:B------:R-:W-:Y:S02]  /*f390*/  HADD2.F32 R112, -RZ, R112.H1_H1 ;  /* 0x30000070ff707230 */ /* 0x000fe40000004100 */
[----:B------:R-:W-:Y:S01]  /*f3a0*/  FMUL.FTZ R13, R13, R113 ;  /* 0x000000710d0d7220 */ /* 0x000fe20000410000 */
[----:B------:R-:W-:-:S02]  /*f3b0*/  HADD2.F32 R120, -RZ, R15.H0_H0 ;  /* 0x2000000fff787230 */ /* 0x000fc40000004100 */
[----:B------:R-:W-:Y:S01]  /*f3c0*/  FFMA.FTZ R115, R116, R113, -R115 ;  /* 0x0000007174737223 */ /* 0x000fe20000010873 */
[----:B------:R-:W-:Y:S01]  /*f3d0*/  FFMA.FTZ R125, R118, R121, -R125 ;  /* 0x00000079767d7223 */ /* 0x000fe2000001087d */
[----:B------:R-:W-:Y:S01]  /*f3e0*/  FFMA.FTZ R116, R116, R122, R13 ;  /* 0x0000007a74747223 */ /* 0x000fe2000001000d */
[--C-:B------:R-:W-:Y:S02]  /*f3f0*/  HADD2.F32 R13, -RZ, R110.reuse.H1_H1 ;  /* 0x3000006eff0d7230 */ /* 0x100fe40000004100 */
[C---:B------:R-:W-:Y:S01]  /*f400*/  FMUL.FTZ R122, R119.reuse, R126 ;  /* 0x0000007e777a7220 */ /* 0x040fe20000410000 */
[----:B------:R-:W-:Y:S02]  /*f410*/  HADD2.F32 R110, -RZ, R110.H0_H0 ;  /* 0x2000006eff6e7230 */ /* 0x000fe40000004100 */
[----:B------:R-:W-:Y:S01]  /*f420*/  FFMA.FTZ R118, R118, R124, R117 ;  /* 0x0000007c76767223 */ /* 0x000fe20000010075 */
[-C--:B------:R-:W-:Y:S01]  /*f430*/  FMUL.FTZ R124, R119, R112.reuse ;  /* 0x00000070777c7220 */ /* 0x080fe20000410000 */
[----:B------:R-:W-:Y:S01]  /*f440*/  FFMA.FTZ R122, R31, R112, -R122 ;  /* 0x000000701f7a7223 */ /* 0x000fe2000001087a */
[----:B------:R-:W-:-:S02]  /*f450*/  HADD2.F32 R15, -RZ, R15.H1_H1 ;  /* 0x3000000fff0f7230 */ /* 0x000fc40000004100 */
[CC--:B------:R-:W-:Y:S01]  /*f460*/  FMUL.FTZ R128, R120.reuse, R110.reuse ;  /* 0x0000006e78807220 */ /* 0x0c0fe20000410000 */
[----:B------:R-:W-:Y:S02]  /*f470*/  HADD2.F32 R112, -RZ, R127.H0_H0 ;  /* 0x2000007fff707230 */ /* 0x000fe40000004100 */
[-C--:B------:R-:W-:Y:S01]  /*f480*/  FMUL.FTZ R113, R120, R13.reuse ;  /* 0x0000000d78717220 */ /* 0x080fe20000410000 */
[----:B------:R-:W-:Y:S02]  /*f490*/  HADD2.F32 R11, -RZ, R11.H1_H1 ;  /* 0x3000000bff0b7230 */ /* 0x000fe40000004100 */
[C---:B------:R-:W-:Y:S01]  /*f4a0*/  FFMA.FTZ R128, R7.reuse, R13, -R128 ;  /* 0x0000000d07807223 */ /* 0x040fe20000010880 */
[----:B------:R-:W-:Y:S02]  /*f4b0*/  HADD2.F32 R12, -RZ, R12.H1_H1 ;  /* 0x3000000cff0c7230 */ /* 0x000fe40000004100 */
[----:B------:R-:W-:Y:S01]  /*f4c0*/  FFMA.FTZ R113, R7, R110, R113 ;  /* 0x0000006e07717223 */ /* 0x000fe20000010071 */
[----:B------:R-:W-:-:S02]  /*f4d0*/  HADD2.F32 R14, -RZ, R14.H1_H1 ;  /* 0x3000000eff0e7230 */ /* 0x000fc40000004100 */
[C---:B------:R-:W-:Y:S01]  /*f4e0*/  FMUL.FTZ R120, R15.reuse, R112 ;  /* 0x000000700f787220 */ /* 0x040fe20000410000 */
[----:B------:R-:W-:Y:S01]  /*f4f0*/  FMUL.FTZ R110, R15, R30 ;  /* 0x0000001e0f6e7220 */ /* 0x000fe20000410000 */
[----:B------:R-:W-:Y:S02]  /*f500*/  HADD2.F32 R13, -RZ, R5.H0_H0 ;  /* 0x20000005ff0d7230 */ /* 0x000fe40000004100 */
[----:B------:R-:W-:Y:S01]  /*f510*/  FFMA.FTZ R124, R31, R126, R124 ;  /* 0x0000007e1f7c7223 */ /* 0x000fe2000001007c */
[----:B------:R-:W-:Y:S02]  /*f520*/  HADD2.F32 R7, -RZ, R28.H0_H0 ;  /* 0x2000001cff077230 */ /* 0x000fe40000004100 */
[C---:B------:R-:W-:Y:S01]  /*f530*/  FFMA.FTZ R31, R11.reuse, R30, -R120 ;  /* 0x0000001e0b1f7223 */ /* 0x040fe20000010878 */
[----:B------:R-:W-:Y:S02]  /*f540*/  HADD2.F32 R5, -RZ, R4.H0_H0 ;  /* 0x20000004ff057230 */ /* 0x000fe40000004100 */
[----:B------:R-:W-:Y:S01]  /*f550*/  FFMA.FTZ R110, R11, R112, R110 ;  /* 0x000000700b6e7223 */ /* 0x000fe2000001006e */
[----:B------:R-:W-:-:S02]  /*f560*/  HADD2.F32 R8, -RZ, R8.H1_H1 ;  /* 0x30000008ff087230 */ /* 0x000fc40000004100 */
[----:B------:R-:W-:Y:S01]  /*f570*/  FMUL.FTZ R11, R12, R29 ;  /* 0x0000001d0c0b7220 */ /* 0x000fe20000410000 */
[----:B------:R-:W-:Y:S02]  /*f580*/  HADD2.F32 R10, -RZ, R10.H1_H1 ;  /* 0x3000000aff0a7230 */ /* 0x000fe40000004100 */
[----:B------:R-:W-:Y:S01]  /*f590*/  FMUL.FTZ R15, R14, R13 ;  /* 0x0000000d0e0f7220 */ /* 0x000fe20000410000 */
[----:B------:R-:W-:Y:S01]  /*f5a0*/  FMUL.FTZ R12, R12, R7 ;  /* 0x000000070c0c7220 */ /* 0x000fe20000410000 */
[----:B------:R-:W-:Y:S01]  /*f5b0*/  FMUL.FTZ R14, R14, R5 ;  /* 0x000000050e0e7220 */ /* 0x000fe20000410000 */
[----:B------:R-:W-:Y:S01]  /*f5c0*/  FFMA.FTZ R4, R8, R7, -R11 ;  /* 0x0000000708047223 */ /* 0x000fe2000001080b */
[----:B------:R-:W-:Y:S01]  /*f5d0*/  FFMA.FTZ R15, R10, R5, -R15 ;  /* 0x000000050a0f7223 */ /* 0x000fe2000001080f */
[----:B------:R-:W-:Y:S01]  /*f5e0*/  FFMA.FTZ R29, R8, R29, R12 ;  /* 0x0000001d081d7223 */ /* 0x000fe2000001000c */
        /* <DEDUP_REMOVED lines=11> */
.L_x_1537:
[----:B------:R-:W-:Y:S05]  /*f6a0*/  BSYNC B2 ;  /* 0x0000000000027941 */ /* 0x000fea0003800000 */
.L_x_1536:
[----:B------:R-:W-:Y:S05]  /*f6b0*/  @P4 BRA `(.L_x_1535) ;  /* 0x0000000400804947 */ /* 0x000fea0003800000 */
[----:B------:R-:W2:Y:S01]  /*f6c0*/  LDL R116, [R1+0x94] ;  /* 0x0000940001747983 */ /* 0x000ea20000100800 */
[----:B------:R-:W-:Y:S01]  /*f6d0*/  LEA.HI R111, R111, R0, RZ, 0x1d ;  /* 0x000000006f6f7211 */ /* 0x000fe200078fe8ff */
[----:B------:R-:W-:Y:S01]  /*f6e0*/  HADD2.F32 R31, -RZ, R105.H1_H1 ;  /* 0x30000069ff1f7230 */ /* 0x000fe20000004100 */
[----:B------:R-:W-:Y:S02]  /*f6f0*/  SHF.R.U32.HI R30, RZ, 0x10, R25 ;  /* 0x00000010ff1e7819 */ /* 0x000fe40000011619 */
[----:B-1----:R-:W-:Y:S02]  /*f700*/  SHF.R.S32.HI R6, RZ, 0x1f, R111 ;  /* 0x0000001fff067819 */ /* 0x002fe4000001146f */
[----:B------:R-:W-:Y:S01]  /*f710*/  SHF.L.U32 R4, R111, 0x3, RZ ;  /* 0x000000036f047819 */ /* 0x000fe200000006ff */
[----:B------:R-:W-:Y:S01]  /*f720*/  HADD2.F32 R30, -RZ, R30.H0_H0 ;  /* 0x2000001eff1e7230 */ /* 0x000fe20000004100 */
[----:B------:R-:W-:Y:S02]  /*f730*/  LEA.HI R6, R6, R111, RZ, 0x3 ;  /* 0x0000006f06067211 */ /* 0x000fe400078f18ff */
[----:B------:R-:W-:-:S02]  /*f740*/  LOP3.LUT R4, R4, 0x38, RZ, 0xc0, !PT ;  /* 0x0000003804047812 */ /* 0x000fc400078ec0ff */
[----:B------:R-:W-:Y:S01]  /*f750*/  SHF.R.U64 R13, R44, 0x10, R45 ;  /* 0x000000102c0d7819 */ /* 0x000fe2000000122d */
[----:B------:R-:W-:Y:S01]  /*f760*/  IMAD.SHL.U32 R6, R6, 0x400, RZ ;  /* 0x0000040006067824 */ /* 0x000fe200078e00ff */
[----:B-----5:R-:W-:Y:S02]  /*f770*/  LOP3.LUT R4, R4, 0x1c0, R131, 0xf8, !PT ;  /* 0x000001c004047812 */ /* 0x020fe400078ef883 */
[----:B------:R-:W-:Y:S01]  /*f780*/  SHF.R.U32.HI R44, RZ, 0x10, R45 ;  /* 0x00000010ff2c7819 */ /* 0x000fe2000001162d */
[--C-:B------:R-:W-:Y:S01]  /*f790*/  HADD2.F32 R45, -RZ, R102.reuse.H1_H1 ;  /* 0x30000066ff2d7230 */ /* 0x100fe20000004100 */
[----:B0-----:R-:W-:Y:S01]  /*f7a0*/  LOP3.LUT R9, R4, R130, RZ, 0x3c, !PT ;  /* 0x0000008204097212 */ /* 0x001fe200078e3cff */
[----:B------:R-:W-:Y:S01]  /*f7b0*/  HADD2.F32 R102, -RZ, R102.H0_H0 ;  /* 0x20000066ff667230 */ /* 0x000fe20000004100 */
[----:B------:R-:W-:Y:S01]  /*f7c0*/  LOP3.LUT R8, R6, 0x7fffe000, RZ, 0xc0, !PT ;  /* 0x7fffe00006087812 */ /* 0x000fe200078ec0ff */
[----:B------:R-:W-:Y:S01]  /*f7d0*/  HADD2.F32 R13, -RZ, R13.H0_H0 ;  /* 0x2000000dff0d7230 */ /* 0x000fe20000004100 */
[----:B------:R-:W-:-:S02]  /*f7e0*/  SHF.R.U64 R112, R26, 0x10, R27 ;  /* 0x000000101a707819 */ /* 0x000fc4000000121b */
[----:B------:R-:W-:Y:S02]  /*f7f0*/  IADD3 R9, R9, R8, R129 ;  /* 0x0000000809097210 */ /* 0x000fe40007ffe081 */
[----:B------:R-:W-:Y:S02]  /*f800*/  SHF.R.U32.HI R110, RZ, 0x10, R27 ;  /* 0x00000010ff6e7819 */ /* 0x000fe4000001161b */
[--C-:B------:R-:W-:Y:S01]  /*f810*/  SHF.R.U64 R115, R46, 0x10, R47.reuse ;  /* 0x000000102e737819 */ /* 0x100fe2000000122f */
[----:B------:R-:W-:Y:S01]  /*f820*/  IMAD R12, R9, 0x2, R16 ;  /* 0x00000002090c7824 */ /* 0x000fe200078e0210 */
[----:B------:R-:W-:Y:S02]  /*f830*/  SHF.R.U32.HI R114, RZ, 0x10, R47 ;  /* 0x00000010ff727819 */ /* 0x000fe4000001162f */
[----:B------:R-:W-:Y:S02]  /*f840*/  SHF.R.U64 R113, R24, 0x10, R25 ;  /* 0x0000001018717819 */ /* 0x000fe40000001219 */
[----:B------:R-:W0:Y:S02]  /*f850*/  LDS.128 R8, [R12+0x10400] ;  /* 0x010400000c087984 */ /* 0x000e240000000c00 */
[----:B0-----:R-:W-:-:S02]  /*f860*/  HADD2.F32 R26, -RZ, R9.H0_H0 ;  /* 0x20000009ff1a7230 */ /* 0x001fc40000004100 */
[----:B------:R-:W-:Y:S02]  /*f870*/  HADD2.F32 R27, -RZ, R9.H1_H1 ;  /* 0x30000009ff1b7230 */ /* 0x000fe40000004100 */
[----:B------:R-:W-:Y:S02]  /*f880*/  HADD2.F32 R9, -RZ, R8.H0_H0 ;  /* 0x20000008ff097230 */ /* 0x000fe40000004100 */
[C---:B------:R-:W-:Y:S01]  /*f890*/  FMUL.FTZ R47, R26.reuse, R45 ;  /* 0x0000002d1a2f7220 */ /* 0x040fe20000410000 */
[----:B------:R-:W-:Y:S01]  /*f8a0*/  FMUL.FTZ R111, R26, R31 ;  /* 0x0000001f1a6f7220 */ /* 0x000fe20000410000 */
[----:B------:R-:W-:Y:S02]  /*f8b0*/  HADD2.F32 R26, -RZ, R44.H0_H0 ;  /* 0x2000002cff1a7230 */ /* 0x000fe40000004100 */
[----:B------:R-:W-:Y:S01]  /*f8c0*/  FMUL.FTZ R44, R27, R30 ;  /* 0x0000001e1b2c7220 */ /* 0x000fe20000410000 */
[----:B------:R-:W-:Y:S02]  /*f8d0*/  HADD2.F32 R28, -RZ, R10.H0_H0 ;  /* 0x2000000aff1c7230 */ /* 0x000fe40000004100 */
[----:B------:R-:W-:-:S02]  /*f8e0*/  HADD2.F32 R29, -RZ, R11.H0_H0 ;  /* 0x2000000bff1d7230 */ /* 0x000fc40000004100 */
[----:B------:R-:W-:Y:S01]  /*f8f0*/  FMUL.FTZ R46, R27, R26 ;  /* 0x0000001a1b2e7220 */ /* 0x000fe20000410000 */
[----:B------:R-:W-:Y:S02]  /*f900*/  HADD2.F32 R27, -RZ, R103.H0_H0 ;  /* 0x20000067ff1b7230 */ /* 0x000fe40000004100 */
[----:B------:R-:W-:Y:S02]  /*f910*/  HADD2.F32 R11, -RZ, R11.H1_H1 ;  /* 0x3000000bff0b7230 */ /* 0x000fe40000004100 */
[----:B------:R-:W-:Y:S02]  /*f920*/  HADD2.F32 R8, -RZ, R8.H1_H1 ;  /* 0x30000008ff087230 */ /* 0x000fe40000004100 */
[----:B------:R-:W-:Y:S01]  /*f930*/  HADD2.F32 R10, -RZ, R10.H1_H1 ;  /* 0x3000000aff0a7230 */ /* 0x000fe20000004100 */
[----:B--2---:R-:W0:Y:S02]  /*f940*/  LDS.128 R4, [R116] ;  /* 0x0000000074047984 */ /* 0x004e240000000c00 */
[----:B0-----:R-:W-:-:S02]  /*f950*/  HADD2.F32 R14, -RZ, R5.H0_H0 ;  /* 0x20000005ff0e7230 */ /* 0x001fc40000004100 */
[----:B------:R-:W-:Y:S02]  /*f960*/  HADD2.F32 R15, -RZ, R5.H1_H1 ;  /* 0x30000005ff0f7230 */ /* 0x000fe40000004100 */
[----:B------:R-:W-:Y:S02]  /*f970*/  HADD2.F32 R5, -RZ, R4.H0_H0 ;  /* 0x20000004ff057230 */ /* 0x000fe40000004100 */
[C---:B------:R-:W-:Y:S01]  /*f980*/  FFMA.FTZ R47, R14.reuse, R31, -R47 ;  /* 0x0000001f0e2f7223 */ /* 0x040fe2000001082f */
[----:B------:R-:W-:Y:S01]  /*f990*/  FFMA.FTZ R111, R14, R45, R111 ;  /* 0x0000002d0e6f7223 */ /* 0x000fe2000001006f */
[----:B------:R-:W-:Y:S02]  /*f9a0*/  HADD2.F32 R14, -RZ, R105.H0_H0 ;  /* 0x20000069ff0e7230 */ /* 0x000fe40000004100 */
[----:B------:R-:W-:Y:S01]  /*f9b0*/  FFMA.FTZ R44, R15, R26, -R44 ;  /* 0x0000001a0f2c7223 */ /* 0x000fe2000001082c */
[----:B------:R-:W-:Y:S01]  /*f9c0*/  FMUL.FTZ R26, R9, R102 ;  /* 0x00000066091a7220 */ /* 0x000fe20000410000 */
[----:B------:R-:W-:Y:S01]  /*f9d0*/  FFMA.FTZ R46, R15, R30, R46 ;  /* 0x0000001e0f2e7223 */ /* 0x000fe2000001002e */
[----:B------:R-:W-:-:S02]  /*f9e0*/  HADD2.F32 R24, -RZ, R6.H0_H0 ;  /* 0x20000006ff187230 */ /* 0x000fc40000004100 */
[-C--:B------:R-:W-:Y:S01]  /*f9f0*/  FMUL.FTZ R31, R9, R14.reuse ;  /* 0x0000000e091f7220 */ /* 0x080fe20000410000 */
[C---:B------:R-:W-:Y:S01]  /*fa00*/  FFMA.FTZ R15, R5.reuse, R14, -R26 ;  /* 0x0000000e050f7223 */ /* 0x040fe2000001081a */
[--C-:B------:R-:W-:Y:S02]  /*fa10*/  HADD2.F32 R9, -RZ, R106.reuse.H0_H0 ;  /* 0x2000006aff097230 */ /* 0x100fe40000004100 */
[----:B------:R-:W-:Y:S02]  /*fa20*/  HADD2.F32 R26, -RZ, R103.H1_H1 ;  /* 0x30000067ff1a7230 */ /* 0x000fe40000004100 */
[----:B------:R-:W-:Y:S01]  /*fa30*/  FFMA.FTZ R31, R5, R102, R31 ;  /* 0x00000066051f7223 */ /* 0x000fe2000001001f */
[----:B------:R-:W-:Y:S02]  /*fa40*/  HADD2.F32 R106, -RZ, R106.H1_H1 ;  /* 0x3000006aff6a7230 */ /* 0x000fe40000004100 */
[----:B------:R-:W-:Y:S01]  /*fa50*/  FMUL.FTZ R5, R28, R27 ;  /* 0x0000001b1c057220 */ /* 0x000fe20000410000 */
[----:B------:R-:W-:-:S02]  /*fa60*/  HADD2.F32 R25, -RZ, R7.H0_H0 ;  /* 0x20000007ff197230 */ /* 0x000fc40000004100 */
[-C--:B------:R-:W-:Y:S01]  /*fa70*/  FMUL.FTZ R45, R28, R9.reuse ;  /* 0x000000091c2d7220 */ /* 0x080fe20000410000 */
[C---:B------:R-:W-:Y:S01]  /*fa80*/  FMUL.FTZ R102, R29.reuse, R26 ;  /* 0x0000001a1d667220 */ /* 0x040fe20000410000 */
[----:B------:R-:W-:Y:S02]  /*fa90*/  HADD2.F32 R28, -RZ, R110.H0_H0 ;  /* 0x2000006eff1c7230 */ /* 0x000fe40000004100 */
[----:B------:R-:W-:Y:S01]  /*faa0*/  FMUL.FTZ R29, R29, R106 ;  /* 0x0000006a1d1d7220 */ /* 0x000fe20000410000 */
[----:B------:R-:W-:Y:S02]  /*fab0*/  HADD2.F32 R14, -RZ, R114.H0_H0 ;  /* 0x20000072ff0e7230 */ /* 0x000fe40000004100 */
[C---:B------:R-:W-:Y:S01]  /*fac0*/  FFMA.FTZ R30, R24.reuse, R9, -R5 ;  /* 0x00000009181e7223 */ /* 0x040fe20000010805 */
[----:B------:R-:W-:Y:S01]  /*fad0*/  FFMA.FTZ R45, R24, R27, R45 ;  /* 0x0000001b182d7223 */ /* 0x000fe2000001002d */
[----:B------:R-:W-:Y:S01]  /*fae0*/  FFMA.FTZ R29, R25, R26, R29 ;  /* 0x0000001a191d7223 */ /* 0x000fe2000001001d */
[----:B------:R-:W-:-:S02]  /*faf0*/  HADD2.F32 R7, -RZ, R7.H1_H1 ;  /* 0x30000007ff077230 */ /* 0x000fc40000004100 */
[C---:B------:R-:W-:Y:S01]  /*fb00*/  FMUL.FTZ R24, R11.reuse, R28 ;  /* 0x0000001c0b187220 */ /* 0x040fe20000410000 */
[----:B------:R-:W-:Y:S01]  /*fb10*/  FMUL.FTZ R26, R11, R14 ;  /* 0x0000000e0b1a7220 */ /* 0x000fe20000410000 */
[----:B------:R-:W-:Y:S02]  /*fb20*/  HADD2.F32 R9, -RZ, R113.H0_H0 ;  /* 0x20000071ff097230 */ /* 0x000fe40000004100 */
[----:B------:R-:W-:Y:S01]  /*fb30*/  FFMA.FTZ R102, R25, R106, -R102 ;  /* 0x0000006a19667223 */ /* 0x000fe20000010866 */
        /* <DEDUP_REMOVED lines=24> */
.L_x_1535:
[----:B------:R-:W-:Y:S05]  /*fcc0*/  BSYNC B1 ;  /* 0x0000000000017941 */ /* 0x000fea0003800000 */
.L_x_1534:
[----:B------:R-:W-:Y:S04]  /*fcd0*/  BSSY B1, `(.L_x_1538) ;  /* 0x00000cb000017945 */ /* 0x000fe80003800000 */
[----:B------:R-:W-:Y:S05]  /*fce0*/  @P1 BRA `(.L_x_1539) ;  /* 0x0000000c00241947 */ /* 0x000fea0003800000 */
[----:B------:R3:W5:Y:S01]  /*fcf0*/  LDL R105, [R1+0x34] ;  /* 0x0000340001697983 */ /* 0x0007620000100800 */
[----:B------:R-:W4:Y:S03]  /*fd00*/  LDC R13, c[0x0][0x3d4] ;  /* 0x0000f500ff0d7b82 */ /* 0x000f260000000800 */
[----:B------:R3:W5:Y:S04]  /*fd10*/  LDL R103, [R1+0x3c] ;  /* 0x00003c0001677983 */ /* 0x0007680000100800 */
[----:B------:R3:W5:Y:S01]  /*fd20*/  LDL R102, [R1+0x40] ;  /* 0x0000400001667983 */ /* 0x0007620000100800 */
[----:B------:R-:W-:Y:S01]  /*fd30*/  BSSY B2, `(.L_x_1540) ;  /* 0x0000064000027945 */ /* 0x000fe20003800000 */
[----:B----4-:R-:W-:-:S02]  /*fd40*/  ISETP.GE.AND P0, PT, R229, R13, PT ;  /* 0x0000000de500720c */ /* 0x010fc40003f06270 */
[----:B------:R-:W-:-:S11]  /*fd50*/  ISETP.GE.AND P1, PT, R226, R13, PT ;  /* 0x0000000de200720c */ /* 0x000fd60003f26270 */
[----:B---3--:R-:W-:Y:S05]  /*fd60*/  @P0 BRA `(.L_x_1541) ;  /* 0x0000000400800947 */ /* 0x008fea0003800000 */
[----:B-12---:R-:W2:Y:S04]  /*fd70*/  LDL R4, [R1+0x28] ;  /* 0x0000280001047983 */ /* 0x006ea80000100800 */
[----:B------:R-:W3:Y:S01]  /*fd80*/  LDL R106, [R1+0x90] ;  /* 0x00009000016a7983 */ /* 0x000ee20000100800 */
[--C-:B------:R-:W-:Y:S01]  /*fd90*/  SHF.R.U64 R45, R32, 0x10, R33.reuse ;  /* 0x00000010202d7819 */ /* 0x100fe20000001221 */
[--C-:B------:R-:W-:Y:S01]  /*fda0*/  HADD2.F32 R31, -RZ, R108.reuse.H1_H1 ;  /* 0x3000006cff1f7230 */ /* 0x100fe20000004100 */
[----:B------:R-:W-:Y:S01]  /*fdb0*/  SHF.R.U32.HI R32, RZ, 0x10, R33 ;  /* 0x00000010ff207819 */ /* 0x000fe20000011621 */
[--C-:B------:R-:W-:Y:S01]  /*fdc0*/  HADD2.F32 R33, -RZ, R101.reuse.H1_H1 ;  /* 0x30000065ff217230 */ /* 0x100fe20000004100 */
[--C-:B------:R-:W-:Y:S01]  /*fdd0*/  SHF.R.U64 R47, R40, 0x10, R41.reuse ;  /* 0x00000010282f7819 */ /* 0x100fe20000001229 */
[----:B------:R-:W-:Y:S01]  /*fde0*/  HADD2.F32 R108, -RZ, R108.H0_H0 ;  /* 0x2000006cff6c7230 */ /* 0x000fe20000004100 */
[----:B------:R-:W-:Y:S01]  /*fdf0*/  SHF.R.U32.HI R40, RZ, 0x10, R41 ;  /* 0x00000010ff287819 */ /* 0x000fe20000011629 */
[----:B------:R-:W-:Y:S01]  /*fe00*/  HADD2.F32 R32, -RZ, R32.H0_H0 ;  /* 0x20000020ff207230 */ /* 0x000fe20000004100 */
[--C-:B------:R-:W-:Y:S01]  /*fe10*/  SHF.R.U64 R46, R42, 0x10, R43.reuse ;  /* 0x000000102a2e7819 */ /* 0x100fe2000000122b */
[----:B------:R-:W-:Y:S01]  /*fe20*/  HADD2.F32 R30, -RZ, R101.H0_H0 ;  /* 0x20000065ff1e7230 */ /* 0x000fe20000004100 */
[----:B------:R-:W-:-:S02]  /*fe30*/  SHF.R.U32.HI R44, RZ, 0x10, R43 ;  /* 0x00000010ff2c7819 */ /* 0x000fc4000001162b */
[--C-:B------:R-:W-:Y:S02]  /*fe40*/  SHF.R.U64 R43, R34, 0x10, R35.reuse ;  /* 0x00000010222b7819 */ /* 0x100fe40000001223 */
[----:B------:R-:W-:Y:S02]  /*fe50*/  SHF.R.U32.HI R42, RZ, 0x10, R35 ;  /* 0x00000010ff2a7819 */ /* 0x000fe40000011623 */
[----:B--2---:R-:W-:-:S04]  /*fe60*/  LEA.HI R4, R13, R4, RZ, 0x1d ;  /* 0x000000040d047211 */ /* 0x004fc800078fe8ff */
[----:B------:R-:W-:Y:S01]  /*fe70*/  SHF.R.S32.HI R7, RZ, 0x1f, R4 ;  /* 0x0000001fff077819 */ /* 0x000fe20000011404 */
[----:B------:R-:W-:-:S03]  /*fe80*/  IMAD.SHL.U32 R5, R4, 0x8, RZ ;  /* 0x0000000804057824 */ /* 0x000fc600078e00ff */
[----:B------:R-:W-:Y:S02]  /*fe90*/  LEA.HI R7, R7, R4, RZ, 0x3 ;  /* 0x0000000407077211 */ /* 0x000fe400078f18ff */
[----:B-----5:R-:W-:Y:S02]  /*fea0*/  LOP3.LUT R4, R105, 0x38, R5, 0xf8, !PT ;  /* 0x0000003869047812 */ /* 0x020fe400078ef805 */
[----:B------:R-:W-:Y:S02]  /*feb0*/  SHF.L.U32 R7, R7, 0xa, RZ ;  /* 0x0000000a07077819 */ /* 0x000fe400000006ff */
[----:B------:R-:W-:Y:S02]  /*fec0*/  LOP3.LUT R8, R4, R103, RZ, 0x3c, !PT ;  /* 0x0000006704087212 */ /* 0x000fe400078e3cff */
[----:B0-----:R-:W-:Y:S02]  /*fed0*/  LOP3.LUT R9, R7, 0x7fffe000, RZ, 0xc0, !PT ;  /* 0x7fffe00007097812 */ /* 0x001fe400078ec0ff */
[----:B---3--:R-:W0:Y:S02]  /*fee0*/  LDS.128 R4, [R106] ;  /* 0x000000006a047984 */ /* 0x008e240000000c00 */
[----:B------:R-:W-:-:S05]  /*fef0*/  IADD3 R9, R8, R9, R102 ;  /* 0x0000000908097210 */ /* 0x000fca0007ffe066 */
[----:B------:R-:W-:-:S05]  /*ff00*/  IMAD R12, R9, 0x2, R16 ;  /* 0x00000002090c7824 */ /* 0x000fca00078e0210 */
[----:B------:R-:W1:Y:S01]  /*ff10*/  LDS.128 R8, [R12+0x10400] ;  /* 0x010400000c087984 */ /* 0x000e620000000c00 */
[--C-:B0-----:R-:W-:Y:S02]  /*ff20*/  HADD2.F32 R14, -RZ, R5.reuse.H0_H0 ;  /* 0x20000005ff0e7230 */ /* 0x101fe40000004100 */
[----:B------:R-:W-:Y:S02]  /*ff30*/  HADD2.F32 R15, -RZ, R5.H1_H1 ;  /* 0x30000005ff0f7230 */ /* 0x000fe40000004100 */
[----:B------:R-:W-:Y:S02]  /*ff40*/  HADD2.F32 R5, -RZ, R4.H0_H0 ;  /* 0x20000004ff057230 */ /* 0x000fe40000004100 */
[----:B------:R-:W-:Y:S02]  /*ff50*/  HADD2.F32 R24, -RZ, R6.H0_H0 ;  /* 0x20000006ff187230 */ /* 0x000fe40000004100 */
[--C-:B------:R-:W-:Y:S02]  /*ff60*/  HADD2.F32 R25, -RZ, R7.reuse.H0_H0 ;  /* 0x20000007ff197230 */ /* 0x100fe40000004100 */
[----:B------:R-:W-:-:S02]  /*ff70*/  HADD2.F32 R7, -RZ, R7.H1_H1 ;  /* 0x30000007ff077230 */ /* 0x000fc40000004100 */
[--C-:B-1----:R-:W-:Y:S02]  /*ff80*/  HADD2.F32 R26, -RZ, R9.reuse.H0_H0 ;  /* 0x20000009ff1a7230 */ /* 0x102fe40000004100 */
[----:B------:R-:W-:Y:S02]  /*ff90*/  HADD2.F32 R27, -RZ, R9.H1_H1 ;  /* 0x30000009ff1b7230 */ /* 0x000fe40000004100 */
[----:B------:R-:W-:Y:S02]  /*ffa0*/  HADD2.F32 R9, -RZ, R8.H0_H0 ;  /* 0x20000008ff097230 */ /* 0x000fe40000004100 */
[C---:B------:R-:W-:Y:S01]  /*ffb0*/  FMUL.FTZ R35, R26.reuse, R33 ;  /* 0x000000211a237220 */ /* 0x040fe20000410000 */
[-C--:B------:R-:W-:Y:S01]  /*ffc0*/  FMUL.FTZ R41, R26, R31.reuse ;  /* 0x0000001f1a297220 */ /* 0x080fe20000410000 */
[----:B------:R-:W-:Y:S02]  /*ffd0*/  HADD2.F32 R26, -RZ, R40.H0_H0 ;  /* 0x20000028ff1a7230 */ /* 0x000fe40000004100 */
[----:B------:R-:W-:Y:S01]  /*ffe0*/  FMUL.FTZ R34, R27, R32 ;  /* 0x000000201b227220 */ /* 0x000fe20000410000 */
[C---:B------:R-:W-:Y:S01]  /*fff0*/  FFMA.FTZ R35, R14.reuse, R31, -R35 ;  /* 0x0000001f0e237223 */ /* 0x040fe20000010823 */
[----:B------:R-:W-:Y:S01]  /*10000*/  FMUL.FTZ R31, R9, R108 ;  /* 0x0000006c091f7220 */ /* 0x000fe20000410000 */
[----:B------:R-:W-:Y:S01]  /*10010*/  FFMA.FTZ R41, R14, R33, R41 ;  /* 0x000000210e297223 */ /* 0x000fe20000010029 */
[----:B------:R-:W-:Y:S01]  /*10020*/  FMUL.FTZ R40, R27, R26 ;  /* 0x0000001a1b287220 */ /* 0x000fe20000410000 */
[----:B------:R-:W-:Y:S01]  /*10030*/  FMUL.FTZ R14, R9, R30 ;  /* 0x0000001e090e7220 */ /* 0x000fe20000410000 */
[----:B------:R-:W-:-:S02]  /*10040*/  HADD2.F32 R28, -RZ, R10.H0_H0 ;  /* 0x2000000aff1c7230 */ /* 0x000fc40000004100 */
[----:B------:R-:W-:Y:S01]  /*10050*/  FFMA.FTZ R31, R5, R30, R31 ;  /* 0x0000001e051f7223 */ /* 0x000fe2000001001f */
[----:B------:R-:W-:Y:S02]  /*10060*/  HADD2.F32 R27, -RZ, R107.H0_H0 ;  /* 0x2000006bff1b7230 */ /* 0x000fe40000004100 */
[C---:B------:R-:W-:Y:S01]  /*10070*/  FFMA.FTZ R34, R15.reuse, R26, -R34 ;  /* 0x0000001a0f227223 */ /* 0x040fe20000010822 */
[----:B------:R-:W-:Y:S02]  /*10080*/  HADD2.F32 R9, -RZ, R109.H0_H0 ;  /* 0x2000006dff097230 */ /* 0x000fe40000004100 */
[----:B------:R-:W-:Y:S01]  /*10090*/  FFMA.FTZ R40, R15, R32, R40 ;  /* 0x000000200f287223 */ /* 0x000fe20000010028 */
[----:B------:R-:W-:Y:S02]  /*100a0*/  HADD2.F32 R29, -RZ, R11.H0_H0 ;  /* 0x2000000bff1d7230 */ /* 0x000fe40000004100 */
[----:B------:R-:W-:Y:S01]  /*100b0*/  FFMA.FTZ R108, R5, R108, -R14 ;  /* 0x0000006c056c7223 */ /* 0x000fe2000001080e */
[----:B------:R-:W-:-:S02]  /*100c0*/  HADD2.F32 R30, -RZ, R107.H1_H1 ;  /* 0x3000006bff1e7230 */ /* 0x000fc40000004100 */
[C---:B------:R-:W-:Y:S01]  /*100d0*/  FMUL.FTZ R5, R28.reuse, R27 ;  /* 0x0000001b1c057220 */ /* 0x040fe20000410000 */
[-C--:B------:R-:W-:Y:S01]  /*100e0*/  FMUL.FTZ R15, R28, R9.reuse ;  /* 0x000000091c0f7220 */ /* 0x080fe20000410000 */
[----:B------:R-:W-:Y:S02]  /*100f0*/  HADD2.F32 R14, -RZ, R109.H1_H1 ;  /* 0x3000006dff0e7230 */ /* 0x000fe40000004100 */
[----:B------:R-:W-:Y:S02]  /*10100*/  HADD2.F32 R28, -RZ, R42.H0_H0 ;  /* 0x2000002aff1c7230 */ /* 0x000fe40000004100 */
[----:B------:R-:W-:Y:S01]  /*10110*/  FMUL.FTZ R42, R29, R30 ;  /* 0x0000001e1d2a7220 */ /* 0x000fe20000410000 */
[----:B------:R-:W-:Y:S02]  /*10120*/  HADD2.F32 R11, -RZ, R11.H1_H1 ;  /* 0x3000000bff0b7230 */ /* 0x000fe40000004100 */
[----:B------:R-:W-:Y:S01]  /*10130*/  FFMA.FTZ R32, R24, R9, -R5 ;  /* 0x0000000918207223 */ /* 0x000fe20000010805 */
[----:B------:R-:W-:-:S02]  /*10140*/  HADD2.F32 R26, -RZ, R44.H0_H0 ;  /* 0x2000002cff1a7230 */ /* 0x000fc40000004100 */
[-C--:B------:R-:W-:Y:S01]  /*10150*/  FMUL.FTZ R29, R29, R14.reuse ;  /* 0x0000000e1d1d7220 */ /* 0x080fe20000410000 */
[----:B------:R-:W-:Y:S01]  /*10160*/  FFMA.FTZ R42, R25, R14, -R42 ;  /* 0x0000000e192a7223 */ /* 0x000fe2000001082a */
[----:B------:R-:W-:Y:S01]  /*10170*/  FFMA.FTZ R24, R24, R27, R15 ;  /* 0x0000001b18187223 */ /* 0x000fe2000001000f */
[C---:B------:R-:W-:Y:S01]  /*10180*/  FMUL.FTZ R44, R11.reuse, R28 ;  /* 0x0000001c0b2c7220 */ /* 0x040fe20000410000 */
[----:B------:R-:W-:Y:S01]  /*10190*/  FMUL.FTZ R14, R11, R26 ;  /* 0x0000001a0b0e7220 */ /* 0x000fe20000410000 */
[----:B------:R-:W-:Y:S02]  /*101a0*/  HADD2.F32 R8, -RZ, R8.H1_H1 ;  /* 0x30000008ff087230 */ /* 0x000fe40000004100 */
[----:B------:R-:W-:Y:S01]  /*101b0*/  FFMA.FTZ R29, R25, R30, R29 ;  /* 0x0000001e191d7223 */ /* 0x000fe2000001001d */
[----:B------:R-:W-:Y:S02]  /*101c0*/  HADD2.F32 R10, -RZ, R10.H1_H1 ;  /* 0x3000000aff0a7230 */ /* 0x000fe40000004100 */
[----:B------:R-:W-:Y:S01]  /*101d0*/  FFMA.FTZ R33, R7, R26, -R44 ;  /* 0x0000001a07217223 */ /* 0x000fe2000001082c */
[----:B------:R-:W-:-:S02]  /*101e0*/  HADD2.F32 R11, -RZ, R45.H0_H0 ;  /* 0x2000002dff0b7230 */ /* 0x000fc40000004100 */
[----:B------:R-:W-:Y:S01]  /*101f0*/  FFMA.FTZ R14, R7, R28, R14 ;  /* 0x0000001c070e7223 */ /* 0x000fe2000001000e */
[----:B------:R-:W-:Y:S02]  /*10200*/  HADD2.F32 R15, -RZ, R43.H0_H0 ;  /* 0x2000002bff0f7230 */ /* 0x000fe40000004100 */
[----:B------:R-:W-:Y:S02]  /*10210*/  HADD2.F32 R5, -RZ, R47.H0_H0 ;  /* 0x2000002fff057230 */ /* 0x000fe40000004100 */
[----:B------:R-:W-:Y:S01]  /*10220*/  FMUL.FTZ R7, R8, R11 ;  /* 0x0000000b08077220 */ /* 0x000fe20000410000 */
[----:B------:R-:W-:Y:S02]  /*10230*/  HADD2.F32 R9, -RZ, R46.H0_H0 ;  /* 0x2000002eff097230 */ /* 0x000fe40000004100 */
[----:B------:R-:W-:Y:S01]  /*10240*/  FMUL.FTZ R27, R10, R15 ;  /* 0x0000000f0a1b7220 */ /* 0x000fe20000410000 */
[----:B------:R-:W-:Y:S02]  /*10250*/  HADD2.F32 R4, -RZ, R4.H1_H1 ;  /* 0x30000004ff047230 */ /* 0x000fe40000004100 */
[----:B------:R-:W-:Y:S01]  /*10260*/  FMUL.FTZ R8, R8, R5 ;  /* 0x0000000508087220 */ /* 0x000fe20000410000 */
[----:B------:R-:W-:-:S02]  /*10270*/  HADD2.F32 R6, -RZ, R6.H1_H1 ;  /* 0x30000006ff067230 */ /* 0x000fc40000004100 */
[----:B------:R-:W-:Y:S01]  /*10280*/  FMUL.FTZ R10, R10, R9 ;  /* 0x000000090a0a7220 */ /* 0x000fe20000410000 */
[C---:B------:R-:W-:Y:S01]  /*10290*/  FFMA.FTZ R25, R4.reuse, R5, -R7 ;  /* 0x0000000504197223 */ /* 0x040fe20000010807 */
[----:B------:R-:W-:Y:S01]  /*102a0*/  FFMA.FTZ R8, R4, R11, R8 ;  /* 0x0000000b04087223 */ /* 0x000fe20000010008 */
[C---:B------:R-:W-:Y:S01]  /*102b0*/  FFMA.FTZ R27, R6.reuse, R9, -R27 ;  /* 0x00000009061b7223 */ /* 0x040fe2000001081b */
[----:B------:R-:W-:Y:S01]  /*102c0*/  FFMA.FTZ R15, R6, R15, R10 ;  /* 0x0000000f060f7223 */ /* 0x000fe2000001000a */
[----:B------:R-:W-:Y:S02]  /*102d0*/  F2FP.F16.F32.PACK_AB R7, R33, R42 ;  /* 0x0000002a2107723e */ /* 0x000fe400000000ff */
[----:B------:R-:W-:Y:S02]  /*102e0*/  F2FP.F16.F32.PACK_AB R5, R34, R35 ;  /* 0x000000232205723e */ /* 0x000fe400000000ff */
[----:B------:R-:W-:Y:S02]  /*102f0*/  F2FP.F16.F32.PACK_AB R4, R25, R108 ;  /* 0x0000006c1904723e */ /* 0x000fe400000000ff */
[----:B------:R-:W-:-:S02]  /*10300*/  F2FP.F16.F32.PACK_AB R6, R27, R32 ;  /* 0x000000201b06723e */ /* 0x000fc400000000ff */
[----:B------:R-:W-:Y:S02]  /*10310*/  F2FP.F16.F32.PACK_AB R11, R14, R29 ;  /* 0x0000001d0e0b723e */ /* 0x000fe400000000ff */
[----:B------:R-:W-:Y:S01]  /*10320*/  F2FP.F16.F32.PACK_AB R9, R40, R41 ;  /* 0x000000292809723e */ /* 0x000fe200000000ff */
[----:B------:R3:W-:Y:S01]  /*10330*/  STS.128 [R106], R4 ;  /* 0x000000046a007388 */ /* 0x0007e20000000c00 */
[----:B------:R-:W-:Y:S02]  /*10340*/  F2FP.F16.F32.PACK_AB R8, R8, R31 ;  /* 0x0000001f0808723e */ /* 0x000fe400000000ff */
[----:B------:R-:W-:-:S05]  /*10350*/  F2FP.F16.F32.PACK_AB R10, R15, R24 ;  /* 0x000000180f0a723e */ /* 0x000fca00000000ff */
[----:B------:R3:W-:Y:S02]  /*10360*/  STS.128 [R12+0x10400], R8 ;  /* 0x010400080c007388 */ /* 0x0007e40000000c00 */
.L_x_1541:
[----:B------:R-:W-:Y:S05]  /*10370*/  BSYNC B2 ;  /* 0x0000000000027941 */ /* 0x000fea0003800000 */
.L_x_1540:
[----:B------:R-:W-:Y:S05]  /*10380*/  @P1 BRA `(.L_x_1539) ;  /* 0x00000004007c1947 */ /* 0x000fea0003800000 */
[----:B------:R-:W4:Y:S01]  /*10390*/  LDL R45, [R1+0x8c] ;  /* 0x00008c00012d7983 */ /* 0x000f220000100800 */
[----:B------:R-:W-:Y:S01]  /*103a0*/  LEA.HI R13, R13, R0, RZ, 0x1d ;  /* 0x000000000d0d7211 */ /* 0x000fe200078fe8ff */
[----:B------:R-:W-:Y:S01]  /*103b0*/  HADD2.F32 R34, -RZ, R97.H1_H1 ;  /* 0x30000061ff227230 */ /* 0x000fe20000004100 */
[----:B------:R-:W-:Y:S01]  /*103c0*/  SHF.R.U64 R44, R48, 0x10, R49 ;  /* 0x00000010302c7819 */ /* 0x000fe20000001231 */
[----:B------:R-:W-:Y:S01]  /*103d0*/  HADD2.F32 R30, -RZ, R99.H1_H1 ;  /* 0x30000063ff1e7230 */ /* 0x000fe20000004100 */
[----:B-123--:R-:W-:Y:S01]  /*103e0*/  SHF.R.S32.HI R6, RZ, 0x1f, R13 ;  /* 0x0000001fff067819 */ /* 0x00efe2000001140d */
[----:B------:R-:W-:Y:S01]  /*103f0*/  IMAD.SHL.U32 R4, R13, 0x8, RZ ;  /* 0x000000080d047824 */ /* 0x000fe200078e00ff */
[----:B------:R-:W-:Y:S02]  /*10400*/  SHF.R.U32.HI R48, RZ, 0x10, R49 ;  /* 0x00000010ff307819 */ /* 0x000fe40000011631 */
[----:B------:R-:W-:Y:S02]  /*10410*/  LEA.HI R6, R6, R13, RZ, 0x3 ;  /* 0x0000000d06067211 */ /* 0x000fe400078f18ff */
[----:B-----5:R-:W-:-:S02]  /*10420*/  LOP3.LUT R4, R105, 0x38, R4, 0xf8, !PT ;  /* 0x0000003869047812 */ /* 0x020fc400078ef804 */
[--C-:B------:R-:W-:Y:S01]  /*10430*/  SHF.R.U32.HI R29, RZ, 0x10, R37.reuse ;  /* 0x00000010ff1d7819 */ /* 0x100fe20000011625 */
[----:B------:R-:W-:Y:S01]  /*10440*/  IMAD.SHL.U32 R6, R6, 0x400, RZ ;  /* 0x0000040006067824 */ /* 0x000fe200078e00ff */
[----:B------:R-:W-:Y:S02]  /*10450*/  LOP3.LUT R8, R4, R103, RZ, 0x3c, !PT ;  /* 0x0000006704087212 */ /* 0x000fe400078e3cff */
[----:B------:R-:W-:Y:S01]  /*10460*/  SHF.R.U64 R41, R36, 0x10, R37 ;  /* 0x0000001024297819 */ /* 0x000fe20000001225 */
[----:B------:R-:W-:Y:S01]  /*10470*/  HADD2.F32 R29, -RZ, R29.H0_H0 ;  /* 0x2000001dff1d7230 */ /* 0x000fe20000004100 */
[----:B0-----:R-:W-:Y:S02]  /*10480*/  LOP3.LUT R9, R6, 0x7fffe000, RZ, 0xc0, !PT ;  /* 0x7fffe00006097812 */ /* 0x001fe400078ec0ff */
[----:B------:R-:W-:Y:S02]  /*10490*/  SHF.R.U64 R37, R38, 0x10, R39 ;  /* 0x0000001026257819 */ /* 0x000fe40000001227 */
[----:B------:R-:W-:-:S02]  /*104a0*/  IADD3 R9, R8, R9, R102 ;  /* 0x0000000908097210 */ /* 0x000fc40007ffe066 */
[--C-:B------:R-:W-:Y:S02]  /*104b0*/  SHF.R.U64 R43, R50, 0x10, R51.reuse ;  /* 0x00000010322b7819 */ /* 0x100fe40000001233 */
[----:B------:R-:W-:Y:S02]  /*104c0*/  LEA R12, R9, R16, 0x1 ;  /* 0x00000010090c7211 */ /* 0x000fe400078e08ff */
[----:B------:R-:W-:Y:S02]  /*104d0*/  SHF.R.U32.HI R50, RZ, 0x10, R51 ;  /* 0x00000010ff327819 */ /* 0x000fe40000011633 */
[----:B------:R-:W-:Y:S01]  /*104e0*/  SHF.R.U32.HI R39, RZ, 0x10, R39 ;  /* 0x00000010ff277819 */ /* 0x000fe20000011627 */
[----:B------:R-:W0:Y:S02]  /*104f0*/  LDS.128 R8, [R12+0x10400] ;  /* 0x010400000c087984 */ /* 0x000e240000000c00 */
[--C-:B0-----:R-:W-:Y:S02]  /*10500*/  HADD2.F32 R25, -RZ, R9.reuse.H0_H0 ;  /* 0x20000009ff197230 */ /* 0x101fe40000004100 */
[----:B------:R-:W-:-:S02]  /*10510*/  HADD2.F32 R26, -RZ, R9.H1_H1 ;  /* 0x30000009ff1a7230 */ /* 0x000fc40000004100 */
[----:B------:R-:W-:Y:S02]  /*10520*/  HADD2.F32 R9, -RZ, R8.H0_H0 ;  /* 0x20000008ff097230 */ /* 0x000fe40000004100 */
[C---:B------:R-:W-:Y:S01]  /*10530*/  FMUL.FTZ R32, R25.reuse, R34 ;  /* 0x0000002219207220 */ /* 0x040fe20000410000 */
[----:B------:R-:W-:Y:S01]  /*10540*/  FMUL.FTZ R36, R25, R30 ;  /* 0x0000001e19247220 */ /* 0x000fe20000410000 */
[----:B------:R-:W-:Y:S02]  /*10550*/  HADD2.F32 R25, -RZ, R48.H0_H0 ;  /* 0x20000030ff197230 */ /* 0x000fe40000004100 */
[----:B------:R-:W-:Y:S01]  /*10560*/  FMUL.FTZ R33, R26, R29 ;  /* 0x0000001d1a217220 */ /* 0x000fe20000410000 */
[----:B------:R-:W-:Y:S02]  /*10570*/  HADD2.F32 R27, -RZ, R10.H0_H0 ;  /* 0x2000000aff1b7230 */ /* 0x000fe40000004100 */
[--C-:B------:R-:W-:Y:S02]  /*10580*/  HADD2.F32 R28, -RZ, R11.reuse.H0_H0 ;  /* 0x2000000bff1c7230 */ /* 0x100fe40000004100 */
[----:B------:R-:W-:-:S02]  /*10590*/  HADD2.F32 R11, -RZ, R11.H1_H1 ;  /* 0x3000000bff0b7230 */ /* 0x000fc40000004100 */
[----:B------:R-:W-:Y:S02]  /*105a0*/  HADD2.F32 R8, -RZ, R8.H1_H1 ;  /* 0x30000008ff087230 */ /* 0x000fe40000004100 */
[----:B------:R-:W-:Y:S01]  /*105b0*/  HADD2.F32 R10, -RZ, R10.H1_H1 ;  /* 0x3000000aff0a7230 */ /* 0x000fe20000004100 */
[----:B----4-:R-:W0:Y:S02]  /*105c0*/  LDS.128 R4, [R45] ;  /* 0x000000002d047984 */ /* 0x010e240000000c00 */
[--C-:B0-----:R-:W-:Y:S02]  /*105d0*/  HADD2.F32 R13, -RZ, R5.reuse.H0_H0 ;  /* 0x20000005ff0d7230 */ /* 0x101fe40000004100 */
[----:B------:R-:W-:Y:S02]  /*105e0*/  HADD2.F32 R14, -RZ, R5.H1_H1 ;  /* 0x30000005ff0e7230 */ /* 0x000fe40000004100 */
[----:B------:R-:W-:Y:S02]  /*105f0*/  HADD2.F32 R5, -RZ, R4.H0_H0 ;  /* 0x20000004ff057230 */ /* 0x000fe40000004100 */
[----:B------:R-:W-:Y:S01]  /*10600*/  FFMA.FTZ R31, R13, R30, -R32 ;  /* 0x0000001e0d1f7223 */ /* 0x000fe20000010820 */
[----:B------:R-:W-:-:S02]  /*10610*/  HADD2.F32 R32, -RZ, R97.H0_H0 ;  /* 0x20000061ff207230 */ /* 0x000fc40000004100 */
[----:B------:R-:W-:Y:S01]  /*10620*/  FFMA.FTZ R36, R13, R34, R36 ;  /* 0x000000220d247223 */ /* 0x000fe20000010024 */
[----:B------:R-:W-:Y:S02]  /*10630*/  HADD2.F32 R30, -RZ, R99.H0_H0 ;  /* 0x20000063ff1e7230 */ /* 0x000fe40000004100 */
[-C--:B------:R-:W-:Y:S01]  /*10640*/  FMUL.FTZ R13, R26, R25.reuse ;  /* 0x000000191a0d7220 */ /* 0x080fe20000410000 */
[----:B------:R-:W-:Y:S02]  /*10650*/  HADD2.F32 R26, -RZ, R98.H0_H0 ;  /* 0x20000062ff1a7230 */ /* 0x000fe40000004100 */
[C---:B------:R-:W-:Y:S01]  /*10660*/  FMUL.FTZ R34, R9.reuse, R32 ;  /* 0x0000002009227220 */ /* 0x040fe20000410000 */
[C---:B------:R-:W-:Y:S01]  /*10670*/  FFMA.FTZ R38, R14.reuse, R25, -R33 ;  /* 0x000000190e267223 */ /* 0x040fe20000010821 */
[----:B------:R-:W-:Y:S01]  /*10680*/  FMUL.FTZ R9, R9, R30 ;  /* 0x0000001e09097220 */ /* 0x000fe20000410000 */
[----:B------:R-:W-:Y:S01]  /*10690*/  FFMA.FTZ R29, R14, R29, R13 ;  /* 0x0000001d0e1d7223 */ /* 0x000fe2000001000d */
[----:B------:R-:W-:-:S02]  /*106a0*/  HADD2.F32 R14, -RZ, R100.H0_H0 ;  /* 0x20000064ff0e7230 */ /* 0x000fc40000004100 */
[C---:B------:R-:W-:Y:S01]  /*106b0*/  FFMA.FTZ R34, R5.reuse, R30, -R34 ;  /* 0x0000001e05227223 */ /* 0x040fe20000010822 */
[----:B------:R-:W-:Y:S01]  /*106c0*/  FFMA.FTZ R32, R5, R32, R9 ;  /* 0x0000002005207223 */ /* 0x000fe20000010009 */
[----:B------:R-:W-:Y:S02]  /*106d0*/  HADD2.F32 R15, -RZ, R6.H0_H0 ;  /* 0x20000006ff0f7230 */ /* 0x000fe40000004100 */
[C---:B------:R-:W-:Y:S01]  /*106e0*/  FMUL.FTZ R30, R27.reuse, R26 ;  /* 0x0000001a1b1e7220 */ /* 0x040fe20000410000 */
[----:B------:R-:W-:Y:S02]  /*106f0*/  HADD2.F32 R9, -RZ, R98.H1_H1 ;  /* 0x30000062ff097230 */ /* 0x000fe40000004100 */
[-C--:B------:R-:W-:Y:S01]  /*10700*/  FMUL.FTZ R40, R27, R14.reuse ;  /* 0x0000000e1b287220 */ /* 0x080fe20000410000 */
[----:B------:R-:W-:Y:S02]  /*10710*/  HADD2.F32 R5, -RZ, R100.H1_H1 ;  /* 0x30000064ff057230 */ /* 0x000fe40000004100 */
[----:B------:R-:W-:Y:S01]  /*10720*/  FFMA.FTZ R27, R15, R14, -R30 ;  /* 0x0000000e0f1b7223 */ /* 0x000fe2000001081e */
[----:B------:R-:W-:-:S02]  /*10730*/  HADD2.F32 R24, -RZ, R7.H0_H0 ;  /* 0x20000007ff187230 */ /* 0x000fc40000004100 */
[C---:B------:R-:W-:Y:S01]  /*10740*/  FMUL.FTZ R13, R28.reuse, R9 ;  /* 0x000000091c0d7220 */ /* 0x040fe20000410000 */
[----:B------:R-:W-:Y:S02]  /*10750*/  HADD2.F32 R30, -RZ, R39.H0_H0 ;  /* 0x20000027ff1e7230 */ /* 0x000fe40000004100 */
[-C--:B------:R-:W-:Y:S01]  /*10760*/  FMUL.FTZ R28, R28, R5.reuse ;  /* 0x000000051c1c7220 */ /* 0x080fe20000410000 */
[----:B------:R-:W-:Y:S02]  /*10770*/  HADD2.F32 R14, -RZ, R50.H0_H0 ;  /* 0x20000032ff0e7230 */ /* 0x000fe40000004100 */
[----:B------:R-:W-:Y:S01]  /*10780*/  FFMA.FTZ R40, R15, R26, R40 ;  /* 0x0000001a0f287223 */ /* 0x000fe20000010028 */
[C---:B------:R-:W-:Y:S01]  /*10790*/  FFMA.FTZ R26, R24.reuse, R5, -R13 ;  /* 0x00000005181a7223 */ /* 0x040fe2000001080d */
[----:B------:R-:W-:Y:S01]  /*107a0*/  FFMA.FTZ R28, R24, R9, R28 ;  /* 0x00000009181c7223 */ /* 0x000fe2000001001c */
[----:B------:R-:W-:Y:S02]  /*107b0*/  HADD2.F32 R7, -RZ, R7.H1_H1 ;  /* 0x30000007ff077230 */ /* 0x000fe40000004100 */
[C---:B------:R-:W-:Y:S01]  /*107c0*/  FMUL.FTZ R42, R11.reuse, R30 ;  /* 0x0000001e0b2a7220 */ /* 0x040fe20000410000 */
[----:B------:R-:W-:Y:S01]  /*107d0*/  FMUL.FTZ R24, R11, R14 ;  /* 0x0000000e0b187220 */ /* 0x000fe20000410000 */
[----:B------:R-:W-:-:S02]  /*107e0*/  HADD2.F32 R11, -RZ, R41.H0_H0 ;  /* 0x20000029ff0b7230 */ /* 0x000fc40000004100 */
[----:B------:R-:W-:Y:S02]  /*107f0*/  HADD2.F32 R13, -RZ, R37.H0_H0 ;  /* 0x20000025ff0d7230 */ /* 0x000fe40000004100 */
[C---:B------:R-:W-:Y:S01]  /*10800*/  FFMA.FTZ R35, R7.reuse, R14, -R42 ;  /* 0x0000000e07237223 */ /* 0x040fe2000001082a */
[----:B------:R-:W-:Y:S02]  /*10810*/  HADD2.F32 R5, -RZ, R44.H0_H0 ;  /* 0x2000002cff057230 */ /* 0x000fe40000004100 */
[----:B------:R-:W-:Y:S01]  /*10820*/  FFMA.FTZ R37, R7, R30, R24 ;  /* 0x0000001e07257223 */ /* 0x000fe20000010018 */
[----:B------:R-:W-:Y:S02]  /*10830*/  HADD2.F32 R9, -RZ, R43.H0_H0 ;  /* 0x2000002bff097230 */ /* 0x000fe40000004100 */
[----:B------:R-:W-:Y:S01]  /*10840*/  FMUL.FTZ R7, R8, R11 ;  /* 0x0000000b08077220 */ /* 0x000fe20000410000 */
[----:B------:R-:W-:Y:S02]  /*10850*/  HADD2.F32 R4, -RZ, R4.H1_H1 ;  /* 0x30000004ff047230 */ /* 0x000fe40000004100 */
[----:B------:R-:W-:Y:S01]  /*10860*/  FMUL.FTZ R33, R10, R13 ;  /* 0x0000000d0a217220 */ /* 0x000fe20000410000 */
[----:B------:R-:W-:-:S02]  /*10870*/  HADD2.F32 R6, -RZ, R6.H1_H1 ;  /* 0x30000006ff067230 */ /* 0x000fc40000004100 */
[----:B------:R-:W-:Y:S01]  /*10880*/  FMUL.FTZ R8, R8, R5 ;  /* 0x0000000508087220 */ /* 0x000fe20000410000 */
[----:B------:R-:W-:Y:S01]  /*10890*/  FMUL.FTZ R14, R10, R9 ;  /* 0x000000090a0e7220 */ /* 0x000fe20000410000 */
[----:B------:R-:W-:Y:S01]  /*108a0*/  FFMA.FTZ R15, R4, R5, -R7 ;  /* 0x00000005040f7223 */ /* 0x000fe20000010807 */
[----:B------:R-:W-:Y:S01]  /*108b0*/  F2FP.F16.F32.PACK_AB R7, R35, R26 ;  /* 0x0000001a2307723e */ /* 0x000fe200000000ff */
[----:B------:R-:W-:Y:S01]  /*108c0*/  FFMA.FTZ R10, R6, R9, -R33 ;  /* 0x00000009060a7223 */ /* 0x000fe20000010821 */
[----:B------:R-:W-:Y:S01]  /*108d0*/  FFMA.FTZ R25, R4, R11, R8 ;  /* 0x0000000b04197223 */ /* 0x000fe20000010008 */
[----:B------:R-:W-:Y:S01]  /*108e0*/  FFMA.FTZ R13, R6, R13, R14 ;  /* 0x0000000d060d7223 */ /* 0x000fe2000001000e */
        /* <DEDUP_REMOVED lines=9> */
.L_x_1539:
[----:B------:R-:W-:Y:S05]  /*10980*/  BSYNC B1 ;  /* 0x0000000000017941 */ /* 0x000fea0003800000 */
.L_x_1538:
[----:B------:R-:W-:Y:S04]  /*10990*/  BSSY B1, `(.L_x_1542) ;  /* 0x00000cf000017945 */ /* 0x000fe80003800000 */
[----:B------:R-:W-:Y:S05]  /*109a0*/  @P2 BRA `(.L_x_1543) ;  /* 0x0000000c00342947 */ /* 0x000fea0003800000 */
[----:B------:R-:W0:Y:S01]  /*109b0*/  LDC R41, c[0x0][0x3d4] ;  /* 0x0000f500ff297b82 */ /* 0x000e220000000800 */
[----:B-1234-:R-:W-:Y:S01]  /*109c0*/  SHF.R.S32.HI R5, RZ, 0x1f, R20 ;  /* 0x0000001fff057819 */ /* 0x01efe20000011414 */
[----:B------:R-:W-:Y:S01]  /*109d0*/  IMAD.SHL.U32 R4, R20, 0x40, RZ ;  /* 0x0000004014047824 */ /* 0x000fe200078e00ff */
[----:B------:R-:W-:Y:S02]  /*109e0*/  BSSY B2, `(.L_x_1544) ;  /* 0x0000069000027945 */ /* 0x000fe40003800000 */
[----:B------:R-:W-:Y:S02]  /*109f0*/  LEA.HI R5, R5, R20, RZ, 0x3 ;  /* 0x0000001405057211 */ /* 0x000fe400078f18ff */
[----:B------:R-:W-:-:S03]  /*10a00*/  LOP3.LUT R42, R4, 0x1c0, RZ, 0xc0, !PT ;  /* 0x000001c0042a7812 */ /* 0x000fc600078ec0ff */
[----:B------:R-:W-:Y:S01]  /*10a10*/  IMAD.SHL.U32 R5, R5, 0x40, RZ ;  /* 0x0000004005057824 */ /* 0x000fe200078e00ff */
[----:B------:R-:W-:-:S04]  /*10a20*/  SHF.R.U32.HI R43, RZ, 0x3, R42 ;  /* 0x00000003ff2b7819 */ /* 0x000fc8000001162a */
[----:B------:R-:W-:Y:S02]  /*10a30*/  LOP3.LUT R44, R5, 0xfffffe00, RZ, 0xc0, !PT ;  /* 0xfffffe00052c7812 */ /* 0x000fe400078ec0ff */
[-C--:B0-----:R-:W-:Y:S02]  /*10a40*/  ISETP.GE.AND P0, PT, R229, R41.reuse, PT ;  /* 0x00000029e500720c */ /* 0x081fe40003f06270 */
[----:B------:R-:W-:-:S11]  /*10a50*/  ISETP.GE.AND P1, PT, R226, R41, PT ;  /* 0x00000029e200720c */ /* 0x000fd60003f26270 */
[----:B------:R-:W-:Y:S05]  /*10a60*/  @P0 BRA `(.L_x_1545) ;  /* 0x0000000400800947 */ /* 0x000fea0003800000 */
[----:B------:R-:W2:Y:S04]  /*10a70*/  LDL R6, [R1+0x28] ;  /* 0x0000280001067983 */ /* 0x000ea80000100800 */
[----:B------:R-:W3:Y:S01]  /*10a80*/  LDL R45, [R1+0x88] ;  /* 0x00008800012d7983 */ /* 0x000ee20000100800 */
[----:B------:R-:W-:Y:S01]  /*10a90*/  HADD2.F32 R29, -RZ, R93.H0_H0 ;  /* 0x2000005dff1d7230 */ /* 0x000fe20000004100 */
[----:B------:R-:W-:Y:S01]  /*10aa0*/  SHF.R.U64 R40, R60, 0x10, R61 ;  /* 0x000000103c287819 */ /* 0x000fe2000000123d */
[----:B------:R-:W-:Y:S01]  /*10ab0*/  HADD2.F32 R28, -RZ, R95.H0_H0 ;  /* 0x2000005fff1c7230 */ /* 0x000fe20000004100 */
[----:B------:R-:W-:Y:S01]  /*10ac0*/  SHF.R.U32.HI R31, RZ, 0x10, R53 ;  /* 0x00000010ff1f7819 */ /* 0x000fe20000011635 */
[----:B------:R-:W-:Y:S01]  /*10ad0*/  HADD2.F32 R93, -RZ, R93.H1_H1 ;  /* 0x3000005dff5d7230 */ /* 0x000fe20000004100 */
[----:B------:R-:W-:Y:S01]  /*10ae0*/  SHF.R.U32.HI R60, RZ, 0x10, R61 ;  /* 0x00000010ff3c7819 */ /* 0x000fe2000001163d */
[----:B------:R-:W-:Y:S01]  /*10af0*/  HADD2.F32 R95, -RZ, R95.H1_H1 ;  /* 0x3000005fff5f7230 */ /* 0x000fe20000004100 */
[----:B------:R-:W-:Y:S01]  /*10b00*/  SHF.R.U64 R39, R62, 0x10, R63 ;  /* 0x000000103e277819 */ /* 0x000fe2000000123f */
[----:B------:R-:W-:Y:S01]  /*10b10*/  HADD2.F32 R31, -RZ, R31.H0_H0 ;  /* 0x2000001fff1f7230 */ /* 0x000fe20000004100 */
[----:B------:R-:W-:-:S02]  /*10b20*/  SHF.R.U64 R35, R54, 0x10, R55 ;  /* 0x0000001036237819 */ /* 0x000fc40000001237 */
[----:B------:R-:W-:Y:S02]  /*10b30*/  SHF.R.U32.HI R62, RZ, 0x10, R63 ;  /* 0x00000010ff3e7819 */ /* 0x000fe4000001163f */
[----:B------:R-:W-:Y:S02]  /*10b40*/  SHF.R.U32.HI R54, RZ, 0x10, R55 ;  /* 0x00000010ff367819 */ /* 0x000fe40000011637 */
[----:B------:R-:W-:Y:S02]  /*10b50*/  SHF.R.U64 R37, R52, 0x10, R53 ;  /* 0x0000001034257819 */ /* 0x000fe40000001235 */
[----:B--2---:R-:W-:-:S04]  /*10b60*/  LEA.HI R4, R41, R6, RZ, 0x1d ;  /* 0x0000000629047211 */ /* 0x004fc800078fe8ff */
[----:B------:R-:W-:Y:S01]  /*10b70*/  SHF.R.S32.HI R7, RZ, 0x1f, R4 ;  /* 0x0000001fff077819 */ /* 0x000fe20000011404 */
[----:B------:R-:W-:-:S03]  /*10b80*/  IMAD.SHL.U32 R5, R4, 0x8, RZ ;  /* 0x0000000804057824 */ /* 0x000fc600078e00ff */
[----:B------:R-:W-:Y:S02]  /*10b90*/  LEA.HI R7, R7, R4, RZ, 0x3 ;  /* 0x0000000407077211 */ /* 0x000fe400078f18ff */
[----:B------:R-:W-:Y:S02]  /*10ba0*/  LOP3.LUT R4, R42, 0x38, R5, 0xf8, !PT ;  /* 0x000000382a047812 */ /* 0x000fe400078ef805 */
[----:B------:R-:W-:Y:S02]  /*10bb0*/  SHF.L.U32 R7, R7, 0xa, RZ ;  /* 0x0000000a07077819 */ /* 0x000fe400000006ff */
        /* <DEDUP_REMOVED lines=20> */
[----:B------:R-:W-:-:S02]  /*10d00*/  HADD2.F32 R28, -RZ, R60.H0_H0 ;  /* 0x2000003cff1c7230 */ /* 0x000fc40000004100 */
[----:B------:R-:W-:Y:S01]  /*10d10*/  FFMA.FTZ R29, R13, R29, R24 ;  /* 0x0000001d0d1d7223 */ /* 0x000fe20000010018 */
[----:B------:R-:W-:Y:S02]  /*10d20*/  HADD2.F32 R30, -RZ, R92.H1_H1 ;  /* 0x3000005cff1e7230 */ /* 0x000fe40000004100 */
[--C-:B------:R-:W-:Y:S02]  /*10d30*/  HADD2.F32 R24, -RZ, R94.reuse.H1_H1 ;  /* 0x3000005eff187230 */ /* 0x100fe40000004100 */
[-C--:B------:R-:W-:Y:S01]  /*10d40*/  FMUL.FTZ R25, R25, R28.reuse ;  /* 0x0000001c19197220 */ /* 0x080fe20000410000 */
[C---:B------:R-:W-:Y:S01]  /*10d50*/  FFMA.FTZ R33, R14.reuse, R28, -R33 ;  /* 0x0000001c0e217223 */ /* 0x040fe20000010821 */
[C---:B------:R-:W-:Y:S01]  /*10d60*/  FMUL.FTZ R28, R9.reuse, R30 ;  /* 0x0000001e091c7220 */ /* 0x040fe20000410000 */
[----:B------:R-:W-:Y:S02]  /*10d70*/  HADD2.F32 R27, -RZ, R11.H0_H0 ;  /* 0x2000000bff1b7230 */ /* 0x000fe40000004100 */
[----:B------:R-:W-:Y:S01]  /*10d80*/  FFMA.FTZ R34, R14, R31, R25 ;  /* 0x0000001f0e227223 */ /* 0x000fe20000010019 */
[----:B------:R-:W-:Y:S01]  /*10d90*/  FMUL.FTZ R14, R26, R93 ;  /* 0x0000005d1a0e7220 */ /* 0x000fe20000410000 */
[----:B------:R-:W-:Y:S01]  /*10da0*/  FMUL.FTZ R9, R9, R24 ;  /* 0x0000001809097220 */ /* 0x000fe20000410000 */
[----:B------:R-:W-:-:S02]  /*10db0*/  HADD2.F32 R94, -RZ, R94.H0_H0 ;  /* 0x2000005eff5e7230 */ /* 0x000fc40000004100 */
[-C--:B------:R-:W-:Y:S01]  /*10dc0*/  FMUL.FTZ R26, R26, R95.reuse ;  /* 0x0000005f1a1a7220 */ /* 0x080fe20000410000 */
[----:B------:R-:W-:Y:S01]  /*10dd0*/  FFMA.FTZ R28, R5, R24, -R28 ;  /* 0x00000018051c7223 */ /* 0x000fe2000001081c */
[----:B------:R-:W-:Y:S01]  /*10de0*/  FFMA.FTZ R95, R15, R95, -R14 ;  /* 0x0000005f0f5f7223 */ /* 0x000fe2000001080e */
[----:B------:R-:W-:Y:S02]  /*10df0*/  HADD2.F32 R11, -RZ, R11.H1_H1 ;  /* 0x3000000bff0b7230 */ /* 0x000fe40000004100 */
[----:B------:R-:W-:Y:S01]  /*10e00*/  FFMA.FTZ R30, R5, R30, R9 ;  /* 0x0000001e051e7223 */ /* 0x000fe20000010009 */
[----:B------:R-:W-:Y:S02]  /*10e10*/  HADD2.F32 R24, -RZ, R54.H0_H0 ;  /* 0x20000036ff187230 */ /* 0x000fe40000004100 */
[----:B------:R-:W-:Y:S01]  /*10e20*/  FMUL.FTZ R9, R27, R94 ;  /* 0x0000005e1b097220 */ /* 0x000fe20000410000 */
[----:B------:R-:W-:Y:S02]  /*10e30*/  HADD2.F32 R14, -RZ, R62.H0_H0 ;  /* 0x2000003eff0e7230 */ /* 0x000fe40000004100 */
[----:B------:R-:W-:Y:S01]  /*10e40*/  FFMA.FTZ R26, R15, R93, R26 ;  /* 0x0000005d0f1a7223 */ /* 0x000fe2000001001a */
[----:B------:R-:W-:-:S02]  /*10e50*/  HADD2.F32 R5, -RZ, R96.H0_H0 ;  /* 0x20000060ff057230 */ /* 0x000fc40000004100 */
[C---:B------:R-:W-:Y:S01]  /*10e60*/  FMUL.FTZ R36, R11.reuse, R24 ;  /* 0x000000180b247220 */ /* 0x040fe20000410000 */
[----:B------:R-:W-:Y:S02]  /*10e70*/  HADD2.F32 R8, -RZ, R8.H1_H1 ;  /* 0x30000008ff087230 */ /* 0x000fe40000004100 */
[-C--:B------:R-:W-:Y:S01]  /*10e80*/  FMUL.FTZ R38, R11, R14.reuse ;  /* 0x0000000e0b267220 */ /* 0x080fe20000410000 */
[----:B------:R-:W-:Y:S02]  /*10e90*/  HADD2.F32 R10, -RZ, R10.H1_H1 ;  /* 0x3000000aff0a7230 */ /* 0x000fe40000004100 */
[-C--:B------:R-:W-:Y:S01]  /*10ea0*/  FMUL.FTZ R27, R27, R5.reuse ;  /* 0x000000051b1b7220 */ /* 0x080fe20000410000 */
[----:B------:R-:W-:Y:S01]  /*10eb0*/  FFMA.FTZ R31, R20, R5, -R9 ;  /* 0x00000005141f7223 */ /* 0x000fe20000010809 */
[----:B------:R-:W-:Y:S02]  /*10ec0*/  HADD2.F32 R11, -RZ, R37.H0_H0 ;  /* 0x20000025ff0b7230 */ /* 0x000fe40000004100 */
[----:B------:R-:W-:Y:S01]  /*10ed0*/  FFMA.FTZ R36, R7, R14, -R36 ;  /* 0x0000000e07247223 */ /* 0x000fe20000010824 */
[----:B------:R-:W-:-:S02]  /*10ee0*/  HADD2.F32 R13, -RZ, R35.H0_H0 ;  /* 0x20000023ff0d7230 */ /* 0x000fc40000004100 */
[----:B------:R-:W-:Y:S01]  /*10ef0*/  FFMA.FTZ R20, R20, R94, R27 ;  /* 0x0000005e14147223 */ /* 0x000fe2000001001b */
        /* <DEDUP_REMOVED lines=23> */
.L_x_1545:
[----:B------:R-:W-:Y:S05]  /*11070*/  BSYNC B2 ;  /* 0x0000000000027941 */ /* 0x000fea0003800000 */
.L_x_1544:
[----:B------:R-:W-:Y:S05]  /*11080*/  @P1 BRA `(.L_x_1543) ;  /* 0x00000004007c1947 */ /* 0x000fea0003800000 */
[----:B------:R-:W2:Y:S01]  /*11090*/  LDL R39, [R1+0x84] ;  /* 0x0000840001277983 */ /* 0x000ea20000100800 */
[----:B------:R-:W-:Y:S01]  /*110a0*/  LEA.HI R41, R41, R0, RZ, 0x1d ;  /* 0x0000000029297211 */ /* 0x000fe200078fe8ff */
[--C-:B------:R-:W-:Y:S01]  /*110b0*/  HADD2.F32 R28, -RZ, R91.reuse.H1_H1 ;  /* 0x3000005bff1c7230 */ /* 0x100fe20000004100 */
[----:B------:R-:W-:Y:S01]  /*110c0*/  SHF.R.U64 R38, R80, 0x10, R81 ;  /* 0x0000001050267819 */ /* 0x000fe20000001251 */
[--C-:B------:R-:W-:Y:S01]  /*110d0*/  HADD2.F32 R29, -RZ, R88.reuse.H1_H1 ;  /* 0x30000058ff1d7230 */ /* 0x100fe20000004100 */
[----:B0-----:R-:W-:Y:S01]  /*110e0*/  SHF.R.S32.HI R6, RZ, 0x1f, R41 ;  /* 0x0000001fff067819 */ /* 0x001fe20000011429 */
[----:B------:R-:W-:Y:S01]  /*110f0*/  IMAD.SHL.U32 R4, R41, 0x8, RZ ;  /* 0x0000000829047824 */ /* 0x000fe200078e00ff */
[----:B------:R-:W-:Y:S01]  /*11100*/  SHF.R.U32.HI R30, RZ, 0x10, R57 ;  /* 0x00000010ff1e7819 */ /* 0x000fe20000011639 */
[----:B------:R-:W-:Y:S01]  /*11110*/  HADD2.F32 R88, -RZ, R88.H0_H0 ;  /* 0x20000058ff587230 */ /* 0x000fe20000004100 */
[----:B------:R-:W-:Y:S01]  /*11120*/  LEA.HI R6, R6, R41, RZ, 0x3 ;  /* 0x0000002906067211 */ /* 0x000fe200078f18ff */
[----:B------:R-:W-:Y:S01]  /*11130*/  HADD2.F32 R92, -RZ, R92.H0_H0 ;  /* 0x2000005cff5c7230 */ /* 0x000fe20000004100 */
[----:B------:R-:W-:Y:S01]  /*11140*/  LOP3.LUT R4, R42, 0x38, R4, 0xf8, !PT ;  /* 0x000000382a047812 */ /* 0x000fe200078ef804 */
[----:B------:R-:W-:Y:S01]  /*11150*/  HADD2.F32 R30, -RZ, R30.H0_H0 ;  /* 0x2000001eff1e7230 */ /* 0x000fe20000004100 */
[----:B------:R-:W-:Y:S01]  /*11160*/  SHF.R.U32.HI R80, RZ, 0x10, R81 ;  /* 0x00000010ff507819 */ /* 0x000fe20000011651 */
[----:B------:R-:W-:Y:S01]  /*11170*/  IMAD.SHL.U32 R6, R6, 0x400, RZ ;  /* 0x0000040006067824 */ /* 0x000fe200078e00ff */
[----:B------:R-:W-:Y:S01]  /*11180*/  LOP3.LUT R8, R4, R43, RZ, 0x3c, !PT ;  /* 0x0000002b04087212 */ /* 0x000fe200078e3cff */
[----:B------:R-:W-:Y:S01]  /*11190*/  HADD2.F32 R91, -RZ, R91.H0_H0 ;  /* 0x2000005bff5b7230 */ /* 0x000fe20000004100 */
[----:B------:R-:W-:Y:S01]  /*111a0*/  SHF.R.U64 R37, R82, 0x10, R83 ;  /* 0x0000001052257819 */ /* 0x000fe20000001253 */
[----:B------:R-:W-:Y:S01]  /*111b0*/  HADD2.F32 R96, -RZ, R96.H1_H1 ;  /* 0x30000060ff607230 */ /* 0x000fe20000004100 */
[----:B------:R-:W-:-:S02]  /*111c0*/  LOP3.LUT R9, R6, 0x7fffe000, RZ, 0xc0, !PT ;  /* 0x7fffe00006097812 */ /* 0x000fc400078ec0ff */
[----:B------:R-:W-:Y:S02]  /*111d0*/  SHF.R.U64 R35, R58, 0x10, R59 ;  /* 0x000000103a237819 */ /* 0x000fe4000000123b */
[----:B------:R-:W-:Y:S02]  /*111e0*/  IADD3 R9, R8, R9, R44 ;  /* 0x0000000908097210 */ /* 0x000fe40007ffe02c */
[----:B------:R-:W-:Y:S02]  /*111f0*/  SHF.R.U32.HI R82, RZ, 0x10, R83 ;  /* 0x00000010ff527819 */ /* 0x000fe40000011653 */
[----:B------:R-:W-:Y:S02]  /*11200*/  LEA R12, R9, R16, 0x1 ;  /* 0x00000010090c7211 */ /* 0x000fe400078e08ff */
[----:B------:R-:W-:Y:S02]  /*11210*/  SHF.R.U32.HI R58, RZ, 0x10, R59 ;  /* 0x00000010ff3a7819 */ /* 0x000fe4000001163b */
[----:B------:R-:W-:Y:S01]  /*11220*/  SHF.R.U64 R36, R56, 0x10, R57 ;  /* 0x0000001038247819 */ /* 0x000fe20000001239 */
        /* <DEDUP_REMOVED lines=11> */
[----:B------:R-:W-:Y:S02]  /*112e0*/  HADD2.F32 R11, -RZ, R11.H1_H1 ;  /* 0x3000000bff0b7230 */ /* 0x000fe40000004100 */
[----:B------:R-:W-:Y:S02]  /*112f0*/  HADD2.F32 R8, -RZ, R8.H1_H1 ;  /* 0x30000008ff087230 */ /* 0x000fe40000004100 */
[----:B------:R-:W-:Y:S01]  /*11300*/  HADD2.F32 R10, -RZ, R10.H1_H1 ;  /* 0x3000000aff0a7230 */ /* 0x000fe20000004100 */
[----:B--2---:R-:W0:Y:S02]  /*11310*/  LDS.128 R4, [R39] ;  /* 0x0000000027047984 */ /* 0x004e240000000c00 */
[--C-:B0-----:R-:W-:Y:S02]  /*11320*/  HADD2.F32 R13, -RZ, R5.reuse.H0_H0 ;  /* 0x20000005ff0d7230 */ /* 0x101fe40000004100 */
[----:B------:R-:W-:-:S02]  /*11330*/  HADD2.F32 R14, -RZ, R5.H1_H1 ;  /* 0x30000005ff0e7230 */ /* 0x000fc40000004100 */
[----:B------:R-:W-:Y:S02]  /*11340*/  HADD2.F32 R5, -RZ, R4.H0_H0 ;  /* 0x20000004ff057230 */ /* 0x000fe40000004100 */
[C---:B------:R-:W-:Y:S01]  /*11350*/  FFMA.FTZ R32, R13.reuse, R28, -R32 ;  /* 0x0000001c0d207223 */ /* 0x040fe20000010820 */
[----:B------:R-:W-:Y:S01]  /*11360*/  FFMA.FTZ R34, R13, R29, R34 ;  /* 0x0000001d0d227223 */ /* 0x000fe20000010022 */
[--C-:B------:R-:W-:Y:S02]  /*11370*/  HADD2.F32 R13, -RZ, R89.reuse.H0_H0 ;  /* 0x20000059ff0d7230 */ /* 0x100fe40000004100 */
[C---:B------:R-:W-:Y:S01]  /*11380*/  FFMA.FTZ R31, R14.reuse, R24, -R31 ;  /* 0x000000180e1f7223 */ /* 0x040fe2000001081f */
[----:B------:R-:W-:Y:S02]  /*11390*/  HADD2.F32 R15, -RZ, R6.H0_H0 ;  /* 0x20000006ff0f7230 */ /* 0x000fe40000004100 */
[C---:B------:R-:W-:Y:S01]  /*113a0*/  FMUL.FTZ R24, R9.reuse, R88 ;  /* 0x0000005809187220 */ /* 0x040fe20000410000 */
[----:B------:R-:W-:Y:S01]  /*113b0*/  FFMA.FTZ R29, R14, R30, R25 ;  /* 0x0000001e0e1d7223 */ /* 0x000fe20000010019 */
[----:B------:R-:W-:Y:S01]  /*113c0*/  FMUL.FTZ R9, R9, R92 ;  /* 0x0000005c09097220 */ /* 0x000fe20000410000 */
[----:B------:R-:W-:Y:S01]  /*113d0*/  FMUL.FTZ R14, R26, R13 ;  /* 0x0000000d1a0e7220 */ /* 0x000fe20000410000 */
[----:B------:R-:W-:-:S02]  /*113e0*/  HADD2.F32 R89, -RZ, R89.H1_H1 ;  /* 0x30000059ff597230 */ /* 0x000fc40000004100 */
[-C--:B------:R-:W-:Y:S01]  /*113f0*/  FMUL.FTZ R26, R26, R91.reuse ;  /* 0x0000005b1a1a7220 */ /* 0x080fe20000410000 */
[--C-:B------:R-:W-:Y:S02]  /*11400*/  HADD2.F32 R20, -RZ, R7.reuse.H0_H0 ;  /* 0x20000007ff147230 */ /* 0x100fe40000004100 */
[C---:B------:R-:W-:Y:S01]  /*11410*/  FFMA.FTZ R92, R5.reuse, R92, -R24 ;  /* 0x0000005c055c7223 */ /* 0x040fe20000010818 */
[----:B------:R-:W-:Y:S01]  /*11420*/  FFMA.FTZ R88, R5, R88, R9 ;  /* 0x0000005805587223 */ /* 0x000fe20000010009 */
[----:B------:R-:W-:Y:S01]  /*11430*/  FFMA.FTZ R91, R15, R91, -R14 ;  /* 0x0000005b0f5b7223 */ /* 0x000fe2000001080e */
[----:B------:R-:W-:Y:S02]  /*11440*/  HADD2.F32 R24, -RZ, R58.H0_H0 ;  /* 0x2000003aff187230 */ /* 0x000fe40000004100 */
[C---:B------:R-:W-:Y:S01]  /*11450*/  FMUL.FTZ R5, R27.reuse, R89 ;  /* 0x000000591b057220 */ /* 0x040fe20000410000 */
[----:B------:R-:W-:Y:S02]  /*11460*/  HADD2.F32 R14, -RZ, R82.H0_H0 ;  /* 0x20000052ff0e7230 */ /* 0x000fe40000004100 */
[----:B------:R-:W-:Y:S01]  /*11470*/  FMUL.FTZ R28, R27, R96 ;  /* 0x000000601b1c7220 */ /* 0x000fe20000410000 */
[----:B------:R-:W-:-:S02]  /*11480*/  HADD2.F32 R7, -RZ, R7.H1_H1 ;  /* 0x30000007ff077230 */ /* 0x000fc40000004100 */
[C---:B------:R-:W-:Y:S01]  /*11490*/  FFMA.FTZ R96, R20.reuse, R96, -R5 ;  /* 0x0000006014607223 */ /* 0x040fe20000010805 */
[----:B------:R-:W-:Y:S01]  /*114a0*/  FFMA.FTZ R26, R15, R13, R26 ;  /* 0x0000000d0f1a7223 */ /* 0x000fe2000001001a */
[----:B------:R-:W-:Y:S01]  /*114b0*/  FFMA.FTZ R28, R20, R89, R28 ;  /* 0x00000059141c7223 */ /* 0x000fe2000001001c */
[C---:B------:R-:W-:Y:S01]  /*114c0*/  FMUL.FTZ R30, R11.reuse, R24 ;  /* 0x000000180b1e7220 */ /* 0x040fe20000410000 */
[-C--:B------:R-:W-:Y:S01]  /*114d0*/  FMUL.FTZ R20, R11, R14.reuse ;  /* 0x0000000e0b147220 */ /* 0x080fe20000410000 */
[----:B------:R-:W-:Y:S02]  /*114e0*/  HADD2.F32 R11, -RZ, R36.H0_H0 ;  /* 0x20000024ff0b7230 */ /* 0x000fe40000004100 */
[----:B------:R-:W-:Y:S02]  /*114f0*/  HADD2.F32 R13, -RZ, R35.H0_H0 ;  /* 0x20000023ff0d7230 */ /* 0x000fe40000004100 */
[----:B------:R-:W-:Y:S01]  /*11500*/  FFMA.FTZ R33, R7, R14, -R30 ;  /* 0x0000000e07217223 */ /* 0x000fe2000001081e */
[----:B------:R-:W-:-:S02]  /*11510*/  HADD2.F32 R5, -RZ, R38.H0_H0 ;  /* 0x20000026ff057230 */ /* 0x000fc40000004100 */
[----:B------:R-:W-:Y:S01]  /*11520*/  FFMA.FTZ R35, R7, R24, R20 ;  /* 0x0000001807237223 */ /* 0x000fe20000010014 */
[----:B------:R-:W-:Y:S02]  /*11530*/  HADD2.F32 R9, -RZ, R37.H0_H0 ;  /* 0x20000025ff097230 */ /* 0x000fe40000004100 */
[----:B------:R-:W-:Y:S01]  /*11540*/  FMUL.FTZ R7, R8, R11 ;  /* 0x0000000b08077220 */ /* 0x000fe20000410000 */
[----:B------:R-:W-:Y:S02]  /*11550*/  HADD2.F32 R4, -RZ, R4.H1_H1 ;  /* 0x30000004ff047230 */ /* 0x000fe40000004100 */
        /* <DEDUP_REMOVED lines=18> */
.L_x_1543:
[----:B------:R-:W-:Y:S05]  /*11680*/  BSYNC B1 ;  /* 0x0000000000017941 */ /* 0x000fea0003800000 */
.L_x_1542:
[----:B------:R-:W-:Y:S05]  /*11690*/  @P3 BRA `(.L_x_1501) ;  /* 0x0000000c002c3947 */ /* 0x000fea0003800000 */
[----:B01234-:R-:W2:Y:S01]  /*116a0*/  LDL R4, [R1+0x70] ;  /* 0x0000700001047983 */ /* 0x01fea20000100800 */
[----:B------:R-:W0:Y:S03]  /*116b0*/  LDC R43, c[0x0][0x3d4] ;  /* 0x0000f500ff2b7b82 */ /* 0x000e260000000800 */
[----:B------:R1:W5:Y:S01]  /*116c0*/  LDL R44, [R1+0x74] ;  /* 0x00007400012c7983 */ /* 0x0003620000100800 */
[----:B------:R-:W-:Y:S01]  /*116d0*/  BSSY B1, `(.L_x_1546) ;  /* 0x0000067000017945 */ /* 0x000fe20003800000 */
[-C--:B0-----:R-:W-:Y:S02]  /*116e0*/  ISETP.GE.AND P0, PT, R229, R43.reuse, PT ;  /* 0x0000002be500720c */ /* 0x081fe40003f06270 */
[----:B------:R-:W-:Y:S01]  /*116f0*/  ISETP.GE.AND P1, PT, R226, R43, PT ;  /* 0x0000002be200720c */ /* 0x000fe20003f26270 */
[----:B--2---:R-:W-:-:S05]  /*11700*/  IMAD.SHL.U32 R4, R4, 0x40, RZ ;  /* 0x0000004004047824 */ /* 0x004fca00078e00ff */
[----:B------:R-:W-:-:S04]  /*11710*/  LOP3.LUT R42, R4, 0x1c0, RZ, 0xc0, !PT ;  /* 0x000001c0042a7812 */ /* 0x000fc800078ec0ff */
[----:B------:R-:W-:Y:S01]  /*11720*/  SHF.R.U32.HI R45, RZ, 0x3, R42 ;  /* 0x00000003ff2d7819 */ /* 0x000fe2000001162a */
[----:B-1----:R-:W-:Y:S06]  /*11730*/  @P0 BRA `(.L_x_1547) ;  /* 0x0000000400800947 */ /* 0x002fec0003800000 */
[----:B------:R-:W2:Y:S04]  /*11740*/  LDL R5, [R1+0x28] ;  /* 0x0000280001057983 */ /* 0x000ea80000100800 */
[----:B------:R-:W3:Y:S01]  /*11750*/  LDL R46, [R1+0x80] ;  /* 0x00008000012e7983 */ /* 0x000ee20000100800 */
[----:B------:R-:W-:Y:S01]  /*11760*/  HADD2.F32 R29, -RZ, R85.H1_H1 ;  /* 0x30000055ff1d7230 */ /* 0x000fe20000004100 */
[----:B------:R-:W-:Y:S01]  /*11770*/  SHF.R.U32.HI R31, RZ, 0x10, R65 ;  /* 0x00000010ff1f7819 */ /* 0x000fe20000011641 */
[----:B------:R-:W-:Y:S01]  /*11780*/  HADD2.F32 R28, -RZ, R87.H1_H1 ;  /* 0x30000057ff1c7230 */ /* 0x000fe20000004100 */
[--C-:B------:R-:W-:Y:S02]  /*11790*/  SHF.R.U64 R41, R72, 0x10, R73.reuse ;  /* 0x0000001048297819 */ /* 0x100fe40000001249 */
[----:B------:R-:W-:Y:S01]  /*117a0*/  SHF.R.U32.HI R72, RZ, 0x10, R73 ;  /* 0x00000010ff487819 */ /* 0x000fe20000011649 */
[----:B------:R-:W-:Y:S01]  /*117b0*/  HADD2.F32 R31, -RZ, R31.H0_H0 ;  /* 0x2000001fff1f7230 */ /* 0x000fe20000004100 */
[----:B------:R-:W-:-:S02]  /*117c0*/  SHF.R.U64 R40, R74, 0x10, R75 ;  /* 0x000000104a287819 */ /* 0x000fc4000000124b */
[----:B------:R-:W-:Y:S02]  /*117d0*/  SHF.R.U64 R37, R66, 0x10, R67 ;  /* 0x0000001042257819 */ /* 0x000fe40000001243 */
[----:B------:R-:W-:Y:S02]  /*117e0*/  SHF.R.U32.HI R74, RZ, 0x10, R75 ;  /* 0x00000010ff4a7819 */ /* 0x000fe4000001164b */
[----:B------:R-:W-:Y:S02]  /*117f0*/  SHF.R.U32.HI R66, RZ, 0x10, R67 ;  /* 0x00000010ff427819 */ /* 0x000fe40000011643 */
[----:B------:R-:W-:Y:S02]  /*11800*/  SHF.R.U64 R39, R64, 0x10, R65 ;  /* 0x0000001040277819 */ /* 0x000fe40000001241 */
[----:B--2---:R-:W-:-:S04]  /*11810*/  LEA.HI R4, R43, R5, RZ, 0x1d ;  /* 0x000000052b047211 */ /* 0x004fc800078fe8ff */
[----:B------:R-:W-:Y:S01]  /*11820*/  SHF.R.S32.HI R7, RZ, 0x1f, R4 ;  /* 0x0000001fff077819 */ /* 0x000fe20000011404 */
[----:B------:R-:W-:-:S03]  /*11830*/  IMAD.SHL.U32 R5, R4, 0x8, RZ ;  /* 0x0000000804057824 */ /* 0x000fc600078e00ff */
[----:B------:R-:W-:Y:S02]  /*11840*/  LEA.HI R7, R7, R4, RZ, 0x3 ;  /* 0x0000000407077211 */ /* 0x000fe400078f18ff */
[----:B------:R-:W-:-:S03]  /*11850*/  LOP3.LUT R4, R42, 0x38, R5, 0xf8, !PT ;  /* 0x000000382a047812 */ /* 0x000fc600078ef805 */
[----:B------:R-:W-:Y:S01]  /*11860*/  IMAD.SHL.U32 R7, R7, 0x400, RZ ;  /* 0x0000040007077824 */ /* 0x000fe200078e00ff */
[----:B------:R-:W-:-:S04]  /*11870*/  LOP3.LUT R8, R4, R45, RZ, 0x3c, !PT ;  /* 0x0000002d04087212 */ /* 0x000fc800078e3cff */
[----:B------:R-:W-:Y:S02]  /*11880*/  LOP3.LUT R9, R7, 0x7fffe000, RZ, 0xc0, !PT ;  /* 0x7fffe00007097812 */ /* 0x000fe400078ec0ff */
[----:B---3--:R-:W0:Y:S02]  /*11890*/  LDS.128 R4, [R46] ;  /* 0x000000002e047984 */ /* 0x008e240000000c00 */
[----:B-----5:R-:W-:-:S04]  /*118a0*/  IADD3 R9, R8, R9, R44 ;  /* 0x0000000908097210 */ /* 0x020fc80007ffe02c */
[----:B------:R-:W-:-:S05]  /*118b0*/  LEA R12, R9, R16, 0x1 ;  /* 0x00000010090c7211 */ /* 0x000fca00078e08ff */
        /* <DEDUP_REMOVED lines=17> */
[----:B------:R-:W-:Y:S02]  /*119d0*/  HADD2.F32 R30, -RZ, R85.H0_H0 ;  /* 0x20000055ff1e7230 */ /* 0x000fe40000004100 */
[----:B------:R-:W-:Y:S02]  /*119e0*/  HADD2.F32 R24, -RZ, R87.H0_H0 ;  /* 0x20000057ff187230 */ /* 0x000fe40000004100 */
[-C--:B------:R-:W-:Y:S01]  /*119f0*/  FMUL.FTZ R35, R25, R28.reuse ;  /* 0x0000001c19237220 */ /* 0x080fe20000410000 */
[----:B------:R-:W-:Y:S02]  /*11a00*/  HADD2.F32 R13, -RZ, R86.H0_H0 ;  /* 0x20000056ff0d7230 */ /* 0x000fe40000004100 */
[----:B------:R-:W-:Y:S01]  /*11a10*/  FFMA.FTZ R33, R14, R28, -R33 ;  /* 0x0000001c0e217223 */ /* 0x000fe20000010821 */
[C---:B------:R-:W-:Y:S01]  /*11a20*/  FMUL.FTZ R28, R9.reuse, R30 ;  /* 0x0000001e091c7220 */ /* 0x040fe20000410000 */
[----:B------:R-:W-:Y:S01]  /*11a30*/  FMUL.FTZ R25, R9, R24 ;  /* 0x0000001809197220 */ /* 0x000fe20000410000 */
[----:B------:R-:W-:-:S02]  /*11a40*/  HADD2.F32 R9, -RZ, R90.H0_H0 ;  /* 0x2000005aff097230 */ /* 0x000fc40000004100 */
[----:B------:R-:W-:Y:S01]  /*11a50*/  FFMA.FTZ R34, R14, R31, R35 ;  /* 0x0000001f0e227223 */ /* 0x000fe20000010023 */
[C---:B------:R-:W-:Y:S01]  /*11a60*/  FMUL.FTZ R14, R26.reuse, R13 ;  /* 0x0000000d1a0e7220 */ /* 0x040fe20000410000 */
[--C-:B------:R-:W-:Y:S02]  /*11a70*/  HADD2.F32 R27, -RZ, R11.reuse.H0_H0 ;  /* 0x2000000bff1b7230 */ /* 0x100fe40000004100 */
[C---:B------:R-:W-:Y:S01]  /*11a80*/  FFMA.FTZ R25, R5.reuse, R30, R25 ;  /* 0x0000001e05197223 */ /* 0x040fe20000010019 */
[----:B------:R-:W-:Y:S02]  /*11a90*/  HADD2.F32 R86, -RZ, R86.H1_H1 ;  /* 0x30000056ff567230 */ /* 0x000fe40000004100 */
[-C--:B------:R-:W-:Y:S01]  /*11aa0*/  FMUL.FTZ R30, R26, R9.reuse ;  /* 0x000000091a1e7220 */ /* 0x080fe20000410000 */
[----:B------:R-:W-:Y:S01]  /*11ab0*/  FFMA.FTZ R28, R5, R24, -R28 ;  /* 0x00000018051c7223 */ /* 0x000fe2000001081c */
[----:B------:R-:W-:Y:S01]  /*11ac0*/  FFMA.FTZ R26, R15, R9, -R14 ;  /* 0x000000090f1a7223 */ /* 0x000fe2000001080e */
[----:B------:R-:W-:-:S02]  /*11ad0*/  HADD2.F32 R11, -RZ, R11.H1_H1 ;  /* 0x3000000bff0b7230 */ /* 0x000fc40000004100 */
[----:B------:R-:W-:Y:S01]  /*11ae0*/  FMUL.FTZ R5, R27, R86 ;  /* 0x000000561b057220 */ /* 0x000fe20000410000 */
[----:B------:R-:W-:Y:S02]  /*11af0*/  HADD2.F32 R90, -RZ, R90.H1_H1 ;  /* 0x3000005aff5a7230 */ /* 0x000fe40000004100 */
[----:B------:R-:W-:Y:S01]  /*11b00*/  FFMA.FTZ R30, R15, R13, R30 ;  /* 0x0000000d0f1e7223 */ /* 0x000fe2000001001e */
[----:B------:R-:W-:Y:S02]  /*11b10*/  HADD2.F32 R24, -RZ, R66.H0_H0 ;  /* 0x20000042ff187230 */ /* 0x000fe40000004100 */
[----:B------:R-:W-:Y:S02]  /*11b20*/  HADD2.F32 R14, -RZ, R74.H0_H0 ;  /* 0x2000004aff0e7230 */ /* 0x000fe40000004100 */
[----:B------:R-:W-:Y:S01]  /*11b30*/  FMUL.FTZ R27, R27, R90 ;  /* 0x0000005a1b1b7220 */ /* 0x000fe20000410000 */
[----:B------:R-:W-:Y:S02]  /*11b40*/  HADD2.F32 R8, -RZ, R8.H1_H1 ;  /* 0x30000008ff087230 */ /* 0x000fe40000004100 */
[----:B------:R-:W-:Y:S01]  /*11b50*/  FMUL.FTZ R36, R11, R24 ;  /* 0x000000180b247220 */ /* 0x000fe20000410000 */
[----:B------:R-:W-:-:S02]  /*11b60*/  HADD2.F32 R10, -RZ, R10.H1_H1 ;  /* 0x3000000aff0a7230 */ /* 0x000fc40000004100 */
[----:B------:R-:W-:Y:S01]  /*11b70*/  FMUL.FTZ R38, R11, R14 ;  /* 0x0000000e0b267220 */ /* 0x000fe20000410000 */
[C---:B------:R-:W-:Y:S01]  /*11b80*/  FFMA.FTZ R90, R20.reuse, R90, -R5 ;  /* 0x0000005a145a7223 */ /* 0x040fe20000010805 */
[----:B------:R-:W-:Y:S02]  /*11b90*/  HADD2.F32 R11, -RZ, R39.H0_H0 ;  /* 0x20000027ff0b7230 */ /* 0x000fe40000004100 */
[----:B------:R-:W-:Y:S01]  /*11ba0*/  FFMA.FTZ R20, R20, R86, R27 ;  /* 0x0000005614147223 */ /* 0x000fe2000001001b */
[----:B------:R-:W-:Y:S02]  /*11bb0*/  HADD2.F32 R13, -RZ, R37.H0_H0 ;  /* 0x20000025ff0d7230 */ /* 0x000fe40000004100 */
[C---:B------:R-:W-:Y:S01]  /*11bc0*/  FFMA.FTZ R31, R7.reuse, R14, -R36 ;  /* 0x0000000e071f7223 */ /* 0x040fe20000010824 */
[----:B------:R-:W-:Y:S02]  /*11bd0*/  HADD2.F32 R5, -RZ, R41.H0_H0 ;  /* 0x20000029ff057230 */ /* 0x000fe40000004100 */
[----:B------:R-:W-:Y:S01]  /*11be0*/  FFMA.FTZ R35, R7, R24, R38 ;  /* 0x0000001807237223 */ /* 0x000fe20000010026 */
[----:B------:R-:W-:-:S02]  /*11bf0*/  HADD2.F32 R9, -RZ, R40.H0_H0 ;  /* 0x20000028ff097230 */ /* 0x000fc40000004100 */
        /* <DEDUP_REMOVED lines=20> */
.L_x_1547:
[----:B------:R-:W-:Y:S05]  /*11d40*/  BSYNC B1 ;  /* 0x0000000000017941 */ /* 0x000fea0003800000 */
.L_x_1546:
[----:B------:R-:W-:Y:S05]  /*11d50*/  @P1 BRA `(.L_x_1501) ;  /* 0x00000004007c1947 */ /* 0x000fea0003800000 */
[----:B------:R-:W2:Y:S01]  /*11d60*/  LDL R39, [R1+0x7c] ;  /* 0x00007c0001277983 */ /* 0x000ea20000100800 */
[----:B------:R-:W-:Y:S01]  /*11d70*/  LEA.HI R0, R43, R0, RZ, 0x1d ;  /* 0x000000002b007211 */ /* 0x000fe200078fe8ff */
[----:B------:R-:W-:Y:S01]  /*11d80*/  HADD2.F32 R27, -RZ, R23.H1_H1 ;  /* 0x30000017ff1b7230 */ /* 0x000fe20000004100 */
[----:B------:R-:W-:Y:S01]  /*11d90*/  SHF.R.U32.HI R30, RZ, 0x10, R69 ;  /* 0x00000010ff1e7819 */ /* 0x000fe20000011645 */
[--C-:B------:R-:W-:Y:S01]  /*11da0*/  HADD2.F32 R29, -RZ, R3.reuse.H1_H1 ;  /* 0x30000003ff1d7230 */ /* 0x100fe20000004100 */
[----:B0-----:R-:W-:Y:S01]  /*11db0*/  SHF.R.S32.HI R5, RZ, 0x1f, R0 ;  /* 0x0000001fff057819 */ /* 0x001fe20000011400 */
[----:B------:R-:W-:Y:S01]  /*11dc0*/  IMAD.SHL.U32 R4, R0, 0x8, RZ ;  /* 0x0000000800047824 */ /* 0x000fe200078e00ff */
[--C-:B------:R-:W-:Y:S01]  /*11dd0*/  SHF.R.U64 R38, R76, 0x10, R77.reuse ;  /* 0x000000104c267819 */ /* 0x100fe2000000124d */
[----:B------:R-:W-:Y:S01]  /*11de0*/  HADD2.F32 R30, -RZ, R30.H0_H0 ;  /* 0x2000001eff1e7230 */ /* 0x000fe20000004100 */
[----:B------:R-:W-:Y:S01]  /*11df0*/  LEA.HI R5, R5, R0, RZ, 0x3 ;  /* 0x0000000005057211 */ /* 0x000fe200078f18ff */
[----:B------:R-:W-:Y:S01]  /*11e00*/  HADD2.F32 R28, -RZ, R3.H0_H0 ;  /* 0x20000003ff1c7230 */ /* 0x000fe20000004100 */
[----:B------:R-:W-:Y:S01]  /*11e10*/  LOP3.LUT R0, R42, 0x38, R4, 0xf8, !PT ;  /* 0x000000382a007812 */ /* 0x000fe200078ef804 */
[--C-:B------:R-:W-:Y:S01]  /*11e20*/  HADD2.F32 R3, -RZ, R84.reuse.H0_H0 ;  /* 0x20000054ff037230 */ /* 0x100fe20000004100 */
[----:B------:R-:W-:Y:S01]  /*11e30*/  SHF.R.U32.HI R76, RZ, 0x10, R77 ;  /* 0x00000010ff4c7819 */ /* 0x000fe2000001164d */
[----:B------:R-:W-:Y:S01]  /*11e40*/  IMAD.SHL.U32 R5, R5, 0x400, RZ ;  /* 0x0000040005057824 */ /* 0x000fe200078e00ff */
[----:B------:R-:W-:Y:S01]  /*11e50*/  LOP3.LUT R0, R0, R45, RZ, 0x3c, !PT ;  /* 0x0000002d00007212 */ /* 0x000fe200078e3cff */
[----:B------:R-:W-:Y:S01]  /*11e60*/  HADD2.F32 R84, -RZ, R84.H1_H1 ;  /* 0x30000054ff547230 */ /* 0x000fe20000004100 */
[----:B------:R-:W-:-:S02]  /*11e70*/  SHF.R.U64 R37, R78, 0x10, R79 ;  /* 0x000000104e257819 */ /* 0x000fc4000000124f */
[----:B------:R-:W-:Y:S02]  /*11e80*/  LOP3.LUT R9, R5, 0x7fffe000, RZ, 0xc0, !PT ;  /* 0x7fffe00005097812 */ /* 0x000fe400078ec0ff */
[----:B------:R-:W-:Y:S02]  /*11e90*/  SHF.R.U64 R35, R70, 0x10, R71 ;  /* 0x0000001046237819 */ /* 0x000fe40000001247 */
[----:B-----5:R-:W-:Y:S02]  /*11ea0*/  IADD3 R9, R0, R9, R44 ;  /* 0x0000000900097210 */ /* 0x020fe40007ffe02c */
[----:B------:R-:W-:Y:S02]  /*11eb0*/  SHF.R.U32.HI R78, RZ, 0x10, R79 ;  /* 0x00000010ff4e7819 */ /* 0x000fe4000001164f */
[----:B------:R-:W-:Y:S01]  /*11ec0*/  SHF.R.U32.HI R70, RZ, 0x10, R71 ;  /* 0x00000010ff467819 */ /* 0x000fe20000011647 */
[----:B------:R-:W-:Y:S01]  /*11ed0*/  IMAD R0, R9, 0x2, R16 ;  /* 0x0000000209007824 */ /* 0x000fe200078e0210 */
[----:B------:R-:W-:-:S04]  /*11ee0*/  SHF.R.U64 R36, R68, 0x10, R69 ;  /* 0x0000001044247819 */ /* 0x000fc80000001245 */
        /* <DEDUP_REMOVED lines=8> */
[----:B------:R-:W-:Y:S02]  /*11f70*/  HADD2.F32 R25, -RZ, R10.H0_H0 ;  /* 0x2000000aff197230 */ /* 0x000fe40000004100 */
[--C-:B------:R-:W-:Y:S02]  /*11f80*/  HADD2.F32 R26, -RZ, R11.reuse.H0_H0 ;  /* 0x2000000bff1a7230 */ /* 0x100fe40000004100 */
[----:B------:R-:W-:Y:S01]  /*11f90*/  FMUL.FTZ R34, R24, R20 ;  /* 0x0000001418227220 */ /* 0x000fe20000410000 */
[----:B------:R-:W-:Y:S01]  /*11fa0*/  FMUL.FTZ R24, R9, R28 ;  /* 0x0000001c09187220 */ /* 0x000fe20000410000 */
        /* <DEDUP_REMOVED lines=10> */
[C---:B------:R-:W-:Y:S01]  /*12050*/  FFMA.FTZ R32, R13.reuse, R20, -R32 ;  /* 0x000000140d207223 */ /* 0x040fe20000010820 */
[----:B------:R-:W-:Y:S02]  /*12060*/  HADD2.F32 R20, -RZ, R21.H0_H0 ;  /* 0x20000015ff147230 */ /* 0x000fe40000004100 */
[----:B------:R-:W-:Y:S01]  /*12070*/  FFMA.FTZ R34, R13, R30, R34 ;  /* 0x0000001e0d227223 */ /* 0x000fe20000010022 */
[----:B------:R-:W-:-:S02]  /*12080*/  HADD2.F32 R14, -RZ, R6.H0_H0 ;  /* 0x20000006ff0e7230 */ /* 0x000fc40000004100 */
[-C--:B------:R-:W-:Y:S01]  /*12090*/  FMUL.FTZ R9, R9, R12.reuse ;  /* 0x0000000c09097220 */ /* 0x080fe20000410000 */
[C---:B------:R-:W-:Y:S01]  /*120a0*/  FFMA.FTZ R13, R5.reuse, R12, -R24 ;  /* 0x0000000c050d7223 */ /* 0x040fe20000010818 */
[----:B------:R-:W-:Y:S02]  /*120b0*/  HADD2.F32 R21, -RZ, R21.H1_H1 ;  /* 0x30000015ff157230 */ /* 0x000fe40000004100 */
[----:B------:R-:W-:Y:S01]  /*120c0*/  FFMA.FTZ R28, R5, R28, R9 ;  /* 0x0000001c051c7223 */ /* 0x000fe20000010009 */
[C---:B------:R-:W-:Y:S01]  /*120d0*/  FMUL.FTZ R5, R25.reuse, R20 ;  /* 0x0000001419057220 */ /* 0x040fe20000410000 */
[----:B------:R-:W-:Y:S01]  /*120e0*/  FMUL.FTZ R25, R25, R3 ;  /* 0x0000000319197220 */ /* 0x000fe20000410000 */
[----:B------:R-:W-:Y:S02]  /*120f0*/  HADD2.F32 R24, -RZ, R70.H0_H0 ;  /* 0x20000046ff187230 */ /* 0x000fe40000004100 */
[----:B------:R-:W-:Y:S01]  /*12100*/  FMUL.FTZ R30, R26, R21 ;  /* 0x000000151a1e7220 */ /* 0x000fe20000410000 */
[----:B------:R-:W-:-:S02]  /*12110*/  HADD2.F32 R12, -RZ, R78.H0_H0 ;  /* 0x2000004eff0c7230 */ /* 0x000fc40000004100 */
[C---:B------:R-:W-:Y:S01]  /*12120*/  FFMA.FTZ R23, R14.reuse, R3, -R5 ;  /* 0x000000030e177223 */ /* 0x040fe20000010805 */
[--C-:B------:R-:W-:Y:S02]  /*12130*/  HADD2.F32 R15, -RZ, R7.reuse.H0_H0 ;  /* 0x20000007ff0f7230 */ /* 0x100fe40000004100 */
[----:B------:R-:W-:Y:S01]  /*12140*/  FFMA.FTZ R25, R14, R20, R25 ;  /* 0x000000140e197223 */ /* 0x000fe20000010019 */
[----:B------:R-:W-:Y:S02]  /*12150*/  HADD2.F32 R7, -RZ, R7.H1_H1 ;  /* 0x30000007ff077230 */ /* 0x000fe40000004100 */
[----:B------:R-:W-:Y:S01]  /*12160*/  FMUL.FTZ R26, R26, R84 ;  /* 0x000000541a1a7220 */ /* 0x000fe20000410000 */
[C---:B------:R-:W-:Y:S01]  /*12170*/  FMUL.FTZ R14, R11.reuse, R24 ;  /* 0x000000180b0e7220 */ /* 0x040fe20000410000 */
[----:B------:R-:W-:Y:S01]  /*12180*/  FMUL.FTZ R20, R11, R12 ;  /* 0x0000000c0b147220 */ /* 0x000fe20000410000 */
[----:B------:R-:W-:Y:S02]  /*12190*/  HADD2.F32 R9, -RZ, R36.H0_H0 ;  /* 0x20000024ff097230 */ /* 0x000fe40000004100 */
[----:B------:R-:W-:Y:S01]  /*121a0*/  FFMA.FTZ R26, R15, R21, R26 ;  /* 0x000000150f1a7223 */ /* 0x000fe2000001001a */
[----:B------:R-:W-:-:S02]  /*121b0*/  HADD2.F32 R11, -RZ, R35.H0_H0 ;  /* 0x20000023ff0b7230 */ /* 0x000fc40000004100 */
[----:B------:R-:W-:Y:S01]  /*121c0*/  FFMA.FTZ R30, R15, R84, -R30 ;  /* 0x000000540f1e7223 */ /* 0x000fe2000001081e */
[----:B------:R-:W-:Y:S02]  /*121d0*/  HADD2.F32 R3, -RZ, R38.H0_H0 ;  /* 0x20000026ff037230 */ /* 0x000fe40000004100 */
[C---:B------:R-:W-:Y:S01]  /*121e0*/  FFMA.FTZ R21, R7.reuse, R12, -R14 ;  /* 0x0000000c07157223 */ /* 0x040fe2000001080e */
[----:B------:R-:W-:Y:S02]  /*121f0*/  HADD2.F32 R5, -RZ, R37.H0_H0 ;  /* 0x20000025ff057230 */ /* 0x000fe40000004100 */
[----:B------:R-:W-:Y:S01]  /*12200*/  FFMA.FTZ R27, R7, R24, R20 ;  /* 0x00000018071b7223 */ /* 0x000fe20000010014 */
[----:B------:R-:W-:Y:S02]  /*12210*/  HADD2.F32 R4, -RZ, R4.H1_H1 ;  /* 0x30000004ff047230 */ /* 0x000fe40000004100 */
[----:B------:R-:W-:Y:S01]  /*12220*/  FMUL.FTZ R7, R8, R9 ;  /* 0x0000000908077220 */ /* 0x000fe20000410000 */
[----:B------:R-:W-:-:S02]  /*12230*/  HADD2.F32 R6, -RZ, R6.H1_H1 ;  /* 0x30000006ff067230 */ /* 0x000fc40000004100 */
[----:B------:R-:W-:Y:S01]  /*12240*/  FMUL.FTZ R15, R10, R11 ;  /* 0x0000000b0a0f7220 */ /* 0x000fe20000410000 */
[----:B------:R-:W-:Y:S01]  /*12250*/  FMUL.FTZ R12, R8, R3 ;  /* 0x00000003080c7220 */ /* 0x000fe20000410000 */
[----:B------:R-:W-:Y:S01]  /*12260*/  FMUL.FTZ R14, R10, R5 ;  /* 0x000000050a0e7220 */ /* 0x000fe20000410000 */
[----:B------:R-:W-:Y:S01]  /*12270*/  FFMA.FTZ R8, R4, R3, -R7 ;  /* 0x0000000304087223 */ /* 0x000fe20000010807 */
[----:B------:R-:W-:Y:S01]  /*12280*/  FFMA.FTZ R10, R6, R5, -R15 ;  /* 0x00000005060a7223 */ /* 0x000fe2000001080f */
[----:B------:R-:W-:Y:S01]  /*12290*/  FFMA.FTZ R3, R4, R9, R12 ;  /* 0x0000000904037223 */ /* 0x000fe2000001000c */
[----:B------:R-:W-:Y:S01]  /*122a0*/  FFMA.FTZ R14, R6, R11, R14 ;  /* 0x0000000b060e7223 */ /* 0x000fe2000001000e */
[----:B------:R-:W-:Y:S02]  /*122b0*/  F2FP.F16.F32.PACK_AB R7, R21, R30 ;  /* 0x0000001e1507723e */ /* 0x000fe400000000ff */
[----:B------:R-:W-:Y:S02]  /*122c0*/  F2FP.F16.F32.PACK_AB R5, R32, R31 ;  /* 0x0000001f2005723e */ /* 0x000fe400000000ff */
[----:B------:R-:W-:-:S02]  /*122d0*/  F2FP.F16.F32.PACK_AB R4, R8, R13 ;  /* 0x0000000d0804723e */ /* 0x000fc400000000ff */
[----:B------:R-:W-:Y:S02]  /*122e0*/  F2FP.F16.F32.PACK_AB R6, R10, R23 ;  /* 0x000000170a06723e */ /* 0x000fe400000000ff */
[----:B------:R-:W-:Y:S02]  /*122f0*/  F2FP.F16.F32.PACK_AB R11, R27, R26 ;  /* 0x0000001a1b0b723e */ /* 0x000fe400000000ff */
[----:B------:R-:W-:Y:S01]  /*12300*/  F2FP.F16.F32.PACK_AB R9, R34, R33 ;  /* 0x000000212209723e */ /* 0x000fe200000000ff */
[----:B------:R0:W-:Y:S01]  /*12310*/  STS.128 [R39], R4 ;  /* 0x0000000427007388 */ /* 0x0001e20000000c00 */
[----:B------:R-:W-:Y:S02]  /*12320*/  F2FP.F16.F32.PACK_AB R8, R3, R28 ;  /* 0x0000001c0308723e */ /* 0x000fe400000000ff */
[----:B------:R-:W-:-:S05]  /*12330*/  F2FP.F16.F32.PACK_AB R10, R14, R25 ;  /* 0x000000190e0a723e */ /* 0x000fca00000000ff */
[----:B------:R0:W-:Y:S02]  /*12340*/  STS.128 [R0+0x10400], R8 ;  /* 0x0104000800007388 */ /* 0x0001e40000000c00 */
.L_x_1501:
[----:B------:R-:W-:Y:S05]  /*12350*/  BSYNC B0 ;  /* 0x0000000000007941 */ /* 0x000fea0003800000 */
.L_x_1449:
[----:B------:R-:W-:Y:S01]  /*12360*/  @!PT LDS RZ, [RZ] ;  /* 0x00000000fffff984 */ /* 0x000fe20000000800 */
[----:B------:R-:W-:Y:S01]  /*12370*/  @!PT LDS RZ, [RZ] ;  /* 0x00000000fffff984 */ /* 0x000fe20000000800 */
[----:B------:R-:W-:Y:S01]  /*12380*/  @!PT LDS RZ, [RZ] ;  /* 0x00000000fffff984 */ /* 0x000fe20000000800 */
[----:B------:R-:W-:Y:S01]  /*12390*/  @!PT LDS RZ, [RZ] ;  /* 0x00000000fffff984 */ /* 0x000fe20000000800 */
[----:B------:R1:W-:Y:S06]  /*123a0*/  MEMBAR.ALL.CTA ;  /* 0x0000000000007992 */ /* 0x0003ec0000008000 */
[----:B-1----:R-:W1:Y:S01]  /*123b0*/  FENCE.VIEW.ASYNC.S ;  /* 0x00000000000073c6 */ /* 0x002e620000000000 */
[----:B------:R-:W-:Y:S05]  /*123c0*/  WARPSYNC.ALL ;  /* 0x0000000000007948 */ /* 0x000fea0003800000 */
[----:B-1----:R-:W-:Y:S06]  /*123d0*/  BAR.SYNC.DEFER_BLOCKING 0xd, 0x100 ;  /* 0x0344000000007b1d */ /* 0x002fec0000010000 */
.L_x_1446:
[----:B------:R-:W-:-:S13]  /*123e0*/  ISETP.NE.AND P0, PT, R236, 0x3, PT ;  /* 0x00000003ec00780c */ /* 0x000fda0003f05270 */
[----:B------:R-:W-:Y:S05]  /*123f0*/  @!P0 BRA `(.L_x_1548) ;  /* 0x0000000000048947 */ /* 0x000fea0003800000 */
[----:B------:R-:W-:Y:S01]  /*12400*/  BPT.TRAP 0x1 ;  /* 0x000000040000795c */ /* 0x000fe20000300000 */
.L_x_1548:
[----:B0-234-:R-:W-:Y:S02]  /*12410*/  LEA R5, R22, R16, 0x3 ;  /* 0x0000001016057211 */ /* 0x01dfe400078e18ff */
[----:B------:R-:W-:-:S04]  /*12420*/  SHF.L.U32 R0, R205, 0x1f, RZ ;  /* 0x0000001fcd007819 */ /* 0x000fc800000006ff */
[----:B------:R0:W2:Y:S01]  /*12430*/  SYNCS.PHASECHK.TRANS64.TRYWAIT P2, [R5+URZ+0x30830], R0 ;  /* 0x03083000050075a7 */ /* 0x0000a2000804017f */
[----:B------:R-:W-:Y:S05]  /*12440*/  @!P0 BRA `(.L_x_1549) ;  /* 0x0000000000048947 */ /* 0x000fea0003800000 */
[----:B------:R-:W-:Y:S01]  /*12450*/  BPT.TRAP 0x1 ;  /* 0x000000040000795c */ /* 0x000fe20000300000 */
.L_x_1549:
[----:B-1----:R-:W1:Y:S02]  /*12460*/  S2R R3, SR_TID.X ;  /* 0x0000000000037919 */ /* 0x002e640000002100 */
[----:B-1----:R-:W-:-:S04]  /*12470*/  LOP3.LUT R3, R3, 0x7f, RZ, 0xc0, !PT ;  /* 0x0000007f03037812 */ /* 0x002fc800078ec0ff */
[----:B------:R-:W-:Y:S01]  /*12480*/  ISETP.NE.AND P1, PT, R3, RZ, PT ;  /* 0x000000ff0300720c */ /* 0x000fe20003f25270 */
[----:B--2---:R-:W-:-:S12]  /*12490*/  @P2 BRA `(.L_x_1550) ;  /* 0x0000000000082947 */ /* 0x004fd80003800000 */
[----:B------:R-:W1:Y:S02]  /*124a0*/  SYNCS.PHASECHK.TRANS64.TRYWAIT P2, [R5+URZ+0x30830], R0 ;  /* 0x03083000050075a7 */ /* 0x000e64000804017f */
[----:B-1----:R-:W-:Y:S05]  /*124b0*/  @!P2 BRA `(.L_x_1551) ;  /* 0x000001640028a947 */ /* 0x002fea0003800000 */
.L_x_1550:
[----:B------:R-:W-:Y:S05]  /*124c0*/  WARPSYNC.ALL ;  /* 0x0000000000007948 */ /* 0x000fea0003800000 */
[----:B01----:R-:W-:Y:S01]  /*124d0*/  VIADD R0, R16, 0x20400 ;  /* 0x0002040010007836 */ /* 0x003fe20000000000 */
[----:B------:R-:W-:Y:S01]  /*124e0*/  LOP3.LUT R6, R2, 0x10000, RZ, 0xfc, !PT ;  /* 0x0001000002067812 */ /* 0x000fe200078efcff */
[----:B------:R-:W-:Y:S01]  /*124f0*/  IMAD.MOV.U32 R7, RZ, RZ, 0x40000040 ;  /* 0x40000040ff077424 */ /* 0x000fe200078e00ff */
[----:B------:R-:W-:Y:S01]  /*12500*/  MOV R3, 0x40000040 ;  /* 0x4000004000037802 */ /* 0x000fe20000000f00 */
[----:B-----5:R-:W-:Y:S01]  /*12510*/  WARPGROUP.ARRIVE ;  /* 0x00000000000079c5 */ /* 0x020fe20000000000 */
[----:B------:R-:W-:Y:S01]  /*12520*/  SHF.R.U32.HI R0, RZ, 0x4, R0 ;  /* 0x00000004ff007819 */ /* 0x000fe20000011600 */
[----:B------:R-:W-:Y:S01]  /*12530*/  IMAD.MOV.U32 R223, RZ, RZ, 0x40000040 ;  /* 0x40000040ffdf7424 */ /* 0x000fe200078e00ff */
[----:B------:R-:W-:Y:S01]  /*12540*/  MOV R9, 0x40000040 ;  /* 0x4000004000097802 */ /* 0x000fe20000000f00 */
[----:B------:R-:W-:Y:S01]  /*12550*/  IMAD.MOV.U32 R221, RZ, RZ, 0x40000040 ;  /* 0x40000040ffdd7424 */ /* 0x000fe200078e00ff */
[----:B------:R-:W-:Y:S01]  /*12560*/  LOP3.LUT R0, R0, 0x3fff, RZ, 0xc0, !PT ;  /* 0x00003fff00007812 */ /* 0x000fe200078ec0ff */
[----:B------:R-:W-:Y:S01]  /*12570*/  IMAD.MOV.U32 R219, RZ, RZ, 0x40000040 ;  /* 0x40000040ffdb7424 */ /* 0x000fe200078e00ff */
[----:B------:R-:W0:Y:S02]  /*12580*/  LDC.64 R56, c[0x0][0x9e0] ;  /* 0x00027800ff387b82 */ /* 0x000e240000000a00 */
[----:B------:R-:W-:-:S05]  /*12590*/  LOP3.LUT R4, R0, 0x10000, RZ, 0xfc, !PT ;  /* 0x0001000000047812 */ /* 0x000fca00078efcff */
[----:B------:R-:W-:Y:S01]  /*125a0*/  IMAD R2, R22, 0x800, R4 ;  /* 0x0000080016027824 */ /* 0x000fe200078e0204 */
[C---:B------:R-:W-:Y:S01]  /*125b0*/  R2UR UR4, R6.reuse ;  /* 0x00000000060472ca */ /* 0x040fe200000e0000 */
[C---:B------:R-:W-:Y:S01]  /*125c0*/  VIADD R222, R6.reuse, 0x2 ;  /* 0x0000000206de7836 */ /* 0x040fe20000000000 */
[----:B------:R-:W-:Y:S01]  /*125d0*/  R2UR UR5, R7 ;  /* 0x00000000070572ca */ /* 0x000fe200000e0000 */
[----:B------:R-:W-:Y:S01]  /*125e0*/  VIADD R220, R6, 0x4 ;  /* 0x0000000406dc7836 */ /* 0x000fe20000000000 */
[----:B------:R-:W-:Y:S02]  /*125f0*/  R2UR UR6, R2 ;  /* 0x00000000020672ca */ /* 0x000fe400000e0000 */
[----:B------:R-:W-:Y:S01]  /*12600*/  R2UR UR7, R3 ;  /* 0x00000000030772ca */ /* 0x000fe200000e0000 */
[----:B------:R-:W-:Y:S01]  /*12610*/  VIADD R218, R6, 0x6 ;  /* 0x0000000606da7836 */ /* 0x000fe20000000000 */
[----:B------:R1:W-:Y:S01]  /*12620*/  STL [R1+0x18], R4 ;  /* 0x0000180401007387 */ /* 0x0003e20000100800 */
[----:B------:R-:W-:-:S02]  /*12630*/  VIADD R8, R2, 0x2 ;  /* 0x0000000202087836 */ /* 0x000fc40000000000 */
[C---:B------:R-:W-:Y:S01]  /*12640*/  VIADD R216, R6.reuse, 0x400 ;  /* 0x0000040006d87836 */ /* 0x040fe20000000000 */
[----:B------:R-:W2:Y:S01]  /*12650*/  LDL R73, [R1+0x14] ;  /* 0x0000140001497983 */ /* 0x000ea20000100800 */
[----:B------:R-:W-:Y:S02]  /*12660*/  IMAD.MOV.U32 R217, RZ, RZ, 0x40000040 ;  /* 0x40000040ffd97424 */ /* 0x000fe400078e00ff */
[----:B------:R-:W-:Y:S02]  /*12670*/  VIADD R214, R6, 0x402 ;  /* 0x0000040206d67836 */ /* 0x000fe40000000000 */
[----:B------:R-:W-:Y:S01]  /*12680*/  IMAD.MOV.U32 R215, RZ, RZ, 0x40000040 ;  /* 0x40000040ffd77424 */ /* 0x000fe200078e00ff */
[----:B-1----:R-:W2:Y:S01]  /*12690*/  LDL R4, [R1+0x54] ;  /* 0x0000540001047983 */ /* 0x002ea20000100800 */
[----:B------:R-:W-:Y:S01]  /*126a0*/  HGMMA.64x64x16.F32 R24, gdesc[UR4], RZ, !UPT, gsb0 ;  /* 0x00e00000041879f0 */ /* 0x000fe2000c0008ff */
[----:B------:R-:W-:Y:S02]  /*126b0*/  R2UR UR4, R222 ;  /* 0x00000000de0472ca */ /* 0x000fe400000e0000 */
[----:B------:R-:W-:-:S02]  /*126c0*/  R2UR UR5, R223 ;  /* 0x00000000df0572ca */ /* 0x000fc400000e0000 */
[----:B------:R-:W-:Y:S02]  /*126d0*/  R2UR UR6, R8 ;  /* 0x00000000080672ca */ /* 0x000fe400000e0000 */
[----:B------:R-:W-:Y:S01]  /*126e0*/  R2UR UR7, R9 ;  /* 0x00000000090772ca */ /* 0x000fe200000e0000 */
[----:B------:R-:W-:Y:S02]  /*126f0*/  WARPGROUP.DEPBAR.LE gsb0, 0x0 ;  /* 0x00008000000079c5 */ /* 0x000fe40000010000 */
[----:B------:R-:W-:-:S10]  /*12700*/  WARPGROUP.ARRIVE ;  /* 0x00000000000079c5 */ /* 0x000fd40000000000 */
[----:B------:R-:W-:Y:S01]  /*12710*/  HGMMA.64x64x16.F32 R24, gdesc[UR4], R24, gsb0 ;  /* 0x00e00000041879f0 */ /* 0x000fe20008000818 */
[----:B------:R-:W-:Y:S01]  /*12720*/  VIADD R8, R2, 0x4 ;  /* 0x0000000402087836 */ /* 0x000fe20000000000 */
[----:B------:R-:W-:Y:S02]  /*12730*/  MOV R9, 0x40000040 ;  /* 0x4000004000097802 */ /* 0x000fe40000000f00 */
[----:B------:R-:W-:Y:S02]  /*12740*/  R2UR UR4, R220 ;  /* 0x00000000dc0472ca */ /* 0x000fe400000e0000 */
[----:B------:R-:W-:Y:S02]  /*12750*/  R2UR UR5, R221 ;  /* 0x00000000dd0572ca */ /* 0x000fe400000e0000 */
[----:B------:R-:W-:Y:S02]  /*12760*/  R2UR UR6, R8 ;  /* 0x00000000080672ca */ /* 0x000fe400000e0000 */
[----:B------:R-:W-:Y:S01]  /*12770*/  R2UR UR7, R9 ;  /* 0x00000000090772ca */ /* 0x000fe200000e0000 */
[----:B------:R-:W-:-:S02]  /*12780*/  WARPGROUP.DEPBAR.LE gsb0, 0x0 ;  /* 0x00008000000079c5 */ /* 0x000fc40000010000 */
        /* <DEDUP_REMOVED lines=30> */
[----:B------:R-:W-:Y:S01]  /*12970*/  MOV R9, 0x40000040 ;  /* 0x4000004000097802 */ /* 0x000fe20000000f00 */
[----:B------:R-:W-:Y:S02]  /*12980*/  VIADD R8, R2, 0x204 ;  /* 0x0000020402087836 */ /* 0x000fe40000000000 */
[----:B------:R-:W-:Y:S01]  /*12990*/  IMAD.MOV.U32 R213, RZ, RZ, 0x40000040 ;  /* 0x40000040ffd57424 */ /* 0x000fe200078e00ff */
[----:B------:R-:W-:Y:S02]  /*129a0*/  R2UR UR4, R212 ;  /* 0x00000000d40472ca */ /* 0x000fe400000e0000 */
[----:B------:R-:W-:Y:S02]  /*129b0*/  R2UR UR6, R8 ;  /* 0x00000000080672ca */ /* 0x000fe400000e0000 */
[----:B------:R-:W-:-:S02]  /*129c0*/  R2UR UR5, R213 ;  /* 0x00000000d50572ca */ /* 0x000fc400000e0000 */
[----:B------:R-:W-:Y:S01]  /*129d0*/  R2UR UR7, R9 ;  /* 0x00000000090772ca */ /* 0x000fe200000e0000 */
[----:B------:R-:W-:Y:S02]  /*129e0*/  WARPGROUP.DEPBAR.LE gsb0, 0x0 ;  /* 0x00008000000079c5 */ /* 0x000fe40000010000 */
        /* <DEDUP_REMOVED lines=101> */
[----:B------:R-:W-:Y:S01]  /*13040*/  IMAD.MOV.U32 R3, RZ, RZ, -0x40 ;  /* 0xffffffc0ff037424 */ /* 0x000fe200078e00ff */
[----:B------:R-:W-:Y:S01]  /*13050*/  ULDC UR4, c[0x0][0x9dc] ;  /* 0x0002770000047ab9 */ /* 0x000fe20000000800 */
[----:B------:R-:W-:Y:S02]  /*13060*/  @!P1 VIADD R0, R5, 0x30840 ;  /* 0x0003084005009836 */ /* 0x000fe40000000000 */
[----:B------:R-:W-:-:S03]  /*13070*/  IMAD R59, R104, R3, 0x40 ;  /* 0x00000040683b7424 */ /* 0x000fc600078e0203 */
[----:B------:R-:W-:Y:S01]  /*13080*/  @!P1 PRMT R0, RZ, 0x654, R0 ;  /* 0x00000654ff009816 */ /* 0x000fe20000000000 */
[----:B------:R-:W-:Y:S01]  /*13090*/  IMAD.IADD R2, R224, 0x1, R59 ;  /* 0x00000001e0027824 */ /* 0x000fe200078e023b */
[----:B0-----:R-:W-:Y:S02]  /*130a0*/  ISETP.GE.AND P2, PT, R57, 0x1, PT ;  /* 0x000000013900780c */ /* 0x001fe40003f46270 */
[----:B------:R-:W-:Y:S01]  /*130b0*/  MOV R232, UR4 ;  /* 0x0000000400e87c02 */ /* 0x000fe20008000f00 */
[----:B--2---:R-:W-:Y:S02]  /*130c0*/  IMAD R23, R73, 0x80, R4 ;  /* 0x0000008049177824 */ /* 0x004fe400078e0204 */
[--C-:B------:R-:W-:Y:S01]  /*130d0*/  IMAD R60, R235, -0x2, R2.reuse ;  /* 0xfffffffeeb3c7824 */ /* 0x100fe200078e0202 */
[----:B------:R-:W-:Y:S01]  /*130e0*/  LEA R58, R104, 0xffffffc0, 0x6 ;  /* 0xffffffc0683a7811 */ /* 0x000fe200078e30ff */
[----:B------:R-:W-:Y:S02]  /*130f0*/  WARPGROUP.DEPBAR.LE gsb0, 0x0 ;  /* 0x00008000000079c5 */ /* 0x000fe40000010000 */
[----:B------:R0:W-:Y:S02]  /*13100*/  @!P1 SYNCS.ARRIVE.TRANS64.RED.A1T0 RZ, [R0+URZ], RZ ;  /* 0x000000ff00ff99a7 */ /* 0x0001e4000810043f */
[----:B0-----:R-:W-:-:S05]  /*13110*/  IADD3 R0, -R225, 0x1, R2 ;  /* 0x00000001e1007810 */ /* 0x001fca0007ffe102 */
[----:B------:R-:W-:Y:S01]  /*13120*/  IMAD R3, R235, -0x2, R0 ;  /* 0xfffffffeeb037824 */ /* 0x000fe200078e0200 */
[----:B------:R-:W-:-:S03]  /*13130*/  LOP3.LUT R0, RZ, R232, RZ, 0x33, !PT ;  /* 0x000000e8ff007212 */ /* 0x000fc600078e33ff */
[C---:B------:R-:W-:Y:S02]  /*13140*/  IMAD.IADD R61, R3.reuse, 0x1, R56 ;  /* 0x00000001033d7824 */ /* 0x040fe400078e0238 */
[----:B------:R-:W-:-:S03]  /*13150*/  IMAD.IADD R62, R3, 0x1, R0 ;  /* 0x00000001033e7824 */ /* 0x000fc600078e0200 */
[----:B------:R-:W-:Y:S02]  /*13160*/  VIADDMNMX R0, R23, R61, R60, PT ;  /* 0x0000003d17007246 */ /* 0x000fe4000380013c */
[----:B------:R-:W-:Y:S01]  /*13170*/  IADD3 R3, R62, R23, RZ ;  /* 0x000000173e037210 */ /* 0x000fe20007ffe0ff */
[----:B------:R-:W-:Y:S06]  /*13180*/  @!P2 BRA `(.L_x_1552) ;  /* 0x000000000050a947 */ /* 0x000fec0003800000 */
[----:B------:R-:W-:Y:S01]  /*13190*/  IADD3 R2, -R225, R224, R23 ;  /* 0x000000e0e1027210 */ /* 0x000fe20007ffe117 */
[----:B------:R-:W-:Y:S03]  /*131a0*/  BSSY B0, `(.L_x_1553) ;  /* 0x000000e000007945 */ /* 0x000fe60003800000 */
        /* <DEDUP_REMOVED lines=9> */
.L_x_1554:
[----:B------:R-:W-:-:S13]  /*13240*/  ISETP.NE.AND P3, PT, R57, 0x1, PT ;  /* 0x000000013900780c */ /* 0x000fda0003f65270 */
[----:B------:R-:W0:Y:S02]  /*13250*/  @P3 LDC.64 R4, c[0x0][0x9e8] ;  /* 0x00027a00ff043b82 */ /* 0x000e240000000a00 */
[----:B0-----:R-:W-:-:S05]  /*13260*/  @P3 IMAD.HI.U32 R4, R2, R4, RZ ;  /* 0x0000000402043227 */ /* 0x001fca00078e00ff */
[----:B------:R-:W-:-:S07]  /*13270*/  @P3 SHF.R.U32.HI R2, RZ, R5, R4 ;  /* 0x00000005ff023219 */ /* 0x000fce0000011604 */
.L_x_1555:
[----:B------:R-:W-:Y:S05]  /*13280*/  BSYNC B0 ;  /* 0x0000000000007941 */ /* 0x000fea0003800000 */
.L_x_1553:
[----:B------:R-:W-:-:S04]  /*13290*/  IMAD R2, R2, R57, -R58 ;  /* 0x0000003902027224 */ /* 0x000fc800078e0a3a */
[----:B------:R-:W-:-:S05]  /*132a0*/  IMAD R2, R235, -0x2, R2 ;  /* 0xfffffffeeb027824 */ /* 0x000fca00078e0202 */
[----:B------:R-:W-:Y:S02]  /*132b0*/  VIMNMX R3, R3, R2, !PT ;  /* 0x0000000203037248 */ /* 0x000fe40007fe0100 */
[----:B------:R-:W-:-:S07]  /*132c0*/  VIADDMNMX R0, R2, R57, R0, PT ;  /* 0x0000003902007246 */ /* 0x000fce0003800100 */
.L_x_1552:
[C---:B------:R-:W-:Y:S02]  /*132d0*/  ISETP.GE.AND P3, PT, R59.reuse, 0x2, PT ;  /* 0x000000023b00780c */ /* 0x040fe40003f66270 */
[----:B------:R-:W-:Y:S02]  /*132e0*/  ISETP.GE.AND P4, PT, R59, 0x9, PT ;  /* 0x000000093b00780c */ /* 0x000fe40003f86270 */
[C---:B------:R-:W-:Y:S02]  /*132f0*/  ISETP.GT.AND P6, PT, R3.reuse, 0x1, !P3 ;  /* 0x000000010300780c */ /* 0x040fe40005fc4270 */
[----:B------:R-:W-:Y:S02]  /*13300*/  ISETP.GT.AND P5, PT, R3, 0x8, !P4 ;  /* 0x000000080300780c */ /* 0x000fe400067a4270 */
[C---:B------:R-:W-:Y:S02]  /*13310*/  ISETP.LT.OR P6, PT, R0.reuse, 0x2, P6 ;  /* 0x000000020000780c */ /* 0x040fe400037c1670 */
[----:B------:R-:W-:-:S02]  /*13320*/  ISETP.LT.OR P5, PT, R0, 0x9, P5 ;  /* 0x000000090000780c */ /* 0x000fc40002fa1670 */
[----:B------:R-:W-:Y:S02]  /*13330*/  FSEL R66, R25, -INF , !P6 ;  /* 0xff80000019427808 */ /* 0x000fe40007000000 */
        /* <DEDUP_REMOVED lines=55> */
[----:B------:R-:W-:Y:S02]  /*136b0*/  IADD3 R25, R62, 0x8, R23 ;  /* 0x000000083e197810 */ /* 0x000fe40007ffe017 */
        /* <DEDUP_REMOVED lines=12> */
[----:B------:R-:W-:Y:S01]  /*13780*/  ISETP.GT.AND P6, PT, R3, 0x39, !P6 ;  /* 0x000000390300780c */ /* 0x000fe200077c4270 */
[----:B------:R-:W-:-:S03]  /*13790*/  VIADD R3, R23, 0x8 ;  /* 0x0000000817037836 */ /* 0x000fc60000000000 */
[----:B------:R-:W-:Y:S02]  /*137a0*/  ISETP.LT.OR P6, PT, R0, 0x3a, P6 ;  /* 0x0000003a0000780c */ /* 0x000fe400037c1670 */
[----:B------:R-:W-:Y:S02]  /*137b0*/  VIADDMNMX R24, R3, R61, R60, PT ;  /* 0x0000003d03187246 */ /* 0x000fe4000380013c */
[----:B------:R-:W-:Y:S01]  /*137c0*/  FSEL R0, R53, -INF , !P6 ;  /* 0xff80000035007808 */ /* 0x000fe20007000000 */
[----:B------:R-:W-:Y:S08]  /*137d0*/  @!P2 BRA `(.L_x_1556) ;  /* 0x000000000054a947 */ /* 0x000ff00003800000 */
[----:B------:R-:W-:Y:S01]  /*137e0*/  IADD3 R28, R224, 0x8, R23 ;  /* 0x00000008e01c7810 */ /* 0x000fe20007ffe017 */
[----:B------:R-:W-:Y:S04]  /*137f0*/  BSSY B0, `(.L_x_1557) ;  /* 0x000000f000007945 */ /* 0x000fe80003800000 */
[----:B------:R-:W-:-:S05]  /*13800*/  IMAD.IADD R28, R28, 0x1, -R225 ;  /* 0x000000011c1c7824 */ /* 0x000fca00078e0ae1 */
        /* <DEDUP_REMOVED lines=9> */
.L_x_1558:
[----:B------:R-:W-:-:S13]  /*138a0*/  ISETP.NE.AND P6, PT, R57, 0x1, PT ;  /* 0x000000013900780c */ /* 0x000fda0003fc5270 */
[----:B------:R-:W0:Y:S02]  /*138b0*/  @P6 LDC.64 R32, c[0x0][0x9e8] ;  /* 0x00027a00ff206b82 */ /* 0x000e240000000a00 */
[----:B0-----:R-:W-:-:S05]  /*138c0*/  @P6 IMAD.HI.U32 R32, R28, R32, RZ ;  /* 0x000000201c206227 */ /* 0x001fca00078e00ff */
[----:B------:R-:W-:-:S07]  /*138d0*/  @P6 SHF.R.U32.HI R28, RZ, R33, R32 ;  /* 0x00000021ff1c6219 */ /* 0x000fce0000011620 */
.L_x_1559:
[----:B------:R-:W-:Y:S05]  /*138e0*/  BSYNC B0 ;  /* 0x0000000000007941 */ /* 0x000fea0003800000 */
.L_x_1557:
[----:B------:R-:W-:-:S04]  /*138f0*/  IMAD R28, R28, R57, -R58 ;  /* 0x000000391c1c7224 */ /* 0x000fc800078e0a3a */
[----:B------:R-:W-:-:S05]  /*13900*/  IMAD R28, R235, -0x2, R28 ;  /* 0xfffffffeeb1c7824 */ /* 0x000fca00078e021c */
[----:B------:R-:W-:Y:S02]  /*13910*/  VIMNMX R25, R25, R28, !PT ;  /* 0x0000001c19197248 */ /* 0x000fe40007fe0100 */
[----:B------:R-:W-:-:S07]  /*13920*/  VIADDMNMX R24, R28, R57, R24, PT ;  /* 0x000000391c187246 */ /* 0x000fce0003800118 */
.L_x_1556:
[----:B------:R-:W-:Y:S01]  /*13930*/  ISETP.GT.AND P3, PT, R25, 0x1, !P3 ;  /* 0x000000011900780c */ /* 0x000fe20005f64270 */
[----:B------:R-:W-:Y:S01]  /*13940*/  ULDC UR4, c[0x0][0x988] ;  /* 0x0002620000047ab9 */ /* 0x000fe20000000800 */
[----:B------:R-:W-:Y:S01]  /*13950*/  FMNMX.FTZ R3, R64, R66, !PT ;  /* 0x0000004240037209 */ /* 0x000fe20007810000 */
[----:B------:R-:W-:Y:S01]  /*13960*/  VIADD R204, R104, 0xfffffffe ;  /* 0xfffffffe68cc7836 */ /* 0x000fe20000000000 */
        /* <DEDUP_REMOVED lines=32> */
[----:B------:R-:W-:Y:S01]  /*13b70*/  FMNMX.FTZ R31, R0, R3, !PT ;  /* 0x00000003001f7209 */ /* 0x000fe20007810000 */
[----:B------:R-:W-:Y:S01]  /*13b80*/  IMAD.U32 R3, RZ, RZ, UR4 ;  /* 0x00000004ff037e24 */ /* 0x000fe2000f8e00ff */
[----:B------:R-:W-:-:S02]  /*13b90*/  ISETP.GT.AND P3, PT, R25, 0x19, !P3 ;  /* 0x000000191900780c */ /* 0x000fc40005f64270 */
[----:B------:R-:W-:Y:S01]  /*13ba0*/  ISETP.NE.AND P6, PT, R5, RZ, PT ;  /* 0x000000ff0500720c */ /* 0x000fe20003fc5270 */
[----:B------:R-:W0:Y:S01]  /*13bb0*/  SHFL.BFLY PT, R60, R31, 0x2, 0x1f ;  /* 0x0c401f001f3c7f89 */ /* 0x000e2200000e0000 */
[C---:B------:R-:W-:Y:S02]  /*13bc0*/  ISETP.LT.OR P3, PT, R24.reuse, 0x1a, P3 ;  /* 0x0000001a1800780c */ /* 0x040fe40001f61670 */
[----:B------:R-:W-:Y:S02]  /*13bd0*/  ISETP.GT.AND P4, PT, R25, 0x8, !P4 ;  /* 0x000000081900780c */ /* 0x000fe40006784270 */
[----:B------:R-:W-:Y:S02]  /*13be0*/  FSEL R36, R39, -INF , !P3 ;  /* 0xff80000027247808 */ /* 0x000fe40005800000 */
[----:B------:R-:W-:Y:S02]  /*13bf0*/  ISETP.NE.AND P3, PT, R37, RZ, PT ;  /* 0x000000ff2500720c */ /* 0x000fe40003f65270 */
[----:B------:R-:W-:-:S02]  /*13c00*/  ISETP.LT.OR P4, PT, R24, 0x9, P4 ;  /* 0x000000091800780c */ /* 0x000fc40002781670 */
[----:B------:R-:W-:Y:S02]  /*13c10*/  ISETP.GT.AND P3, PT, R25, 0x20, !P3 ;  /* 0x000000201900780c */ /* 0x000fe40005f64270 */
[----:B------:R-:W-:Y:S02]  /*13c20*/  FSEL R30, R30, -INF , !P4 ;  /* 0xff8000001e1e7808 */ /* 0x000fe40006000000 */
[----:B------:R-:W-:Y:S02]  /*13c30*/  ISETP.LT.OR P3, PT, R24, 0x21, P3 ;  /* 0x000000211800780c */ /* 0x000fe40001f61670 */
[----:B------:R-:W-:Y:S02]  /*13c40*/  ISETP.NE.AND P4, PT, R69, RZ, PT ;  /* 0x000000ff4500720c */ /* 0x000fe40003f85270 */
[----:B------:R-:W-:Y:S02]  /*13c50*/  FSEL R42, R42, -INF , !P3 ;  /* 0xff8000002a2a7808 */ /* 0x000fe40005800000 */
[----:B------:R-:W-:-:S02]  /*13c60*/  ISETP.NE.AND P3, PT, R40, RZ, PT ;  /* 0x000000ff2800720c */ /* 0x000fc40003f65270 */
[C---:B------:R-:W-:Y:S02]  /*13c70*/  ISETP.GT.AND P5, PT, R25.reuse, 0x38, !P5 ;  /* 0x000000381900780c */ /* 0x040fe40006fa4270 */
[----:B------:R-:W-:Y:S02]  /*13c80*/  ISETP.GT.AND P3, PT, R25, 0x21, !P3 ;  /* 0x000000211900780c */ /* 0x000fe40005f64270 */
[----:B0-----:R-:W-:Y:S02]  /*13c90*/  FMNMX.FTZ R60, R31, R60, !PT ;  /* 0x0000003c1f3c7209 */ /* 0x001fe40007810000 */
[C---:B------:R-:W-:Y:S02]  /*13ca0*/  ISETP.LT.OR P3, PT, R24.reuse, 0x22, P3 ;  /* 0x000000221800780c */ /* 0x040fe40001f61670 */
[----:B------:R-:W-:Y:S01]  /*13cb0*/  ISETP.LT.OR P5, PT, R24, 0x39, P5 ;  /* 0x000000391800780c */ /* 0x000fe20002fa1670 */
[----:B------:R-:W0:Y:S01]  /*13cc0*/  SHFL.BFLY PT, R5, R60, 0x1, 0x1f ;  /* 0x0c201f003c057f89 */ /* 0x000e2200000e0000 */
[----:B------:R-:W-:-:S02]  /*13cd0*/  FSEL R40, R43, -INF , !P3 ;  /* 0xff8000002b287808 */ /* 0x000fc40005800000 */
[----:B------:R-:W-:Y:S02]  /*13ce0*/  ISETP.NE.AND P3, PT, R41, RZ, PT ;  /* 0x000000ff2900720c */ /* 0x000fe40003f65270 */
[----:B------:R-:W-:Y:S02]  /*13cf0*/  FSEL R54, R54, -INF , !P5 ;  /* 0xff80000036367808 */ /* 0x000fe40006800000 */
[----:B------:R-:W-:Y:S02]  /*13d00*/  ISETP.GT.AND P3, PT, R25, 0x28, !P3 ;  /* 0x000000281900780c */ /* 0x000fe40005f64270 */
[----:B------:R-:W-:Y:S02]  /*13d10*/  IADD3 R152, R224, -R225, RZ ;  /* 0x800000e1e0987210 */ /* 0x000fe40007ffe0ff */
[----:B------:R-:W-:-:S03]  /*13d20*/  ISETP.LT.OR P3, PT, R24, 0x29, P3 ;  /* 0x000000291800780c */ /* 0x000fc60001f61670 */
[----:B------:R-:W-:Y:S01]  /*13d30*/  STL [R1+0x1c], R152 ;  /* 0x00001c9801007387 */ /* 0x000fe20000100800 */
[----:B------:R-:W-:Y:S02]  /*13d40*/  FSEL R46, R46, -INF , !P3 ;  /* 0xff8000002e2e7808 */ /* 0x000fe40005800000 */
[----:B------:R-:W-:Y:S02]  /*13d50*/  ISETP.GT.AND P3, PT, R25, 0x29, !P4 ;  /* 0x000000291900780c */ /* 0x000fe40006764270 */
[----:B------:R-:W-:Y:S02]  /*13d60*/  ISETP.NE.AND P4, PT, R71, RZ, PT ;  /* 0x000000ff4700720c */ /* 0x000fe40003f85270 */
[----:B------:R-:W-:Y:S02]  /*13d70*/  ISETP.LT.OR P3, PT, R24, 0x2a, P3 ;  /* 0x0000002a1800780c */ /* 0x000fe40001f61670 */
[----:B------:R-:W-:Y:S02]  /*13d80*/  ISETP.GT.AND P4, PT, R25, 0x31, !P4 ;  /* 0x000000311900780c */ /* 0x000fe40006784270 */
[----:B------:R-:W-:-:S02]  /*13d90*/  FSEL R58, R47, -INF , !P3 ;  /* 0xff8000002f3a7808 */ /* 0x000fc40005800000 */
[----:B------:R-:W-:Y:S02]  /*13da0*/  ISETP.GT.AND P3, PT, R25, RZ, !P6 ;  /* 0x000000ff1900720c */ /* 0x000fe40007764270 */
[----:B0-----:R-:W-:Y:S02]  /*13db0*/  FMNMX.FTZ R5, R60, R5, !PT ;  /* 0x000000053c057209 */ /* 0x001fe40007810000 */
[----:B------:R-:W-:Y:S02]  /*13dc0*/  ISETP.LT.OR P3, PT, R24, 0x1, P3 ;  /* 0x000000011800780c */ /* 0x000fe40001f61670 */
[----:B------:R-:W-:Y:S01]  /*13dd0*/  ISETP.NE.AND P6, PT, R49, RZ, PT ;  /* 0x000000ff3100720c */ /* 0x000fe20003fc5270 */
[C---:B------:R-:W-:Y:S01]  /*13de0*/  FMUL.FTZ R29, R5.reuse, R3 ;  /* 0x00000003051d7220 */ /* 0x040fe20000410000 */
[----:B------:R-:W-:Y:S02]  /*13df0*/  FSEL R26, R26, -INF , !P3 ;  /* 0xff8000001a1a7808 */ /* 0x000fe40005800000 */
[----:B------:R-:W-:-:S02]  /*13e00*/  FSETP.NEU.FTZ.AND P3, PT, R5, -INF , PT ;  /* 0xff8000000500780b */ /* 0x000fc40003f7d000 */
[----:B------:R-:W-:Y:S02]  /*13e10*/  ISETP.LT.OR P4, PT, R24, 0x32, P4 ;  /* 0x000000321800780c */ /* 0x000fe40002781670 */
[----:B------:R-:W-:Y:S02]  /*13e20*/  FSEL R33, R29, RZ, P3 ;  /* 0x000000ff1d217208 */ /* 0x000fe40001800000 */
[----:B------:R-:W-:Y:S02]  /*13e30*/  FMNMX.FTZ R29, R26, R27, !PT ;  /* 0x0000001b1a1d7209 */ /* 0x000fe40007810000 */
[----:B------:R-:W-:Y:S01]  /*13e40*/  ISETP.NE.AND P3, PT, R45, RZ, PT ;  /* 0x000000ff2d00720c */ /* 0x000fe20003f65270 */
[--C-:B------:R-:W-:Y:S01]  /*13e50*/  FFMA.FTZ R39, R74, R3, -R33.reuse ;  /* 0x000000034a277223 */ /* 0x100fe20000010821 */
[----:B------:R-:W-:Y:S01]  /*13e60*/  FMNMX.FTZ R29, R30, R29, !PT ;  /* 0x0000001d1e1d7209 */ /* 0x000fe20007810000 */
[--C-:B------:R-:W-:Y:S01]  /*13e70*/  FFMA.FTZ R31, R66, R3, -R33.reuse ;  /* 0x00000003421f7223 */ /* 0x100fe20000010821 */
[C---:B------:R-:W-:Y:S01]  /*13e80*/  ISETP.GT.AND P3, PT, R25.reuse, 0x30, !P3 ;  /* 0x000000301900780c */ /* 0x040fe20005f64270 */
[----:B------:R0:W-:Y:S01]  /*13e90*/  MUFU.EX2 R192, R39 ;  /* 0x0000002700c07308 */ /* 0x0001e20000000800 */
[----:B------:R-:W-:Y:S01]  /*13ea0*/  FMNMX.FTZ R29, R28, R29, !PT ;  /* 0x0000001d1c1d7209 */ /* 0x000fe20007810000 */
[-CC-:B------:R-:W-:Y:S01]  /*13eb0*/  FFMA.FTZ R35, R70, R3.reuse, -R33.reuse ;  /* 0x0000000346237223 */ /* 0x180fe20000010821 */
[----:B------:R-:W-:Y:S01]  /*13ec0*/  ISETP.LT.OR P3, PT, R24, 0x31, P3 ;  /* 0x000000311800780c */ /* 0x000fe20001f61670 */
[--C-:B------:R-:W-:Y:S01]  /*13ed0*/  FFMA.FTZ R37, R72, R3, -R33.reuse ;  /* 0x0000000348257223 */ /* 0x100fe20000010821 */
[----:B------:R-:W-:Y:S01]  /*13ee0*/  FMNMX.FTZ R29, R34, R29, !PT ;  /* 0x0000001d221d7209 */ /* 0x000fe20007810000 */
[--C-:B------:R-:W-:Y:S01]  /*13ef0*/  FFMA.FTZ R41, R76, R3, -R33.reuse ;  /* 0x000000034c297223 */ /* 0x100fe20000010821 */
[----:B------:R-:W-:Y:S01]  /*13f00*/  FSEL R50, R50, -INF , !P3 ;  /* 0xff80000032327808 */ /* 0x000fe20005800000 */
[----:B------:R-:W-:Y:S01]  /*13f10*/  MUFU.EX2 R31, R31 ;  /* 0x0000001f001f7308 */ /* 0x000fe20000000800 */
[----:B------:R-:W-:Y:S01]  /*13f20*/  FMNMX.FTZ R29, R32, R29, !PT ;  /* 0x0000001d201d7209 */ /* 0x000fe20007810000 */
[-CC-:B0-----:R-:W-:Y:S01]  /*13f30*/  FFMA.FTZ R39, R4, R3.reuse, -R33.reuse ;  /* 0x0000000304277223 */ /* 0x181fe20000010821 */
[----:B------:R-:W-:Y:S01]  /*13f40*/  ISETP.GT.AND P6, PT, R25, 0x39, !P6 ;  /* 0x000000391900780c */ /* 0x000fe200077c4270 */
[--C-:B------:R-:W-:Y:S01]  /*13f50*/  FFMA.FTZ R25, R64, R3, -R33.reuse ;  /* 0x0000000340197223 */ /* 0x100fe20000010821 */
[----:B------:R-:W-:Y:S01]  /*13f60*/  FMNMX.FTZ R29, R38, R29, !PT ;  /* 0x0000001d261d7209 */ /* 0x000fe20007810000 */
[--C-:B------:R-:W-:Y:S01]  /*13f70*/  FFMA.FTZ R43, R78, R3, -R33.reuse ;  /* 0x000000034e2b7223 */ /* 0x100fe20000010821 */
[----:B------:R-:W-:Y:S01]  /*13f80*/  FSEL R60, R51, -INF , !P4 ;  /* 0xff800000333c7808 */ /* 0x000fe20006000000 */
[----:B------:R0:W1:Y:S01]  /*13f90*/  MUFU.EX2 R196, R25 ;  /* 0x0000001900c47308 */ /* 0x0000620000000800 */
        /* <DEDUP_REMOVED lines=10> */
[-CC-:B------:R-:W-:Y:S01]  /*14040*/  FFMA.FTZ R2, R2, R3.reuse, -R33.reuse ;  /* 0x0000000302027223 */ /* 0x180fe20000010821 */
[--C-:B------:R-:W-:Y:S01]  /*14050*/  FFMA.FTZ R52, R52, R3, -R33.reuse ;  /* 0x0000000334347223 */ /* 0x100fe20000010821 */
[----:B------:R-:W-:Y:S01]  /*14060*/  FMNMX.FTZ R29, R46, R29, !PT ;  /* 0x0000001d2e1d7209 */ /* 0x000fe20007810000 */
[----:B------:R-:W-:-:S02]  /*14070*/  FFMA.FTZ R0, R0, R3, -R33 ;  /* 0x0000000300007223 */ /* 0x000fc40000010821 */
[----:B------:R0:W-:Y:S01]  /*14080*/  MUFU.EX2 R198, R25 ;  /* 0x0000001900c67308 */ /* 0x0001e20000000800 */
[----:B------:R-:W-:-:S04]  /*14090*/  FMNMX.FTZ R29, R58, R29, !PT ;  /* 0x0000001d3a1d7209 */ /* 0x000fc80007810000 */
[----:B------:R-:W-:-:S03]  /*140a0*/  FMNMX.FTZ R29, R50, R29, !PT ;  /* 0x0000001d321d7209 */ /* 0x000fc60007810000 */
[----:B------:R-:W-:Y:S01]  /*140b0*/  MUFU.EX2 R37, R37 ;  /* 0x0000002500257308 */ /* 0x000fe20000000800 */
[----:B------:R-:W-:-:S04]  /*140c0*/  FMNMX.FTZ R29, R60, R29, !PT ;  /* 0x0000001d3c1d7209 */ /* 0x000fc80007810000 */
[----:B------:R-:W-:-:S03]  /*140d0*/  FMNMX.FTZ R29, R54, R29, !PT ;  /* 0x0000001d361d7209 */ /* 0x000fc60007810000 */
[----:B------:R-:W-:Y:S01]  /*140e0*/  MUFU.EX2 R41, R41 ;  /* 0x0000002900297308 */ /* 0x000fe20000000800 */
[----:B------:R-:W-:-:S05]  /*140f0*/  FMNMX.FTZ R29, R24, R29, !PT ;  /* 0x0000001d181d7209 */ /* 0x000fca0007810000 */
[----:B------:R-:W2:Y:S02]  /*14100*/  SHFL.BFLY PT, R62, R29, 0x2, 0x1f ;  /* 0x0c401f001d3e7f89 */ /* 0x000ea400000e0000 */
[----:B------:R-:W-:Y:S08]  /*14110*/  MUFU.EX2 R194, R43 ;  /* 0x0000002b00c27308 */ /* 0x000ff00000000800 */
[----:B------:R-:W-:Y:S08]  /*14120*/  MUFU.EX2 R45, R45 ;  /* 0x0000002d002d7308 */ /* 0x000ff00000000800 */
[----:B------:R-:W-:Y:S01]  /*14130*/  MUFU.EX2 R43, R2 ;  /* 0x00000002002b7308 */ /* 0x000fe20000000800 */
[----:B--2---:R-:W-:Y:S01]  /*14140*/  FMNMX.FTZ R62, R29, R62, !PT ;  /* 0x0000003e1d3e7209 */ /* 0x004fe20007810000 */
[----:B------:R-:W-:Y:S01]  /*14150*/  FFMA.FTZ R29, R82, R3, -R33 ;  /* 0x00000003521d7223 */ /* 0x000fe20000010821 */
[----:B-1----:R-:W-:-:S05]  /*14160*/  FADD.FTZ R33, R196, R31 ;  /* 0x0000001fc4217221 */ /* 0x002fca0000010000 */
[----:B------:R-:W-:Y:S01]  /*14170*/  MUFU.EX2 R44, R44 ;  /* 0x0000002c002c7308 */ /* 0x000fe20000000800 */
[----:B------:R-:W-:Y:S01]  /*14180*/  F2FP.F16.F32.PACK_AB R196, R31, R196 ;  /* 0x000000c41fc4723e */ /* 0x000fe200000000ff */
[----:B0-----:R-:W0:Y:S06]  /*14190*/  SHFL.BFLY PT, R25, R62, 0x1, 0x1f ;  /* 0x0c201f003e197f89 */ /* 0x001e2c00000e0000 */
[----:B------:R-:W-:Y:S08]  /*141a0*/  MUFU.EX2 R188, R29 ;  /* 0x0000001d00bc7308 */ /* 0x000ff00000000800 */
[----:B------:R-:W1:Y:S08]  /*141b0*/  MUFU.EX2 R39, R39 ;  /* 0x0000002700277308 */ /* 0x000e700000000800 */
[----:B------:R-:W-:Y:S01]  /*141c0*/  MUFU.EX2 R48, R48 ;  /* 0x0000003000307308 */ /* 0x000fe20000000800 */
[----:B0-----:R-:W-:-:S04]  /*141d0*/  FMNMX.FTZ R4, R62, R25, !PT ;  /* 0x000000193e047209 */ /* 0x001fc80007810000 */
[C---:B------:R-:W-:Y:S01]  /*141e0*/  FSETP.NEU.FTZ.AND P3, PT, R4.reuse, -INF , PT ;  /* 0xff8000000400780b */ /* 0x040fe20003f7d000 */
[----:B------:R-:W-:Y:S02]  /*141f0*/  FMUL.FTZ R25, R4, R3 ;  /* 0x0000000304197220 */ /* 0x000fe40000410000 */
[----:B------:R-:W-:Y:S01]  /*14200*/  MUFU.EX2 R52, R52 ;  /* 0x0000003400347308 */ /* 0x000fe20000000800 */
[----:B-1----:R-:W-:Y:S02]  /*14210*/  F2FP.F16.F32.PACK_AB R190, R39, R44 ;  /* 0x0000002c27be723e */ /* 0x002fe400000000ff */
[----:B------:R-:W-:-:S05]  /*14220*/  FSEL R29, R25, RZ, P3 ;  /* 0x000000ff191d7208 */ /* 0x000fca0001800000 */
[----:B------:R0:W1:Y:S01]  /*14230*/  MUFU.EX2 R25, R0 ;  /* 0x0000000000197308 */ /* 0x0000620000000800 */
[-CC-:B------:R-:W-:Y:S01]  /*14240*/  FFMA.FTZ R26, R26, R3.reuse, -R29.reuse ;  /* 0x000000031a1a7223 */ /* 0x180fe2000001081d */
[-CC-:B------:R-:W-:Y:S01]  /*14250*/  FFMA.FTZ R27, R27, R3.reuse, -R29.reuse ;  /* 0x000000031b1b7223 */ /* 0x180fe2000001081d */
[-CC-:B------:R-:W-:Y:S01]  /*14260*/  FFMA.FTZ R30, R30, R3.reuse, -R29.reuse ;  /* 0x000000031e1e7223 */ /* 0x180fe2000001081d */
[-CC-:B------:R-:W-:Y:S01]  /*14270*/  FFMA.FTZ R28, R28, R3.reuse, -R29.reuse ;  /* 0x000000031c1c7223 */ /* 0x180fe2000001081d */
[-CC-:B------:R-:W-:Y:S01]  /*14280*/  FFMA.FTZ R34, R34, R3.reuse, -R29.reuse ;  /* 0x0000000322227223 */ /* 0x180fe2000001081d */
[-CC-:B------:R-:W-:Y:S01]  /*14290*/  FFMA.FTZ R32, R32, R3.reuse, -R29.reuse ;  /* 0x0000000320207223 */ /* 0x180fe2000001081d */
[-C--:B------:R-:W-:Y:S01]  /*142a0*/  FFMA.FTZ R38, R38, R3.reuse, -R29 ;  /* 0x0000000326267223 */ /* 0x080fe2000001081d */
[----:B------:R-:W-:Y:S01]  /*142b0*/  MUFU.EX2 R26, R26 ;  /* 0x0000001a001a7308 */ /* 0x000fe20000000800 */
[----:B0-----:R-:W-:Y:S01]  /*142c0*/  FADD.FTZ R0, R198, R33 ;  /* 0x00000021c6007221 */ /* 0x001fe20000010000 */
[-CC-:B------:R-:W-:Y:S01]  /*142d0*/  FFMA.FTZ R36, R36, R3.reuse, -R29.reuse ;  /* 0x0000000324247223 */ /* 0x180fe2000001081d */
[-CC-:B------:R-:W-:Y:S01]  /*142e0*/  FFMA.FTZ R42, R42, R3.reuse, -R29.reuse ;  /* 0x000000032a2a7223 */ /* 0x180fe2000001081d */
[-CC-:B------:R-:W-:Y:S01]  /*142f0*/  FFMA.FTZ R40, R40, R3.reuse, -R29.reuse ;  /* 0x0000000328287223 */ /* 0x180fe2000001081d */
[----:B------:R-:W-:Y:S01]  /*14300*/  FADD.FTZ R0, R35, R0 ;  /* 0x0000000023007221 */ /* 0x000fe20000010000 */
[-CC-:B------:R-:W-:Y:S01]  /*14310*/  FFMA.FTZ R46, R46, R3.reuse, -R29.reuse ;  /* 0x000000032e2e7223 */ /* 0x180fe2000001081d */
[-CC-:B------:R-:W-:Y:S01]  /*14320*/  FFMA.FTZ R58, R58, R3.reuse, -R29.reuse ;  /* 0x000000033a3a7223 */ /* 0x180fe2000001081d */
[----:B------:R-:W0:Y:S01]  /*14330*/  MUFU.EX2 R27, R27 ;  /* 0x0000001b001b7308 */ /* 0x000e220000000800 */
[----:B------:R-:W-:Y:S01]  /*14340*/  FADD.FTZ R47, R37, R0 ;  /* 0x00000000252f7221 */ /* 0x000fe20000010000 */
[-CC-:B------:R-:W-:Y:S01]  /*14350*/  FFMA.FTZ R50, R50, R3.reuse, -R29.reuse ;  /* 0x0000000332327223 */ /* 0x180fe2000001081d */
[-CC-:B------:R-:W-:Y:S01]  /*14360*/  FFMA.FTZ R60, R60, R3.reuse, -R29.reuse ;  /* 0x000000033c3c7223 */ /* 0x180fe2000001081d */
[-C--:B------:R-:W-:Y:S01]  /*14370*/  FFMA.FTZ R54, R54, R3.reuse, -R29 ;  /* 0x0000000336367223 */ /* 0x080fe2000001081d */
[----:B------:R-:W-:Y:S01]  /*14380*/  FADD.FTZ R2, R192, R47 ;  /* 0x0000002fc0027221 */ /* 0x000fe20000010000 */
[----:B------:R-:W-:Y:S01]  /*14390*/  FFMA.FTZ R24, R24, R3, -R29 ;  /* 0x0000000318187223 */ /* 0x000fe2000001081d */
[----:B-1----:R-:W-:Y:S01]  /*143a0*/  F2FP.F16.F32.PACK_AB R186, R25, R52 ;  /* 0x0000003419ba723e */ /* 0x002fe200000000ff */
[----:B------:R-:W1:Y:S01]  /*143b0*/  MUFU.EX2 R30, R30 ;  /* 0x0000001e001e7308 */ /* 0x000e620000000800 */
[----:B------:R-:W-:Y:S01]  /*143c0*/  FADD.FTZ R47, R41, R2 ;  /* 0x00000002292f7221 */ /* 0x000fe20000010000 */
[----:B------:R-:W-:-:S02]  /*143d0*/  F2FP.F16.F32.PACK_AB R198, R35, R198 ;  /* 0x000000c623c6723e */ /* 0x000fc400000000ff */
[----:B------:R-:W-:Y:S01]  /*143e0*/  F2FP.F16.F32.PACK_AB R192, R192, R37 ;  /* 0x00000025c0c0723e */ /* 0x000fe200000000ff */
[C---:B------:R-:W-:Y:S01]  /*143f0*/  FADD.FTZ R2, R194.reuse, R47 ;  /* 0x0000002fc2027221 */ /* 0x040fe20000010000 */
[----:B------:R-:W-:Y:S02]  /*14400*/  F2FP.F16.F32.PACK_AB R194, R194, R41 ;  /* 0x00000029c2c2723e */ /* 0x000fe400000000ff */
[----:B------:R-:W2:Y:S01]  /*14410*/  MUFU.EX2 R199, R28 ;  /* 0x0000001c00c77308 */ /* 0x000ea20000000800 */
[----:B0-----:R-:W-:Y:S01]  /*14420*/  FADD.FTZ R33, R26, R27 ;  /* 0x0000001b1a217221 */ /* 0x001fe20000010000 */
[----:B------:R-:W-:Y:S01]  /*14430*/  FADD.FTZ R47, R45, R2 ;  /* 0x000000022d2f7221 */ /* 0x000fe20000010000 */
[----:B------:R-:W-:Y:S02]  /*14440*/  F2FP.F16.F32.PACK_AB R184, R43, R48 ;  /* 0x000000302bb8723e */ /* 0x000fe400000000ff */
[----:B------:R-:W-:Y:S01]  /*14450*/  F2FP.F16.F32.PACK_AB R197, R27, R26 ;  /* 0x0000001a1bc5723e */ /* 0x000fe200000000ff */
[C---:B------:R-:W-:Y:S01]  /*14460*/  FADD.FTZ R47, R188.reuse, R47 ;  /* 0x0000002fbc2f7221 */ /* 0x040fe20000010000 */
[----:B------:R-:W-:Y:S01]  /*14470*/  F2FP.F16.F32.PACK_AB R188, R188, R45 ;  /* 0x0000002dbcbc723e */ /* 0x000fe200000000ff */
[----:B------:R-:W0:Y:S01]  /*14480*/  MUFU.EX2 R34, R34 ;  /* 0x0000002200227308 */ /* 0x000e220000000800 */
[----:B-1----:R-:W-:Y:S01]  /*14490*/  FADD.FTZ R0, R30, R33 ;  /* 0x000000211e007221 */ /* 0x002fe20000010000 */
[----:B------:R-:W-:-:S04]  /*144a0*/  FADD.FTZ R2, R44, R47 ;  /* 0x0000002f2c027221 */ /* 0x000fc80000010000 */
[----:B------:R-:W-:Y:S02]  /*144b0*/  FADD.FTZ R31, R39, R2 ;  /* 0x00000002271f7221 */ /* 0x000fe40000010000 */
[----:B------:R-:W1:Y:S01]  /*144c0*/  MUFU.EX2 R193, R32 ;  /* 0x0000002000c17308 */ /* 0x000e620000000800 */
[C---:B--2---:R-:W-:Y:S01]  /*144d0*/  FADD.FTZ R33, R199.reuse, R0 ;  /* 0x00000000c7217221 */ /* 0x044fe20000010000 */
[----:B------:R-:W-:Y:S01]  /*144e0*/  FADD.FTZ R2, R48, R31 ;  /* 0x0000001f30027221 */ /* 0x000fe20000010000 */
[----:B------:R-:W-:-:S03]  /*144f0*/  F2FP.F16.F32.PACK_AB R199, R199, R30 ;  /* 0x0000001ec7c7723e */ /* 0x000fc600000000ff */
[----:B------:R-:W-:Y:S02]  /*14500*/  FADD.FTZ R31, R43, R2 ;  /* 0x000000022b1f7221 */ /* 0x000fe40000010000 */
[----:B------:R-:W2:Y:S01]  /*14510*/  MUFU.EX2 R38, R38 ;  /* 0x0000002600267308 */ /* 0x000ea20000000800 */
[----:B0-----:R-:W-:Y:S01]  /*14520*/  FADD.FTZ R0, R34, R33 ;  /* 0x0000002122007221 */ /* 0x001fe20000010000 */
[----:B------:R-:W-:-:S04]  /*14530*/  FADD.FTZ R228, R52, R31 ;  /* 0x0000001f34e47221 */ /* 0x000fc80000010000 */
[----:B------:R-:W-:Y:S02]  /*14540*/  FADD.FTZ R228, R25, R228 ;  /* 0x000000e419e47221 */ /* 0x000fe40000010000 */
        /* <DEDUP_REMOVED lines=22> */
[----:B------:R-:W-:-:S03]  /*146b0*/  F2FP.F16.F32.PACK_AB R185, R185, R50 ;  /* 0x00000032b9b9723e */ /* 0x000fc600000000ff */
[----:B-1----:R-:W-:Y:S01]  /*146c0*/  FADD.FTZ R0, R54, R25 ;  /* 0x0000001936007221 */ /* 0x002fe20000010000 */
[----:B------:R-:W-:-:S04]  /*146d0*/  IMAD R25, R73, 0x80, R152 ;  /* 0x0000008049197824 */ /* 0x000fc800078e0298 */
[----:B------:R-:W-:Y:S02]  /*146e0*/  IMAD.IADD R56, R25, 0x1, R56 ;  /* 0x0000000119387824 */ /* 0x000fe400078e0238 */
[C---:B--2---:R-:W-:Y:S01]  /*146f0*/  FADD.FTZ R227, R187.reuse, R0 ;  /* 0x00000000bbe37221 */ /* 0x044fe20000010000 */
[----:B------:R-:W-:Y:S01]  /*14700*/  F2FP.F16.F32.PACK_AB R187, R187, R54 ;  /* 0x00000036bbbb723e */ /* 0x000fe200000000ff */
[----:B------:R-:W-:Y:S06]  /*14710*/  @!P2 BRA `(.L_x_1560) ;  /* 0x000000000048a947 */ /* 0x000fec0003800000 */
[C---:B------:R-:W-:Y:S01]  /*14720*/  ISETP.GT.AND P3, PT, R25.reuse, RZ, PT ;  /* 0x000000ff1900720c */ /* 0x040fe20003f64270 */
[----:B------:R-:W-:Y:S01]  /*14730*/  BSSY B0, `(.L_x_1561) ;  /* 0x000000e000007945 */ /* 0x000fe20003800000 */
[----:B------:R-:W-:-:S11]  /*14740*/  IADD3 R0, R25, -0x1, RZ ;  /* 0xffffffff19007810 */ /* 0x000fd60007ffe0ff */
        /* <DEDUP_REMOVED lines=8> */
.L_x_1562:
[----:B------:R-:W-:-:S13]  /*147d0*/  ISETP.NE.AND P3, PT, R57, 0x1, PT ;  /* 0x000000013900780c */ /* 0x000fda0003f65270 */
[----:B------:R-:W0:Y:S02]  /*147e0*/  @P3 LDC.64 R24, c[0x0][0x9e8] ;  /* 0x00027a00ff183b82 */ /* 0x000e240000000a00 */
[----:B0-----:R-:W-:-:S05]  /*147f0*/  @P3 IMAD.HI.U32 R2, R0, R24, RZ ;  /* 0x0000001800023227 */ /* 0x001fca00078e00ff */
[----:B------:R-:W-:-:S07]  /*14800*/  @P3 SHF.R.U32.HI R0, RZ, R25, R2 ;  /* 0x00000019ff003219 */ /* 0x000fce0000011602 */
.L_x_1563:
[----:B------:R-:W-:Y:S05]  /*14810*/  BSYNC B0 ;  /* 0x0000000000007941 */ /* 0x000fea0003800000 */
.L_x_1561:
[----:B------:R-:W-:-:S05]  /*14820*/  IMAD R57, R0, R57, R57 ;  /* 0x0000003900397224 */ /* 0x000fca00078e0239 */
[----:B------:R-:W-:-:S07]  /*14830*/  VIMNMX R56, R56, R57, PT ;  /* 0x0000003938387248 */ /* 0x000fce0003fe0100 */
.L_x_1560:
[----:B------:R-:W2:Y:S01]  /*14840*/  LDL R24, [R1+0x50] ;  /* 0x0000500001187983 */ /* 0x000ea20000100800 */
[----:B------:R-:W-:Y:S01]  /*14850*/  SHF.R.S32.HI R25, RZ, 0x1f, R56 ;  /* 0x0000001fff197819 */ /* 0x000fe20000011438 */
[----:B------:R-:W-:Y:S01]  /*14860*/  BSSY B1, `(.L_x_1564) ;  /* 0x00002fe000017945 */ /* 0x000fe20003800000 */
[----:B------:R-:W-:Y:S01]  /*14870*/  IMAD.MOV.U32 R2, RZ, RZ, 0x3f800000 ;  /* 0x3f800000ff027424 */ /* 0x000fe200078e00ff */
[----:B------:R-:W-:Y:S02]  /*14880*/  CS2R R150, SRZ ;  /* 0x0000000000967805 */ /* 0x000fe4000001ff00 */
[----:B------:R-:W-:Y:S01]  /*14890*/  LEA.HI R25, R25, R56, RZ, 0x6 ;  /* 0x0000003819197211 */ /* 0x000fe200078f30ff */
[----:B------:R-:W-:Y:S01]  /*148a0*/  IMAD.MOV.U32 R0, RZ, RZ, 0x3f800000 ;  /* 0x3f800000ff007424 */ /* 0x000fe200078e00ff */
[----:B------:R-:W-:Y:S02]  /*148b0*/  CS2R R148, SRZ ;  /* 0x0000000000947805 */ /* 0x000fe4000001ff00 */
[----:B------:R-:W-:-:S02]  /*148c0*/  CS2R R146, SRZ ;  /* 0x0000000000927805 */ /* 0x000fc4000001ff00 */
[----:B------:R-:W-:Y:S02]  /*148d0*/  SHF.R.S32.HI R25, RZ, 0x6, R25 ;  /* 0x00000006ff197819 */ /* 0x000fe40000011419 */
        /* <DEDUP_REMOVED lines=60> */
[----:B--2---:R-:W-:-:S04]  /*14ca0*/  VIMNMX R24, R24, R25, !PT ;  /* 0x0000001918187248 */ /* 0x004fc80007fe0100 */
[----:B------:R-:W-:Y:S01]  /*14cb0*/  ISETP.GE.AND P3, PT, R204, R24, PT ;  /* 0x00000018cc00720c */ /* 0x000fe20003f66270 */
[----:B------:R0:W-:Y:S02]  /*14cc0*/  STL [R1+0x30], R24 ;  /* 0x0000301801007387 */ /* 0x0001e40000100800 */
[----:B0-----:R-:W-:-:S10]  /*14cd0*/  CS2R R24, SRZ ;  /* 0x0000000000187805 */ /* 0x001fd4000001ff00 */
[----:B------:R-:W-:Y:S05]  /*14ce0*/  @!P3 BRA `(.L_x_1565) ;  /* 0x0000002800d4b947 */ /* 0x000fea0003800000 */
[----:B------:R-:W-:Y:S01]  /*14cf0*/  IADD3 R3, R23, R152, RZ ;  /* 0x0000009817037210 */ /* 0x000fe20007ffe0ff */
[----:B------:R-:W-:Y:S01]  /*14d00*/  BSSY B0, `(.L_x_1566) ;  /* 0x00002af000007945 */ /* 0x000fe20003800000 */
[----:B------:R-:W-:Y:S02]  /*14d10*/  IMAD.MOV.U32 R2, RZ, RZ, 0x3f800000 ;  /* 0x3f800000ff027424 */ /* 0x000fe400078e00ff */
[----:B------:R-:W-:Y:S01]  /*14d20*/  IMAD.MOV.U32 R151, RZ, RZ, RZ ;  /* 0x000000ffff977224 */ /* 0x000fe200078e00ff */
[----:B------:R0:W-:Y:S01]  /*14d30*/  STL [R1+0x2c], R3 ;  /* 0x00002c0301007387 */ /* 0x0001e20000100800 */
[----:B------:R-:W-:-:S07]  /*14d40*/  VIADD R231, R3, 0x8 ;  /* 0x0000000803e77836 */ /* 0x000fce0000000000 */
.L_x_1585:
[----:B------:R-:W-:-:S04]  /*14d50*/  IADD3 R230, R22, 0x1, RZ ;  /* 0x0000000116e67810 */ /* 0x000fc80007ffe0ff */
[----:B------:R-:W-:-:S04]  /*14d60*/  ISETP.NE.AND P3, PT, R230, 0x2, PT ;  /* 0x00000002e600780c */ /* 0x000fc80003f65270 */
[----:B------:R-:W-:Y:S02]  /*14d70*/  SEL R233, RZ, 0x1, P3 ;  /* 0x00000001ffe97807 */ /* 0x000fe40001800000 */
[----:B------:R-:W-:Y:S02]  /*14d80*/  SEL R230, R230, RZ, P3 ;  /* 0x000000ffe6e67207 */ /* 0x000fe40001800000 */
[----:B------:R-:W-:Y:S01]  /*14d90*/  LOP3.LUT R233, R205, R233, RZ, 0x3c, !PT ;  /* 0x000000e9cde97212 */ /* 0x000fe200078e3cff */
[----:B------:R-:W-:Y:S06]  /*14da0*/  @!P0 BRA `(.L_x_1567) ;  /* 0x0000000000048947 */ /* 0x000fec0003800000 */
[----:B------:R-:W-:Y:S01]  /*14db0*/  BPT.TRAP 0x1 ;  /* 0x000000040000795c */ /* 0x000fe20000300000 */
.L_x_1567:
[----:B------:R-:W-:Y:S01]  /*14dc0*/  IMAD R232, R230, 0x8, R16 ;  /* 0x00000008e6e87824 */ /* 0x000fe200078e0210 */
[----:B------:R-:W-:-:S04]  /*14dd0*/  SHF.L.U32 R152, R233, 0x1f, RZ ;  /* 0x0000001fe9987819 */ /* 0x000fc800000006ff */
[----:B------:R1:W2:Y:S01]  /*14de0*/  SYNCS.PHASECHK.TRANS64.TRYWAIT P3, [R232+URZ+0x30830], R152 ;  /* 0x03083098e80075a7 */ /* 0x0002a2000806017f */
[----:B------:R-:W-:Y:S05]  /*14df0*/  @!P0 BRA `(.L_x_1568) ;  /* 0x0000000000048947 */ /* 0x000fea0003800000 */
[----:B------:R-:W-:Y:S01]  /*14e00*/  BPT.TRAP 0x1 ;  /* 0x000000040000795c */ /* 0x000fe20000300000 */
.L_x_1568:
[----:B0-----:R-:W3:Y:S01]  /*14e10*/  LDL R3, [R1+0x18] ;  /* 0x0000180001037983 */ /* 0x001ee20000100800 */
[----:B------:R-:W-:Y:S01]  /*14e20*/  BSSY B2, `(.L_x_1569) ;  /* 0x0000007000027945 */ /* 0x000fe20003800000 */
[----:B---3--:R-:W-:-:S04]  /*14e30*/  IMAD R3, R230, 0x800, R3 ;  /* 0x00000800e6037824 */ /* 0x008fc800078e0203 */
[C---:B------:R-:W-:Y:S01]  /*14e40*/  VIADD R156, R3.reuse, 0x2 ;  /* 0x00000002039c7836 */ /* 0x040fe20000000000 */
[----:B------:R-:W-:Y:S01]  /*14e50*/  IADD3 R155, R3, 0x4, RZ ;  /* 0x00000004039b7810 */ /* 0x000fe20007ffe0ff */
[----:B--2---:R-:W-:Y:S06]  /*14e60*/  @P3 BRA `(.L_x_1570) ;  /* 0x0000000000083947 */ /* 0x004fec0003800000 */
[----:B------:R-:W0:Y:S02]  /*14e70*/  SYNCS.PHASECHK.TRANS64.TRYWAIT P3, [R232+URZ+0x30830], R152 ;  /* 0x03083098e80075a7 */ /* 0x000e24000806017f */
[----:B0-----:R-:W-:Y:S05]  /*14e80*/  @!P3 BRA `(.L_x_1571) ;  /* 0x0000013800c8b947 */ /* 0x001fea0003800000 */
.L_x_1570:
[----:B------:R-:W-:Y:S05]  /*14e90*/  BSYNC B2 ;  /* 0x0000000000027941 */ /* 0x000fea0003800000 */
.L_x_1569:
[----:B01----:R-:W-:Y:S01]  /*14ea0*/  IMAD.MOV.U32 R152, RZ, RZ, R3 ;  /* 0x000000ffff987224 */ /* 0x003fe200078e0003 */
[----:B------:R-:W-:Y:S01]  /*14eb0*/  R2UR UR12, R216 ;  /* 0x00000000d80c72ca */ /* 0x000fe200000e0000 */
[----:B------:R-:W-:Y:S01]  /*14ec0*/  VIADD R154, R3, 0x6 ;  /* 0x00000006039a7836 */ /* 0x000fe20000000000 */
[----:B------:R-:W-:Y:S01]  /*14ed0*/  R2UR UR13, R217 ;  /* 0x00000000d90d72ca */ /* 0x000fe200000e0000 */
[----:B------:R-:W-:Y:S01]  /*14ee0*/  IMAD.MOV.U32 R153, RZ, RZ, 0x40000040 ;  /* 0x40000040ff997424 */ /* 0x000fe200078e00ff */
[----:B------:R-:W-:Y:S01]  /*14ef0*/  R2UR UR6, R152 ;  /* 0x00000000980672ca */ /* 0x000fe200000e0000 */
[----:B------:R-:W-:Y:S01]  /*14f00*/  IMAD.MOV.U32 R157, RZ, RZ, 0x40000040 ;  /* 0x40000040ff9d7424 */ /* 0x000fe200078e00ff */
[----:B------:R-:W-:Y:S01]  /*14f10*/  MOV R152, R156 ;  /* 0x0000009c00987202 */ /* 0x000fe20000000f00 */
[----:B------:R-:W-:Y:S01]  /*14f20*/  VIADD R156, R3, 0x204 ;  /* 0x00000204039c7836 */ /* 0x000fe20000000000 */
[----:B------:R-:W-:Y:S01]  /*14f30*/  R2UR UR10, R154 ;  /* 0x000000009a0a72ca */ /* 0x000fe200000e0000 */
[-C--:B------:R-:W-:Y:S01]  /*14f40*/  FMUL.FTZ R24, R24, R0.reuse ;  /* 0x0000000018187220 */ /* 0x080fe20000410000 */
[----:B------:R-:W-:Y:S01]  /*14f50*/  R2UR UR4, R152 ;  /* 0x00000000980472ca */ /* 0x000fe200000e0000 */
[----:B------:R-:W-:Y:S01]  /*14f60*/  IMAD.MOV.U32 R152, RZ, RZ, R155 ;  /* 0x000000ffff987224 */ /* 0x000fe200078e009b */
[----:B------:R-:W-:Y:S01]  /*14f70*/  R2UR UR5, R153 ;  /* 0x00000000990572ca */ /* 0x000fe200000e0000 */
[----:B------:R-:W-:Y:S01]  /*14f80*/  IMAD.MOV.U32 R155, RZ, RZ, 0x40000040 ;  /* 0x40000040ff9b7424 */ /* 0x000fe200078e00ff */
[----:B------:R-:W-:Y:S01]  /*14f90*/  R2UR UR22, R156 ;  /* 0x000000009c1672ca */ /* 0x000fe200000e0000 */
[-C--:B------:R-:W-:Y:S01]  /*14fa0*/  FMUL.FTZ R25, R25, R0.reuse ;  /* 0x0000000019197220 */ /* 0x080fe20000410000 */
[----:B------:R-:W-:Y:S01]  /*14fb0*/  R2UR UR8, R152 ;  /* 0x00000000980872ca */ /* 0x000fe200000e0000 */
[----:B------:R-:W-:Y:S01]  /*14fc0*/  VIADD R152, R3, 0x200 ;  /* 0x0000020003987836 */ /* 0x000fe20000000000 */
[----:B------:R-:W-:Y:S01]  /*14fd0*/  R2UR UR11, R155 ;  /* 0x000000009b0b72ca */ /* 0x000fe200000e0000 */
[-C--:B------:R-:W-:Y:S01]  /*14fe0*/  FMUL.FTZ R28, R28, R0.reuse ;  /* 0x000000001c1c7220 */ /* 0x080fe20000410000 */
[----:B------:R-:W-:Y:S01]  /*14ff0*/  IADD3 R154, R3, 0x202, RZ ;  /* 0x00000202039a7810 */ /* 0x000fe20007ffe0ff */
[-C--:B------:R-:W-:Y:S01]  /*15000*/  FMUL.FTZ R29, R29, R0.reuse ;  /* 0x000000001d1d7220 */ /* 0x080fe20000410000 */
[----:B------:R-:W-:Y:S01]  /*15010*/  R2UR UR14, R152 ;  /* 0x00000000980e72ca */ /* 0x000fe200000e0000 */
[C---:B------:R-:W-:Y:S01]  /*15020*/  VIADD R152, R3.reuse, 0x206 ;  /* 0x0000020603987836 */ /* 0x040fe20000000000 */
[C---:B------:R-:W-:Y:S01]  /*15030*/  IADD3 R156, R3.reuse, 0x400, RZ ;  /* 0x00000400039c7810 */ /* 0x040fe20007ffe0ff */
[-C--:B------:R-:W-:Y:S01]  /*15040*/  FMUL.FTZ R32, R32, R0.reuse ;  /* 0x0000000020207220 */ /* 0x080fe20000410000 */
[----:B------:R-:W-:Y:S01]  /*15050*/  R2UR UR18, R154 ;  /* 0x000000009a1272ca */ /* 0x000fe200000e0000 */
[C---:B------:R-:W-:Y:S01]  /*15060*/  VIADD R154, R3.reuse, 0x402 ;  /* 0x00000402039a7836 */ /* 0x040fe20000000000 */
[----:B------:R-:W-:Y:S01]  /*15070*/  R2UR UR26, R152 ;  /* 0x00000000981a72ca */ /* 0x000fe200000e0000 */
[C---:B------:R-:W-:Y:S01]  /*15080*/  VIADD R152, R3.reuse, 0x404 ;  /* 0x0000040403987836 */ /* 0x040fe20000000000 */
[----:B------:R-:W-:Y:S01]  /*15090*/  R2UR UR30, R156 ;  /* 0x000000009c1e72ca */ /* 0x000fe200000e0000 */
[----:B------:R-:W-:Y:S01]  /*150a0*/  VIADD R156, R3, 0x406 ;  /* 0x00000406039c7836 */ /* 0x000fe20000000000 */
[----:B------:R-:W-:Y:S01]  /*150b0*/  MOV R158, UR11 ;  /* 0x0000000b009e7c02 */ /* 0x000fe20008000f00 */
[----:B------:R-:W-:Y:S01]  /*150c0*/  UMOV UR11, UR5 ;  /* 0x00000005000b7c82 */ /* 0x000fe20008000000 */
[----:B------:R-:W-:Y:S01]  /*150d0*/  R2UR UR38, R152 ;  /* 0x00000000982672ca */ /* 0x000fe200000e0000 */
[-C--:B------:R-:W-:Y:S01]  /*150e0*/  FMUL.FTZ R33, R33, R0.reuse ;  /* 0x0000000021217220 */ /* 0x080fe20000410000 */
[----:B------:R-:W-:Y:S01]  /*150f0*/  IADD3 R152, R3, 0x600, RZ ;  /* 0x0000060003987810 */ /* 0x000fe20007ffe0ff */
[-C--:B------:R-:W-:Y:S01]  /*15100*/  FMUL.FTZ R36, R36, R0.reuse ;  /* 0x0000000024247220 */ /* 0x080fe20000410000 */
[----:B------:R-:W-:Y:S01]  /*15110*/  MOV R237, UR10 ;  /* 0x0000000a00ed7c02 */ /* 0x000fe20008000f00 */
[----:B------:R-:W-:Y:S01]  /*15120*/  UMOV UR10, UR4 ;  /* 0x00000004000a7c82 */ /* 0x000fe20008000000 */
[----:B------:R-:W-:Y:S01]  /*15130*/  R2UR UR7, R153 ;  /* 0x00000000990772ca */ /* 0x000fe200000e0000 */
[-C--:B------:R-:W-:Y:S01]  /*15140*/  FMUL.FTZ R37, R37, R0.reuse ;  /* 0x0000000025257220 */ /* 0x080fe20000410000 */
[----:B------:R-:W-:Y:S01]  /*15150*/  R2UR UR34, R154 ;  /* 0x000000009a2272ca */ /* 0x000fe200000e0000 */
[C---:B------:R-:W-:Y:S01]  /*15160*/  VIADD R154, R3.reuse, 0x604 ;  /* 0x00000604039a7836 */ /* 0x040fe20000000000 */
[----:B------:R-:W-:Y:S01]  /*15170*/  R2UR UR42, R156 ;  /* 0x000000009c2a72ca */ /* 0x000fe200000e0000 */
[C---:B------:R-:W-:Y:S01]  /*15180*/  VIADD R156, R3.reuse, 0x602 ;  /* 0x00000602039c7836 */ /* 0x040fe20000000000 */
[----:B------:R-:W-:Y:S01]  /*15190*/  R2UR UR46, R152 ;  /* 0x00000000982e72ca */ /* 0x000fe200000e0000 */
[----:B------:R-:W-:Y:S01]  /*151a0*/  VIADD R152, R3, 0x606 ;  /* 0x0000060603987836 */ /* 0x000fe20000000000 */
[----:B------:R-:W-:Y:S01]  /*151b0*/  R2UR UR4, R6 ;  /* 0x00000000060472ca */ /* 0x000fe200000e0000 */
[-C--:B------:R-:W-:Y:S01]  /*151c0*/  FMUL.FTZ R40, R40, R0.reuse ;  /* 0x0000000028287220 */ /* 0x080fe20000410000 */
[----:B------:R-:W-:Y:S01]  /*151d0*/  R2UR UR5, R7 ;  /* 0x00000000070572ca */ /* 0x000fe200000e0000 */
[-C--:B------:R-:W-:Y:S01]  /*151e0*/  FMUL.FTZ R41, R41, R0.reuse ;  /* 0x0000000029297220 */ /* 0x080fe20000410000 */
[C---:B------:R-:W-:Y:S01]  /*151f0*/  R2UR UR9, R153.reuse ;  /* 0x00000000990972ca */ /* 0x040fe200000e0000 */
[-C--:B------:R-:W-:Y:S01]  /*15200*/  FMUL.FTZ R44, R44, R0.reuse ;  /* 0x000000002c2c7220 */ /* 0x080fe20000410000 */
[----:B------:R-:W-:Y:S01]  /*15210*/  R2UR UR15, R153 ;  /* 0x00000000990f72ca */ /* 0x000fe200000e0000 */
        /* <DEDUP_REMOVED lines=16> */
[----:B------:R-:W-:Y:S01]  /*15320*/  FMUL.FTZ R61, R61, R0 ;  /* 0x000000003d3d7220 */ /* 0x000fe20000410000 */
[----:B------:R-:W-:Y:S01]  /*15330*/  MOV R3, R158 ;  /* 0x0000009e00037202 */ /* 0x000fe20000000f00 */
        /* <DEDUP_REMOVED lines=13> */
[----:B------:R-:W-:Y:S01]  /*15410*/  WARPGROUP.ARRIVE ;  /* 0x00000000000079c5 */ /* 0x000fe20000000000 */
[----:B------:R-:W-:Y:S01]  /*15420*/  R2UR UR16, R214 ;  /* 0x00000000d61072ca */ /* 0x000fe200000e0000 */
[-C--:B------:R-:W-:Y:S01]  /*15430*/  FMUL.FTZ R77, R77, R0.reuse ;  /* 0x000000004d4d7220 */ /* 0x080fe20000410000 */
[----:B------:R-:W-:Y:S01]  /*15440*/  R2UR UR17, R215 ;  /* 0x00000000d71172ca */ /* 0x000fe200000e0000 */
[-C--:B------:R-:W-:Y:S01]  /*15450*/  FMUL.FTZ R80, R80, R0.reuse ;  /* 0x0000000050507220 */ /* 0x080fe20000410000 */
[----:B------:R-:W-:Y:S01]  /*15460*/  R2UR UR20, R212 ;  /* 0x00000000d41472ca */ /* 0x000fe200000e0000 */
[----:B------:R-:W-:Y:S01]  /*15470*/  HGMMA.64x64x16.F32 R152, gdesc[UR4], RZ, !UPT, gsb0 ;  /* 0x00e00000049879f0 */ /* 0x000fe2000c0008ff */
[----:B------:R-:W-:Y:S01]  /*15480*/  UMOV UR6, UR8 ;  /* 0x0000000800067c82 */ /* 0x000fe20008000000 */
[----:B------:R-:W-:Y:S01]  /*15490*/  UMOV UR7, UR9 ;  /* 0x0000000900077c82 */ /* 0x000fe20008000000 */
        /* <DEDUP_REMOVED lines=80> */
[----:B------:R-:W-:Y:S01]  /*159a0*/  HGMMA.64x64x16.F32 R152, gdesc[UR8], R152, gsb0 ;  /* 0x00e00000089879f0 */ /* 0x000fe20008000898 */
        /* <DEDUP_REMOVED lines=93> */
.L_x_1572:
[----:B------:R-:W-:Y:S01]  /*15f80*/  SHF.L.U32 R2, R205, 0x1f, RZ ;  /* 0x0000001fcd027819 */ /* 0x000fe200000006ff */
[----:B------:R-:W-:-:S04]  /*15f90*/  IMAD R0, R22, 0x8, R16 ;  /* 0x0000000816007824 */ /* 0x000fc800078e0210 */
[----:B------:R0:W1:Y:S01]  /*15fa0*/  SYNCS.PHASECHK.TRANS64.TRYWAIT P3, [R0+URZ+0x30850], R2 ;  /* 0x03085002000075a7 */ /* 0x000062000806017f */
[----:B------:R-:W-:Y:S05]  /*15fb0*/  @!P0 BRA `(.L_x_1573) ;  /* 0x0000000000048947 */ /* 0x000fea0003800000 */
[----:B------:R-:W-:Y:S01]  /*15fc0*/  BPT.TRAP 0x1 ;  /* 0x000000040000795c */ /* 0x000fe20000300000 */
.L_x_1573:
[----:B------:R-:W-:Y:S04]  /*15fd0*/  BSSY B2, `(.L_x_1574) ;  /* 0x0000004000027945 */ /* 0x000fe80003800000 */
[----:B-1----:R-:W-:Y:S05]  /*15fe0*/  @P3 BRA `(.L_x_1575) ;  /* 0x0000000000083947 */ /* 0x002fea0003800000 */
[----:B------:R-:W1:Y:S02]  /*15ff0*/  SYNCS.PHASECHK.TRANS64.TRYWAIT P3, [R0+URZ+0x30850], R2 ;  /* 0x03085002000075a7 */ /* 0x000e64000806017f */
[----:B-1----:R-:W-:Y:S05]  /*16000*/  @!P3 BRA `(.L_x_1576) ;  /* 0x00000128007cb947 */ /* 0x002fea0003800000 */
.L_x_1575:
[----:B------:R-:W-:Y:S05]  /*16010*/  BSYNC B2 ;  /* 0x0000000000027941 */ /* 0x000fea0003800000 */
.L_x_1574:
[----:B01----:R-:W-:Y:S01]  /*16020*/  VIADD R2, R16, 0x400 ;  /* 0x0000040010027836 */ /* 0x003fe20000000000 */
[----:B------:R-:W-:Y:S01]  /*16030*/  MOV R3, 0x40000040 ;  /* 0x4000004000037802 */ /* 0x000fe20000000f00 */
[----:B------:R-:W-:Y:S01]  /*16040*/  WARPGROUP.ARRIVE ;  /* 0x00000000000079c5 */ /* 0x000fe20000000000 */
[----:B------:R-:W-:Y:S01]  /*16050*/  @!P1 VIADD R232, R232, 0x30840 ;  /* 0x00030840e8e89836 */ /* 0x000fe20000000000 */
[----:B------:R-:W-:Y:S01]  /*16060*/  ULDC UR4, c[0x0][0x9dc] ;  /* 0x0002770000047ab9 */ /* 0x000fe20000000800 */
[----:B------:R-:W-:Y:S02]  /*16070*/  SHF.R.U32.HI R2, RZ, 0x4, R2 ;  /* 0x00000004ff027819 */ /* 0x000fe40000011602 */
[----:B------:R-:W-:Y:S01]  /*16080*/  R2UR UR7, R3 ;  /* 0x00000000030772ca */ /* 0x000fe200000e0000 */
[----:B------:R-:W-:Y:S01]  /*16090*/  IMAD.MOV.U32 R3, RZ, RZ, 0x40000040 ;  /* 0x40000040ff037424 */ /* 0x000fe200078e00ff */
[----:B------:R-:W-:Y:S02]  /*160a0*/  LOP3.LUT R2, R2, 0x3fff, RZ, 0xc0, !PT ;  /* 0x00003fff02027812 */ /* 0x000fe400078ec0ff */
[----:B------:R-:W-:-:S02]  /*160b0*/  @!P1 PRMT R232, RZ, 0x654, R232 ;  /* 0x00000654ffe89816 */ /* 0x000fc400000000e8 */
[----:B------:R-:W-:-:S05]  /*160c0*/  LOP3.LUT R2, R2, 0x2000000, RZ, 0xfc, !PT ;  /* 0x0200000002027812 */ /* 0x000fca00078efcff */
[----:B------:R-:W-:Y:S01]  /*160d0*/  IMAD R2, R22, 0x800, R2 ;  /* 0x0000080016027824 */ /* 0x000fe200078e0202 */
[----:B------:R-:W-:-:S04]  /*160e0*/  SHF.L.U32 R22, R204, 0x6, RZ ;  /* 0x00000006cc167819 */ /* 0x000fc800000006ff */
[----:B------:R-:W-:-:S13]  /*160f0*/  R2UR UR6, R2 ;  /* 0x00000000020672ca */ /* 0x000fda00000e0000 */
[----:B------:R-:W-:Y:S03]  /*16100*/  HGMMA.64x256x16.F32 R24, R196, gdesc[UR4].tnspB, R24, gsb0 ;  /* 0x43e00004c4187df0 */ /* 0x000fe60008000818 */
[----:B------:R-:W-:Y:S02]  /*16110*/  WARPGROUP.DEPBAR.LE gsb0, 0x0 ;  /* 0x00008000000079c5 */ /* 0x000fe40000010000 */
[----:B------:R-:W-:Y:S01]  /*16120*/  VIADD R196, R2, 0x80 ;  /* 0x0000008002c47836 */ /* 0x000fe20000000000 */
[----:B------:R-:W-:Y:S01]  /*16130*/  WARPGROUP.ARRIVE ;  /* 0x00000000000079c5 */ /* 0x000fe20000000000 */
[----:B------:R-:W-:-:S03]  /*16140*/  IMAD.MOV.U32 R197, RZ, RZ, 0x40000040 ;  /* 0x40000040ffc57424 */ /* 0x000fc600078e00ff */
[----:B------:R-:W-:Y:S02]  /*16150*/  R2UR UR6, R196 ;  /* 0x00000000c40672ca */ /* 0x000fe400000e0000 */
[----:B------:R-:W-:-:S15]  /*16160*/  R2UR UR7, R197 ;  /* 0x00000000c50772ca */ /* 0x000fde00000e0000 */
[----:B------:R-:W-:-:S01]  /*16170*/  NOP ;  /* 0x0000000000007918 */ /* 0x000fc20000000000 */
[----:B------:R-:W-:Y:S03]  /*16180*/  HGMMA.64x256x16.F32 R24, R192, gdesc[UR4].tnspB, R24, gsb0 ;  /* 0x43e00004c0187df0 */ /* 0x000fe60008000818 */
[----:B------:R-:W-:Y:S02]  /*16190*/  WARPGROUP.DEPBAR.LE gsb0, 0x0 ;  /* 0x00008000000079c5 */ /* 0x000fe40000010000 */
[C---:B------:R-:W-:Y:S01]  /*161a0*/  VIADD R192, R2.reuse, 0x100 ;  /* 0x0000010002c07836 */ /* 0x040fe20000000000 */
[----:B------:R-:W-:Y:S01]  /*161b0*/  MOV R193, 0x40000040 ;  /* 0x4000004000c17802 */ /* 0x000fe20000000f00 */
[----:B------:R-:W-:Y:S01]  /*161c0*/  WARPGROUP.ARRIVE ;  /* 0x00000000000079c5 */ /* 0x000fe20000000000 */
[----:B------:R-:W-:Y:S02]  /*161d0*/  VIADD R2, R2, 0x180 ;  /* 0x0000018002027836 */ /* 0x000fe40000000000 */
[----:B------:R-:W-:-:S02]  /*161e0*/  R2UR UR6, R192 ;  /* 0x00000000c00672ca */ /* 0x000fc400000e0000 */
[----:B------:R-:W-:-:S15]  /*161f0*/  R2UR UR7, R193 ;  /* 0x00000000c10772ca */ /* 0x000fde00000e0000 */
[----:B------:R-:W-:-:S01]  /*16200*/  NOP ;  /* 0x0000000000007918 */ /* 0x000fc20000000000 */
[----:B------:R-:W-:Y:S01]  /*16210*/  HGMMA.64x256x16.F32 R24, R188, gdesc[UR4].tnspB, R24, gsb0 ;  /* 0x43e00004bc187df0 */ /* 0x000fe20008000818 */
[----:B------:R-:W-:Y:S02]  /*16220*/  R2UR UR6, R2 ;  /* 0x00000000020672ca */ /* 0x000fe400000e0000 */
[----:B------:R-:W-:Y:S01]  /*16230*/  R2UR UR7, R3 ;  /* 0x00000000030772ca */ /* 0x000fe200000e0000 */
[----:B------:R-:W-:Y:S02]  /*16240*/  WARPGROUP.DEPBAR.LE gsb0, 0x0 ;  /* 0x00008000000079c5 */ /* 0x000fe40000010000 */
[----:B------:R-:W-:-:S15]  /*16250*/  WARPGROUP.ARRIVE ;  /* 0x00000000000079c5 */ /* 0x000fde0000000000 */
[----:B------:R-:W-:-:S07]  /*16260*/  NOP ;  /* 0x0000000000007918 */ /* 0x000fce0000000000 */
[----:B------:R-:W-:Y:S03]  /*16270*/  HGMMA.64x256x16.F32 R24, R184, gdesc[UR4].tnspB, R24, gsb0 ;  /* 0x43e00004b8187df0 */ /* 0x000fe60008000818 */
[----:B------:R-:W-:Y:S02]  /*16280*/  WARPGROUP.DEPBAR.LE gsb0, 0x0 ;  /* 0x00008000000079c5 */ /* 0x000fe40000010000 */
[----:B------:R-:W-:Y:S01]  /*16290*/  IADD3 R186, R224, 0x1, -R22 ;  /* 0x00000001e0ba7810 */ /* 0x000fe20007ffe816 */
[----:B------:R0:W-:Y:S04]  /*162a0*/  @!P1 SYNCS.ARRIVE.TRANS64.RED.A1T0 RZ, [R232+URZ], RZ ;  /* 0x000000ffe8ff99a7 */ /* 0x0001e8000810043f */
[----:B------:R-:W-:-:S02]  /*162b0*/  IMAD.IADD R186, R186, 0x1, -R225 ;  /* 0x00000001baba7824 */ /* 0x000fc400078e0ae1 */
[----:B0-----:R-:W-:Y:S01]  /*162c0*/  IMAD.U32 R232, RZ, RZ, UR4 ;  /* 0x00000004ffe87e24 */ /* 0x001fe2000f8e00ff */
[----:B------:R-:W-:Y:S01]  /*162d0*/  ULDC UR4, c[0x0][0x9e0] ;  /* 0x0002780000047ab9 */ /* 0x000fe20000000800 */
[----:B------:R-:W-:-:S03]  /*162e0*/  IMAD R186, R235, -0x2, R186 ;  /* 0xfffffffeebba7824 */ /* 0x000fc600078e02ba */
[----:B------:R-:W-:-:S05]  /*162f0*/  LOP3.LUT R187, RZ, R232, RZ, 0x33, !PT ;  /* 0x000000e8ffbb7212 */ /* 0x000fca00078e33ff */
[----:B------:R-:W-:Y:S01]  /*16300*/  IMAD.IADD R187, R187, 0x1, R186 ;  /* 0x00000001bbbb7824 */ /* 0x000fe200078e02ba */
[----:B------:R-:W-:-:S03]  /*16310*/  IADD3 R186, R186, UR4, RZ ;  /* 0x00000004baba7c10 */ /* 0x000fc6000fffe0ff */
[C---:B------:R-:W-:Y:S02]  /*16320*/  IMAD.IADD R184, R23.reuse, 0x1, R187 ;  /* 0x0000000117b87824 */ /* 0x040fe400078e02bb */
[----:B------:R-:W-:Y:S01]  /*16330*/  IMAD.IADD R185, R23, 0x1, R186 ;  /* 0x0000000117b97824 */ /* 0x000fe200078e02ba */
[----:B------:R-:W-:Y:S06]  /*16340*/  @!P2 BRA `(.L_x_1577) ;  /* 0x000000000064a947 */ /* 0x000fec0003800000 */
[----:B------:R-:W2:Y:S01]  /*16350*/  LDL R205, [R1+0x1c] ;  /* 0x00001c0001cd7983 */ /* 0x000ea20000100800 */
[----:B------:R-:W-:Y:S01]  /*16360*/  BSSY B2, `(.L_x_1578) ;  /* 0x0000013000027945 */ /* 0x000fe20003800000 */
[----:B--2---:R-:W-:-:S05]  /*16370*/  IMAD.IADD R188, R23, 0x1, R205 ;  /* 0x0000000117bc7824 */ /* 0x004fca00078e02cd */
[----:B------:R-:W-:-:S13]  /*16380*/  ISETP.GT.AND P3, PT, R188, -0x1, PT ;  /* 0xffffffffbc00780c */ /* 0x000fda0003f64270 */
[----:B------:R-:W-:Y:S05]  /*16390*/  @P3 BRA `(.L_x_1579) ;  /* 0x0000000000243947 */ /* 0x000fea0003800000 */
[----:B------:R-:W-:Y:S01]  /*163a0*/  ULDC UR4, c[0x0][0x9e4] ;  /* 0x0002790000047ab9 */ /* 0x000fe20000000800 */
[----:B------:R-:W-:Y:S02]  /*163b0*/  LOP3.LUT R188, RZ, R188, RZ, 0x33, !PT ;  /* 0x000000bcffbc7212 */ /* 0x000fe400078e33ff */
[----:B------:R-:W-:-:S04]  /*163c0*/  MOV R189, UR4 ;  /* 0x0000000400bd7c02 */ /* 0x000fc80008000f00 */
[----:B------:R-:W-:-:S13]  /*163d0*/  ISETP.NE.AND P3, PT, R189, 0x1, PT ;  /* 0x00000001bd00780c */ /* 0x000fda0003f65270 */
[----:B------:R-:W0:Y:S02]  /*163e0*/  @P3 LDC.64 R2, c[0x0][0x9e8] ;  /* 0x00027a00ff023b82 */ /* 0x000e240000000a00 */
[----:B0-----:R-:W-:-:S05]  /*163f0*/  @P3 IMAD.HI.U32 R2, R188, R2, RZ ;  /* 0x00000002bc023227 */ /* 0x001fca00078e00ff */
[----:B------:R-:W-:-:S04]  /*16400*/  @P3 SHF.R.U32.HI R188, RZ, R3, R2 ;  /* 0x00000003ffbc3219 */ /* 0x000fc80000011602 */
[----:B------:R-:W-:Y:S01]  /*16410*/  LOP3.LUT R188, RZ, R188, RZ, 0x33, !PT ;  /* 0x000000bcffbc7212 */ /* 0x000fe200078e33ff */
[----:B------:R-:W-:Y:S06]  /*16420*/  BRA `(.L_x_1580) ;  /* 0x0000000000187947 */ /* 0x000fec0003800000 */
.L_x_1579:
[----:B------:R-:W-:Y:S02]  /*16430*/  ULDC UR4, c[0x0][0x9e4] ;  /* 0x0002790000047ab9 */ /* 0x000fe40000000800 */
[----:B------:R-:W-:-:S05]  /*16440*/  IMAD.U32 R189, RZ, RZ, UR4 ;  /* 0x00000004ffbd7e24 */ /* 0x000fca000f8e00ff */
[----:B------:R-:W-:-:S13]  /*16450*/  ISETP.NE.AND P3, PT, R189, 0x1, PT ;  /* 0x00000001bd00780c */ /* 0x000fda0003f65270 */
[----:B------:R-:W0:Y:S02]  /*16460*/  @P3 LDC.64 R2, c[0x0][0x9e8] ;  /* 0x00027a00ff023b82 */ /* 0x000e240000000a00 */
[----:B0-----:R-:W-:-:S05]  /*16470*/  @P3 IMAD.HI.U32 R2, R188, R2, RZ ;  /* 0x00000002bc023227 */ /* 0x001fca00078e00ff */
[----:B------:R-:W-:-:S07]  /*16480*/  @P3 SHF.R.U32.HI R188, RZ, R3, R2 ;  /* 0x00000003ffbc3219 */ /* 0x000fce0000011602 */
.L_x_1580:
[----:B------:R-:W-:Y:S05]  /*16490*/  BSYNC B2 ;  /* 0x0000000000027941 */ /* 0x000fea0003800000 */
.L_x_1578:
[----:B------:R-:W-:-:S04]  /*164a0*/  IMAD R188, R188, R189, -R22 ;  /* 0x000000bdbcbc7224 */ /* 0x000fc800078e0a16 */
[----:B------:R-:W-:-:S05]  /*164b0*/  IMAD R188, R235, -0x2, R188 ;  /* 0xfffffffeebbc7824 */ /* 0x000fca00078e02bc */
[----:B------:R-:W-:Y:S02]  /*164c0*/  VIMNMX R184, R184, R188, !PT ;  /* 0x000000bcb8b87248 */ /* 0x000fe40007fe0100 */
[----:B------:R-:W-:-:S07]  /*164d0*/  VIADDMNMX R185, R188, R189, R185, PT ;  /* 0x000000bdbcb97246 */ /* 0x000fce00038001b9 */
.L_x_1577:
[----:B------:R-:W-:Y:S02]  /*164e0*/  ISETP.GT.AND P3, PT, R204, -0x1, PT ;  /* 0xffffffffcc00780c */ /* 0x000fe40003f64270 */
[----:B------:R-:W-:Y:S02]  /*164f0*/  IADD3 R186, R186, 0x8, R23 ;  /* 0x00000008baba7810 */ /* 0x000fe40007ffe017 */
[C---:B------:R-:W-:Y:S02]  /*16500*/  ISETP.GT.AND P4, PT, R184.reuse, RZ, P3 ;  /* 0x000000ffb800720c */ /* 0x040fe40001f84270 */
[C---:B------:R-:W-:Y:S02]  /*16510*/  ISETP.GT.AND P6, PT, R184.reuse, 0x1, P3 ;  /* 0x00000001b800780c */ /* 0x040fe40001fc4270 */
        /* <DEDUP_REMOVED lines=51> */
[----:B------:R-:W2:Y:S01]  /*16850*/  LDL R189, [R1+0x2c] ;  /* 0x00002c0001bd7983 */ /* 0x000ea20000100800 */
[----:B------:R-:W-:Y:S02]  /*16860*/  ULDC UR4, c[0x0][0x9e4] ;  /* 0x0002790000047ab9 */ /* 0x000fe40000000800 */
[----:B------:R-:W-:-:S05]  /*16870*/  IMAD.U32 R164, RZ, RZ, UR4 ;  /* 0x00000004ffa47e24 */ /* 0x000fca000f8e00ff */
[----:B------:R-:W-:-:S13]  /*16880*/  ISETP.NE.AND P4, PT, R164, 0x1, PT ;  /* 0x00000001a400780c */ /* 0x000fda0003f85270 */
[----:B------:R-:W0:Y:S01]  /*16890*/  @P4 LDC.64 R2, c[0x0][0x9e8] ;  /* 0x00027a00ff024b82 */ /* 0x000e220000000a00 */
[----:B--2---:R-:W-:-:S05]  /*168a0*/  VIADD R184, R189, 0x8 ;  /* 0x00000008bdb87836 */ /* 0x004fca0000000000 */
[----:B------:R-:W-:-:S05]  /*168b0*/  LOP3.LUT R184, RZ, R184, RZ, 0x33, !PT ;  /* 0x000000b8ffb87212 */ /* 0x000fca00078e33ff */
[----:B0-----:R-:W-:-:S05]  /*168c0*/  @P4 IMAD.HI.U32 R2, R184, R2, RZ ;  /* 0x00000002b8024227 */ /* 0x001fca00078e00ff */
[----:B------:R-:W-:-:S04]  /*168d0*/  @P4 SHF.R.U32.HI R184, RZ, R3, R2 ;  /* 0x00000003ffb84219 */ /* 0x000fc80000011602 */
[----:B------:R-:W-:Y:S01]  /*168e0*/  LOP3.LUT R184, RZ, R184, RZ, 0x33, !PT ;  /* 0x000000b8ffb87212 */ /* 0x000fe200078e33ff */
[----:B------:R-:W-:Y:S06]  /*168f0*/  BRA `(.L_x_1584) ;  /* 0x00000000001c7947 */ /* 0x000fec0003800000 */
.L_x_1583:
[----:B------:R-:W-:Y:S01]  /*16900*/  ULDC UR4, c[0x0][0x9e4] ;  /* 0x0002790000047ab9 */ /* 0x000fe20000000800 */
[----:B------:R-:W-:Y:S01]  /*16910*/  IMAD.MOV.U32 R184, RZ, RZ, R231 ;  /* 0x000000ffffb87224 */ /* 0x000fe200078e00e7 */
[----:B------:R-:W-:-:S04]  /*16920*/  MOV R164, UR4 ;  /* 0x0000000400a47c02 */ /* 0x000fc80008000f00 */
[----:B------:R-:W-:-:S13]  /*16930*/  ISETP.NE.AND P4, PT, R164, 0x1, PT ;  /* 0x00000001a400780c */ /* 0x000fda0003f85270 */
[----:B------:R-:W0:Y:S02]  /*16940*/  @P4 LDC.64 R2, c[0x0][0x9e8] ;  /* 0x00027a00ff024b82 */ /* 0x000e240000000a00 */
[----:B0-----:R-:W-:-:S05]  /*16950*/  @P4 IMAD.HI.U32 R2, R231, R2, RZ ;  /* 0x00000002e7024227 */ /* 0x001fca00078e00ff */
[----:B------:R-:W-:-:S07]  /*16960*/  @P4 SHF.R.U32.HI R184, RZ, R3, R2 ;  /* 0x00000003ffb84219 */ /* 0x000fce0000011602 */
.L_x_1584:
[----:B------:R-:W-:Y:S05]  /*16970*/  BSYNC B2 ;  /* 0x0000000000027941 */ /* 0x000fea0003800000 */
.L_x_1582:
[----:B------:R-:W-:-:S04]  /*16980*/  IMAD R22, R184, R164, -R22 ;  /* 0x000000a4b8167224 */ /* 0x000fc800078e0a16 */
[----:B------:R-:W-:-:S05]  /*16990*/  IMAD R22, R235, -0x2, R22 ;  /* 0xfffffffeeb167824 */ /* 0x000fca00078e0216 */
[----:B------:R-:W-:Y:S02]  /*169a0*/  VIMNMX R187, R187, R22, !PT ;  /* 0x00000016bbbb7248 */ /* 0x000fe40007fe0100 */
[----:B------:R-:W-:-:S07]  /*169b0*/  VIADDMNMX R186, R22, R164, R186, PT ;  /* 0x000000a416ba7246 */ /* 0x000fce00038001ba */
.L_x_1581:
[----:B------:R-:W-:Y:S01]  /*169c0*/  @!P1 VIADD R0, R0, 0x30860 ;  /* 0x0003086000009836 */ /* 0x000fe20000000000 */
[----:B------:R-:W2:Y:S01]  /*169d0*/  LDL R205, [R1+0x30] ;  /* 0x0000300001cd7983 */ /* 0x000ea20000100800 */
[C---:B------:R-:W-:Y:S01]  /*169e0*/  ISETP.GT.AND P6, PT, R187.reuse, 0x9, P3 ;  /* 0x00000009bb00780c */ /* 0x040fe20001fc4270 */
[----:B------:R-:W-:Y:S01]  /*169f0*/  ULDC UR4, c[0x0][0x988] ;  /* 0x0002620000047ab9 */ /* 0x000fe20000000800 */
[----:B------:R-:W-:Y:S01]  /*16a00*/  ISETP.GT.AND P5, PT, R187, 0x1, P3 ;  /* 0x00000001bb00780c */ /* 0x000fe20001fa4270 */
[----:B------:R-:W-:Y:S01]  /*16a10*/  IMAD.U32 R3, RZ, RZ, UR4 ;  /* 0x00000004ff037e24 */ /* 0x000fe2000f8e00ff */
[----:B------:R-:W-:Y:S02]  /*16a20*/  @!P1 PRMT R0, RZ, 0x654, R0 ;  /* 0x00000654ff009816 */ /* 0x000fe40000000000 */
[C---:B------:R-:W-:Y:S02]  /*16a30*/  ISETP.LT.OR P6, PT, R186.reuse, 0xa, P6 ;  /* 0x0000000aba00780c */ /* 0x040fe400037c1670 */
[----:B------:R0:W-:Y:S01]  /*16a40*/  @!P1 SYNCS.ARRIVE.TRANS64.RED.A1T0 RZ, [R0+URZ], RZ ;  /* 0x000000ff00ff99a7 */ /* 0x0001e2000810043f */
[----:B------:R-:W-:-:S02]  /*16a50*/  ISETP.LT.OR P5, PT, R186, 0x2, P5 ;  /* 0x00000002ba00780c */ /* 0x000fc40002fa1670 */
[----:B------:R-:W-:Y:S02]  /*16a60*/  FSEL R159, R159, -INF , !P6 ;  /* 0xff8000009f9f7808 */ /* 0x000fe40007000000 */
[----:B------:R-:W-:Y:S02]  /*16a70*/  ISETP.GT.AND P6, PT, R187, 0x18, P3 ;  /* 0x00000018bb00780c */ /* 0x000fe40001fc4270 */
[----:B------:R-:W-:Y:S02]  /*16a80*/  FSEL R155, R155, -INF , !P5 ;  /* 0xff8000009b9b7808 */ /* 0x000fe40006800000 */
[----:B0-----:R-:W-:Y:S02]  /*16a90*/  FMNMX.FTZ R0, R152, R5, !PT ;  /* 0x0000000598007209 */ /* 0x001fe40007810000 */
[----:B------:R-:W-:Y:S02]  /*16aa0*/  ISETP.LT.OR P6, PT, R186, 0x19, P6 ;  /* 0x00000019ba00780c */ /* 0x000fe400037c1670 */
[----:B------:R-:W-:-:S02]  /*16ab0*/  FMNMX.FTZ R0, R153, R0, !PT ;  /* 0x0000000099007209 */ /* 0x000fc40007810000 */
[----:B------:R-:W-:Y:S02]  /*16ac0*/  FSEL R166, R166, -INF , !P6 ;  /* 0xff800000a6a67808 */ /* 0x000fe40007000000 */
[----:B------:R-:W-:Y:S02]  /*16ad0*/  FMNMX.FTZ R0, R156, R0, !PT ;  /* 0x000000009c007209 */ /* 0x000fe40007810000 */
[----:B------:R-:W-:Y:S02]  /*16ae0*/  ISETP.GT.AND P6, PT, R187, 0x21, P3 ;  /* 0x00000021bb00780c */ /* 0x000fe40001fc4270 */
[----:B------:R-:W-:Y:S02]  /*16af0*/  FMNMX.FTZ R0, R157, R0, !PT ;  /* 0x000000009d007209 */ /* 0x000fe40007810000 */
[----:B------:R-:W-:Y:S02]  /*16b00*/  ISETP.LT.OR P6, PT, R186, 0x22, P6 ;  /* 0x00000022ba00780c */ /* 0x000fe400037c1670 */
[----:B------:R-:W-:-:S02]  /*16b10*/  FMNMX.FTZ R0, R160, R0, !PT ;  /* 0x00000000a0007209 */ /* 0x000fc40007810000 */
[----:B------:R-:W-:Y:S02]  /*16b20*/  FSEL R171, R171, -INF , !P6 ;  /* 0xff800000abab7808 */ /* 0x000fe40007000000 */
[----:B------:R-:W-:Y:S02]  /*16b30*/  FMNMX.FTZ R0, R161, R0, !PT ;  /* 0x00000000a1007209 */ /* 0x000fe40007810000 */
[----:B------:R-:W-:Y:S02]  /*16b40*/  ISETP.GT.AND P6, PT, R187, RZ, P3 ;  /* 0x000000ffbb00720c */ /* 0x000fe40001fc4270 */
[----:B------:R-:W-:Y:S02]  /*16b50*/  FMNMX.FTZ R0, R188, R0, !PT ;  /* 0x00000000bc007209 */ /* 0x000fe40007810000 */
        /* <DEDUP_REMOVED lines=19> */
[----:B------:R-:W-:Y:S01]  /*16c90*/  ISETP.GT.AND P6, PT, R187, 0x38, P3 ;  /* 0x00000038bb00780c */ /* 0x000fe20001fc4270 */
[----:B------:R-:W0:Y:S01]  /*16ca0*/  SHFL.BFLY PT, R2, R0, 0x2, 0x1f ;  /* 0x0c401f0000027f89 */ /* 0x000e2200000e0000 */
[----:B------:R-:W-:-:S02]  /*16cb0*/  FSEL R174, R174, -INF , !P5 ;  /* 0xff800000aeae7808 */ /* 0x000fc40006800000 */
[----:B------:R-:W-:Y:S02]  /*16cc0*/  ISETP.GT.AND P5, PT, R187, 0x30, P3 ;  /* 0x00000030bb00780c */ /* 0x000fe40001fa4270 */
[C---:B------:R-:W-:Y:S02]  /*16cd0*/  ISETP.LT.OR P6, PT, R186.reuse, 0x39, P6 ;  /* 0x00000039ba00780c */ /* 0x040fe400037c1670 */
[----:B------:R-:W-:Y:S02]  /*16ce0*/  ISETP.LT.OR P5, PT, R186, 0x31, P5 ;  /* 0x00000031ba00780c */ /* 0x000fe40002fa1670 */
[----:B------:R-:W-:Y:S02]  /*16cf0*/  FSEL R182, R182, -INF , !P6 ;  /* 0xff800000b6b67808 */ /* 0x000fe40007000000 */
[----:B------:R-:W-:Y:S02]  /*16d00*/  FSEL R178, R178, -INF , !P5 ;  /* 0xff800000b2b27808 */ /* 0x000fe40006800000 */
[----:B0-----:R-:W-:-:S05]  /*16d10*/  FMNMX.FTZ R2, R0, R2, !PT ;  /* 0x0000000200027209 */ /* 0x001fca0007810000 */
[----:B------:R-:W0:Y:S02]  /*16d20*/  SHFL.BFLY PT, R164, R2, 0x1, 0x1f ;  /* 0x0c201f0002a47f89 */ /* 0x000e2400000e0000 */
[----:B0-----:R-:W-:-:S04]  /*16d30*/  FMNMX.FTZ R164, R2, R164, !PT ;  /* 0x000000a402a47209 */ /* 0x001fc80007810000 */
[C---:B------:R-:W-:Y:S01]  /*16d40*/  FSETP.NEU.FTZ.AND P4, PT, R164.reuse, -INF , PT ;  /* 0xff800000a400780b */ /* 0x040fe20003f9d000 */
[----:B------:R-:W-:-:S03]  /*16d50*/  FMUL.FTZ R0, R164, R3 ;  /* 0x00000003a4007220 */ /* 0x000fc60000410000 */
[----:B------:R-:W-:Y:S02]  /*16d60*/  FSEL R2, R164, RZ, P4 ;  /* 0x000000ffa4027208 */ /* 0x000fe40002000000 */
[----:B------:R-:W-:Y:S02]  /*16d70*/  FSEL R0, R0, RZ, P4 ;  /* 0x000000ff00007208 */ /* 0x000fe40002000000 */
[----:B------:R-:W-:Y:S01]  /*16d80*/  ISETP.GT.AND P4, PT, R187, 0x8, P3 ;  /* 0x00000008bb00780c */ /* 0x000fe20001f84270 */
[----:B------:R-:W-:Y:S01]  /*16d90*/  FADD.FTZ R2, -R2, R5 ;  /* 0x0000000502027221 */ /* 0x000fe20000010100 */
[----:B------:R-:W-:Y:S01]  /*16da0*/  FMNMX.FTZ R5, R154, R4, !PT ;  /* 0x000000049a057209 */ /* 0x000fe20007810000 */
[-CC-:B------:R-:W-:Y:S01]  /*16db0*/  FFMA.FTZ R152, R152, R3.reuse, -R0.reuse ;  /* 0x0000000398987223 */ /* 0x180fe20000010800 */
[----:B------:R-:W-:Y:S01]  /*16dc0*/  ISETP.LT.OR P4, PT, R186, 0x9, P4 ;  /* 0x00000009ba00780c */ /* 0x000fe20002781670 */
[--C-:B------:R-:W-:Y:S01]  /*16dd0*/  FFMA.FTZ R153, R153, R3, -R0.reuse ;  /* 0x0000000399997223 */ /* 0x100fe20000010800 */
[----:B------:R-:W-:Y:S01]  /*16de0*/  FMNMX.FTZ R5, R155, R5, !PT ;  /* 0x000000059b057209 */ /* 0x000fe20007810000 */
[-C--:B------:R-:W-:Y:S01]  /*16df0*/  FMUL.FTZ R2, R2, R3.reuse ;  /* 0x0000000302027220 */ /* 0x080fe20000410000 */
[----:B------:R-:W-:Y:S01]  /*16e00*/  FSEL R158, R158, -INF , !P4 ;  /* 0xff8000009e9e7808 */ /* 0x000fe20006000000 */
[-CC-:B------:R-:W-:Y:S01]  /*16e10*/  FFMA.FTZ R156, R156, R3.reuse, -R0.reuse ;  /* 0x000000039c9c7223 */ /* 0x180fe20000010800 */
[----:B------:R-:W-:Y:S01]  /*16e20*/  ISETP.GT.AND P4, PT, R187, 0x11, P3 ;  /* 0x00000011bb00780c */ /* 0x000fe20001f84270 */
[--C-:B------:R-:W-:Y:S01]  /*16e30*/  FFMA.FTZ R157, R157, R3, -R0.reuse ;  /* 0x000000039d9d7223 */ /* 0x100fe20000010800 */
[----:B------:R-:W-:Y:S01]  /*16e40*/  FMNMX.FTZ R5, R158, R5, !PT ;  /* 0x000000059e057209 */ /* 0x000fe20007810000 */
[-CC-:B------:R-:W-:Y:S01]  /*16e50*/  FFMA.FTZ R160, R160, R3.reuse, -R0.reuse ;  /* 0x00000003a0a07223 */ /* 0x180fe20000010800 */
[----:B------:R-:W-:Y:S01]  /*16e60*/  ISETP.LT.OR P4, PT, R186, 0x12, P4 ;  /* 0x00000012ba00780c */ /* 0x000fe20002781670 */
[--C-:B------:R-:W-:Y:S01]  /*16e70*/  FFMA.FTZ R161, R161, R3, -R0.reuse ;  /* 0x00000003a1a17223 */ /* 0x100fe20000010800 */
[----:B------:R-:W-:Y:S01]  /*16e80*/  FMNMX.FTZ R5, R159, R5, !PT ;  /* 0x000000059f057209 */ /* 0x000fe20007810000 */
[-CC-:B------:R-:W-:Y:S01]  /*16e90*/  FFMA.FTZ R188, R188, R3.reuse, -R0.reuse ;  /* 0x00000003bcbc7223 */ /* 0x180fe20000010800 */
[----:B------:R-:W-:Y:S01]  /*16ea0*/  FSEL R163, R163, -INF , !P4 ;  /* 0xff800000a3a37808 */ /* 0x000fe20006000000 */
[--C-:B------:R-:W-:Y:S01]  /*16eb0*/  FFMA.FTZ R165, R165, R3, -R0.reuse ;  /* 0x00000003a5a57223 */ /* 0x100fe20000010800 */
[----:B------:R-:W-:Y:S01]  /*16ec0*/  FMNMX.FTZ R5, R162, R5, !PT ;  /* 0x00000005a2057209 */ /* 0x000fe20007810000 */
        /* <DEDUP_REMOVED lines=14> */
[----:B------:R-:W-:Y:S01]  /*16fb0*/  FFMA.FTZ R181, R181, R3, -R0 ;  /* 0x00000003b5b57223 */ /* 0x000fe20000010800 */
[----:B------:R-:W-:Y:S01]  /*16fc0*/  FMNMX.FTZ R5, R170, R5, !PT ;  /* 0x00000005aa057209 */ /* 0x000fe20007810000 */
[----:B------:R-:W-:Y:S01]  /*16fd0*/  MUFU.EX2 R152, R152 ;  /* 0x0000009800987308 */ /* 0x000fe20000000800 */
[----:B------:R-:W-:-:S02]  /*16fe0*/  ISETP.LT.OR P4, PT, R186, 0x2a, P4 ;  /* 0x0000002aba00780c */ /* 0x000fc40002781670 */
[----:B------:R-:W-:Y:S02]  /*16ff0*/  FMNMX.FTZ R5, R171, R5, !PT ;  /* 0x00000005ab057209 */ /* 0x000fe40007810000 */
[----:B------:R-:W-:Y:S02]  /*17000*/  FSEL R175, R175, -INF , !P4 ;  /* 0xff800000afaf7808 */ /* 0x000fe40006000000 */
[----:B------:R-:W-:Y:S01]  /*17010*/  ISETP.GT.AND P4, PT, R187, 0x31, P3 ;  /* 0x00000031bb00780c */ /* 0x000fe20001f84270 */
[----:B------:R-:W0:Y:S01]  /*17020*/  MUFU.EX2 R0, R2 ;  /* 0x0000000200007308 */ /* 0x000e220000000800 */
[----:B------:R-:W-:Y:S02]  /*17030*/  FMNMX.FTZ R5, R174, R5, !PT ;  /* 0x00000005ae057209 */ /* 0x000fe40007810000 */
[----:B------:R-:W-:Y:S02]  /*17040*/  ISETP.LT.OR P4, PT, R186, 0x32, P4 ;  /* 0x00000032ba00780c */ /* 0x000fe40002781670 */
[----:B------:R-:W-:-:S02]  /*17050*/  FMNMX.FTZ R5, R175, R5, !PT ;  /* 0x00000005af057209 */ /* 0x000fc40007810000 */
[----:B------:R-:W-:Y:S01]  /*17060*/  ISETP.GT.AND P3, PT, R187, 0x39, P3 ;  /* 0x00000039bb00780c */ /* 0x000fe20001f64270 */
[----:B------:R-:W1:Y:S01]  /*17070*/  MUFU.EX2 R153, R153 ;  /* 0x0000009900997308 */ /* 0x000e620000000800 */
[----:B------:R-:W-:Y:S02]  /*17080*/  FSEL R179, R179, -INF , !P4 ;  /* 0xff800000b3b37808 */ /* 0x000fe40006000000 */
[----:B------:R-:W-:Y:S02]  /*17090*/  FMNMX.FTZ R5, R178, R5, !PT ;  /* 0x00000005b2057209 */ /* 0x000fe40007810000 */
[----:B------:R-:W-:Y:S02]  /*170a0*/  ISETP.LT.OR P3, PT, R186, 0x3a, P3 ;  /* 0x0000003aba00780c */ /* 0x000fe40001f61670 */
[----:B------:R-:W-:Y:S01]  /*170b0*/  FMNMX.FTZ R5, R179, R5, !PT ;  /* 0x00000005b3057209 */ /* 0x000fe20007810000 */
[----:B------:R-:W3:Y:S01]  /*170c0*/  MUFU.EX2 R156, R156 ;  /* 0x0000009c009c7308 */ /* 0x000ee20000000800 */
[----:B------:R-:W-:Y:S01]  /*170d0*/  FSEL R183, R183, -INF , !P3 ;  /* 0xff800000b7b77808 */ /* 0x000fe20005800000 */
[----:B0-----:R-:W-:Y:S01]  /*170e0*/  FFMA.FTZ R2, R0, R228, R152 ;  /* 0x000000e400027223 */ /* 0x001fe20000010098 */
[----:B------:R-:W-:-:S04]  /*170f0*/  FMNMX.FTZ R5, R182, R5, !PT ;  /* 0x00000005b6057209 */ /* 0x000fc80007810000 */
[----:B------:R-:W-:Y:S01]  /*17100*/  FMNMX.FTZ R5, R183, R5, !PT ;  /* 0x00000005b7057209 */ /* 0x000fe20007810000 */
[----:B------:R-:W0:Y:S01]  /*17110*/  MUFU.EX2 R157, R157 ;  /* 0x0000009d009d7308 */ /* 0x000e220000000800 */
[C---:B-1----:R-:W-:Y:S01]  /*17120*/  F2FP.F16.F32.PACK_AB R196, R153.reuse, R152 ;  /* 0x0000009899c4723e */ /* 0x042fe200000000ff */
[----:B------:R-:W-:Y:S02]  /*17130*/  FADD.FTZ R2, R153, R2 ;  /* 0x0000000299027221 */ /* 0x000fe40000010000 */
[----:B------:R-:W1:Y:S04]  /*17140*/  SHFL.BFLY PT, R22, R5, 0x2, 0x1f ;  /* 0x0c401f0005167f89 */ /* 0x000e6800000e0000 */
[----:B------:R-:W4:Y:S01]  /*17150*/  MUFU.EX2 R160, R160 ;  /* 0x000000a000a07308 */ /* 0x000f220000000800 */
[----:B---3--:R-:W-:-:S07]  /*17160*/  FADD.FTZ R2, R156, R2 ;  /* 0x000000029c027221 */ /* 0x008fce0000010000 */
[----:B------:R-:W3:Y:S01]  /*17170*/  MUFU.EX2 R161, R161 ;  /* 0x000000a100a17308 */ /* 0x000ee20000000800 */
[C---:B0-----:R-:W-:Y:S01]  /*17180*/  FADD.FTZ R2, R157.reuse, R2 ;  /* 0x000000029d027221 */ /* 0x041fe20000010000 */
[----:B------:R-:W-:-:S06]  /*17190*/  F2FP.F16.F32.PACK_AB R198, R157, R156 ;  /* 0x0000009c9dc6723e */ /* 0x000fcc00000000ff */
[----:B------:R-:W-:Y:S01]  /*171a0*/  MUFU.EX2 R188, R188 ;  /* 0x000000bc00bc7308 */ /* 0x000fe20000000800 */
[----:B----4-:R-:W-:Y:S01]  /*171b0*/  FADD.FTZ R2, R160, R2 ;  /* 0x00000002a0027221 */ /* 0x010fe20000010000 */
[----:B-1----:R-:W-:-:S06]  /*171c0*/  FMNMX.FTZ R5, R5, R22, !PT ;  /* 0x0000001605057209 */ /* 0x002fcc0007810000 */
[----:B------:R-:W0:Y:S01]  /*171d0*/  MUFU.EX2 R165, R165 ;  /* 0x000000a500a57308 */ /* 0x000e220000000800 */
[----:B------:R-:W1:Y:S01]  /*171e0*/  SHFL.BFLY PT, R152, R5, 0x1, 0x1f ;  /* 0x0c201f0005987f89 */ /* 0x000e6200000e0000 */
[C---:B---3--:R-:W-:Y:S01]  /*171f0*/  FADD.FTZ R2, R161.reuse, R2 ;  /* 0x00000002a1027221 */ /* 0x048fe20000010000 */
[----:B------:R-:W-:-:S05]  /*17200*/  F2FP.F16.F32.PACK_AB R192, R161, R160 ;  /* 0x000000a0a1c0723e */ /* 0x000fca00000000ff */
[----:B------:R-:W3:Y:S08]  /*17210*/  MUFU.EX2 R168, R168 ;  /* 0x000000a800a87308 */ /* 0x000ef00000000800 */
[----:B------:R-:W4:Y:S01]  /*17220*/  MUFU.EX2 R169, R169 ;  /* 0x000000a900a97308 */ /* 0x000f220000000800 */
[----:B0-----:R-:W-:-:S07]  /*17230*/  F2FP.F16.F32.PACK_AB R194, R165, R188 ;  /* 0x000000bca5c2723e */ /* 0x001fce00000000ff */
[----:B------:R-:W-:Y:S01]  /*17240*/  MUFU.EX2 R172, R172 ;  /* 0x000000ac00ac7308 */ /* 0x000fe20000000800 */
[----:B-1----:R-:W-:-:S04]  /*17250*/  FMNMX.FTZ R152, R5, R152, !PT ;  /* 0x0000009805987209 */ /* 0x002fc80007810000 */
[C---:B------:R-:W-:Y:S01]  /*17260*/  FSETP.NEU.FTZ.AND P3, PT, R152.reuse, -INF , PT ;  /* 0xff8000009800780b */ /* 0x040fe20003f7d000 */
[C---:B------:R-:W-:Y:S02]  /*17270*/  FMUL.FTZ R5, R152.reuse, R3 ;  /* 0x0000000398057220 */ /* 0x040fe40000410000 */
[----:B------:R-:W0:Y:S01]  /*17280*/  MUFU.EX2 R173, R173 ;  /* 0x000000ad00ad7308 */ /* 0x000e220000000800 */
[----:B------:R-:W-:Y:S02]  /*17290*/  FSEL R22, R152, RZ, P3 ;  /* 0x000000ff98167208 */ /* 0x000fe40001800000 */
[----:B------:R-:W-:-:S03]  /*172a0*/  FSEL R5, R5, RZ, P3 ;  /* 0x000000ff05057208 */ /* 0x000fc60001800000 */
[----:B------:R-:W-:Y:S01]  /*172b0*/  FADD.FTZ R22, -R22, R4 ;  /* 0x0000000416167221 */ /* 0x000fe20000010100 */
[----:B------:R-:W-:Y:S01]  /*172c0*/  FADD.FTZ R4, R188, R2 ;  /* 0x00000002bc047221 */ /* 0x000fe20000010000 */
[-CC-:B------:R-:W-:Y:S01]  /*172d0*/  FFMA.FTZ R154, R154, R3.reuse, -R5.reuse ;  /* 0x000000039a9a7223 */ /* 0x180fe20000010805 */
[-CC-:B------:R-:W-:Y:S01]  /*172e0*/  FFMA.FTZ R155, R155, R3.reuse, -R5.reuse ;  /* 0x000000039b9b7223 */ /* 0x180fe20000010805 */
[-C--:B------:R-:W-:Y:S01]  /*172f0*/  FMUL.FTZ R22, R22, R3.reuse ;  /* 0x0000000316167220 */ /* 0x080fe20000410000 */
        /* <DEDUP_REMOVED lines=11> */
[----:B------:R1:W5:Y:S01]  /*173b0*/  MUFU.EX2 R2, R22 ;  /* 0x0000001600027308 */ /* 0x0003620000000800 */
[-CC-:B------:R-:W-:Y:S01]  /*173c0*/  FFMA.FTZ R178, R178, R3.reuse, -R5.reuse ;  /* 0x00000003b2b27223 */ /* 0x180fe20000010805 */
[----:B------:R-:W-:Y:S01]  /*173d0*/  FADD.FTZ R4, R165, R4 ;  /* 0x00000004a5047221 */ /* 0x000fe20000010000 */
[-CC-:B------:R-:W-:Y:S01]  /*173e0*/  FFMA.FTZ R179, R179, R3.reuse, -R5.reuse ;  /* 0x00000003b3b37223 */ /* 0x180fe20000010805 */
[-CC-:B------:R-:W-:Y:S01]  /*173f0*/  FFMA.FTZ R182, R182, R3.reuse, -R5.reuse ;  /* 0x00000003b6b67223 */ /* 0x180fe20000010805 */
[----:B------:R-:W-:Y:S01]  /*17400*/  FFMA.FTZ R5, R183, R3, -R5 ;  /* 0x00000003b7057223 */ /* 0x000fe20000010805 */
[----:B---3--:R-:W-:Y:S01]  /*17410*/  FADD.FTZ R4, R168, R4 ;  /* 0x00000004a8047221 */ /* 0x008fe20000010000 */
[C---:B--2---:R-:W-:Y:S01]  /*17420*/  ISETP.GT.AND P3, PT, R204.reuse, R205, PT ;  /* 0x000000cdcc00720c */ /* 0x044fe20003f64270 */
[----:B------:R-:W2:Y:S01]  /*17430*/  MUFU.EX2 R155, R155 ;  /* 0x0000009b009b7308 */ /* 0x000ea20000000800 */
[C---:B----4-:R-:W-:Y:S01]  /*17440*/  F2FP.F16.F32.PACK_AB R188, R169.reuse, R168 ;  /* 0x000000a8a9bc723e */ /* 0x050fe200000000ff */
[----:B------:R-:W-:Y:S01]  /*17450*/  FADD.FTZ R4, R169, R4 ;  /* 0x00000004a9047221 */ /* 0x000fe20000010000 */
[C---:B0-----:R-:W-:Y:S01]  /*17460*/  F2FP.F16.F32.PACK_AB R190, R173.reuse, R172 ;  /* 0x000000acadbe723e */ /* 0x041fe200000000ff */
[----:B------:R-:W-:Y:S01]  /*17470*/  IMAD.MOV.U32 R205, RZ, RZ, R233 ;  /* 0x000000ffffcd7224 */ /* 0x000fe200078e00e9 */
[----:B------:R-:W-:Y:S01]  /*17480*/  IADD3 R204, R204, -0x1, RZ ;  /* 0xffffffffcccc7810 */ /* 0x000fe20007ffe0ff */
[----:B------:R-:W-:Y:S01]  /*17490*/  FADD.FTZ R4, R172, R4 ;  /* 0x00000004ac047221 */ /* 0x000fe20000010000 */
[----:B-1----:R-:W-:Y:S01]  /*174a0*/  IMAD.MOV.U32 R22, RZ, RZ, R230 ;  /* 0x000000ffff167224 */ /* 0x002fe200078e00e6 */
[----:B------:R-:W0:Y:S01]  /*174b0*/  MUFU.EX2 R158, R158 ;  /* 0x0000009e009e7308 */ /* 0x000e220000000800 */
[----:B-----5:R-:W-:Y:S01]  /*174c0*/  FFMA.FTZ R227, R2, R227, R154 ;  /* 0x000000e302e37223 */ /* 0x020fe2000001009a */
[----:B------:R-:W-:-:S06]  /*174d0*/  FADD.FTZ R4, R173, R4 ;  /* 0x00000004ad047221 */ /* 0x000fcc0000010000 */
        /* <DEDUP_REMOVED lines=31> */
[----:B--2---:R-:W-:-:S07]  /*176d0*/  FADD.FTZ R227, R178, R227 ;  /* 0x000000e3b2e37221 */ /* 0x004fce0000010000 */
[----:B------:R-:W2:Y:S01]  /*176e0*/  MUFU.EX2 R180, R180 ;  /* 0x000000b400b47308 */ /* 0x000ea20000000800 */
[C---:B0-----:R-:W-:Y:S01]  /*176f0*/  FADD.FTZ R4, R177.reuse, R4 ;  /* 0x00000004b1047221 */ /* 0x041fe20000010000 */
[----:B------:R-:W-:-:S06]  /*17700*/  F2FP.F16.F32.PACK_AB R184, R177, R176 ;  /* 0x000000b0b1b8723e */ /* 0x000fcc00000000ff */
[----:B------:R-:W0:Y:S01]  /*17710*/  MUFU.EX2 R182, R182 ;  /* 0x000000b600b67308 */ /* 0x000e220000000800 */
[C---:B-1----:R-:W-:Y:S01]  /*17720*/  FADD.FTZ R227, R179.reuse, R227 ;  /* 0x000000e3b3e37221 */ /* 0x042fe20000010000 */
[----:B------:R-:W-:-:S06]  /*17730*/  F2FP.F16.F32.PACK_AB R185, R179, R178 ;  /* 0x000000b2b3b9723e */ /* 0x000fcc00000000ff */
[----:B------:R-:W1:Y:S01]  /*17740*/  MUFU.EX2 R181, R181 ;  /* 0x000000b500b57308 */ /* 0x000e620000000800 */
[----:B--2---:R-:W-:-:S07]  /*17750*/  FADD.FTZ R4, R180, R4 ;  /* 0x00000004b4047221 */ /* 0x004fce0000010000 */
[----:B------:R-:W2:Y:S01]  /*17760*/  MUFU.EX2 R5, R5 ;  /* 0x0000000500057308 */ /* 0x000ea20000000800 */
[----:B0-----:R-:W-:Y:S01]  /*17770*/  FADD.FTZ R227, R182, R227 ;  /* 0x000000e3b6e37221 */ /* 0x001fe20000010000 */
[C---:B-1----:R-:W-:Y:S01]  /*17780*/  FADD.FTZ R228, R181.reuse, R4 ;  /* 0x00000004b5e47221 */ /* 0x042fe20000010000 */
[----:B------:R-:W-:Y:S02]  /*17790*/  F2FP.F16.F32.PACK_AB R186, R181, R180 ;  /* 0x000000b4b5ba723e */ /* 0x000fe400000000ff */
[----:B------:R-:W-:Y:S01]  /*177a0*/  MOV R4, R152 ;  /* 0x0000009800047202 */ /* 0x000fe20000000f00 */
[C---:B--2---:R-:W-:Y:S01]  /*177b0*/  FADD.FTZ R227, R5.reuse, R227 ;  /* 0x000000e305e37221 */ /* 0x044fe20000010000 */
[----:B------:R-:W-:Y:S01]  /*177c0*/  F2FP.F16.F32.PACK_AB R187, R5, R182 ;  /* 0x000000b605bb723e */ /* 0x000fe200000000ff */
[----:B------:R-:W-:Y:S01]  /*177d0*/  IMAD.MOV.U32 R5, RZ, RZ, R164 ;  /* 0x000000ffff057224 */ /* 0x000fe200078e00a4 */
[----:B------:R-:W-:Y:S06]  /*177e0*/  @P3 BRA `(.L_x_1585) ;  /* 0xffffffd400583947 */ /* 0x000fec000383ffff */
[----:B------:R-:W-:Y:S05]  /*177f0*/  BSYNC B0 ;  /* 0x0000000000007941 */ /* 0x000fea0003800000 */
.L_x_1566:
[----:B------:R-:W-:Y:S01]  /*17800*/  IMAD.MOV.U32 R4, RZ, RZ, R152 ;  /* 0x000000ffff047224 */ /* 0x000fe200078e0098 */
[----:B------:R-:W-:Y:S01]  /*17810*/  MOV R205, R233 ;  /* 0x000000e900cd7202 */ /* 0x000fe20000000f00 */
[----:B------:R-:W-:Y:S02]  /*17820*/  IMAD.MOV.U32 R5, RZ, RZ, R164 ;  /* 0x000000ffff057224 */ /* 0x000fe400078e00a4 */
[----:B------:R-:W-:-:S07]  /*17830*/  IMAD.MOV.U32 R22, RZ, RZ, R230 ;  /* 0x000000ffff167224 */ /* 0x000fce00078e00e6 */
.L_x_1565:
[----:B------:R-:W-:Y:S05]  /*17840*/  BSYNC B1 ;  /* 0x0000000000017941 */ /* 0x000fea0003800000 */
.L_x_1564:
[----:B------:R-:W2:Y:S01]  /*17850*/  LDL R152, [R1+0x14] ;  /* 0x0000140001987983 */ /* 0x000ea20000100800 */
[----:B------:R-:W0:Y:S01]  /*17860*/  LDC R154, c[0x0][0x9e4] ;  /* 0x00027900ff9a7b82 */ /* 0x000e220000000800 */
[----:B------:R-:W-:Y:S02]  /*17870*/  IADD3 R23, R224, 0x80, -R225 ;  /* 0x00000080e0177810 */ /* 0x000fe40007ffe8e1 */
[----:B0-----:R-:W-:-:S03]  /*17880*/  ISETP.GE.AND P5, PT, R154, 0x1, PT ;  /* 0x000000019a00780c */ /* 0x001fc60003fa6270 */
[----:B--2---:R-:W-:-:S04]  /*17890*/  IMAD R23, R152, 0x80, R23 ;  /* 0x0000008098177824 */ /* 0x004fc800078e0217 */
[----:B------:R-:W-:-:S06]  /*178a0*/  IMAD.IADD R232, R23, 0x1, -R232 ;  /* 0x0000000117e87824 */ /* 0x000fcc00078e0ae8 */
[----:B------:R-:W-:Y:S05]  /*178b0*/  @!P5 BRA `(.L_x_1586) ;  /* 0x000000000044d947 */ /* 0x000fea0003800000 */
        /* <DEDUP_REMOVED lines=10> */
.L_x_1588:
[----:B------:R-:W-:-:S13]  /*17960*/  ISETP.NE.AND P2, PT, R154, 0x1, PT ;  /* 0x000000019a00780c */ /* 0x000fda0003f45270 */
[----:B------:R-:W0:Y:S02]  /*17970*/  @P2 LDC.64 R152, c[0x0][0x9e8] ;  /* 0x00027a00ff982b82 */ /* 0x000e240000000a00 */
[----:B0-----:R-:W-:-:S05]  /*17980*/  @P2 IMAD.HI.U32 R152, R23, R152, RZ ;  /* 0x0000009817982227 */ /* 0x001fca00078e00ff */
[----:B------:R-:W-:-:S07]  /*17990*/  @P2 SHF.R.U32.HI R23, RZ, R153, R152 ;  /* 0x00000099ff172219 */ /* 0x000fce0000011698 */
.L_x_1589:
[----:B------:R-:W-:Y:S05]  /*179a0*/  BSYNC B0 ;  /* 0x0000000000007941 */ /* 0x000fea0003800000 */
.L_x_1587:
[----:B------:R-:W-:-:S05]  /*179b0*/  IMAD R23, R23, R154, RZ ;  /* 0x0000009a17177224 */ /* 0x000fca00078e02ff */
[----:B------:R-:W-:-:S07]  /*179c0*/  VIMNMX R232, R232, R23, !PT ;  /* 0x00000017e8e87248 */ /* 0x000fce0007fe0100 */
.L_x_1586:
[----:B------:R-:W2:Y:S01]  /*179d0*/  LDL R152, [R1+0x50] ;  /* 0x0000500001987983 */ /* 0x000ea20000100800 */
[----:B------:R-:W-:Y:S01]  /*179e0*/  VIADD R232, R232, 0x3f ;  /* 0x0000003fe8e87836 */ /* 0x000fe20000000000 */
[----:B------:R-:W-:Y:S04]  /*179f0*/  BSSY B0, `(.L_x_1590) ;  /* 0x0000209000007945 */ /* 0x000fe80003800000 */
[----:B------:R-:W-:-:S04]  /*17a00*/  SHF.R.S32.HI R23, RZ, 0x1f, R232 ;  /* 0x0000001fff177819 */ /* 0x000fc800000114e8 */
[----:B------:R-:W-:-:S04]  /*17a10*/  LEA.HI R23, R23, R232, RZ, 0x6 ;  /* 0x000000e817177211 */ /* 0x000fc800078f30ff */
[----:B------:R-:W-:-:S04]  /*17a20*/  SHF.R.S32.HI R23, RZ, 0x6, R23 ;  /* 0x00000006ff177819 */ /* 0x000fc80000011417 */
[----:B--2---:R-:W-:-:S04]  /*17a30*/  VIMNMX R237, R152, R23, !PT ;  /* 0x0000001798ed7248 */ /* 0x004fc80007fe0100 */
[----:B------:R-:W-:-:S13]  /*17a40*/  ISETP.GE.AND P2, PT, R204, R237, PT ;  /* 0x000000edcc00720c */ /* 0x000fda0003f46270 */
[----:B------:R-:W-:Y:S05]  /*17a50*/  @!P2 BRA `(.L_x_1591) ;  /* 0x000000200008a947 */ /* 0x000fea0003800000 */
[----:B------:R-:W-:Y:S01]  /*17a60*/  BSSY B1, `(.L_x_1591) ;  /* 0x0000201000017945 */ /* 0x000fe20003800000 */
[----:B------:R-:W-:Y:S01]  /*17a70*/  MOV R230, R4 ;  /* 0x0000000400e67202 */ /* 0x000fe20000000f00 */
[----:B------:R-:W-:Y:S02]  /*17a80*/  IMAD.MOV.U32 R23, RZ, RZ, R5 ;  /* 0x000000ffff177224 */ /* 0x000fe400078e0005 */
[----:B------:R-:W-:Y:S02]  /*17a90*/  IMAD.MOV.U32 R231, RZ, RZ, R205 ;  /* 0x000000ffffe77224 */ /* 0x000fe400078e00cd */
[----:B------:R-:W-:-:S07]  /*17aa0*/  IMAD.MOV.U32 R232, RZ, RZ, R22 ;  /* 0x000000ffffe87224 */ /* 0x000fce00078e0016 */
.L_x_1602:
[----:B------:R-:W-:-:S04]  /*17ab0*/  IADD3 R22, R232, 0x1, RZ ;  /* 0x00000001e8167810 */ /* 0x000fc80007ffe0ff */
[----:B------:R-:W-:-:S04]  /*17ac0*/  ISETP.NE.AND P2, PT, R22, 0x2, PT ;  /* 0x000000021600780c */ /* 0x000fc80003f45270 */
[----:B------:R-:W-:Y:S02]  /*17ad0*/  SEL R205, RZ, 0x1, P2 ;  /* 0x00000001ffcd7807 */ /* 0x000fe40001000000 */
[----:B------:R-:W-:Y:S02]  /*17ae0*/  SEL R22, R22, RZ, P2 ;  /* 0x000000ff16167207 */ /* 0x000fe40001000000 */
[----:B------:R-:W-:Y:S01]  /*17af0*/  LOP3.LUT R205, R231, R205, RZ, 0x3c, !PT ;  /* 0x000000cde7cd7212 */ /* 0x000fe200078e3cff */
[----:B------:R-:W-:Y:S06]  /*17b00*/  @!P0 BRA `(.L_x_1592) ;  /* 0x0000000000048947 */ /* 0x000fec0003800000 */
[----:B------:R-:W-:Y:S01]  /*17b10*/  BPT.TRAP 0x1 ;  /* 0x000000040000795c */ /* 0x000fe20000300000 */
.L_x_1592:
[----:B------:R-:W-:Y:S01]  /*17b20*/  IMAD R4, R22, 0x8, R16 ;  /* 0x0000000816047824 */ /* 0x000fe200078e0210 */
[----:B------:R-:W-:-:S04]  /*17b30*/  SHF.L.U32 R5, R205, 0x1f, RZ ;  /* 0x0000001fcd057819 */ /* 0x000fc800000006ff */
[----:B------:R0:W1:Y:S01]  /*17b40*/  SYNCS.PHASECHK.TRANS64.TRYWAIT P2, [R4+URZ+0x30830], R5 ;  /* 0x03083005040075a7 */ /* 0x000062000804017f */
[----:B------:R-:W-:Y:S05]  /*17b50*/  @!P0 BRA `(.L_x_1593) ;  /* 0x0000000000048947 */ /* 0x000fea0003800000 */
[----:B------:R-:W-:Y:S01]  /*17b60*/  BPT.TRAP 0x1 ;  /* 0x000000040000795c */ /* 0x000fe20000300000 */
.L_x_1593:
[----:B------:R-:W2:Y:S01]  /*17b70*/  LDL R3, [R1+0x18] ;  /* 0x0000180001037983 */ /* 0x000ea20000100800 */
[----:B------:R-:W-:Y:S01]  /*17b80*/  BSSY B2, `(.L_x_1594) ;  /* 0x0000007000027945 */ /* 0x000fe20003800000 */
[----:B--2---:R-:W-:-:S04]  /*17b90*/  IMAD R156, R22, 0x800, R3 ;  /* 0x00000800169c7824 */ /* 0x004fc800078e0203 */
[C---:B------:R-:W-:Y:S01]  /*17ba0*/  VIADD R153, R156.reuse, 0x2 ;  /* 0x000000029c997836 */ /* 0x040fe20000000000 */
[----:B------:R-:W-:Y:S01]  /*17bb0*/  IADD3 R3, R156, 0x4, RZ ;  /* 0x000000049c037810 */ /* 0x000fe20007ffe0ff */
[----:B-1----:R-:W-:Y:S06]  /*17bc0*/  @P2 BRA `(.L_x_1595) ;  /* 0x0000000000082947 */ /* 0x002fec0003800000 */
[----:B------:R-:W1:Y:S02]  /*17bd0*/  SYNCS.PHASECHK.TRANS64.TRYWAIT P2, [R4+URZ+0x30830], R5 ;  /* 0x03083005040075a7 */ /* 0x000e64000804017f */
[----:B-1----:R-:W-:Y:S05]  /*17be0*/  @!P2 BRA `(.L_x_1596) ;  /* 0x0000010c0098a947 */ /* 0x002fea0003800000 */
.L_x_1595:
[----:B------:R-:W-:Y:S05]  /*17bf0*/  BSYNC B2 ;  /* 0x0000000000027941 */ /* 0x000fea0003800000 */
.L_x_1594:
[----:B01----:R-:W-:Y:S01]  /*17c00*/  IMAD.MOV.U32 R4, RZ, RZ, R156 ;  /* 0x000000ffff047224 */ /* 0x003fe200078e009c */
[----:B------:R-:W-:Y:S01]  /*17c10*/  R2UR UR12, R216 ;  /* 0x00000000d80c72ca */ /* 0x000fe200000e0000 */
[----:B------:R-:W-:Y:S01]  /*17c20*/  VIADD R152, R156, 0x6 ;  /* 0x000000069c987836 */ /* 0x000fe20000000000 */
[----:B------:R-:W-:Y:S01]  /*17c30*/  R2UR UR13, R217 ;  /* 0x00000000d90d72ca */ /* 0x000fe200000e0000 */
[----:B------:R-:W-:Y:S01]  /*17c40*/  IMAD.MOV.U32 R5, RZ, RZ, 0x40000040 ;  /* 0x40000040ff057424 */ /* 0x000fe200078e00ff */
[----:B------:R-:W-:Y:S01]  /*17c50*/  R2UR UR6, R4 ;  /* 0x00000000040672ca */ /* 0x000fe200000e0000 */
[----:B------:R-:W-:Y:S01]  /*17c60*/  VIADD R154, R156, 0x204 ;  /* 0x000002049c9a7836 */ /* 0x000fe20000000000 */
[----:B------:R-:W-:Y:S01]  /*17c70*/  MOV R4, R153 ;  /* 0x0000009900047202 */ /* 0x000fe20000000f00 */
[----:B------:R-:W-:Y:S01]  /*17c80*/  IMAD.MOV.U32 R153, RZ, RZ, 0x40000040 ;  /* 0x40000040ff997424 */ /* 0x000fe200078e00ff */
[----:B------:R-:W-:Y:S01]  /*17c90*/  R2UR UR10, R152 ;  /* 0x00000000980a72ca */ /* 0x000fe200000e0000 */
[----:B------:R-:W-:Y:S01]  /*17ca0*/  IMAD.MOV.U32 R155, RZ, RZ, 0x40000040 ;  /* 0x40000040ff9b7424 */ /* 0x000fe200078e00ff */
[----:B------:R-:W-:Y:S01]  /*17cb0*/  R2UR UR4, R4 ;  /* 0x00000000040472ca */ /* 0x000fe200000e0000 */
[----:B------:R-:W-:Y:S01]  /*17cc0*/  IMAD.MOV.U32 R4, RZ, RZ, R3 ;  /* 0x000000ffff047224 */ /* 0x000fe200078e0003 */
[----:B------:R-:W-:Y:S01]  /*17cd0*/  R2UR UR11, R153 ;  /* 0x00000000990b72ca */ /* 0x000fe200000e0000 */
[-C--:B------:R-:W-:Y:S01]  /*17ce0*/  FMUL.FTZ R24, R24, R0.reuse ;  /* 0x0000000018187220 */ /* 0x080fe20000410000 */
        /* <DEDUP_REMOVED lines=10> */
[----:B------:R-:W-:Y:S01]  /*17d90*/  IADD3 R154, R156, 0x400, RZ ;  /* 0x000004009c9a7810 */ /* 0x000fe20007ffe0ff */
[-C--:B------:R-:W-:Y:S01]  /*17da0*/  FMUL.FTZ R32, R32, R0.reuse ;  /* 0x0000000020207220 */ /* 0x080fe20000410000 */
[----:B------:R-:W-:Y:S01]  /*17db0*/  R2UR UR18, R152 ;  /* 0x00000000981272ca */ /* 0x000fe200000e0000 */
[----:B------:R-:W-:Y:S01]  /*17dc0*/  VIADD R152, R156, 0x402 ;  /* 0x000004029c987836 */ /* 0x000fe20000000000 */
[----:B------:R-:W-:Y:S01]  /*17dd0*/  R2UR UR26, R4 ;  /* 0x00000000041a72ca */ /* 0x000fe200000e0000 */
[----:B------:R-:W-:Y:S01]  /*17de0*/  VIADD R4, R156, 0x404 ;  /* 0x000004049c047836 */ /* 0x000fe20000000000 */
[----:B------:R-:W-:Y:S01]  /*17df0*/  R2UR UR30, R154 ;  /* 0x000000009a1e72ca */ /* 0x000fe200000e0000 */
[----:B------:R-:W-:Y:S01]  /*17e00*/  VIADD R154, R156, 0x406 ;  /* 0x000004069c9a7836 */ /* 0x000fe20000000000 */
[----:B------:R-:W-:Y:S01]  /*17e10*/  MOV R233, UR11 ;  /* 0x0000000b00e97c02 */ /* 0x000fe20008000f00 */
[----:B------:R-:W-:Y:S01]  /*17e20*/  UMOV UR11, UR5 ;  /* 0x00000005000b7c82 */ /* 0x000fe20008000000 */
[----:B------:R-:W-:Y:S01]  /*17e30*/  MOV R3, UR10 ;  /* 0x0000000a00037c02 */ /* 0x000fe20008000f00 */
[----:B------:R-:W-:Y:S01]  /*17e40*/  UMOV UR10, UR4 ;  /* 0x00000004000a7c82 */ /* 0x000fe20008000000 */
[----:B------:R-:W-:Y:S01]  /*17e50*/  R2UR UR7, R5 ;  /* 0x00000000050772ca */ /* 0x000fe200000e0000 */
[-C--:B------:R-:W-:Y:S01]  /*17e60*/  FMUL.FTZ R33, R33, R0.reuse ;  /* 0x0000000021217220 */ /* 0x080fe20000410000 */
[----:B------:R-:W-:Y:S01]  /*17e70*/  R2UR UR34, R152 ;  /* 0x00000000982272ca */ /* 0x000fe200000e0000 */
[----:B------:R-:W-:Y:S01]  /*17e80*/  VIADD R152, R156, 0x604 ;  /* 0x000006049c987836 */ /* 0x000fe20000000000 */
[----:B------:R-:W-:Y:S01]  /*17e90*/  R2UR UR38, R4 ;  /* 0x00000000042672ca */ /* 0x000fe200000e0000 */
[-C--:B------:R-:W-:Y:S01]  /*17ea0*/  FMUL.FTZ R36, R36, R0.reuse ;  /* 0x0000000024247220 */ /* 0x080fe20000410000 */
[----:B------:R-:W-:Y:S01]  /*17eb0*/  R2UR UR42, R154 ;  /* 0x000000009a2a72ca */ /* 0x000fe200000e0000 */
[----:B------:R-:W-:Y:S01]  /*17ec0*/  VIADD R154, R156, 0x602 ;  /* 0x000006029c9a7836 */ /* 0x000fe20000000000 */
[----:B------:R-:W-:Y:S01]  /*17ed0*/  R2UR UR4, R6 ;  /* 0x00000000060472ca */ /* 0x000fe200000e0000 */
[-C--:B------:R-:W-:Y:S01]  /*17ee0*/  FMUL.FTZ R37, R37, R0.reuse ;  /* 0x0000000025257220 */ /* 0x080fe20000410000 */
[----:B------:R-:W-:Y:S01]  /*17ef0*/  R2UR UR5, R7 ;  /* 0x00000000070572ca */ /* 0x000fe200000e0000 */
[-C--:B------:R-:W-:Y:S01]  /*17f00*/  FMUL.FTZ R40, R40, R0.reuse ;  /* 0x0000000028287220 */ /* 0x080fe20000410000 */
[----:B------:R-:W-:Y:S01]  /*17f10*/  IADD3 R4, R156, 0x600, RZ ;  /* 0x000006009c047810 */ /* 0x000fe20007ffe0ff */
[-C--:B------:R-:W-:Y:S01]  /*17f20*/  FMUL.FTZ R41, R41, R0.reuse ;  /* 0x0000000029297220 */ /* 0x080fe20000410000 */
        /* <DEDUP_REMOVED lines=28> */
[----:B------:R-:W-:Y:S01]  /*180f0*/  R2UR UR8, R222 ;  /* 0x00000000de0872ca */ /* 0x000fe200000e0000 */
[-C--:B------:R-:W-:Y:S01]  /*18100*/  FMUL.FTZ R65, R65, R0.reuse ;  /* 0x0000000041417220 */ /* 0x080fe20000410000 */
[----:B------:R-:W-:Y:S01]  /*18110*/  R2UR UR4, R220 ;  /* 0x00000000dc0472ca */ /* 0x000fe200000e0000 */
[-C--:B------:R-:W-:Y:S01]  /*18120*/  FMUL.FTZ R68, R68, R0.reuse ;  /* 0x0000000044447220 */ /* 0x080fe20000410000 */
[----:B------:R-:W-:Y:S01]  /*18130*/  R2UR UR5, R221 ;  /* 0x00000000dd0572ca */ /* 0x000fe200000e0000 */
[-C--:B------:R-:W-:Y:S01]  /*18140*/  FMUL.FTZ R69, R69, R0.reuse ;  /* 0x0000000045457220 */ /* 0x080fe20000410000 */
        /* <DEDUP_REMOVED lines=184> */
.L_x_1597:
[----:B------:R-:W-:Y:S02]  /*18cd0*/  SHF.L.U32 R0, R231, 0x1f, RZ ;  /* 0x0000001fe7007819 */ /* 0x000fe400000006ff */
[----:B------:R-:W-:-:S04]  /*18ce0*/  LEA R231, R232, R16, 0x3 ;  /* 0x00000010e8e77211 */ /* 0x000fc800078e18ff */
[----:B------:R0:W1:Y:S01]  /*18cf0*/  SYNCS.PHASECHK.TRANS64.TRYWAIT P2, [R231+URZ+0x30850], R0 ;  /* 0x03085000e70075a7 */ /* 0x000062000804017f */
[----:B------:R-:W-:Y:S05]  /*18d00*/  @!P0 BRA `(.L_x_1598) ;  /* 0x0000000000048947 */ /* 0x000fea0003800000 */
[----:B------:R-:W-:Y:S01]  /*18d10*/  BPT.TRAP 0x1 ;  /* 0x000000040000795c */ /* 0x000fe20000300000 */
.L_x_1598:
[----:B------:R-:W-:Y:S04]  /*18d20*/  BSSY B2, `(.L_x_1599) ;  /* 0x0000004000027945 */ /* 0x000fe80003800000 */
[----:B-1----:R-:W-:Y:S05]  /*18d30*/  @P2 BRA `(.L_x_1600) ;  /* 0x0000000000082947 */ /* 0x002fea0003800000 */
[----:B------:R-:W1:Y:S02]  /*18d40*/  SYNCS.PHASECHK.TRANS64.TRYWAIT P2, [R231+URZ+0x30850], R0 ;  /* 0x03085000e70075a7 */ /* 0x000e64000804017f */
[----:B-1----:R-:W-:Y:S05]  /*18d50*/  @!P2 BRA `(.L_x_1601) ;  /* 0x000000fc0050a947 */ /* 0x002fea0003800000 */
.L_x_1600:
[----:B------:R-:W-:Y:S05]  /*18d60*/  BSYNC B2 ;  /* 0x0000000000027941 */ /* 0x000fea0003800000 */
.L_x_1599:
[----:B01----:R-:W-:Y:S01]  /*18d70*/  VIADD R0, R16, 0x400 ;  /* 0x0000040010007836 */ /* 0x003fe20000000000 */
[----:B------:R-:W-:Y:S01]  /*18d80*/  WARPGROUP.ARRIVE ;  /* 0x00000000000079c5 */ /* 0x000fe20000000000 */
[----:B------:R-:W-:Y:S01]  /*18d90*/  IMAD.MOV.U32 R3, RZ, RZ, 0x40000040 ;  /* 0x40000040ff037424 */ /* 0x000fe200078e00ff */
[----:B------:R-:W-:Y:S01]  /*18da0*/  ULDC UR4, c[0x0][0x988] ;  /* 0x0002620000047ab9 */ /* 0x000fe20000000800 */
[----:B------:R-:W-:Y:S01]  /*18db0*/  IMAD.MOV.U32 R5, RZ, RZ, 0x40000040 ;  /* 0x40000040ff057424 */ /* 0x000fe200078e00ff */
[----:B------:R-:W-:Y:S01]  /*18dc0*/  SHF.R.U32.HI R0, RZ, 0x4, R0 ;  /* 0x00000004ff007819 */ /* 0x000fe20000011600 */
[----:B------:R-:W-:Y:S01]  /*18dd0*/  @!P1 VIADD R231, R231, 0x30860 ;  /* 0x00030860e7e79836 */ /* 0x000fe20000000000 */
[----:B------:R-:W-:Y:S01]  /*18de0*/  R2UR UR7, R3 ;  /* 0x00000000030772ca */ /* 0x000fe200000e0000 */
[----:B------:R-:W-:Y:S01]  /*18df0*/  IMAD.MOV.U32 R3, RZ, RZ, 0x40000040 ;  /* 0x40000040ff037424 */ /* 0x000fe200078e00ff */
[----:B------:R-:W-:Y:S02]  /*18e00*/  LOP3.LUT R0, R0, 0x3fff, RZ, 0xc0, !PT ;  /* 0x00003fff00007812 */ /* 0x000fe400078ec0ff */
[C---:B------:R-:W-:Y:S01]  /*18e10*/  ISETP.GT.AND P2, PT, R204.reuse, R237, PT ;  /* 0x000000edcc00720c */ /* 0x040fe20003f44270 */
[----:B------:R-:W-:Y:S01]  /*18e20*/  VIADD R204, R204, 0xffffffff ;  /* 0xffffffffcccc7836 */ /* 0x000fe20000000000 */
[----:B------:R-:W-:-:S02]  /*18e30*/  LOP3.LUT R0, R0, 0x2000000, RZ, 0xfc, !PT ;  /* 0x0200000000007812 */ /* 0x000fc400078efcff */
[----:B------:R-:W-:-:S03]  /*18e40*/  @!P1 PRMT R231, RZ, 0x654, R231 ;  /* 0x00000654ffe79816 */ /* 0x000fc600000000e7 */
[----:B------:R-:W-:Y:S01]  /*18e50*/  IMAD R2, R232, 0x800, R0 ;  /* 0x00000800e8027824 */ /* 0x000fe200078e0200 */
[----:B------:R-:W-:Y:S02]  /*18e60*/  FMNMX.FTZ R0, R152, R23, !PT ;  /* 0x0000001798007209 */ /* 0x000fe40007810000 */
[----:B------:R-:W-:Y:S02]  /*18e70*/  MOV R232, R22 ;  /* 0x0000001600e87202 */ /* 0x000fe40000000f00 */
[C---:B------:R-:W-:Y:S02]  /*18e80*/  R2UR UR6, R2.reuse ;  /* 0x00000000020672ca */ /* 0x040fe400000e0000 */
[----:B------:R-:W-:Y:S02]  /*18e90*/  IADD3 R4, R2, 0x80, RZ ;  /* 0x0000008002047810 */ /* 0x000fe40007ffe0ff */
[----:B------:R-:W-:-:S04]  /*18ea0*/  FMNMX.FTZ R0, R153, R0, !PT ;  /* 0x0000000099007209 */ /* 0x000fc80007810000 */
[----:B------:R-:W-:-:S04]  /*18eb0*/  FMNMX.FTZ R0, R156, R0, !PT ;  /* 0x000000009c007209 */ /* 0x000fc80007810000 */
[----:B------:R-:W-:Y:S01]  /*18ec0*/  FMNMX.FTZ R0, R157, R0, !PT ;  /* 0x000000009d007209 */ /* 0x000fe20007810000 */
[----:B------:R-:W-:Y:S01]  /*18ed0*/  HGMMA.64x256x16.F32 R24, R196, gdesc[UR4].tnspB, R24, gsb0 ;  /* 0x43e00004c4187df0 */ /* 0x000fe20008000818 */
[----:B------:R-:W-:Y:S01]  /*18ee0*/  R2UR UR6, R4 ;  /* 0x00000000040672ca */ /* 0x000fe200000e0000 */
[----:B------:R-:W-:Y:S01]  /*18ef0*/  VIADD R4, R2, 0x100 ;  /* 0x0000010002047836 */ /* 0x000fe20000000000 */
[----:B------:R-:W-:Y:S01]  /*18f00*/  R2UR UR7, R5 ;  /* 0x00000000050772ca */ /* 0x000fe200000e0000 */
[----:B------:R-:W-:Y:S01]  /*18f10*/  IMAD.MOV.U32 R5, RZ, RZ, 0x40000040 ;  /* 0x40000040ff057424 */ /* 0x000fe200078e00ff */
[----:B------:R-:W-:Y:S02]  /*18f20*/  FMNMX.FTZ R0, R160, R0, !PT ;  /* 0x00000000a0007209 */ /* 0x000fe40007810000 */
        /* <DEDUP_REMOVED lines=17> */
[----:B------:R-:W0:Y:S02]  /*19040*/  SHFL.BFLY PT, R4, R0, 0x2, 0x1f ;  /* 0x0c401f0000047f89 */ /* 0x000e2400000e0000 */
[----:B0-----:R-:W-:Y:S02]  /*19050*/  FMNMX.FTZ R4, R0, R4, !PT ;  /* 0x0000000400047209 */ /* 0x001fe40007810000 */
[----:B------:R-:W-:-:S03]  /*19060*/  FMNMX.FTZ R0, R154, R230, !PT ;  /* 0x000000e69a007209 */ /* 0x000fc60007810000 */
[----:B------:R-:W0:Y:S01]  /*19070*/  SHFL.BFLY PT, R5, R4, 0x1, 0x1f ;  /* 0x0c201f0004057f89 */ /* 0x000e2200000e0000 */
[----:B------:R-:W-:-:S04]  /*19080*/  FMNMX.FTZ R0, R155, R0, !PT ;  /* 0x000000009b007209 */ /* 0x000fc80007810000 */
[----:B------:R-:W-:-:S04]  /*19090*/  FMNMX.FTZ R0, R158, R0, !PT ;  /* 0x000000009e007209 */ /* 0x000fc80007810000 */
[----:B------:R-:W-:-:S04]  /*190a0*/  FMNMX.FTZ R0, R159, R0, !PT ;  /* 0x000000009f007209 */ /* 0x000fc80007810000 */
[----:B------:R-:W-:-:S04]  /*190b0*/  FMNMX.FTZ R0, R162, R0, !PT ;  /* 0x00000000a2007209 */ /* 0x000fc80007810000 */
[----:B------:R-:W-:-:S04]  /*190c0*/  FMNMX.FTZ R0, R163, R0, !PT ;  /* 0x00000000a3007209 */ /* 0x000fc80007810000 */
[----:B------:R-:W-:Y:S02]  /*190d0*/  FMNMX.FTZ R0, R166, R0, !PT ;  /* 0x00000000a6007209 */ /* 0x000fe40007810000 */
        /* <DEDUP_REMOVED lines=13> */
[----:B------:R-:W-:Y:S01]  /*191b0*/  R2UR UR6, R2 ;  /* 0x00000000020672ca */ /* 0x000fe200000e0000 */
[----:B------:R-:W-:Y:S01]  /*191c0*/  FADD.FTZ R2, -R5, R23 ;  /* 0x0000001705027221 */ /* 0x000fe20000010100 */
[----:B------:R-:W-:Y:S01]  /*191d0*/  R2UR UR7, R3 ;  /* 0x00000000030772ca */ /* 0x000fe200000e0000 */
[----:B------:R-:W0:Y:S01]  /*191e0*/  SHFL.BFLY PT, R23, R4, 0x2, 0x1f ;  /* 0x0c401f0004177f89 */ /* 0x000e2200000e0000 */
[----:B------:R-:W-:-:S04]  /*191f0*/  IMAD.U32 R3, RZ, RZ, UR4 ;  /* 0x00000004ff037e24 */ /* 0x000fc8000f8e00ff */
[----:B------:R-:W-:-:S04]  /*19200*/  FMUL.FTZ R2, R2, R3 ;  /* 0x0000000302027220 */ /* 0x000fc80000410000 */
[----:B------:R1:W-:Y:S02]  /*19210*/  MUFU.EX2 R0, R2 ;  /* 0x0000000200007308 */ /* 0x0003e40000000800 */
[----:B-1----:R-:W-:-:S04]  /*19220*/  FMUL.FTZ R2, R5, R3 ;  /* 0x0000000305027220 */ /* 0x002fc80000410000 */
[-CC-:B------:R-:W-:Y:S01]  /*19230*/  FFMA.FTZ R198, R156, R3.reuse, -R2.reuse ;  /* 0x000000039cc67223 */ /* 0x180fe20000010802 */
[--C-:B------:R-:W-:Y:S01]  /*19240*/  FFMA.FTZ R156, R157, R3, -R2.reuse ;  /* 0x000000039d9c7223 */ /* 0x100fe20000010802 */
[----:B0-----:R-:W-:Y:S01]  /*19250*/  FMNMX.FTZ R4, R4, R23, !PT ;  /* 0x0000001704047209 */ /* 0x001fe20007810000 */
[-CC-:B------:R-:W-:Y:S01]  /*19260*/  FFMA.FTZ R196, R153, R3.reuse, -R2.reuse ;  /* 0x0000000399c47223 */ /* 0x180fe20000010802 */
[-CC-:B------:R-:W-:Y:S01]  /*19270*/  FFMA.FTZ R192, R161, R3.reuse, -R2.reuse ;  /* 0x00000003a1c07223 */ /* 0x180fe20000010802 */
[-CC-:B------:R-:W-:Y:S01]  /*19280*/  FFMA.FTZ R194, R165, R3.reuse, -R2.reuse ;  /* 0x00000003a5c27223 */ /* 0x180fe20000010802 */
[-CC-:B------:R-:W-:Y:S01]  /*19290*/  FFMA.FTZ R23, R169, R3.reuse, -R2.reuse ;  /* 0x00000003a9177223 */ /* 0x180fe20000010802 */
[----:B------:R-:W0:Y:S01]  /*192a0*/  SHFL.BFLY PT, R157, R4, 0x1, 0x1f ;  /* 0x0c201f00049d7f89 */ /* 0x000e2200000e0000 */
[--C-:B------:R-:W-:Y:S01]  /*192b0*/  FFMA.FTZ R153, R177, R3, -R2.reuse ;  /* 0x00000003b1997223 */ /* 0x100fe20000010802 */
[----:B------:R-:W-:Y:S08]  /*192c0*/  MUFU.EX2 R196, R196 ;  /* 0x000000c400c47308 */ /* 0x000ff00000000800 */
[----:B------:R-:W-:Y:S08]  /*192d0*/  MUFU.EX2 R198, R198 ;  /* 0x000000c600c67308 */ /* 0x000ff00000000800 */
[----:B------:R-:W-:Y:S01]  /*192e0*/  MUFU.EX2 R156, R156 ;  /* 0x0000009c009c7308 */ /* 0x000fe20000000800 */
[----:B0-----:R-:W-:Y:S01]  /*192f0*/  FMNMX.FTZ R4, R4, R157, !PT ;  /* 0x0000009d04047209 */ /* 0x001fe20007810000 */
[----:B------:R-:W-:-:S06]  /*19300*/  FFMA.FTZ R157, R181, R3, -R2 ;  /* 0x00000003b59d7223 */ /* 0x000fcc0000010802 */
[----:B------:R-:W-:Y:S01]  /*19310*/  MUFU.EX2 R192, R192 ;  /* 0x000000c000c07308 */ /* 0x000fe20000000800 */
[----:B------:R-:W-:-:S04]  /*19320*/  FMUL.FTZ R161, R4, R3 ;  /* 0x0000000304a17220 */ /* 0x000fc80000410000 */
[-CC-:B------:R-:W-:Y:S01]  /*19330*/  FFMA.FTZ R197, R154, R3.reuse, -R161.reuse ;  /* 0x000000039ac57223 */ /* 0x180fe200000108a1 */
[-CC-:B------:R-:W-:Y:S01]  /*19340*/  FFMA.FTZ R154, R155, R3.reuse, -R161.reuse ;  /* 0x000000039b9a7223 */ /* 0x180fe200000108a1 */
[-CC-:B------:R-:W-:Y:S01]  /*19350*/  FFMA.FTZ R199, R158, R3.reuse, -R161.reuse ;  /* 0x000000039ec77223 */ /* 0x180fe200000108a1 */
[----:B------:R-:W-:Y:S02]  /*19360*/  @!P1 IMAD R158, R22, 0x8, R16 ;  /* 0x00000008169e9824 */ /* 0x000fe400078e0210 */
[-CC-:B------:R-:W-:Y:S01]  /*19370*/  FFMA.FTZ R155, R159, R3.reuse, -R161.reuse ;  /* 0x000000039f9b7223 */ /* 0x180fe200000108a1 */
[-CC-:B------:R-:W-:Y:S01]  /*19380*/  FFMA.FTZ R193, R162, R3.reuse, -R161.reuse ;  /* 0x00000003a2c17223 */ /* 0x180fe200000108a1 */
[----:B------:R-:W-:Y:S01]  /*19390*/  MUFU.EX2 R197, R197 ;  /* 0x000000c500c57308 */ /* 0x000fe20000000800 */
[-CC-:B------:R-:W-:Y:S01]  /*193a0*/  FFMA.FTZ R163, R163, R3.reuse, -R161.reuse ;  /* 0x00000003a3a37223 */ /* 0x180fe200000108a1 */
[----:B------:R-:W-:Y:S01]  /*193b0*/  @!P1 IADD3 R159, R158, 0x30840, RZ ;  /* 0x000308409e9f9810 */ /* 0x000fe20007ffe0ff */
[-CC-:B------:R-:W-:Y:S01]  /*193c0*/  FFMA.FTZ R195, R166, R3.reuse, -R161.reuse ;  /* 0x00000003a6c37223 */ /* 0x180fe200000108a1 */
[-CC-:B------:R-:W-:Y:S01]  /*193d0*/  FFMA.FTZ R162, R171, R3.reuse, -R161.reuse ;  /* 0x00000003aba27223 */ /* 0x180fe200000108a1 */
[-C--:B------:R-:W-:Y:S01]  /*193e0*/  FFMA.FTZ R178, R178, R3.reuse, -R161 ;  /* 0x00000003b2b27223 */ /* 0x080fe200000108a1 */
[----:B------:R-:W-:Y:S01]  /*193f0*/  @!P1 PRMT R159, RZ, 0x654, R159 ;  /* 0x00000654ff9f9816 */ /* 0x000fe2000000009f */
[-CC-:B------:R-:W-:Y:S01]  /*19400*/  FFMA.FTZ R179, R179, R3.reuse, -R161.reuse ;  /* 0x00000003b3b37223 */ /* 0x180fe200000108a1 */
[----:B------:R-:W-:Y:S01]  /*19410*/  MUFU.EX2 R154, R154 ;  /* 0x0000009a009a7308 */ /* 0x000fe20000000800 */
[-CC-:B------:R-:W-:Y:S01]  /*19420*/  FFMA.FTZ R182, R182, R3.reuse, -R161.reuse ;  /* 0x00000003b6b67223 */ /* 0x180fe200000108a1 */
[----:B------:R-:W-:-:S06]  /*19430*/  FFMA.FTZ R183, R183, R3, -R161 ;  /* 0x00000003b7b77223 */ /* 0x000fcc00000108a1 */
[----:B------:R-:W-:Y:S08]  /*19440*/  MUFU.EX2 R199, R199 ;  /* 0x000000c700c77308 */ /* 0x000ff00000000800 */
[----:B------:R-:W-:Y:S08]  /*19450*/  MUFU.EX2 R155, R155 ;  /* 0x0000009b009b7308 */ /* 0x000ff00000000800 */
[----:B------:R0:W-:Y:S08]  /*19460*/  MUFU.EX2 R158, R163 ;  /* 0x000000a3009e7308 */ /* 0x0001f00000000800 */
[----:B------:R-:W-:Y:S01]  /*19470*/  MUFU.EX2 R193, R193 ;  /* 0x000000c100c17308 */ /* 0x000fe20000000800 */
[----:B0-----:R-:W-:-:S07]  /*19480*/  FFMA.FTZ R163, R175, R3, -R161 ;  /* 0x00000003afa37223 */ /* 0x001fce00000108a1 */
        /* <DEDUP_REMOVED lines=11> */
[----:B------:R-:W-:Y:S01]  /*19540*/  WARPGROUP.ARRIVE ;  /* 0x00000000000079c5 */ /* 0x000fe20000000000 */
[-CC-:B------:R-:W-:Y:S01]  /*19550*/  FFMA.FTZ R188, R168, R3.reuse, -R2.reuse ;  /* 0x00000003a8bc7223 */ /* 0x180fe20000010802 */
[-C--:B------:R-:W-:Y:S01]  /*19560*/  FFMA.FTZ R190, R172, R3.reuse, -R2 ;  /* 0x00000003acbe7223 */ /* 0x080fe20000010802 */
[-CC-:B------:R-:W-:Y:S01]  /*19570*/  FFMA.FTZ R189, R170, R3.reuse, -R161.reuse ;  /* 0x00000003aabd7223 */ /* 0x180fe200000108a1 */
[----:B------:R-:W-:Y:S02]  /*19580*/  FFMA.FTZ R191, R174, R3, -R161 ;  /* 0x00000003aebf7223 */ /* 0x000fe400000108a1 */
[----:B------:R-:W-:Y:S01]  /*19590*/  HGMMA.64x256x16.F32 R24, R184, gdesc[UR4].tnspB, R24, gsb0 ;  /* 0x43e00004b8187df0 */ /* 0x000fe20008000818 */
[----:B------:R-:W-:Y:S08]  /*195a0*/  MUFU.EX2 R188, R188 ;  /* 0x000000bc00bc7308 */ /* 0x000ff00000000800 */
[----:B------:R-:W-:Y:S08]  /*195b0*/  MUFU.EX2 R189, R189 ;  /* 0x000000bd00bd7308 */ /* 0x000ff00000000800 */
[----:B------:R-:W-:Y:S08]  /*195c0*/  MUFU.EX2 R190, R190 ;  /* 0x000000be00be7308 */ /* 0x000ff00000000800 */
[----:B------:R-:W-:Y:S01]  /*195d0*/  MUFU.EX2 R191, R191 ;  /* 0x000000bf00bf7308 */ /* 0x000fe20000000800 */
[----:B------:R-:W-:-:S02]  /*195e0*/  WARPGROUP.DEPBAR.LE gsb0, 0x0 ;  /* 0x00008000000079c5 */ /* 0x000fc40000010000 */
[-CC-:B------:R-:W-:Y:S01]  /*195f0*/  FFMA.FTZ R187, R152, R3.reuse, -R2.reuse ;  /* 0x0000000398bb7223 */ /* 0x180fe20000010802 */
[-CC-:B------:R-:W-:Y:S01]  /*19600*/  FFMA.FTZ R185, R160, R3.reuse, -R2.reuse ;  /* 0x00000003a0b97223 */ /* 0x180fe20000010802 */
[-CC-:B------:R-:W-:Y:S01]  /*19610*/  FFMA.FTZ R160, R164, R3.reuse, -R2.reuse ;  /* 0x00000003a4a07223 */ /* 0x180fe20000010802 */
[-CC-:B------:R-:W-:Y:S01]  /*19620*/  FFMA.FTZ R152, R173, R3.reuse, -R2.reuse ;  /* 0x00000003ad987223 */ /* 0x180fe20000010802 */
[-CC-:B------:R-:W-:Y:S01]  /*19630*/  FFMA.FTZ R184, R176, R3.reuse, -R2.reuse ;  /* 0x00000003b0b87223 */ /* 0x180fe20000010802 */
[-C--:B------:R-:W-:Y:S01]  /*19640*/  FFMA.FTZ R186, R180, R3.reuse, -R2 ;  /* 0x00000003b4ba7223 */ /* 0x080fe20000010802 */
[----:B------:R-:W-:Y:S01]  /*19650*/  FADD.FTZ R2, -R4, R230 ;  /* 0x000000e604027221 */ /* 0x000fe20000010100 */
[----:B------:R-:W0:Y:S01]  /*19660*/  MUFU.EX2 R187, R187 ;  /* 0x000000bb00bb7308 */ /* 0x000e220000000800 */
[----:B------:R1:W-:Y:S01]  /*19670*/  @!P1 SYNCS.ARRIVE.TRANS64.RED.A1T0 RZ, [R159+URZ], RZ ;  /* 0x000000ff9fff99a7 */ /* 0x0003e2000810043f */
[----:B------:R-:W-:Y:S02]  /*19680*/  IMAD.MOV.U32 R230, RZ, RZ, R4 ;  /* 0x000000ffffe67224 */ /* 0x000fe400078e0004 */
[----:B------:R-:W-:-:S04]  /*19690*/  FMUL.FTZ R2, R2, R3 ;  /* 0x0000000302027220 */ /* 0x000fc80000410000 */
[----:B------:R-:W-:Y:S01]  /*196a0*/  MUFU.EX2 R185, R185 ;  /* 0x000000b900b97308 */ /* 0x000fe20000000800 */
[----:B-1----:R-:W-:Y:S01]  /*196b0*/  FFMA.FTZ R159, R167, R3, -R161 ;  /* 0x00000003a79f7223 */ /* 0x002fe200000108a1 */
[----:B------:R1:W-:Y:S06]  /*196c0*/  @!P1 SYNCS.ARRIVE.TRANS64.RED.A1T0 RZ, [R231+URZ], RZ ;  /* 0x000000ffe7ff99a7 */ /* 0x0003ec000810043f */
[----:B------:R-:W2:Y:S01]  /*196d0*/  MUFU.EX2 R2, R2 ;  /* 0x0000000200027308 */ /* 0x000ea20000000800 */
[----:B0-----:R-:W-:Y:S01]  /*196e0*/  FFMA.FTZ R161, R0, R228, R187 ;  /* 0x000000e400a17223 */ /* 0x001fe200000100bb */
[----:B-1----:R-:W-:-:S03]  /*196f0*/  IMAD.MOV.U32 R231, RZ, RZ, R205 ;  /* 0x000000ffffe77224 */ /* 0x002fc600078e00cd */
[C---:B------:R-:W-:Y:S01]  /*19700*/  FADD.FTZ R161, R196.reuse, R161 ;  /* 0x000000a1c4a17221 */ /* 0x040fe20000010000 */
[----:B------:R-:W-:Y:S02]  /*19710*/  F2FP.F16.F32.PACK_AB R196, R196, R187 ;  /* 0x000000bbc4c4723e */ /* 0x000fe400000000ff */
[----:B------:R-:W0:Y:S01]  /*19720*/  MUFU.EX2 R160, R160 ;  /* 0x000000a000a07308 */ /* 0x000e220000000800 */
[----:B------:R-:W-:Y:S01]  /*19730*/  FADD.FTZ R164, R198, R161 ;  /* 0x000000a1c6a47221 */ /* 0x000fe20000010000 */
[C---:B------:R-:W-:Y:S02]  /*19740*/  F2FP.F16.F32.PACK_AB R198, R156.reuse, R198 ;  /* 0x000000c69cc6723e */ /* 0x040fe400000000ff */
[----:B------:R-:W-:Y:S01]  /*19750*/  F2FP.F16.F32.PACK_AB R187, R183, R182 ;  /* 0x000000b6b7bb723e */ /* 0x000fe200000000ff */
[----:B------:R-:W-:-:S03]  /*19760*/  FADD.FTZ R164, R156, R164 ;  /* 0x000000a49ca47221 */ /* 0x000fc60000010000 */
[----:B------:R-:W1:Y:S01]  /*19770*/  MUFU.EX2 R159, R159 ;  /* 0x0000009f009f7308 */ /* 0x000e620000000800 */
[----:B--2---:R-:W-:Y:S01]  /*19780*/  FFMA.FTZ R227, R2, R227, R197 ;  /* 0x000000e302e37223 */ /* 0x004fe200000100c5 */
[----:B------:R-:W-:Y:S01]  /*19790*/  FADD.FTZ R164, R185, R164 ;  /* 0x000000a4b9a47221 */ /* 0x000fe20000010000 */
[C---:B------:R-:W-:Y:S02]  /*197a0*/  F2FP.F16.F32.PACK_AB R197, R154.reuse, R197 ;  /* 0x000000c59ac5723e */ /* 0x040fe400000000ff */
[----:B------:R-:W-:Y:S01]  /*197b0*/  FADD.FTZ R227, R154, R227 ;  /* 0x000000e39ae37221 */ /* 0x000fe20000010000 */
[C---:B------:R-:W-:Y:S01]  /*197c0*/  FADD.FTZ R164, R192.reuse, R164 ;  /* 0x000000a4c0a47221 */ /* 0x040fe20000010000 */
[----:B------:R-:W-:Y:S01]  /*197d0*/  F2FP.F16.F32.PACK_AB R192, R192, R185 ;  /* 0x000000b9c0c0723e */ /* 0x000fe200000000ff */
[----:B------:R-:W2:Y:S01]  /*197e0*/  MUFU.EX2 R152, R152 ;  /* 0x0000009800987308 */ /* 0x000ea20000000800 */
[----:B------:R-:W-:Y:S01]  /*197f0*/  FADD.FTZ R161, R199, R227 ;  /* 0x000000e3c7a17221 */ /* 0x000fe20000010000 */
[----:B0-----:R-:W-:Y:S01]  /*19800*/  FADD.FTZ R164, R160, R164 ;  /* 0x000000a4a0a47221 */ /* 0x001fe20000010000 */
[----:B------:R-:W-:-:S02]  /*19810*/  F2FP.F16.F32.PACK_AB R199, R155, R199 ;  /* 0x000000c79bc7723e */ /* 0x000fc400000000ff */
[----:B------:R-:W-:Y:S01]  /*19820*/  FADD.FTZ R161, R155, R161 ;  /* 0x000000a19ba17221 */ /* 0x000fe20000010000 */
[C---:B------:R-:W-:Y:S01]  /*19830*/  FADD.FTZ R164, R194.reuse, R164 ;  /* 0x000000a4c2a47221 */ /* 0x040fe20000010000 */
[----:B------:R-:W-:Y:S01]  /*19840*/  F2FP.F16.F32.PACK_AB R194, R194, R160 ;  /* 0x000000a0c2c2723e */ /* 0x000fe200000000ff */
[----:B------:R-:W0:Y:S01]  /*19850*/  MUFU.EX2 R184, R184 ;  /* 0x000000b800b87308 */ /* 0x000e220000000800 */
[----:B------:R-:W-:Y:S01]  /*19860*/  FADD.FTZ R165, R193, R161 ;  /* 0x000000a1c1a57221 */ /* 0x000fe20000010000 */
[----:B------:R-:W-:Y:S01]  /*19870*/  FADD.FTZ R164, R188, R164 ;  /* 0x000000a4bca47221 */ /* 0x000fe20000010000 */
[C---:B------:R-:W-:Y:S02]  /*19880*/  F2FP.F16.F32.PACK_AB R188, R23.reuse, R188 ;  /* 0x000000bc17bc723e */ /* 0x040fe400000000ff */
[C---:B------:R-:W-:Y:S01]  /*19890*/  FADD.FTZ R165, R158.reuse, R165 ;  /* 0x000000a59ea57221 */ /* 0x040fe20000010000 */
[----:B------:R-:W-:Y:S01]  /*198a0*/  FADD.FTZ R164, R23, R164 ;  /* 0x000000a417a47221 */ /* 0x000fe20000010000 */
[----:B------:R-:W-:Y:S01]  /*198b0*/  F2FP.F16.F32.PACK_AB R193, R158, R193 ;  /* 0x000000c19ec1723e */ /* 0x000fe200000000ff */
[----:B------:R-:W3:Y:S01]  /*198c0*/  MUFU.EX2 R161, R178 ;  /* 0x000000b200a17308 */ /* 0x000ee20000000800 */
[----:B------:R-:W-:Y:S01]  /*198d0*/  FADD.FTZ R156, R195, R165 ;  /* 0x000000a5c39c7221 */ /* 0x000fe20000010000 */
[----:B------:R-:W-:Y:S01]  /*198e0*/  FADD.FTZ R164, R190, R164 ;  /* 0x000000a4bea47221 */ /* 0x000fe20000010000 */
[----:B-1----:R-:W-:Y:S01]  /*198f0*/  F2FP.F16.F32.PACK_AB R195, R159, R195 ;  /* 0x000000c39fc3723e */ /* 0x002fe200000000ff */
[----:B------:R-:W-:-:S02]  /*19900*/  IMAD.MOV.U32 R23, RZ, RZ, R5 ;  /* 0x000000ffff177224 */ /* 0x000fc400078e0005 */
[----:B------:R-:W-:Y:S01]  /*19910*/  FADD.FTZ R156, R159, R156 ;  /* 0x0000009c9f9c7221 */ /* 0x000fe20000010000 */
[C---:B--2---:R-:W-:Y:S01]  /*19920*/  FADD.FTZ R164, R152.reuse, R164 ;  /* 0x000000a498a47221 */ /* 0x044fe20000010000 */
[----:B------:R-:W-:Y:S01]  /*19930*/  F2FP.F16.F32.PACK_AB R190, R152, R190 ;  /* 0x000000be98be723e */ /* 0x000fe200000000ff */
[----:B------:R-:W1:Y:S01]  /*19940*/  MUFU.EX2 R186, R186 ;  /* 0x000000ba00ba7308 */ /* 0x000e620000000800 */
[----:B------:R-:W-:Y:S01]  /*19950*/  FADD.FTZ R156, R189, R156 ;  /* 0x0000009cbd9c7221 */ /* 0x000fe20000010000 */
[----:B0-----:R-:W-:Y:S01]  /*19960*/  FADD.FTZ R164, R184, R164 ;  /* 0x000000a4b8a47221 */ /* 0x001fe20000010000 */
[C---:B------:R-:W-:Y:S02]  /*19970*/  F2FP.F16.F32.PACK_AB R189, R162.reuse, R189 ;  /* 0x000000bda2bd723e */ /* 0x040fe400000000ff */
[----:B------:R-:W-:Y:S01]  /*19980*/  FADD.FTZ R156, R162, R156 ;  /* 0x0000009ca29c7221 */ /* 0x000fe20000010000 */
[C---:B------:R-:W-:Y:S01]  /*19990*/  FADD.FTZ R164, R153.reuse, R164 ;  /* 0x000000a499a47221 */ /* 0x040fe20000010000 */
[----:B------:R-:W-:-:S02]  /*199a0*/  F2FP.F16.F32.PACK_AB R184, R153, R184 ;  /* 0x000000b899b8723e */ /* 0x000fc400000000ff */
[----:B------:R-:W-:Y:S01]  /*199b0*/  FADD.FTZ R156, R191, R156 ;  /* 0x0000009cbf9c7221 */ /* 0x000fe20000010000 */
[----:B------:R-:W-:Y:S02]  /*199c0*/  F2FP.F16.F32.PACK_AB R191, R163, R191 ;  /* 0x000000bfa3bf723e */ /* 0x000fe400000000ff */
[----:B---3--:R-:W-:Y:S01]  /*199d0*/  F2FP.F16.F32.PACK_AB R185, R179, R161 ;  /* 0x000000a1b3b9723e */ /* 0x008fe200000000ff */
[----:B------:R-:W-:-:S04]  /*199e0*/  FADD.FTZ R156, R163, R156 ;  /* 0x0000009ca39c7221 */ /* 0x000fc80000010000 */
[----:B------:R-:W-:Y:S01]  /*199f0*/  FADD.FTZ R156, R161, R156 ;  /* 0x0000009ca19c7221 */ /* 0x000fe20000010000 */
[----:B-1----:R-:W-:Y:S01]  /*19a00*/  FADD.FTZ R164, R186, R164 ;  /* 0x000000a4baa47221 */ /* 0x002fe20000010000 */
[----:B------:R-:W-:Y:S02]  /*19a10*/  F2FP.F16.F32.PACK_AB R186, R157, R186 ;  /* 0x000000ba9dba723e */ /* 0x000fe400000000ff */
[----:B------:R-:W-:Y:S01]  /*19a20*/  FADD.FTZ R156, R179, R156 ;  /* 0x0000009cb39c7221 */ /* 0x000fe20000010000 */
[----:B------:R-:W-:-:S03]  /*19a30*/  FADD.FTZ R228, R157, R164 ;  /* 0x000000a49de47221 */ /* 0x000fc60000010000 */
[----:B------:R-:W-:-:S04]  /*19a40*/  FADD.FTZ R156, R182, R156 ;  /* 0x0000009cb69c7221 */ /* 0x000fc80000010000 */
[----:B------:R-:W-:Y:S01]  /*19a50*/  FADD.FTZ R227, R183, R156 ;  /* 0x0000009cb7e37221 */ /* 0x000fe20000010000 */
[----:B------:R-:W-:Y:S06]  /*19a60*/  @P2 BRA `(.L_x_1602) ;  /* 0xffffffe000102947 */ /* 0x000fec000383ffff */
[----:B------:R-:W-:Y:S05]  /*19a70*/  BSYNC B1 ;  /* 0x0000000000017941 */ /* 0x000fea0003800000 */
.L_x_1591:
[----:B------:R-:W-:Y:S05]  /*19a80*/  BSYNC B0 ;  /* 0x0000000000007941 */ /* 0x000fea0003800000 */
.L_x_1590:
[----:B------:R-:W2:Y:S01]  /*19a90*/  LDL R23, [R1+0x50] ;  /* 0x0000500001177983 */ /* 0x000ea20000100800 */
[----:B------:R-:W-:Y:S01]  /*19aa0*/  BSSY B0, `(.L_x_1603) ;  /* 0x00002b7000007945 */ /* 0x000fe20003800000 */
[----:B--2---:R-:W-:-:S13]  /*19ab0*/  ISETP.GE.AND P2, PT, R204, R23, PT ;  /* 0x00000017cc00720c */ /* 0x004fda0003f46270 */
[----:B------:R-:W-:Y:S05]  /*19ac0*/  @!P2 BRA `(.L_x_1604) ;  /* 0x0000002800d0a947 */ /* 0x000fea0003800000 */
[----:B------:R-:W2:Y:S04]  /*19ad0*/  LDL R152, [R1+0x54] ;  /* 0x0000540001987983 */ /* 0x000ea80000100800 */
[----:B------:R-:W2:Y:S01]  /*19ae0*/  LDL R23, [R1+0x14] ;  /* 0x0000140001177983 */ /* 0x000ea20000100800 */
[----:B------:R-:W-:Y:S01]  /*19af0*/  IMAD.MOV.U32 R230, RZ, RZ, R5 ;  /* 0x000000ffffe67224 */ /* 0x000fe200078e0005 */
[----:B------:R-:W-:Y:S01]  /*19b00*/  MOV R233, R22 ;  /* 0x0000001600e97202 */ /* 0x000fe20000000f00 */
[----:B------:R-:W-:Y:S02]  /*19b10*/  IMAD.MOV.U32 R237, RZ, RZ, R205 ;  /* 0x000000ffffed7224 */ /* 0x000fe400078e00cd */
[----:B--2---:R-:W-:Y:S01]  /*19b20*/  IMAD R231, R23, 0x80, R152 ;  /* 0x0000008017e77824 */ /* 0x004fe200078e0298 */
[----:B------:R-:W-:-:S03]  /*19b30*/  MOV R23, R4 ;  /* 0x0000000400177202 */ /* 0x000fc60000000f00 */
[----:B------:R-:W-:-:S05]  /*19b40*/  VIADD R231, R231, 0x8 ;  /* 0x00000008e7e77836 */ /* 0x000fca0000000000 */
[----:B------:R-:W-:-:S07]  /*19b50*/  IADD3 R231, R231, R224, -R225 ;  /* 0x000000e0e7e77210 */ /* 0x000fce0007ffe8e1 */
.L_x_1623:
[----:B------:R-:W-:-:S05]  /*19b60*/  VIADD R3, R233, 0x1 ;  /* 0x00000001e9037836 */ /* 0x000fca0000000000 */
[----:B------:R-:W-:-:S04]  /*19b70*/  ISETP.NE.AND P2, PT, R3, 0x2, PT ;  /* 0x000000020300780c */ /* 0x000fc80003f45270 */
[----:B------:R-:W-:Y:S02]  /*19b80*/  SEL R3, R3, RZ, P2 ;  /* 0x000000ff03037207 */ /* 0x000fe40001000000 */
[----:B------:R-:W-:-:S03]  /*19b90*/  SEL R205, RZ, 0x1, P2 ;  /* 0x00000001ffcd7807 */ /* 0x000fc60001000000 */
[----:B------:R-:W-:Y:S01]  /*19ba0*/  IMAD.MOV.U32 R22, RZ, RZ, R3 ;  /* 0x000000ffff167224 */ /* 0x000fe200078e0003 */
[----:B------:R-:W-:Y:S01]  /*19bb0*/  LOP3.LUT R205, R237, R205, RZ, 0x3c, !PT ;  /* 0x000000cdedcd7212 */ /* 0x000fe200078e3cff */
[----:B------:R-:W-:Y:S06]  /*19bc0*/  @!P0 BRA `(.L_x_1605) ;  /* 0x0000000000048947 */ /* 0x000fec0003800000 */
[----:B------:R-:W-:Y:S01]  /*19bd0*/  BPT.TRAP 0x1 ;  /* 0x000000040000795c */ /* 0x000fe20000300000 */
.L_x_1605:
[----:B------:R-:W-:Y:S01]  /*19be0*/  IMAD R232, R3, 0x8, R16 ;  /* 0x0000000803e87824 */ /* 0x000fe200078e0210 */
[----:B------:R-:W-:-:S04]  /*19bf0*/  SHF.L.U32 R4, R205, 0x1f, RZ ;  /* 0x0000001fcd047819 */ /* 0x000fc800000006ff */
[----:B------:R0:W1:Y:S01]  /*19c00*/  SYNCS.PHASECHK.TRANS64.TRYWAIT P2, [R232+URZ+0x30830], R4 ;  /* 0x03083004e80075a7 */ /* 0x000062000804017f */
[----:B------:R-:W-:Y:S05]  /*19c10*/  @!P0 BRA `(.L_x_1606) ;  /* 0x0000000000048947 */ /* 0x000fea0003800000 */
[----:B------:R-:W-:Y:S01]  /*19c20*/  BPT.TRAP 0x1 ;  /* 0x000000040000795c */ /* 0x000fe20000300000 */
.L_x_1606:
[----:B------:R-:W2:Y:S01]  /*19c30*/  LDL R3, [R1+0x18] ;  /* 0x0000180001037983 */ /* 0x000ea20000100800 */
[----:B------:R-:W-:Y:S01]  /*19c40*/  BSSY B1, `(.L_x_1607) ;  /* 0x0000007000017945 */ /* 0x000fe20003800000 */
[----:B--2---:R-:W-:-:S05]  /*19c50*/  LEA R156, R22, R3, 0xb ;  /* 0x00000003169c7211 */ /* 0x004fca00078e58ff */
[C---:B------:R-:W-:Y:S02]  /*19c60*/  VIADD R153, R156.reuse, 0x2 ;  /* 0x000000029c997836 */ /* 0x040fe40000000000 */
[----:B------:R-:W-:Y:S01]  /*19c70*/  VIADD R3, R156, 0x4 ;  /* 0x000000049c037836 */ /* 0x000fe20000000000 */
[----:B-1----:R-:W-:Y:S06]  /*19c80*/  @P2 BRA `(.L_x_1608) ;  /* 0x0000000000082947 */ /* 0x002fec0003800000 */
[----:B------:R-:W1:Y:S02]  /*19c90*/  SYNCS.PHASECHK.TRANS64.TRYWAIT P2, [R232+URZ+0x30830], R4 ;  /* 0x03083004e80075a7 */ /* 0x000e64000804017f */
[----:B-1----:R-:W-:Y:S05]  /*19ca0*/  @!P2 BRA `(.L_x_1609) ;  /* 0x000000ec0090a947 */ /* 0x002fea0003800000 */
.L_x_1608:
[----:B------:R-:W-:Y:S05]  /*19cb0*/  BSYNC B1 ;  /* 0x0000000000017941 */ /* 0x000fea0003800000 */
.L_x_1607:
[----:B01----:R-:W-:Y:S01]  /*19cc0*/  IMAD.MOV.U32 R4, RZ, RZ, R156 ;  /* 0x000000ffff047224 */ /* 0x003fe200078e009c */
[----:B------:R-:W-:Y:S01]  /*19cd0*/  MOV R5, 0x40000040 ;  /* 0x4000004000057802 */ /* 0x000fe20000000f00 */
[----:B------:R-:W-:Y:S01]  /*19ce0*/  VIADD R152, R156, 0x6 ;  /* 0x000000069c987836 */ /* 0x000fe20000000000 */
[----:B------:R-:W-:Y:S01]  /*19cf0*/  R2UR UR12, R216 ;  /* 0x00000000d80c72ca */ /* 0x000fe200000e0000 */
[----:B------:R-:W-:Y:S01]  /*19d00*/  VIADD R154, R156, 0x204 ;  /* 0x000002049c9a7836 */ /* 0x000fe20000000000 */
[----:B------:R-:W-:Y:S01]  /*19d10*/  R2UR UR6, R4 ;  /* 0x00000000040672ca */ /* 0x000fe200000e0000 */
[----:B------:R-:W-:Y:S01]  /*19d20*/  IMAD.MOV.U32 R4, RZ, RZ, R153 ;  /* 0x000000ffff047224 */ /* 0x000fe200078e0099 */
[----:B------:R-:W-:Y:S01]  /*19d30*/  R2UR UR10, R152 ;  /* 0x00000000980a72ca */ /* 0x000fe200000e0000 */
[----:B------:R-:W-:Y:S01]  /*19d40*/  IMAD.MOV.U32 R153, RZ, RZ, 0x40000040 ;  /* 0x40000040ff997424 */ /* 0x000fe200078e00ff */
        /* <DEDUP_REMOVED lines=9> */
[-C--:B------:R-:W-:Y:S01]  /*19de0*/  FMUL.FTZ R24, R24, R0.reuse ;  /* 0x0000000018187220 */ /* 0x080fe20000410000 */
[----:B------:R-:W-:Y:S01]  /*19df0*/  IADD3 R4, R156, 0x200, RZ ;  /* 0x000002009c047810 */ /* 0x000fe20007ffe0ff */
        /* <DEDUP_REMOVED lines=13> */
[----:B------:R-:W-:Y:S01]  /*19ed0*/  MOV R157, UR11 ;  /* 0x0000000b009d7c02 */ /* 0x000fe20008000f00 */
[----:B------:R-:W-:Y:S01]  /*19ee0*/  UMOV UR11, UR5 ;  /* 0x00000005000b7c82 */ /* 0x000fe20008000000 */
[----:B------:R-:W-:Y:S01]  /*19ef0*/  MOV R3, UR10 ;  /* 0x0000000a00037c02 */ /* 0x000fe20008000f00 */
[----:B------:R-:W-:Y:S01]  /*19f00*/  UMOV UR10, UR4 ;  /* 0x00000004000a7c82 */ /* 0x000fe20008000000 */
[----:B------:R-:W-:Y:S01]  /*19f10*/  R2UR UR38, R4 ;  /* 0x00000000042672ca */ /* 0x000fe200000e0000 */
[----:B------:R-:W-:Y:S01]  /*19f20*/  VIADD R4, R156, 0x600 ;  /* 0x000006009c047836 */ /* 0x000fe20000000000 */
        /* <DEDUP_REMOVED lines=14> */
[C---:B------:R-:W-:Y:S01]  /*1a010*/  R2UR UR15, R5.reuse ;  /* 0x00000000050f72ca */ /* 0x040fe200000e0000 */
[-C--:B------:R-:W-:Y:S01]  /*1a020*/  FMUL.FTZ R48, R48, R0.reuse ;  /* 0x0000000030307220 */ /* 0x080fe20000410000 */
[----:B------:R-:W-:Y:S01]  /*1a030*/  R2UR UR27, R5 ;  /* 0x00000000051b72ca */ /* 0x000fe200000e0000 */
[-C--:B------:R-:W-:Y:S01]  /*1a040*/  FMUL.FTZ R49, R49, R0.reuse ;  /* 0x0000000031317220 */ /* 0x080fe20000410000 */
[C---:B------:R-:W-:Y:S01]  /*1a050*/  R2UR UR39, R5.reuse ;  /* 0x00000000052772ca */ /* 0x040fe200000e0000 */
[-C--:B------:R-:W-:Y:S01]  /*1a060*/  FMUL.FTZ R52, R52, R0.reuse ;  /* 0x0000000034347220 */ /* 0x080fe20000410000 */
[----:B------:R-:W-:Y:S01]  /*1a070*/  R2UR UR46, R4 ;  /* 0x00000000042e72ca */ /* 0x000fe200000e0000 */
[----:B------:R-:W-:Y:S01]  /*1a080*/  VIADD R4, R156, 0x606 ;  /* 0x000006069c047836 */ /* 0x000fe20000000000 */
[----:B------:R-:W-:Y:S01]  /*1a090*/  R2UR UR47, R5 ;  /* 0x00000000052f72ca */ /* 0x000fe200000e0000 */
[-C--:B------:R-:W-:Y:S01]  /*1a0a0*/  FMUL.FTZ R53, R53, R0.reuse ;  /* 0x0000000035357220 */ /* 0x080fe20000410000 */
[----:B------:R-:W-:Y:S01]  /*1a0b0*/  R2UR UR59, R5 ;  /* 0x00000000053b72ca */ /* 0x000fe200000e0000 */
[----:B------:R-:W-:Y:S01]  /*1a0c0*/  IMAD.MOV.U32 R5, RZ, RZ, R157 ;  /* 0x000000ffff057224 */ /* 0x000fe200078e009d */
        /* <DEDUP_REMOVED lines=205> */
.L_x_1610:
[----:B------:R-:W-:Y:S01]  /*1ada0*/  SHF.L.U32 R2, R237, 0x1f, RZ ;  /* 0x0000001fed027819 */ /* 0x000fe200000006ff */
[----:B------:R-:W-:-:S04]  /*1adb0*/  IMAD R0, R233, 0x8, R16 ;  /* 0x00000008e9007824 */ /* 0x000fc800078e0210 */
[----:B------:R0:W1:Y:S01]  /*1adc0*/  SYNCS.PHASECHK.TRANS64.TRYWAIT P2, [R0+URZ+0x30850], R2 ;  /* 0x03085002000075a7 */ /* 0x000062000804017f */
[----:B------:R-:W-:Y:S05]  /*1add0*/  @!P0 BRA `(.L_x_1611) ;  /* 0x0000000000048947 */ /* 0x000fea0003800000 */
[----:B------:R-:W-:Y:S01]  /*1ade0*/  BPT.TRAP 0x1 ;  /* 0x000000040000795c */ /* 0x000fe20000300000 */
.L_x_1611:
[----:B------:R-:W-:Y:S04]  /*1adf0*/  BSSY B1, `(.L_x_1612) ;  /* 0x0000004000017945 */ /* 0x000fe80003800000 */
[----:B-1----:R-:W-:Y:S05]  /*1ae00*/  @P2 BRA `(.L_x_1613) ;  /* 0x0000000000082947 */ /* 0x002fea0003800000 */
[----:B------:R-:W1:Y:S02]  /*1ae10*/  SYNCS.PHASECHK.TRANS64.TRYWAIT P2, [R0+URZ+0x30850], R2 ;  /* 0x03085002000075a7 */ /* 0x000e64000804017f */
[----:B-1----:R-:W-:Y:S05]  /*1ae20*/  @!P2 BRA `(.L_x_1614) ;  /* 0x000000dc0044a947 */ /* 0x002fea0003800000 */
.L_x_1613:
[----:B------:R-:W-:Y:S05]  /*1ae30*/  BSYNC B1 ;  /* 0x0000000000017941 */ /* 0x000fea0003800000 */
.L_x_1612:
[----:B01----:R-:W-:Y:S01]  /*1ae40*/  IADD3 R2, R16, 0x400, RZ ;  /* 0x0000040010027810 */ /* 0x003fe20007ffe0ff */
[----:B------:R-:W-:Y:S01]  /*1ae50*/  IMAD.MOV.U32 R3, RZ, RZ, 0x40000040 ;  /* 0x40000040ff037424 */ /* 0x000fe200078e00ff */
[----:B------:R-:W-:Y:S01]  /*1ae60*/  WARPGROUP.ARRIVE ;  /* 0x00000000000079c5 */ /* 0x000fe20000000000 */
[----:B------:R-:W-:Y:S01]  /*1ae70*/  MOV R5, 0x40000040 ;  /* 0x4000004000057802 */ /* 0x000fe20000000f00 */
[----:B------:R-:W-:Y:S01]  /*1ae80*/  ULDC UR4, c[0x0][0x9dc] ;  /* 0x0002770000047ab9 */ /* 0x000fe20000000800 */
[----:B------:R-:W-:Y:S01]  /*1ae90*/  SHF.R.U32.HI R2, RZ, 0x4, R2 ;  /* 0x00000004ff027819 */ /* 0x000fe20000011602 */
[----:B------:R-:W-:Y:S01]  /*1aea0*/  @!P1 VIADD R232, R232, 0x30840 ;  /* 0x00030840e8e89836 */ /* 0x000fe20000000000 */
[----:B------:R-:W-:Y:S02]  /*1aeb0*/  ULDC UR5, c[0x0][0x9e0] ;  /* 0x0002780000057ab9 */ /* 0x000fe40000000800 */
[----:B------:R-:W-:-:S04]  /*1aec0*/  LOP3.LUT R2, R2, 0x3fff, RZ, 0xc0, !PT ;  /* 0x00003fff02027812 */ /* 0x000fc800078ec0ff */
[----:B------:R-:W-:-:S05]  /*1aed0*/  LOP3.LUT R2, R2, 0x2000000, RZ, 0xfc, !PT ;  /* 0x0200000002027812 */ /* 0x000fca00078efcff */
[----:B------:R-:W-:Y:S01]  /*1aee0*/  IMAD R2, R233, 0x800, R2 ;  /* 0x00000800e9027824 */ /* 0x000fe200078e0202 */
[----:B------:R-:W-:Y:S01]  /*1aef0*/  R2UR UR7, R3 ;  /* 0x00000000030772ca */ /* 0x000fe200000e0000 */
[----:B------:R-:W2:Y:S03]  /*1af00*/  LDL R233, [R1+0x14] ;  /* 0x0000140001e97983 */ /* 0x000ea60000100800 */
[----:B------:R-:W-:-:S13]  /*1af10*/  R2UR UR6, R2 ;  /* 0x00000000020672ca */ /* 0x000fda00000e0000 */
[----:B------:R-:W-:Y:S01]  /*1af20*/  HGMMA.64x256x16.F32 R24, R196, gdesc[UR4].tnspB, R24, gsb0 ;  /* 0x43e00004c4187df0 */ /* 0x000fe20008000818 */
[----:B------:R-:W-:Y:S01]  /*1af30*/  VIADD R4, R2, 0x80 ;  /* 0x0000008002047836 */ /* 0x000fe20000000000 */
[----:B------:R-:W-:-:S04]  /*1af40*/  R2UR UR7, R5 ;  /* 0x00000000050772ca */ /* 0x000fc800000e0000 */
[----:B------:R-:W-:Y:S01]  /*1af50*/  R2UR UR6, R4 ;  /* 0x00000000040672ca */ /* 0x000fe200000e0000 */
[C---:B------:R-:W-:Y:S02]  /*1af60*/  VIADD R4, R2.reuse, 0x100 ;  /* 0x0000010002047836 */ /* 0x040fe40000000000 */
[----:B------:R-:W-:Y:S01]  /*1af70*/  IMAD.MOV.U32 R5, RZ, RZ, 0x40000040 ;  /* 0x40000040ff057424 */ /* 0x000fe200078e00ff */
[----:B------:R-:W-:Y:S02]  /*1af80*/  WARPGROUP.DEPBAR.LE gsb0, 0x0 ;  /* 0x00008000000079c5 */ /* 0x000fe40000010000 */
[----:B------:R-:W-:Y:S01]  /*1af90*/  WARPGROUP.ARRIVE ;  /* 0x00000000000079c5 */ /* 0x000fe20000000000 */
[----:B------:R-:W2:Y:S01]  /*1afa0*/  LDL R199, [R1+0x54] ;  /* 0x0000540001c77983 */ /* 0x000ea20000100800 */
[----:B------:R-:W-:Y:S01]  /*1afb0*/  VIADD R2, R2, 0x180 ;  /* 0x0000018002027836 */ /* 0x000fe20000000000 */
[----:B------:R-:W-:Y:S01]  /*1afc0*/  MOV R3, 0x40000040 ;  /* 0x4000004000037802 */ /* 0x000fe20000000f00 */
[----:B------:R-:W-:Y:S01]  /*1afd0*/  ULOP3.LUT UR4, URZ, UR4, URZ, 0x33, !UPT ;  /* 0x000000043f047292 */ /* 0x000fe2000f8e333f */
[----:B------:R-:W-:-:S11]  /*1afe0*/  @!P1 PRMT R232, RZ, 0x654, R232 ;  /* 0x00000654ffe89816 */ /* 0x000fd600000000e8 */
[----:B------:R-:W-:Y:S01]  /*1aff0*/  HGMMA.64x256x16.F32 R24, R192, gdesc[UR4].tnspB, R24, gsb0 ;  /* 0x43e00004c0187df0 */ /* 0x000fe20008000818 */
[----:B------:R-:W-:Y:S01]  /*1b000*/  R2UR UR6, R4 ;  /* 0x00000000040672ca */ /* 0x000fe200000e0000 */
[----:B------:R-:W-:Y:S01]  /*1b010*/  IMAD.SHL.U32 R4, R204, 0x40, RZ ;  /* 0x00000040cc047824 */ /* 0x000fe200078e00ff */
[----:B------:R-:W-:Y:S01]  /*1b020*/  R2UR UR7, R5 ;  /* 0x00000000050772ca */ /* 0x000fe200000e0000 */
[----:B------:R-:W-:Y:S02]  /*1b030*/  WARPGROUP.DEPBAR.LE gsb0, 0x0 ;  /* 0x00008000000079c5 */ /* 0x000fe40000010000 */
[----:B------:R-:W-:-:S15]  /*1b040*/  WARPGROUP.ARRIVE ;  /* 0x00000000000079c5 */ /* 0x000fde0000000000 */
[----:B------:R-:W-:-:S07]  /*1b050*/  NOP ;  /* 0x0000000000007918 */ /* 0x000fce0000000000 */
[----:B------:R-:W-:Y:S01]  /*1b060*/  HGMMA.64x256x16.F32 R24, R188, gdesc[UR4].tnspB, R24, gsb0 ;  /* 0x43e00004bc187df0 */ /* 0x000fe20008000818 */
[----:B------:R-:W-:Y:S02]  /*1b070*/  R2UR UR6, R2 ;  /* 0x00000000020672ca */ /* 0x000fe400000e0000 */
[----:B------:R-:W-:Y:S02]  /*1b080*/  R2UR UR7, R3 ;  /* 0x00000000030772ca */ /* 0x000fe400000e0000 */
[----:B------:R-:W-:-:S05]  /*1b090*/  IADD3 R2, R224, 0x1, -R4 ;  /* 0x00000001e0027810 */ /* 0x000fca0007ffe804 */
[----:B------:R-:W-:Y:S02]  /*1b0a0*/  IMAD.IADD R2, R2, 0x1, -R225 ;  /* 0x0000000102027824 */ /* 0x000fe400078e0ae1 */
[----:B--2---:R-:W-:Y:S01]  /*1b0b0*/  IMAD R5, R233, 0x80, R199 ;  /* 0x00000080e9057824 */ /* 0x004fe200078e02c7 */
[----:B------:R-:W-:Y:S02]  /*1b0c0*/  WARPGROUP.DEPBAR.LE gsb0, 0x0 ;  /* 0x00008000000079c5 */ /* 0x000fe40000010000 */
[----:B------:R-:W-:-:S13]  /*1b0d0*/  WARPGROUP.ARRIVE ;  /* 0x00000000000079c5 */ /* 0x000fda0000000000 */
[----:B------:R-:W-:Y:S03]  /*1b0e0*/  HGMMA.64x256x16.F32 R24, R184, gdesc[UR4].tnspB, R24, gsb0 ;  /* 0x43e00004b8187df0 */ /* 0x000fe60008000818 */
[----:B------:R-:W-:Y:S02]  /*1b0f0*/  WARPGROUP.DEPBAR.LE gsb0, 0x0 ;  /* 0x00008000000079c5 */ /* 0x000fe40000010000 */
[----:B------:R-:W-:Y:S01]  /*1b100*/  IMAD R186, R235, -0x2, R2 ;  /* 0xfffffffeebba7824 */ /* 0x000fe200078e0202 */
[----:B------:R0:W-:Y:S04]  /*1b110*/  @!P1 SYNCS.ARRIVE.TRANS64.RED.A1T0 RZ, [R232+URZ], RZ ;  /* 0x000000ffe8ff99a7 */ /* 0x0001e8000810043f */
[C---:B------:R-:W-:Y:S01]  /*1b120*/  IADD3 R187, R186.reuse, UR5, RZ ;  /* 0x00000005babb7c10 */ /* 0x040fe2000fffe0ff */
[----:B------:R-:W-:-:S04]  /*1b130*/  VIADD R186, R186, UR4 ;  /* 0x00000004baba7c36 */ /* 0x000fc80008000000 */
[C---:B------:R-:W-:Y:S01]  /*1b140*/  IMAD.IADD R185, R5.reuse, 0x1, R187 ;  /* 0x0000000105b97824 */ /* 0x040fe200078e02bb */
[----:B------:R-:W-:Y:S01]  /*1b150*/  IADD3 R184, R5, R186, RZ ;  /* 0x000000ba05b87210 */ /* 0x000fe20007ffe0ff */
[----:B0-----:R-:W-:Y:S06]  /*1b160*/  @!P5 BRA `(.L_x_1615) ;  /* 0x000000000064d947 */ /* 0x001fec0003800000 */
[----:B------:R-:W-:Y:S01]  /*1b170*/  IADD3 R189, R5, R224, -R225 ;  /* 0x000000e005bd7210 */ /* 0x000fe20007ffe8e1 */
[----:B------:R-:W-:Y:S03]  /*1b180*/  BSSY B1, `(.L_x_1616) ;  /* 0x0000013000017945 */ /* 0x000fe60003800000 */
[----:B------:R-:W-:-:S13]  /*1b190*/  ISETP.GT.AND P2, PT, R189, -0x1, PT ;  /* 0xffffffffbd00780c */ /* 0x000fda0003f44270 */
[----:B------:R-:W-:Y:S05]  /*1b1a0*/  @P2 BRA `(.L_x_1617) ;  /* 0x0000000000242947 */ /* 0x000fea0003800000 */
[----:B------:R-:W-:Y:S01]  /*1b1b0*/  ULDC UR4, c[0x0][0x9e4] ;  /* 0x0002790000047ab9 */ /* 0x000fe20000000800 */
[----:B------:R-:W-:Y:S01]  /*1b1c0*/  LOP3.LUT R189, RZ, R189, RZ, 0x33, !PT ;  /* 0x000000bdffbd7212 */ /* 0x000fe200078e33ff */
[----:B------:R-:W-:-:S05]  /*1b1d0*/  IMAD.U32 R188, RZ, RZ, UR4 ;  /* 0x00000004ffbc7e24 */ /* 0x000fca000f8e00ff */
[----:B------:R-:W-:-:S13]  /*1b1e0*/  ISETP.NE.AND P2, PT, R188, 0x1, PT ;  /* 0x00000001bc00780c */ /* 0x000fda0003f45270 */
[----:B------:R-:W0:Y:S02]  /*1b1f0*/  @P2 LDC.64 R2, c[0x0][0x9e8] ;  /* 0x00027a00ff022b82 */ /* 0x000e240000000a00 */
[----:B0-----:R-:W-:-:S05]  /*1b200*/  @P2 IMAD.HI.U32 R2, R189, R2, RZ ;  /* 0x00000002bd022227 */ /* 0x001fca00078e00ff */
[----:B------:R-:W-:-:S04]  /*1b210*/  @P2 SHF.R.U32.HI R189, RZ, R3, R2 ;  /* 0x00000003ffbd2219 */ /* 0x000fc80000011602 */
[----:B------:R-:W-:Y:S01]  /*1b220*/  LOP3.LUT R189, RZ, R189, RZ, 0x33, !PT ;  /* 0x000000bdffbd7212 */ /* 0x000fe200078e33ff */
[----:B------:R-:W-:Y:S06]  /*1b230*/  BRA `(.L_x_1618) ;  /* 0x00000000001c7947 */ /* 0x000fec0003800000 */
.L_x_1617:
[----:B------:R-:W-:Y:S01]  /*1b240*/  ULDC UR4, c[0x0][0x9e4] ;  /* 0x0002790000047ab9 */ /* 0x000fe20000000800 */
[----:B------:R-:W-:Y:S01]  /*1b250*/  IADD3 R189, R5, R224, -R225 ;  /* 0x000000e005bd7210 */ /* 0x000fe20007ffe8e1 */
[----:B------:R-:W-:-:S05]  /*1b260*/  IMAD.U32 R188, RZ, RZ, UR4 ;  /* 0x00000004ffbc7e24 */ /* 0x000fca000f8e00ff */
[----:B------:R-:W-:-:S13]  /*1b270*/  ISETP.NE.AND P2, PT, R188, 0x1, PT ;  /* 0x00000001bc00780c */ /* 0x000fda0003f45270 */
[----:B------:R-:W0:Y:S02]  /*1b280*/  @P2 LDC.64 R2, c[0x0][0x9e8] ;  /* 0x00027a00ff022b82 */ /* 0x000e240000000a00 */
[----:B0-----:R-:W-:-:S05]  /*1b290*/  @P2 IMAD.HI.U32 R2, R189, R2, RZ ;  /* 0x00000002bd022227 */ /* 0x001fca00078e00ff */
[----:B------:R-:W-:-:S07]  /*1b2a0*/  @P2 SHF.R.U32.HI R189, RZ, R3, R2 ;  /* 0x00000003ffbd2219 */ /* 0x000fce0000011602 */
.L_x_1618:
[----:B------:R-:W-:Y:S05]  /*1b2b0*/  BSYNC B1 ;  /* 0x0000000000017941 */ /* 0x000fea0003800000 */
.L_x_1616:
[----:B------:R-:W-:-:S04]  /*1b2c0*/  IMAD R189, R189, R188, -R4 ;  /* 0x000000bcbdbd7224 */ /* 0x000fc800078e0a04 */
[----:B------:R-:W-:-:S05]  /*1b2d0*/  IMAD R189, R235, -0x2, R189 ;  /* 0xfffffffeebbd7824 */ /* 0x000fca00078e02bd */
[----:B------:R-:W-:Y:S02]  /*1b2e0*/  VIMNMX R184, R184, R189, !PT ;  /* 0x000000bdb8b87248 */ /* 0x000fe40007fe0100 */
[----:B------:R-:W-:-:S07]  /*1b2f0*/  VIADDMNMX R185, R189, R188, R185, PT ;  /* 0x000000bcbdb97246 */ /* 0x000fce00038001b9 */
.L_x_1615:
        /* <DEDUP_REMOVED lines=55> */
[----:B------:R-:W-:Y:S01]  /*1b670*/  ULDC UR4, c[0x0][0x9e4] ;  /* 0x0002790000047ab9 */ /* 0x000fe20000000800 */
[----:B------:R-:W-:Y:S01]  /*1b680*/  IADD3 R5, R5, 0x8, RZ ;  /* 0x0000000805057810 */ /* 0x000fe20007ffe0ff */
[----:B------:R-:W-:-:S03]  /*1b690*/  IMAD.U32 R184, RZ, RZ, UR4 ;  /* 0x00000004ffb87e24 */ /* 0x000fc6000f8e00ff */
[----:B------:R-:W-:Y:S02]  /*1b6a0*/  IADD3 R5, R5, R224, -R225 ;  /* 0x000000e005057210 */ /* 0x000fe40007ffe8e1 */
[----:B------:R-:W-:Y:S02]  /*1b6b0*/  ISETP.NE.AND P3, PT, R184, 0x1, PT ;  /* 0x00000001b800780c */ /* 0x000fe40003f65270 */
[----:B------:R-:W-:-:S11]  /*1b6c0*/  LOP3.LUT R5, RZ, R5, RZ, 0x33, !PT ;  /* 0x00000005ff057212 */ /* 0x000fd600078e33ff */
[----:B------:R-:W0:Y:S02]  /*1b6d0*/  @P3 LDC.64 R2, c[0x0][0x9e8] ;  /* 0x00027a00ff023b82 */ /* 0x000e240000000a00 */
[----:B0-----:R-:W-:-:S05]  /*1b6e0*/  @P3 IMAD.HI.U32 R2, R5, R2, RZ ;  /* 0x0000000205023227 */ /* 0x001fca00078e00ff */
[----:B------:R-:W-:-:S04]  /*1b6f0*/  @P3 SHF.R.U32.HI R5, RZ, R3, R2 ;  /* 0x00000003ff053219 */ /* 0x000fc80000011602 */
[----:B------:R-:W-:Y:S01]  /*1b700*/  LOP3.LUT R5, RZ, R5, RZ, 0x33, !PT ;  /* 0x00000005ff057212 */ /* 0x000fe200078e33ff */
[----:B------:R-:W-:Y:S06]  /*1b710*/  BRA `(.L_x_1622) ;  /* 0x00000000001c7947 */ /* 0x000fec0003800000 */
.L_x_1621:
[----:B------:R-:W-:Y:S01]  /*1b720*/  ULDC UR4, c[0x0][0x9e4] ;  /* 0x0002790000047ab9 */ /* 0x000fe20000000800 */
[----:B------:R-:W-:Y:S02]  /*1b730*/  IMAD.MOV.U32 R5, RZ, RZ, R231 ;  /* 0x000000ffff057224 */ /* 0x000fe400078e00e7 */
[----:B------:R-:W-:-:S05]  /*1b740*/  IMAD.U32 R184, RZ, RZ, UR4 ;  /* 0x00000004ffb87e24 */ /* 0x000fca000f8e00ff */
[----:B------:R-:W-:-:S13]  /*1b750*/  ISETP.NE.AND P3, PT, R184, 0x1, PT ;  /* 0x00000001b800780c */ /* 0x000fda0003f65270 */
[----:B------:R-:W0:Y:S02]  /*1b760*/  @P3 LDC.64 R2, c[0x0][0x9e8] ;  /* 0x00027a00ff023b82 */ /* 0x000e240000000a00 */
[----:B0-----:R-:W-:-:S05]  /*1b770*/  @P3 IMAD.HI.U32 R2, R231, R2, RZ ;  /* 0x00000002e7023227 */ /* 0x001fca00078e00ff */
[----:B------:R-:W-:-:S07]  /*1b780*/  @P3 SHF.R.U32.HI R5, RZ, R3, R2 ;  /* 0x00000003ff053219 */ /* 0x000fce0000011602 */
.L_x_1622:
[----:B------:R-:W-:Y:S05]  /*1b790*/  BSYNC B1 ;  /* 0x0000000000017941 */ /* 0x000fea0003800000 */
.L_x_1620:
[----:B------:R-:W-:-:S04]  /*1b7a0*/  IMAD R4, R5, R184, -R4 ;  /* 0x000000b805047224 */ /* 0x000fc800078e0a04 */
[----:B------:R-:W-:-:S05]  /*1b7b0*/  IMAD R4, R235, -0x2, R4 ;  /* 0xfffffffeeb047824 */ /* 0x000fca00078e0204 */
[----:B------:R-:W-:Y:S02]  /*1b7c0*/  VIMNMX R186, R186, R4, !PT ;  /* 0x00000004baba7248 */ /* 0x000fe40007fe0100 */
[----:B------:R-:W-:-:S07]  /*1b7d0*/  VIADDMNMX R187, R4, R184, R187, PT ;  /* 0x000000b804bb7246 */ /* 0x000fce00038001bb */
.L_x_1619:
[----:B------:R-:W-:Y:S01]  /*1b7e0*/  @!P1 VIADD R0, R0, 0x30860 ;  /* 0x0003086000009836 */ /* 0x000fe20000000000 */
[----:B------:R-:W2:Y:S01]  /*1b7f0*/  LDL R232, [R1+0x50] ;  /* 0x0000500001e87983 */ /* 0x000ea20000100800 */
[C---:B------:R-:W-:Y:S01]  /*1b800*/  ISETP.GT.AND P6, PT, R186.reuse, 0x9, P2 ;  /* 0x00000009ba00780c */ /* 0x040fe200017c4270 */
[----:B------:R-:W-:Y:S01]  /*1b810*/  ULDC UR4, c[0x0][0x988] ;  /* 0x0002620000047ab9 */ /* 0x000fe20000000800 */
[----:B------:R-:W-:Y:S01]  /*1b820*/  ISETP.GT.AND P4, PT, R186, 0x1, P2 ;  /* 0x00000001ba00780c */ /* 0x000fe20001784270 */
[----:B------:R-:W-:Y:S01]  /*1b830*/  IMAD.MOV.U32 R237, RZ, RZ, R205 ;  /* 0x000000ffffed7224 */ /* 0x000fe200078e00cd */
[----:B------:R-:W-:Y:S01]  /*1b840*/  @!P1 PRMT R0, RZ, 0x654, R0 ;  /* 0x00000654ff009816 */ /* 0x000fe20000000000 */
[----:B------:R-:W-:Y:S01]  /*1b850*/  IMAD.MOV.U32 R233, RZ, RZ, R22 ;  /* 0x000000ffffe97224 */ /* 0x000fe200078e0016 */
[----:B------:R-:W-:Y:S02]  /*1b860*/  ISETP.LT.OR P6, PT, R187, 0xa, P6 ;  /* 0x0000000abb00780c */ /* 0x000fe400037c1670 */
[----:B------:R0:W-:Y:S01]  /*1b870*/  @!P1 SYNCS.ARRIVE.TRANS64.RED.A1T0 RZ, [R0+URZ], RZ ;  /* 0x000000ff00ff99a7 */ /* 0x0001e2000810043f */
[----:B------:R-:W-:-:S02]  /*1b880*/  MOV R3, UR4 ;  /* 0x0000000400037c02 */ /* 0x000fc40008000f00 */
[----:B------:R-:W-:Y:S02]  /*1b890*/  FSEL R159, R159, -INF , !P6 ;  /* 0xff8000009f9f7808 */ /* 0x000fe40007000000 */
[----:B------:R-:W-:Y:S02]  /*1b8a0*/  ISETP.GT.AND P6, PT, R186, 0x18, P2 ;  /* 0x00000018ba00780c */ /* 0x000fe400017c4270 */
[C---:B------:R-:W-:Y:S02]  /*1b8b0*/  ISETP.LT.OR P4, PT, R187.reuse, 0x2, P4 ;  /* 0x00000002bb00780c */ /* 0x040fe40002781670 */
        /* <DEDUP_REMOVED lines=17> */
[----:B------:R-:W-:Y:S02]  /*1b9d0*/  FSEL R155, R155, -INF , !P4 ;  /* 0xff8000009b9b7808 */ /* 0x000fe40006000000 */
[----:B------:R-:W-:Y:S02]  /*1b9e0*/  FMNMX.FTZ R0, R169, R0, !PT ;  /* 0x00000000a9007209 */ /* 0x000fe40007810000 */
[----:B------:R-:W-:Y:S02]  /*1b9f0*/  FMNMX.FTZ R4, R154, R23, !PT ;  /* 0x000000179a047209 */ /* 0x000fe40007810000 */
[----:B------:R-:W-:-:S02]  /*1ba00*/  FMNMX.FTZ R0, R172, R0, !PT ;  /* 0x00000000ac007209 */ /* 0x000fc40007810000 */
[----:B------:R-:W-:Y:S02]  /*1ba10*/  ISETP.GT.AND P4, PT, R186, 0x10, P2 ;  /* 0x00000010ba00780c */ /* 0x000fe40001784270 */
[----:B------:R-:W-:Y:S02]  /*1ba20*/  FMNMX.FTZ R0, R173, R0, !PT ;  /* 0x00000000ad007209 */ /* 0x000fe40007810000 */
[----:B------:R-:W-:Y:S02]  /*1ba30*/  FMNMX.FTZ R4, R155, R4, !PT ;  /* 0x000000049b047209 */ /* 0x000fe40007810000 */
[----:B------:R-:W-:Y:S02]  /*1ba40*/  FMNMX.FTZ R0, R176, R0, !PT ;  /* 0x00000000b0007209 */ /* 0x000fe40007810000 */
[----:B------:R-:W-:Y:S02]  /*1ba50*/  ISETP.LT.OR P4, PT, R187, 0x11, P4 ;  /* 0x00000011bb00780c */ /* 0x000fe40002781670 */
[----:B------:R-:W-:-:S02]  /*1ba60*/  FMNMX.FTZ R0, R177, R0, !PT ;  /* 0x00000000b1007209 */ /* 0x000fc40007810000 */
[----:B------:R-:W-:Y:S02]  /*1ba70*/  FSEL R162, R162, -INF , !P4 ;  /* 0xff800000a2a27808 */ /* 0x000fe40006000000 */
[----:B------:R-:W-:Y:S02]  /*1ba80*/  FMNMX.FTZ R0, R180, R0, !PT ;  /* 0x00000000b4007209 */ /* 0x000fe40007810000 */
[C---:B------:R-:W-:Y:S02]  /*1ba90*/  ISETP.GT.AND P4, PT, R186.reuse, 0x19, P2 ;  /* 0x00000019ba00780c */ /* 0x040fe40001784270 */
        /* <DEDUP_REMOVED lines=10> */
[----:B------:R-:W-:-:S04]  /*1bb40*/  ISETP.GT.AND P4, PT, R186, 0x30, P2 ;  /* 0x00000030ba00780c */ /* 0x000fc80001784270 */
[----:B------:R-:W-:-:S04]  /*1bb50*/  ISETP.LT.OR P4, PT, R187, 0x31, P4 ;  /* 0x00000031bb00780c */ /* 0x000fc80002781670 */
        /* <DEDUP_REMOVED lines=10> */
[----:B------:R-:W-:Y:S01]  /*1bc00*/  MOV R230, R5 ;  /* 0x0000000500e67202 */ /* 0x000fe20000000f00 */
[-CC-:B------:R-:W-:Y:S01]  /*1bc10*/  FFMA.FTZ R152, R152, R3.reuse, -R0.reuse ;  /* 0x0000000398987223 */ /* 0x180fe20000010800 */
[----:B------:R-:W-:Y:S01]  /*1bc20*/  ISETP.LT.OR P3, PT, R187, 0x9, P3 ;  /* 0x00000009bb00780c */ /* 0x000fe20001f61670 */
[-CC-:B------:R-:W-:Y:S01]  /*1bc30*/  FFMA.FTZ R153, R153, R3.reuse, -R0.reuse ;  /* 0x0000000399997223 */ /* 0x180fe20000010800 */
[-C--:B------:R-:W-:Y:S01]  /*1bc40*/  FMUL.FTZ R2, R2, R3.reuse ;  /* 0x0000000302027220 */ /* 0x080fe20000410000 */
[-CC-:B------:R-:W-:Y:S01]  /*1bc50*/  FFMA.FTZ R156, R156, R3.reuse, -R0.reuse ;  /* 0x000000039c9c7223 */ /* 0x180fe20000010800 */
[----:B------:R-:W-:Y:S01]  /*1bc60*/  FSEL R158, R158, -INF , !P3 ;  /* 0xff8000009e9e7808 */ /* 0x000fe20005800000 */
[-CC-:B------:R-:W-:Y:S01]  /*1bc70*/  FFMA.FTZ R157, R157, R3.reuse, -R0.reuse ;  /* 0x000000039d9d7223 */ /* 0x180fe20000010800 */
[----:B------:R-:W-:Y:S01]  /*1bc80*/  ISETP.GT.AND P3, PT, R186, 0x11, P2 ;  /* 0x00000011ba00780c */ /* 0x000fe20001764270 */
[-CC-:B------:R-:W-:Y:S01]  /*1bc90*/  FFMA.FTZ R160, R160, R3.reuse, -R0.reuse ;  /* 0x00000003a0a07223 */ /* 0x180fe20000010800 */
[----:B------:R-:W-:Y:S01]  /*1bca0*/  FMNMX.FTZ R4, R158, R4, !PT ;  /* 0x000000049e047209 */ /* 0x000fe20007810000 */
[-CC-:B------:R-:W-:Y:S01]  /*1bcb0*/  FFMA.FTZ R161, R161, R3.reuse, -R0.reuse ;  /* 0x00000003a1a17223 */ /* 0x180fe20000010800 */
[----:B------:R-:W-:Y:S01]  /*1bcc0*/  ISETP.LT.OR P3, PT, R187, 0x12, P3 ;  /* 0x00000012bb00780c */ /* 0x000fe20001f61670 */
[-CC-:B------:R-:W-:Y:S01]  /*1bcd0*/  FFMA.FTZ R164, R164, R3.reuse, -R0.reuse ;  /* 0x00000003a4a47223 */ /* 0x180fe20000010800 */
[----:B------:R-:W-:Y:S01]  /*1bce0*/  FMNMX.FTZ R4, R159, R4, !PT ;  /* 0x000000049f047209 */ /* 0x000fe20007810000 */
[-CC-:B------:R-:W-:Y:S01]  /*1bcf0*/  FFMA.FTZ R165, R165, R3.reuse, -R0.reuse ;  /* 0x00000003a5a57223 */ /* 0x180fe20000010800 */
[----:B------:R-:W-:Y:S01]  /*1bd00*/  FSEL R163, R163, -INF , !P3 ;  /* 0xff800000a3a37808 */ /* 0x000fe20005800000 */
[-CC-:B------:R-:W-:Y:S01]  /*1bd10*/  FFMA.FTZ R168, R168, R3.reuse, -R0.reuse ;  /* 0x00000003a8a87223 */ /* 0x180fe20000010800 */
[----:B------:R-:W-:Y:S01]  /*1bd20*/  FMNMX.FTZ R4, R162, R4, !PT ;  /* 0x00000004a2047209 */ /* 0x000fe20007810000 */
        /* <DEDUP_REMOVED lines=12> */
[----:B------:R-:W-:Y:S01]  /*1bdf0*/  FFMA.FTZ R181, R181, R3, -R0 ;  /* 0x00000003b5b57223 */ /* 0x000fe20000010800 */
[----:B------:R-:W-:Y:S01]  /*1be00*/  ISETP.GT.AND P3, PT, R186, 0x29, P2 ;  /* 0x00000029ba00780c */ /* 0x000fe20001764270 */
[----:B------:R-:W-:Y:S01]  /*1be10*/  MUFU.EX2 R152, R152 ;  /* 0x0000009800987308 */ /* 0x000fe20000000800 */
[----:B------:R-:W-:-:S02]  /*1be20*/  FMNMX.FTZ R4, R170, R4, !PT ;  /* 0x00000004aa047209 */ /* 0x000fc40007810000 */
[----:B------:R-:W-:Y:S02]  /*1be30*/  ISETP.LT.OR P3, PT, R187, 0x2a, P3 ;  /* 0x0000002abb00780c */ /* 0x000fe40001f61670 */
[----:B------:R-:W-:Y:S02]  /*1be40*/  FMNMX.FTZ R4, R171, R4, !PT ;  /* 0x00000004ab047209 */ /* 0x000fe40007810000 */
[----:B------:R-:W-:Y:S01]  /*1be50*/  FSEL R175, R175, -INF , !P3 ;  /* 0xff800000afaf7808 */ /* 0x000fe20005800000 */
[----:B------:R-:W0:Y:S01]  /*1be60*/  MUFU.EX2 R0, R2 ;  /* 0x0000000200007308 */ /* 0x000e220000000800 */
[----:B------:R-:W-:Y:S02]  /*1be70*/  ISETP.GT.AND P3, PT, R186, 0x31, P2 ;  /* 0x00000031ba00780c */ /* 0x000fe40001764270 */
[----:B------:R-:W-:Y:S02]  /*1be80*/  FMNMX.FTZ R4, R174, R4, !PT ;  /* 0x00000004ae047209 */ /* 0x000fe40007810000 */
[----:B------:R-:W-:-:S02]  /*1be90*/  ISETP.LT.OR P3, PT, R187, 0x32, P3 ;  /* 0x00000032bb00780c */ /* 0x000fc40001f61670 */
[----:B------:R-:W-:Y:S01]  /*1bea0*/  FMNMX.FTZ R4, R175, R4, !PT ;  /* 0x00000004af047209 */ /* 0x000fe20007810000 */
[----:B------:R-:W1:Y:S01]  /*1beb0*/  MUFU.EX2 R153, R153 ;  /* 0x0000009900997308 */ /* 0x000e620000000800 */
[----:B------:R-:W-:Y:S02]  /*1bec0*/  ISETP.GT.AND P2, PT, R186, 0x39, P2 ;  /* 0x00000039ba00780c */ /* 0x000fe40001744270 */
[----:B------:R-:W-:Y:S02]  /*1bed0*/  FSEL R179, R179, -INF , !P3 ;  /* 0xff800000b3b37808 */ /* 0x000fe40005800000 */
[----:B------:R-:W-:Y:S02]  /*1bee0*/  FMNMX.FTZ R4, R178, R4, !PT ;  /* 0x00000004b2047209 */ /* 0x000fe40007810000 */
[----:B------:R-:W-:Y:S01]  /*1bef0*/  ISETP.LT.OR P2, PT, R187, 0x3a, P2 ;  /* 0x0000003abb00780c */ /* 0x000fe20001741670 */
[----:B------:R-:W3:Y:S01]  /*1bf00*/  MUFU.EX2 R156, R156 ;  /* 0x0000009c009c7308 */ /* 0x000ee20000000800 */
[----:B------:R-:W-:Y:S01]  /*1bf10*/  FMNMX.FTZ R4, R179, R4, !PT ;  /* 0x00000004b3047209 */ /* 0x000fe20007810000 */
[----:B0-----:R-:W-:Y:S01]  /*1bf20*/  FFMA.FTZ R2, R0, R228, R152 ;  /* 0x000000e400027223 */ /* 0x001fe20000010098 */
[----:B------:R-:W-:-:S02]  /*1bf30*/  FSEL R183, R183, -INF , !P2 ;  /* 0xff800000b7b77808 */ /* 0x000fc40005000000 */
[----:B------:R-:W-:-:S03]  /*1bf40*/  FMNMX.FTZ R4, R182, R4, !PT ;  /* 0x00000004b6047209 */ /* 0x000fc60007810000 */
[----:B------:R-:W0:Y:S01]  /*1bf50*/  MUFU.EX2 R157, R157 ;  /* 0x0000009d009d7308 */ /* 0x000e220000000800 */
[C---:B-1----:R-:W-:Y:S01]  /*1bf60*/  F2FP.F16.F32.PACK_AB R196, R153.reuse, R152 ;  /* 0x0000009899c4723e */ /* 0x042fe200000000ff */
[----:B------:R-:W-:Y:S01]  /*1bf70*/  FADD.FTZ R2, R153, R2 ;  /* 0x0000000299027221 */ /* 0x000fe20000010000 */
[----:B------:R-:W-:-:S05]  /*1bf80*/  FMNMX.FTZ R152, R183, R4, !PT ;  /* 0x00000004b7987209 */ /* 0x000fca0007810000 */
[----:B------:R-:W1:Y:S01]  /*1bf90*/  SHFL.BFLY PT, R4, R152, 0x2, 0x1f ;  /* 0x0c401f0098047f89 */ /* 0x000e6200000e0000 */
[----:B------:R-:W4:Y:S01]  /*1bfa0*/  MUFU.EX2 R160, R160 ;  /* 0x000000a000a07308 */ /* 0x000f220000000800 */
[----:B---3--:R-:W-:-:S07]  /*1bfb0*/  FADD.FTZ R2, R156, R2 ;  /* 0x000000029c027221 */ /* 0x008fce0000010000 */
[----:B------:R-:W3:Y:S01]  /*1bfc0*/  MUFU.EX2 R161, R161 ;  /* 0x000000a100a17308 */ /* 0x000ee20000000800 */
[C---:B0-----:R-:W-:Y:S01]  /*1bfd0*/  FADD.FTZ R2, R157.reuse, R2 ;  /* 0x000000029d027221 */ /* 0x041fe20000010000 */
[----:B------:R-:W-:-:S06]  /*1bfe0*/  F2FP.F16.F32.PACK_AB R198, R157, R156 ;  /* 0x0000009c9dc6723e */ /* 0x000fcc00000000ff */
[----:B------:R-:W0:Y:S01]  /*1bff0*/  MUFU.EX2 R164, R164 ;  /* 0x000000a400a47308 */ /* 0x000e220000000800 */
[----:B----4-:R-:W-:Y:S01]  /*1c000*/  FADD.FTZ R2, R160, R2 ;  /* 0x00000002a0027221 */ /* 0x010fe20000010000 */
[----:B-1----:R-:W-:-:S06]  /*1c010*/  FMNMX.FTZ R152, R152, R4, !PT ;  /* 0x0000000498987209 */ /* 0x002fcc0007810000 */
[----:B------:R-:W1:Y:S01]  /*1c020*/  MUFU.EX2 R165, R165 ;  /* 0x000000a500a57308 */ /* 0x000e620000000800 */
[C---:B---3--:R-:W-:Y:S01]  /*1c030*/  FADD.FTZ R2, R161.reuse, R2 ;  /* 0x00000002a1027221 */ /* 0x048fe20000010000 */
[----:B------:R-:W-:Y:S01]  /*1c040*/  F2FP.F16.F32.PACK_AB R192, R161, R160 ;  /* 0x000000a0a1c0723e */ /* 0x000fe200000000ff */
[----:B------:R-:W3:Y:S05]  /*1c050*/  SHFL.BFLY PT, R4, R152, 0x1, 0x1f ;  /* 0x0c201f0098047f89 */ /* 0x000eea00000e0000 */
[----:B------:R-:W-:Y:S01]  /*1c060*/  MUFU.EX2 R168, R168 ;  /* 0x000000a800a87308 */ /* 0x000fe20000000800 */
[----:B0-----:R-:W-:-:S07]  /*1c070*/  FADD.FTZ R2, R164, R2 ;  /* 0x00000002a4027221 */ /* 0x001fce0000010000 */
[----:B------:R-:W0:Y:S01]  /*1c080*/  MUFU.EX2 R169, R169 ;  /* 0x000000a900a97308 */ /* 0x000e220000000800 */
[C---:B-1----:R-:W-:Y:S01]  /*1c090*/  FADD.FTZ R2, R165.reuse, R2 ;  /* 0x00000002a5027221 */ /* 0x042fe20000010000 */
[----:B------:R-:W-:-:S06]  /*1c0a0*/  F2FP.F16.F32.PACK_AB R194, R165, R164 ;  /* 0x000000a4a5c2723e */ /* 0x000fcc00000000ff */
[----:B------:R-:W1:Y:S01]  /*1c0b0*/  MUFU.EX2 R172, R172 ;  /* 0x000000ac00ac7308 */ /* 0x000e620000000800 */
[----:B---3--:R-:W-:-:S04]  /*1c0c0*/  FMNMX.FTZ R4, R152, R4, !PT ;  /* 0x0000000498047209 */ /* 0x008fc80007810000 */
[C---:B------:R-:W-:Y:S01]  /*1c0d0*/  FSETP.NEU.FTZ.AND P2, PT, R4.reuse, -INF , PT ;  /* 0xff8000000400780b */ /* 0x040fe20003f5d000 */
[C---:B------:R-:W-:Y:S02]  /*1c0e0*/  FMUL.FTZ R152, R4.reuse, R3 ;  /* 0x0000000304987220 */ /* 0x040fe40000410000 */
[----:B------:R-:W3:Y:S01]  /*1c0f0*/  MUFU.EX2 R173, R173 ;  /* 0x000000ad00ad7308 */ /* 0x000ee20000000800 */
[----:B0-----:R-:W-:Y:S02]  /*1c100*/  F2FP.F16.F32.PACK_AB R188, R169, R168 ;  /* 0x000000a8a9bc723e */ /* 0x001fe400000000ff */
        /* <DEDUP_REMOVED lines=22> */
[----:B------:R-:W-:Y:S01]  /*1c270*/  FADD.FTZ R23, R169, R23 ;  /* 0x00000017a9177221 */ /* 0x000fe20000010000 */
[----:B------:R-:W-:Y:S01]  /*1c280*/  FFMA.FTZ R152, R183, R3, -R152 ;  /* 0x00000003b7987223 */ /* 0x000fe20000010898 */
[C---:B--2---:R-:W-:Y:S01]  /*1c290*/  ISETP.GT.AND P2, PT, R204.reuse, R232, PT ;  /* 0x000000e8cc00720c */ /* 0x044fe20003f44270 */
[----:B------:R-:W-:Y:S01]  /*1c2a0*/  VIADD R204, R204, 0xffffffff ;  /* 0xffffffffcccc7836 */ /* 0x000fe20000000000 */
[----:B------:R-:W2:Y:S01]  /*1c2b0*/  MUFU.EX2 R155, R155 ;  /* 0x0000009b009b7308 */ /* 0x000ea20000000800 */
[----:B-1----:R-:W-:Y:S01]  /*1c2c0*/  FADD.FTZ R23, R172, R23 ;  /* 0x00000017ac177221 */ /* 0x002fe20000010000 */
[----:B---3--:R-:W-:-:S03]  /*1c2d0*/  F2FP.F16.F32.PACK_AB R190, R173, R172 ;  /* 0x000000acadbe723e */ /* 0x008fc600000000ff */
[----:B------:R-:W-:-:S03]  /*1c2e0*/  FADD.FTZ R23, R173, R23 ;  /* 0x00000017ad177221 */ /* 0x000fc60000010000 */
[----:B------:R-:W1:Y:S01]  /*1c2f0*/  MUFU.EX2 R158, R158 ;  /* 0x0000009e009e7308 */ /* 0x000e620000000800 */
[----:B0-----:R-:W-:-:S07]  /*1c300*/  FFMA.FTZ R227, R2, R227, R154 ;  /* 0x000000e302e37223 */ /* 0x001fce000001009a */
[----:B------:R-:W0:Y:S01]  /*1c310*/  MUFU.EX2 R159, R159 ;  /* 0x0000009f009f7308 */ /* 0x000e220000000800 */
[C---:B--2---:R-:W-:Y:S01]  /*1c320*/  FADD.FTZ R227, R155.reuse, R227 ;  /* 0x000000e39be37221 */ /* 0x044fe20000010000 */
[----:B------:R-:W-:-:S06]  /*1c330*/  F2FP.F16.F32.PACK_AB R197, R155, R154 ;  /* 0x0000009a9bc5723e */ /* 0x000fcc00000000ff */
[----:B------:R-:W2:Y:S01]  /*1c340*/  MUFU.EX2 R162, R162 ;  /* 0x000000a200a27308 */ /* 0x000ea20000000800 */
[----:B-1----:R-:W-:-:S07]  /*1c350*/  FADD.FTZ R227, R158, R227 ;  /* 0x000000e39ee37221 */ /* 0x002fce0000010000 */
        /* <DEDUP_REMOVED lines=26> */
[----:B--2---:R-:W-:-:S07]  /*1c500*/  FADD.FTZ R227, R178, R227 ;  /* 0x000000e3b2e37221 */ /* 0x004fce0000010000 */
[----:B------:R-:W2:Y:S01]  /*1c510*/  MUFU.EX2 R180, R180 ;  /* 0x000000b400b47308 */ /* 0x000ea20000000800 */
[C---:B-1----:R-:W-:Y:S01]  /*1c520*/  FADD.FTZ R23, R177.reuse, R23 ;  /* 0x00000017b1177221 */ /* 0x042fe20000010000 */
[----:B------:R-:W-:-:S06]  /*1c530*/  F2FP.F16.F32.PACK_AB R184, R177, R176 ;  /* 0x000000b0b1b8723e */ /* 0x000fcc00000000ff */
[----:B------:R-:W1:Y:S01]  /*1c540*/  MUFU.EX2 R182, R182 ;  /* 0x000000b600b67308 */ /* 0x000e620000000800 */
[C---:B0-----:R-:W-:Y:S01]  /*1c550*/  FADD.FTZ R227, R179.reuse, R227 ;  /* 0x000000e3b3e37221 */ /* 0x041fe20000010000 */
[----:B------:R-:W-:-:S06]  /*1c560*/  F2FP.F16.F32.PACK_AB R185, R179, R178 ;  /* 0x000000b2b3b9723e */ /* 0x000fcc00000000ff */
[----:B------:R-:W0:Y:S01]  /*1c570*/  MUFU.EX2 R181, R181 ;  /* 0x000000b500b57308 */ /* 0x000e220000000800 */
[----:B--2---:R-:W-:-:S07]  /*1c580*/  FADD.FTZ R23, R180, R23 ;  /* 0x00000017b4177221 */ /* 0x004fce0000010000 */
[----:B------:R-:W2:Y:S01]  /*1c590*/  MUFU.EX2 R152, R152 ;  /* 0x0000009800987308 */ /* 0x000ea20000000800 */
[----:B-1----:R-:W-:Y:S01]  /*1c5a0*/  FADD.FTZ R227, R182, R227 ;  /* 0x000000e3b6e37221 */ /* 0x002fe20000010000 */
[C---:B0-----:R-:W-:Y:S01]  /*1c5b0*/  FADD.FTZ R228, R181.reuse, R23 ;  /* 0x00000017b5e47221 */ /* 0x041fe20000010000 */
[----:B------:R-:W-:Y:S01]  /*1c5c0*/  F2FP.F16.F32.PACK_AB R186, R181, R180 ;  /* 0x000000b4b5ba723e */ /* 0x000fe200000000ff */
[----:B------:R-:W-:Y:S02]  /*1c5d0*/  IMAD.MOV.U32 R23, RZ, RZ, R4 ;  /* 0x000000ffff177224 */ /* 0x000fe400078e0004 */
[C---:B--2---:R-:W-:Y:S01]  /*1c5e0*/  FADD.FTZ R227, R152.reuse, R227 ;  /* 0x000000e398e37221 */ /* 0x044fe20000010000 */
[----:B------:R-:W-:Y:S01]  /*1c5f0*/  F2FP.F16.F32.PACK_AB R187, R152, R182 ;  /* 0x000000b698bb723e */ /* 0x000fe200000000ff */
[----:B------:R-:W-:Y:S06]  /*1c600*/  @P2 BRA `(.L_x_1623) ;  /* 0xffffffd400542947 */ /* 0x000fec000383ffff */
.L_x_1604:
[----:B------:R-:W-:Y:S05]  /*1c610*/  BSYNC B0 ;  /* 0x0000000000007941 */ /* 0x000fea0003800000 */
.L_x_1603:
        /* <DEDUP_REMOVED lines=131> */
.L_x_1624:
[----:B------:R-:W-:Y:S01]  /*1ce50*/  IMAD R11, R22, 0x8, R16 ;  /* 0x00000008160b7824 */ /* 0x000fe200078e0210 */
[----:B------:R-:W-:-:S04]  /*1ce60*/  SHF.L.U32 R2, R205, 0x1f, RZ ;  /* 0x0000001fcd027819 */ /* 0x000fc800000006ff */
[----:B------:R0:W1:Y:S01]  /*1ce70*/  SYNCS.PHASECHK.TRANS64.TRYWAIT P2, [R11+URZ+0x30850], R2 ;  /* 0x030850020b0075a7 */ /* 0x000062000804017f */
[----:B------:R-:W-:Y:S05]  /*1ce80*/  @!P0 BRA `(.L_x_1625) ;  /* 0x0000000000048947 */ /* 0x000fea0003800000 */
[----:B------:R-:W-:Y:S01]  /*1ce90*/  BPT.TRAP 0x1 ;  /* 0x000000040000795c */ /* 0x000fe20000300000 */
.L_x_1625:
[----:B------:R-:W-:Y:S01]  /*1cea0*/  VIADD R16, R16, 0x400 ;  /* 0x0000040010107836 */ /* 0x000fe20000000000 */
[----:B------:R-:W-:Y:S04]  /*1ceb0*/  BSSY B0, `(.L_x_1626) ;  /* 0x0000008000007945 */ /* 0x000fe80003800000 */
[----:B------:R-:W-:-:S04]  /*1cec0*/  SHF.R.U32.HI R16, RZ, 0x4, R16 ;  /* 0x00000004ff107819 */ /* 0x000fc80000011610 */
[----:B------:R-:W-:-:S04]  /*1ced0*/  LOP3.LUT R16, R16, 0x3fff, RZ, 0xc0, !PT ;  /* 0x00003fff10107812 */ /* 0x000fc800078ec0ff */
[----:B------:R-:W-:-:S04]  /*1cee0*/  LOP3.LUT R7, R16, 0x2000000, RZ, 0xfc, !PT ;  /* 0x0200000010077812 */ /* 0x000fc800078efcff */
[----:B------:R-:W-:Y:S01]  /*1cef0*/  LEA R0, R22, R7, 0xb ;  /* 0x0000000716007211 */ /* 0x000fe200078e58ff */
[----:B-1----:R-:W-:Y:S06]  /*1cf00*/  @P2 BRA `(.L_x_1627) ;  /* 0x0000000000082947 */ /* 0x002fec0003800000 */
[----:B------:R-:W1:Y:S02]  /*1cf10*/  SYNCS.PHASECHK.TRANS64.TRYWAIT P0, [R11+URZ+0x30850], R2 ;  /* 0x030850020b0075a7 */ /* 0x000e64000800017f */
[----:B-1----:R-:W-:Y:S05]  /*1cf20*/  @!P0 BRA `(.L_x_1628) ;  /* 0x000000bc00188947 */ /* 0x002fea0003800000 */
.L_x_1627:
[----:B------:R-:W-:Y:S05]  /*1cf30*/  BSYNC B0 ;  /* 0x0000000000007941 */ /* 0x000fea0003800000 */
.L_x_1626:
[----:B------:R-:W-:Y:S01]  /*1cf40*/  IMAD.MOV.U32 R6, RZ, RZ, R0 ;  /* 0x000000ffff067224 */ /* 0x000fe200078e0000 */
[----:B------:R-:W2:Y:S01]  /*1cf50*/  LDL.LU R16, [R1+0x68] ;  /* 0x0000680001107983 */ /* 0x000ea20000300800 */
[----:B------:R-:W-:Y:S01]  /*1cf60*/  IMAD.MOV.U32 R7, RZ, RZ, 0x40000040 ;  /* 0x40000040ff077424 */ /* 0x000fe200078e00ff */
[----:B------:R-:W-:Y:S01]  /*1cf70*/  WARPGROUP.ARRIVE ;  /* 0x00000000000079c5 */ /* 0x000fe20000000000 */
[----:B------:R-:W-:Y:S01]  /*1cf80*/  VIADD R22, R22, 0x1 ;  /* 0x0000000116167836 */ /* 0x000fe20000000000 */
[----:B------:R-:W-:Y:S01]  /*1cf90*/  R2UR UR6, R6 ;  /* 0x00000000060672ca */ /* 0x000fe200000e0000 */
[----:B------:R-:W-:Y:S01]  /*1cfa0*/  VIADD R6, R0, 0x80 ;  /* 0x0000008000067836 */ /* 0x000fe20000000000 */
[----:B------:R-:W-:Y:S01]  /*1cfb0*/  R2UR UR7, R7 ;  /* 0x00000000070772ca */ /* 0x000fe200000e0000 */
[----:B01----:R-:W0:Y:S01]  /*1cfc0*/  SHFL.BFLY PT, R2, R227, 0x2, 0x1f ;  /* 0x0c401f00e3027f89 */ /* 0x003e2200000e0000 */
[----:B------:R-:W-:Y:S01]  /*1cfd0*/  MOV R7, 0x40000040 ;  /* 0x4000004000077802 */ /* 0x000fe20000000f00 */
[----:B------:R-:W-:Y:S01]  /*1cfe0*/  @!P1 VIADD R11, R11, 0x30860 ;  /* 0x000308600b0b9836 */ /* 0x000fe20000000000 */
[----:B------:R-:W-:-:S04]  /*1cff0*/  ISETP.NE.AND P2, PT, R22, 0x2, PT ;  /* 0x000000021600780c */ /* 0x000fc80003f45270 */
[----:B------:R-:W-:Y:S02]  /*1d000*/  @!P1 PRMT R11, RZ, 0x654, R11 ;  /* 0x00000654ff0b9816 */ /* 0x000fe4000000000b */
[----:B------:R-:W-:-:S03]  /*1d010*/  SEL R22, R22, RZ, P2 ;  /* 0x000000ff16167207 */ /* 0x000fc60001000000 */
[----:B------:R-:W-:Y:S01]  /*1d020*/  HGMMA.64x256x16.F32 R24, R196, gdesc[UR4].tnspB, R24, gsb0 ;  /* 0x43e00004c4187df0 */ /* 0x000fe20008000818 */
[----:B------:R-:W-:Y:S01]  /*1d030*/  R2UR UR6, R6 ;  /* 0x00000000060672ca */ /* 0x000fe200000e0000 */
[----:B------:R-:W-:Y:S01]  /*1d040*/  VIADD R6, R0, 0x100 ;  /* 0x0000010000067836 */ /* 0x000fe20000000000 */
[----:B------:R-:W-:Y:S01]  /*1d050*/  R2UR UR7, R7 ;  /* 0x00000000070772ca */ /* 0x000fe200000e0000 */
[----:B------:R-:W-:Y:S02]  /*1d060*/  IMAD.MOV.U32 R7, RZ, RZ, 0x40000040 ;  /* 0x40000040ff077424 */ /* 0x000fe400078e00ff */
[----:B0-----:R-:W-:-:S05]  /*1d070*/  FADD.FTZ R2, R2, R227 ;  /* 0x000000e302027221 */ /* 0x001fca0000010000 */
[----:B------:R-:W0:Y:S02]  /*1d080*/  SHFL.BFLY PT, R9, R2, 0x1, 0x1f ;  /* 0x0c201f0002097f89 */ /* 0x000e2400000e0000 */
[----:B0-----:R-:W-:Y:S01]  /*1d090*/  FADD.FTZ R13, R2, R9 ;  /* 0x00000009020d7221 */ /* 0x001fe20000010000 */
[----:B------:R-:W-:-:S04]  /*1d0a0*/  IMAD.MOV.U32 R2, RZ, RZ, -0x800000 ;  /* 0xff800000ff027424 */ /* 0x000fc800078e00ff */
[----:B------:R-:W-:-:S13]  /*1d0b0*/  FSETP.NE.FTZ.AND P3, PT, R13, RZ, PT ;  /* 0x000000ff0d00720b */ /* 0x000fda0003f75000 */
[----:B------:R-:W0:Y:S01]  /*1d0c0*/  @P3 MUFU.LG2 R10, R13 ;  /* 0x0000000d000a3308 */ /* 0x000e220000000c00 */
[----:B------:R-:W-:Y:S01]  /*1d0d0*/  @P3 FMUL.FTZ R14, R3, 0.69314718246459960938 ;  /* 0x3f317218030e3820 */ /* 0x000fe20000410000 */
[----:B------:R-:W-:Y:S02]  /*1d0e0*/  WARPGROUP.DEPBAR.LE gsb0, 0x0 ;  /* 0x00008000000079c5 */ /* 0x000fe40000010000 */
[----:B------:R-:W-:-:S06]  /*1d0f0*/  WARPGROUP.ARRIVE ;  /* 0x00000000000079c5 */ /* 0x000fcc0000000000 */
[----:B------:R-:W-:Y:S01]  /*1d100*/  HGMMA.64x256x16.F32 R24, R192, gdesc[UR4].tnspB, R24, gsb0 ;  /* 0x43e00004c0187df0 */ /* 0x000fe20008000818 */
[----:B------:R-:W-:Y:S01]  /*1d110*/  R2UR UR6, R6 ;  /* 0x00000000060672ca */ /* 0x000fe200000e0000 */
[----:B------:R-:W-:Y:S01]  /*1d120*/  VIADD R6, R0, 0x180 ;  /* 0x0000018000067836 */ /* 0x000fe20000000000 */
[----:B------:R-:W-:Y:S01]  /*1d130*/  R2UR UR7, R7 ;  /* 0x00000000070772ca */ /* 0x000fe200000e0000 */
[----:B--2---:R-:W-:Y:S01]  /*1d140*/  VIADD R16, R16, 0x1 ;  /* 0x0000000110107836 */ /* 0x004fe20000000000 */
[----:B------:R-:W-:-:S04]  /*1d150*/  MOV R7, 0x40000040 ;  /* 0x4000004000077802 */ /* 0x000fc80000000f00 */
[----:B------:R-:W-:Y:S01]  /*1d160*/  STL [R1+0x68], R16 ;  /* 0x0000681001007387 */ /* 0x000fe20000100800 */
[----:B------:R-:W-:Y:S02]  /*1d170*/  WARPGROUP.DEPBAR.LE gsb0, 0x0 ;  /* 0x00008000000079c5 */ /* 0x000fe40000010000 */
[----:B------:R-:W-:-:S15]  /*1d180*/  WARPGROUP.ARRIVE ;  /* 0x00000000000079c5 */ /* 0x000fde0000000000 */
[----:B------:R-:W-:-:S01]  /*1d190*/  NOP ;  /* 0x0000000000007918 */ /* 0x000fc20000000000 */
[----:B------:R-:W-:Y:S01]  /*1d1a0*/  HGMMA.64x256x16.F32 R24, R188, gdesc[UR4].tnspB, R24, gsb0 ;  /* 0x43e00004bc187df0 */ /* 0x000fe20008000818 */
[----:B------:R-:W-:Y:S02]  /*1d1b0*/  R2UR UR6, R6 ;  /* 0x00000000060672ca */ /* 0x000fe400000e0000 */
[----:B------:R-:W-:Y:S02]  /*1d1c0*/  R2UR UR7, R7 ;  /* 0x00000000070772ca */ /* 0x000fe400000e0000 */
[----:B------:R-:W1:Y:S02]  /*1d1d0*/  SHFL.BFLY PT, R7, R228, 0x2, 0x1f ;  /* 0x0c401f00e4077f89 */ /* 0x000e6400000e0000 */
[----:B-1----:R-:W-:-:S05]  /*1d1e0*/  FADD.FTZ R0, R7, R228 ;  /* 0x000000e407007221 */ /* 0x002fca0000010000 */
[----:B------:R-:W1:Y:S02]  /*1d1f0*/  SHFL.BFLY PT, R7, R0, 0x1, 0x1f ;  /* 0x0c201f0000077f89 */ /* 0x000e6400000e0000 */
[----:B-1----:R-:W-:Y:S01]  /*1d200*/  FADD.FTZ R12, R0, R7 ;  /* 0x00000007000c7221 */ /* 0x002fe20000010000 */
[----:B------:R-:W-:Y:S02]  /*1d210*/  CS2R R6, SRZ ;  /* 0x0000000000067805 */ /* 0x000fe4000001ff00 */
[----:B------:R-:W-:Y:S02]  /*1d220*/  SEL R0, RZ, 0x1, P2 ;  /* 0x00000001ff007807 */ /* 0x000fe40001000000 */
[----:B------:R-:W-:Y:S02]  /*1d230*/  FSETP.NE.FTZ.AND P0, PT, R12, RZ, PT ;  /* 0x000000ff0c00720b */ /* 0x000fe40003f15000 */
[----:B------:R-:W-:Y:S01]  /*1d240*/  @P3 MUFU.RCP R6, R13 ;  /* 0x0000000d00063308 */ /* 0x000fe20000001000 */
[----:B------:R-:W-:-:S02]  /*1d250*/  LOP3.LUT R205, R205, R0, RZ, 0x3c, !PT ;  /* 0x00000000cdcd7212 */ /* 0x000fc400078e3cff */
[----:B------:R-:W-:-:S08]  /*1d260*/  MOV R0, 0xff800000 ;  /* 0xff80000000007802 */ /* 0x000fd00000000f00 */
[----:B------:R-:W1:Y:S01]  /*1d270*/  @P0 MUFU.LG2 R9, R12 ;  /* 0x0000000c00090308 */ /* 0x000e620000000c00 */
[----:B------:R-:W-:Y:S01]  /*1d280*/  @P0 FMUL.FTZ R8, R3, 0.69314718246459960938 ;  /* 0x3f31721803080820 */ /* 0x000fe20000410000 */
[----:B0-----:R-:W-:-:S04]  /*1d290*/  @P3 FMUL.FTZ R3, R10, 0.69314718246459960938 ;  /* 0x3f3172180a033820 */ /* 0x001fc80000410000 */
[----:B------:R-:W-:Y:S02]  /*1d2a0*/  @P3 FFMA.FTZ R0, R14, R4, R3 ;  /* 0x000000040e003223 */ /* 0x000fe40000010003 */
[----:B------:R-:W0:Y:S01]  /*1d2b0*/  @P0 MUFU.RCP R7, R12 ;  /* 0x0000000c00070308 */ /* 0x000e220000001000 */
[----:B-1----:R-:W-:-:S04]  /*1d2c0*/  @P0 FMUL.FTZ R9, R9, 0.69314718246459960938 ;  /* 0x3f31721809090820 */ /* 0x002fc80000410000 */
[----:B------:R-:W-:Y:S01]  /*1d2d0*/  @P0 FFMA.FTZ R2, R8, R5, R9 ;  /* 0x0000000508020223 */ /* 0x000fe20000010009 */
[----:B------:R-:W-:Y:S01]  /*1d2e0*/  PLOP3.LUT P0, PT, PT, PT, PT, 0x8, 0x0 ;  /* 0x000000000000781c */ /* 0x000fe20003f0e170 */
[----:B------:R-:W-:Y:S02]  /*1d2f0*/  WARPGROUP.DEPBAR.LE gsb0, 0x0 ;  /* 0x00008000000079c5 */ /* 0x000fe40000010000 */
[----:B------:R-:W-:-:S06]  /*1d300*/  WARPGROUP.ARRIVE ;  /* 0x00000000000079c5 */ /* 0x000fcc0000000000 */
[----:B------:R-:W-:Y:S03]  /*1d310*/  HGMMA.64x256x16.F32 R24, R184, gdesc[UR4].tnspB, R24, gsb0 ;  /* 0x43e00004b8187df0 */ /* 0x000fe60008000818 */
[----:B------:R-:W-:Y:S02]  /*1d320*/  WARPGROUP.DEPBAR.LE gsb0, 0x0 ;  /* 0x00008000000079c5 */ /* 0x000fe40000010000 */
[-C--:B0-----:R-:W-:Y:S01]  /*1d330*/  FMUL.FTZ R153, R48, R7.reuse ;  /* 0x0000000730997220 */ /* 0x081fe20000410000 */
[-C--:B------:R-:W-:Y:S01]  /*1d340*/  FMUL.FTZ R154, R52, R7.reuse ;  /* 0x00000007349a7220 */ /* 0x080fe20000410000 */
[-C--:B------:R-:W-:Y:S01]  /*1d350*/  FMUL.FTZ R152, R44, R7.reuse ;  /* 0x000000072c987220 */ /* 0x080fe20000410000 */
[-C--:B------:R-:W-:Y:S01]  /*1d360*/  FMUL.FTZ R52, R27, R6.reuse ;  /* 0x000000061b347220 */ /* 0x080fe20000410000 */
[-C--:B------:R-:W-:Y:S01]  /*1d370*/  FMUL.FTZ R48, R31, R6.reuse ;  /* 0x000000061f307220 */ /* 0x080fe20000410000 */
        /* <DEDUP_REMOVED lines=124> */
.L_x_1439:
[----:B------:R-:W0:Y:S08]  /*1db40*/  S2UR UR5, SR_CgaCtaId ;  /* 0x00000000000579c3 */ /* 0x000e300000008800 */
[----:B------:R-:W-:Y:S06]  /*1db50*/  BAR.SYNC.DEFER_BLOCKING 0x5, 0x120 ;  /* 0x0144800000007b1d */ /* 0x000fec0000010000 */
[----:B------:R-:W-:Y:S01]  /*1db60*/  UMOV UR4, 0x400 ;  /* 0x0000040000047882 */ /* 0x000fe20000000000 */
[----:B------:R-:W-:Y:S01]  /*1db70*/  BSSY B0, `(.L_x_1629) ;  /* 0x0000296000007945 */ /* 0x000fe20003800000 */
[----:B0-----:R-:W-:-:S06]  /*1db80*/  ULEA UR4, UR5, UR4, 0x18 ;  /* 0x0000000405047291 */ /* 0x001fcc000f8ec03f */
[----:B------:R-:W-:-:S05]  /*1db90*/  IMAD.U32 R16, RZ, RZ, UR4 ;  /* 0x00000004ff107e24 */ /* 0x000fca000f8e00ff */
[----:B------:R-:W0:Y:S04]  /*1dba0*/  LDS.128 R176, [R16+0x308d0] ;  /* 0x0308d00010b07984 */ /* 0x000e280000000c00 */
[----:B0-----:R0:W-:Y:S04]  /*1dbb0*/  STL.64 [R1+0x10], R176 ;  /* 0x000010b001007387 */ /* 0x0011e80000100a00 */
[----:B------:R0:W-:Y:S01]  /*1dbc0*/  STL.64 [R1+0x18], R178 ;  /* 0x000018b201007387 */ /* 0x0001e20000100a00 */
[----:B------:R-:W-:Y:S06]  /*1dbd0*/  BAR.ARV 0x4, 0x120 ;  /* 0x0104800000007b1d */ /* 0x000fec0000002000 */
[----:B------:R-:W-:Y:S05]  /*1dbe0*/  @P0 BRA `(.L_x_1630) ;  /* 0x0000001c00580947 */ /* 0x000fea0003800000 */
[----:B------:R-:W2:Y:S04]  /*1dbf0*/  LDL R6, [R1+0x98] ;  /* 0x0000980001067983 */ /* 0x000ea80000100800 */
[----:B0-----:R-:W3:Y:S04]  /*1dc00*/  LDL R178, [R1+0x38] ;  /* 0x0000380001b27983 */ /* 0x001ee80000100800 */
[----:B------:R-:W3:Y:S04]  /*1dc10*/  LDL R176, [R1+0x28] ;  /* 0x0000280001b07983 */ /* 0x000ee80000100800 */
[----:B------:R-:W4:Y:S01]  /*1dc20*/  LDL R174, [R1+0x64] ;  /* 0x0000640001ae7983 */ /* 0x000f220000100800 */
[----:B------:R-:W0:Y:S01]  /*1dc30*/  S2R R39, SR_SWINHI ;  /* 0x0000000000277919 */ /* 0x000e220000002f00 */
[----:B------:R-:W-:Y:S01]  /*1dc40*/  F2FP.F16.F32.PACK_AB R24, R25, R24 ;  /* 0x000000181918723e */ /* 0x000fe200000000ff */
[----:B------:R-:W-:Y:S01]  /*1dc50*/  ULDC.64 UR4, c[0x0][0xbd8] ;  /* 0x0002f60000047ab9 */ /* 0x000fe20000000a00 */
[----:B------:R-:W-:-:S02]  /*1dc60*/  MOV R20, R16 ;  /* 0x0000001000147202 */ /* 0x000fc40000000f00 */
[----:B0-----:R-:W-:Y:S02]  /*1dc70*/  MOV R21, R39 ;  /* 0x0000002700157202 */ /* 0x001fe40000000f00 */
        /* <DEDUP_REMOVED lines=36> */
[----:B------:R-:W-:Y:S01]  /*1dec0*/  F2FP.F16.F32.PACK_AB R147, R151, R150 ;  /* 0x000000969793723e */ /* 0x000fe200000000ff */
[----:B------:R-:W-:Y:S01]  /*1ded0*/  IMAD.MOV.U32 R3, RZ, RZ, RZ ;  /* 0x000000ffff037224 */ /* 0x000fe200078e00ff */
[----:B------:R-:W-:Y:S01]  /*1dee0*/  ULDC.64 UR6, c[0x0][0x208] ;  /* 0x0000820000067ab9 */ /* 0x000fe20000000a00 */
[----:B--2---:R-:W-:-:S03]  /*1def0*/  IMAD.WIDE R134, R6, 0x2, R20 ;  /* 0x0000000206867825 */ /* 0x004fc600078e0214 */
[----:B------:R-:W-:-:S04]  /*1df00*/  IADD3 R46, P1, R134, 0x20, RZ ;  /* 0x00000020862e7810 */ /* 0x000fc80007f3e0ff */
[----:B------:R-:W-:Y:S02]  /*1df10*/  LOP3.LUT R173, R46, 0x380, RZ, 0xc0, !PT ;  /* 0x000003802ead7812 */ /* 0x000fe400078ec0ff */
[C---:B------:R-:W-:Y:S02]  /*1df20*/  IADD3 R62, P6, R134.reuse, 0x4020, RZ ;  /* 0x00004020863e7810 */ /* 0x040fe40007fde0ff */
[----:B------:R-:W-:Y:S02]  /*1df30*/  SHF.R.U64 R173, R173, 0x3, RZ ;  /* 0x00000003adad7819 */ /* 0x000fe400000012ff */
[C---:B------:R-:W-:Y:S02]  /*1df40*/  IADD3 R50, P0, R134.reuse, 0x40, RZ ;  /* 0x0000004086327810 */ /* 0x040fe40007f1e0ff */
[----:B------:R-:W-:Y:S02]  /*1df50*/  IADD3 R54, P4, R134, 0x60, RZ ;  /* 0x0000006086367810 */ /* 0x000fe40007f9e0ff */
[----:B------:R-:W-:-:S02]  /*1df60*/  LOP3.LUT R46, R173, R46, RZ, 0x3c, !PT ;  /* 0x0000002ead2e7212 */ /* 0x000fc400078e3cff */
[----:B------:R-:W-:Y:S02]  /*1df70*/  IADD3 R58, P3, R134, 0x4000, RZ ;  /* 0x00004000863a7810 */ /* 0x000fe40007f7e0ff */
[----:B------:R-:W-:Y:S02]  /*1df80*/  LOP3.LUT R173, R62, 0x380, RZ, 0xc0, !PT ;  /* 0x000003803ead7812 */ /* 0x000fe400078ec0ff */
[----:B------:R-:W-:Y:S02]  /*1df90*/  LOP3.LUT R175, R50, 0x380, RZ, 0xc0, !PT ;  /* 0x0000038032af7812 */ /* 0x000fe400078ec0ff */
[----:B------:R-:W-:Y:S02]  /*1dfa0*/  IADD3 R66, P5, R134, 0x4040, RZ ;  /* 0x0000404086427810 */ /* 0x000fe40007fbe0ff */
[----:B------:R-:W-:Y:S01]  /*1dfb0*/  LOP3.LUT R177, R54, 0x380, RZ, 0xc0, !PT ;  /* 0x0000038036b17812 */ /* 0x000fe200078ec0ff */
[----:B------:R-:W-:Y:S01]  /*1dfc0*/  IMAD.X R47, RZ, RZ, R135, P1 ;  /* 0x000000ffff2f7224 */ /* 0x000fe200008e0687 */
[----:B------:R-:W-:-:S02]  /*1dfd0*/  IADD3.X R51, RZ, R135, RZ, P0, !PT ;  /* 0x00000087ff337210 */ /* 0x000fc400007fe4ff */
[----:B------:R-:W-:Y:S02]  /*1dfe0*/  LOP3.LUT R110, R58, 0x380, RZ, 0xc0, !PT ;  /* 0x000003803a6e7812 */ /* 0x000fe400078ec0ff */
[----:B------:R-:W-:Y:S02]  /*1dff0*/  SHF.R.U64 R173, R173, 0x3, RZ ;  /* 0x00000003adad7819 */ /* 0x000fe400000012ff */
[C---:B------:R-:W-:Y:S02]  /*1e000*/  LOP3.LUT R39, R134.reuse, 0x380, RZ, 0xc0, !PT ;  /* 0x0000038086277812 */ /* 0x040fe400078ec0ff */
[C---:B------:R-:W-:Y:S02]  /*1e010*/  IADD3 R104, P0, R134.reuse, 0x8020, RZ ;  /* 0x0000802086687810 */ /* 0x040fe40007f1e0ff */
[----:B------:R-:W-:Y:S01]  /*1e020*/  SHF.R.U64 R175, R175, 0x3, RZ ;  /* 0x00000003afaf7819 */ /* 0x000fe200000012ff */
[----:B------:R-:W-:Y:S01]  /*1e030*/  IMAD.X R59, RZ, RZ, R135, P3 ;  /* 0x000000ffff3b7224 */ /* 0x000fe200018e0687 */
[----:B------:R-:W-:-:S02]  /*1e040*/  IADD3 R102, P2, R134, 0x4060, RZ ;  /* 0x0000406086667810 */ /* 0x000fc40007f5e0ff */
[C---:B------:R-:W-:Y:S02]  /*1e050*/  IADD3 R106, P1, R134.reuse, 0x8000, RZ ;  /* 0x00008000866a7810 */ /* 0x040fe40007f3e0ff */
[----:B------:R-:W-:Y:S02]  /*1e060*/  IADD3.X R67, RZ, R135, RZ, P5, !PT ;  /* 0x00000087ff437210 */ /* 0x000fe40002ffe4ff */
[----:B------:R-:W-:Y:S02]  /*1e070*/  SHF.R.U64 R177, R177, 0x3, RZ ;  /* 0x00000003b1b17819 */ /* 0x000fe400000012ff */
[C---:B------:R-:W-:Y:S02]  /*1e080*/  IADD3 R6, P5, R134.reuse, 0xc020, RZ ;  /* 0x0000c02086067810 */ /* 0x040fe40007fbe0ff */
[----:B------:R-:W-:Y:S02]  /*1e090*/  IADD3 R118, P3, R134, 0x8060, RZ ;  /* 0x0000806086767810 */ /* 0x000fe40007f7e0ff */
[----:B------:R-:W-:-:S02]  /*1e0a0*/  SHF.R.U64 R179, R110, 0x3, RZ ;  /* 0x000000036eb37819 */ /* 0x000fc400000012ff */
[----:B------:R-:W-:Y:S02]  /*1e0b0*/  LOP3.LUT R62, R173, R62, RZ, 0x3c, !PT ;  /* 0x0000003ead3e7212 */ /* 0x000fe400078e3cff */
[----:B------:R-:W-:Y:S02]  /*1e0c0*/  SHF.R.U64 R39, R39, 0x3, RZ ;  /* 0x0000000327277819 */ /* 0x000fe400000012ff */
[----:B------:R-:W-:Y:S02]  /*1e0d0*/  LOP3.LUT R50, R175, R50, RZ, 0x3c, !PT ;  /* 0x00000032af327212 */ /* 0x000fe400078e3cff */
[----:B------:R-:W-:Y:S01]  /*1e0e0*/  LOP3.LUT R173, R104, 0x380, RZ, 0xc0, !PT ;  /* 0x0000038068ad7812 */ /* 0x000fe200078ec0ff */
[--C-:B------:R-:W-:Y:S01]  /*1e0f0*/  IMAD.X R55, RZ, RZ, R135.reuse, P4 ;  /* 0x000000ffff377224 */ /* 0x100fe200020e0687 */
[----:B------:R-:W-:Y:S01]  /*1e100*/  LOP3.LUT R54, R177, R54, RZ, 0x3c, !PT ;  /* 0x00000036b1367212 */ /* 0x000fe200078e3cff */
[--C-:B------:R-:W-:Y:S01]  /*1e110*/  IMAD.X R63, RZ, RZ, R135.reuse, P6 ;  /* 0x000000ffff3f7224 */ /* 0x100fe200030e0687 */
[----:B------:R-:W-:Y:S01]  /*1e120*/  LOP3.LUT R175, R66, 0x380, RZ, 0xc0, !PT ;  /* 0x0000038042af7812 */ /* 0x000fe200078ec0ff */
[--C-:B------:R-:W-:Y:S01]  /*1e130*/  IMAD.X R103, RZ, RZ, R135.reuse, P2 ;  /* 0x000000ffff677224 */ /* 0x100fe200010e0687 */
[----:B------:R-:W-:Y:S01]  /*1e140*/  LOP3.LUT R177, R102, 0x380, RZ, 0xc0, !PT ;  /* 0x0000038066b17812 */ /* 0x000fe200078ec0ff */
[--C-:B------:R-:W-:Y:S01]  /*1e150*/  IMAD.X R107, RZ, RZ, R135.reuse, P1 ;  /* 0x000000ffff6b7224 */ /* 0x100fe200008e0687 */
[----:B------:R-:W-:Y:S01]  /*1e160*/  LOP3.LUT R52, R6, 0x380, RZ, 0xc0, !PT ;  /* 0x0000038006347812 */ /* 0x000fe200078ec0ff */
[----:B------:R-:W-:Y:S01]  /*1e170*/  IMAD.X R119, RZ, RZ, R135, P3 ;  /* 0x000000ffff777224 */ /* 0x000fe200018e0687 */
[----:B------:R-:W-:-:S02]  /*1e180*/  IADD3 R114, P4, R134, 0x8040, RZ ;  /* 0x0000804086727810 */ /* 0x000fc40007f9e0ff */
[C---:B------:R-:W-:Y:S02]  /*1e190*/  IADD3 R122, P6, R134.reuse, 0xc000, RZ ;  /* 0x0000c000867a7810 */ /* 0x040fe40007fde0ff */
[C---:B-----5:R-:W-:Y:S02]  /*1e1a0*/  IADD3 R100, P2, R134.reuse, 0xc040, RZ ;  /* 0x0000c04086647810 */ /* 0x060fe40007f5e0ff */
[----:B------:R-:W-:Y:S02]  /*1e1b0*/  IADD3 R38, P1, R134, 0xc060, RZ ;  /* 0x0000c06086267810 */ /* 0x000fe40007f3e0ff */
[----:B------:R-:W-:Y:S02]  /*1e1c0*/  LOP3.LUT R58, R179, R58, RZ, 0x3c, !PT ;  /* 0x0000003ab33a7212 */ /* 0x000fe400078e3cff */
[----:B------:R-:W-:Y:S02]  /*1e1d0*/  LOP3.LUT R134, R39, R134, RZ, 0x3c, !PT ;  /* 0x0000008627867212 */ /* 0x000fe400078e3cff */
[----:B------:R-:W-:-:S02]  /*1e1e0*/  LOP3.LUT R179, R106, 0x380, RZ, 0xc0, !PT ;  /* 0x000003806ab37812 */ /* 0x000fc400078ec0ff */
[----:B------:R-:W-:Y:S02]  /*1e1f0*/  SHF.R.U64 R173, R173, 0x3, RZ ;  /* 0x00000003adad7819 */ /* 0x000fe400000012ff */
[----:B------:R-:W-:Y:S02]  /*1e200*/  SHF.R.U64 R175, R175, 0x3, RZ ;  /* 0x00000003afaf7819 */ /* 0x000fe400000012ff */
[----:B------:R-:W-:Y:S02]  /*1e210*/  ISETP.NE.U32.AND P3, PT, RZ, UR4, PT ;  /* 0x00000004ff007c0c */ /* 0x000fe4000bf65070 */
[----:B------:R-:W-:Y:S02]  /*1e220*/  SHF.R.U64 R177, R177, 0x3, RZ ;  /* 0x00000003b1b17819 */ /* 0x000fe400000012ff */
[----:B------:R-:W-:Y:S02]  /*1e230*/  SHF.R.U64 R29, R52, 0x3, RZ ;  /* 0x00000003341d7819 */ /* 0x000fe400000012ff */
[----:B------:R-:W-:-:S02]  /*1e240*/  SHF.R.U64 R179, R179, 0x3, RZ ;  /* 0x00000003b3b37819 */ /* 0x000fc400000012ff */
[----:B------:R-:W-:Y:S02]  /*1e250*/  LOP3.LUT R110, R173, R104, RZ, 0x3c, !PT ;  /* 0x00000068ad6e7212 */ /* 0x000fe400078e3cff */
[----:B------:R-:W-:Y:S01]  /*1e260*/  MOV R134, R134 ;  /* 0x0000008600867202 */ /* 0x000fe20000000f00 */
[----:B------:R-:W-:Y:S01]  /*1e270*/  BAR.SYNC.DEFER_BLOCKING 0x1, 0x100 ;  /* 0x0044000000007b1d */ /* 0x000fe20000010000 */
[----:B------:R-:W-:Y:S02]  /*1e280*/  LOP3.LUT R66, R175, R66, RZ, 0x3c, !PT ;  /* 0x00000042af427212 */ /* 0x000fe400078e3cff */
[----:B------:R-:W-:Y:S02]  /*1e290*/  LOP3.LUT R173, R38, 0x380, RZ, 0xc0, !PT ;  /* 0x0000038026ad7812 */ /* 0x000fe400078ec0ff */
[----:B------:R-:W-:Y:S02]  /*1e2a0*/  MOV R47, R46 ;  /* 0x0000002e002f7202 */ /* 0x000fe40000000f00 */
[----:B------:R-:W-:Y:S01]  /*1e2b0*/  ISETP.NE.AND.EX P3, PT, RZ, UR5, PT, P3 ;  /* 0x00000005ff007c0c */ /* 0x000fe2000bf65330 */
[----:B------:R-:W-:Y:S01]  /*1e2c0*/  ULDC.64 UR4, c[0x0][0xbe0] ;  /* 0x0002f80000047ab9 */ /* 0x000fe20000000a00 */
[----:B------:R-:W-:-:S02]  /*1e2d0*/  LOP3.LUT R102, R177, R102, RZ, 0x3c, !PT ;  /* 0x00000066b1667212 */ /* 0x000fc400078e3cff */
[----:B------:R-:W-:Y:S02]  /*1e2e0*/  LOP3.LUT R175, R114, 0x380, RZ, 0xc0, !PT ;  /* 0x0000038072af7812 */ /* 0x000fe400078ec0ff */
[----:B------:R-:W-:Y:S02]  /*1e2f0*/  LOP3.LUT R126, R29, R6, RZ, 0x3c, !PT ;  /* 0x000000061d7e7212 */ /* 0x000fe400078e3cff */
[----:B------:R-:W-:Y:S01]  /*1e300*/  MOV R50, R50 ;  /* 0x0000003200327202 */ /* 0x000fe20000000f00 */
[--C-:B------:R-:W-:Y:S01]  /*1e310*/  IMAD.X R111, RZ, RZ, R135.reuse, P0 ;  /* 0x000000ffff6f7224 */ /* 0x100fe200000e0687 */
[----:B------:R-:W-:Y:S01]  /*1e320*/  IADD3.X R131, RZ, R135, RZ, P2, !PT ;  /* 0x00000087ff837210 */ /* 0x000fe200017fe4ff */
[--C-:B------:R-:W-:Y:S01]  /*1e330*/  IMAD.X R123, RZ, RZ, R135.reuse, P6 ;  /* 0x000000ffff7b7224 */ /* 0x100fe200030e0687 */
[----:B------:R-:W-:Y:S01]  /*1e340*/  LOP3.LUT R177, R118, 0x380, RZ, 0xc0, !PT ;  /* 0x0000038076b17812 */ /* 0x000fe200078ec0ff */
[--C-:B------:R-:W-:Y:S01]  /*1e350*/  IMAD.X R127, RZ, RZ, R135.reuse, P5 ;  /* 0x000000ffff7f7224 */ /* 0x100fe200028e0687 */
[----:B------:R-:W-:Y:S01]  /*1e360*/  MOV R54, R54 ;  /* 0x0000003600367202 */ /* 0x000fe20000000f00 */
[----:B------:R-:W-:Y:S01]  /*1e370*/  IMAD.X R39, RZ, RZ, R135, P1 ;  /* 0x000000ffff277224 */ /* 0x000fe200008e0687 */
[----:B------:R-:W-:Y:S01]  /*1e380*/  F2FP.F16.F32.PACK_AB R6, R53, R154 ;  /* 0x0000009a3506723e */ /* 0x000fe200000000ff */
[----:B------:R-:W-:Y:S01]  /*1e390*/  STSM.16.M88.4 [R134], R24 ;  /* 0x0000001886007844 */ /* 0x000fe20000000200 */
[----:B------:R-:W-:-:S02]  /*1e3a0*/  IADD3.X R115, RZ, R135, RZ, P4, !PT ;  /* 0x00000087ff737210 */ /* 0x000fc400027fe4ff */
[----:B------:R-:W-:Y:S02]  /*1e3b0*/  LOP3.LUT R106, R179, R106, RZ, 0x3c, !PT ;  /* 0x0000006ab36a7212 */ /* 0x000fe400078e3cff */
[----:B------:R-:W-:Y:S01]  /*1e3c0*/  ISETP.NE.U32.AND P2, PT, RZ, UR4, PT ;  /* 0x00000004ff007c0c */ /* 0x000fe2000bf45070 */
[----:B------:R-:W-:Y:S01]  /*1e3d0*/  STSM.16.M88.4 [R47], R32 ;  /* 0x000000202f007844 */ /* 0x000fe20000000200 */
[----:B------:R-:W-:Y:S02]  /*1e3e0*/  LOP3.LUT R179, R122, 0x380, RZ, 0xc0, !PT ;  /* 0x000003807ab37812 */ /* 0x000fe400078ec0ff */
[----:B------:R-:W-:Y:S02]  /*1e3f0*/  LOP3.LUT R135, R100, 0x380, RZ, 0xc0, !PT ;  /* 0x0000038064877812 */ /* 0x000fe400078ec0ff */
[----:B------:R-:W-:Y:S01]  /*1e400*/  SHF.R.U64 R173, R173, 0x3, RZ ;  /* 0x00000003adad7819 */ /* 0x000fe200000012ff */
[----:B------:R-:W-:Y:S01]  /*1e410*/  STSM.16.M88.4 [R50], R40 ;  /* 0x0000002832007844 */ /* 0x000fe20000000200 */
[----:B------:R-:W-:-:S02]  /*1e420*/  SHF.R.U64 R175, R175, 0x3, RZ ;  /* 0x00000003afaf7819 */ /* 0x000fc400000012ff */
[----:B------:R-:W-:Y:S01]  /*1e430*/  SHF.R.U64 R177, R177, 0x3, RZ ;  /* 0x00000003b1b17819 */ /* 0x000fe200000012ff */
[----:B------:R0:W-:Y:S01]  /*1e440*/  STSM.16.M88.4 [R54], R4 ;  /* 0x0000000436007844 */ /* 0x0001e20000000200 */
[----:B------:R-:W-:Y:S02]  /*1e450*/  MOV R58, R58 ;  /* 0x0000003a003a7202 */ /* 0x000fe40000000f00 */
[----:B------:R-:W-:Y:S02]  /*1e460*/  MOV R62, R62 ;  /* 0x0000003e003e7202 */ /* 0x000fe40000000f00 */
[----:B------:R-:W-:Y:S02]  /*1e470*/  ISETP.NE.AND.EX P2, PT, RZ, UR5, PT, P2 ;  /* 0x00000005ff007c0c */ /* 0x000fe4000bf45320 */
[----:B------:R-:W-:Y:S02]  /*1e480*/  SHF.R.U64 R179, R179, 0x3, RZ ;  /* 0x00000003b3b37819 */ /* 0x000fe400000012ff */
[----:B------:R-:W-:-:S02]  /*1e490*/  SHF.R.U64 R135, R135, 0x3, RZ ;  /* 0x0000000387877819 */ /* 0x000fc400000012ff */
[----:B------:R-:W-:Y:S02]  /*1e4a0*/  LOP3.LUT R38, R173, R38, RZ, 0x3c, !PT ;  /* 0x00000026ad267212 */ /* 0x000fe400078e3cff */
[----:B------:R-:W-:Y:S02]  /*1e4b0*/  MOV R66, R66 ;  /* 0x0000004200427202 */ /* 0x000fe40000000f00 */
[----:B------:R-:W-:Y:S02]  /*1e4c0*/  LOP3.LUT R114, R175, R114, RZ, 0x3c, !PT ;  /* 0x00000072af727212 */ /* 0x000fe400078e3cff */
[----:B0-----:R-:W-:Y:S02]  /*1e4d0*/  F2FP.F16.F32.PACK_AB R4, R73, R159 ;  /* 0x0000009f4904723e */ /* 0x001fe400000000ff */
        /* <DEDUP_REMOVED lines=10> */
[----:B------:R0:W-:Y:S01]  /*1e580*/  STSM.16.M88.4 [R62], R12 ;  /* 0x0000000c3e007844 */ /* 0x0001e20000000200 */
[----:B------:R-:W-:Y:S02]  /*1e590*/  MOV R106, R106 ;  /* 0x0000006a006a7202 */ /* 0x000fe40000000f00 */
[----:B------:R-:W-:Y:S01]  /*1e5a0*/  F2FP.F16.F32.PACK_AB R29, R91, R90 ;  /* 0x0000005a5b1d723e */ /* 0x000fe200000000ff */
[----:B------:R1:W-:Y:S01]  /*1e5b0*/  STSM.16.M88.4 [R66], R4 ;  /* 0x0000000442007844 */ /* 0x0003e20000000200 */
[----:B------:R-:W-:Y:S02]  /*1e5c0*/  LOP3.LUT R122, R179, R122, RZ, 0x3c, !PT ;  /* 0x0000007ab37a7212 */ /* 0x000fe400078e3cff */
[----:B------:R-:W-:Y:S02]  /*1e5d0*/  LOP3.LUT R130, R135, R100, RZ, 0x3c, !PT ;  /* 0x0000006487827212 */ /* 0x000fe400078e3cff */
[----:B------:R-:W-:-:S02]  /*1e5e0*/  MOV R110, R110 ;  /* 0x0000006e006e7202 */ /* 0x000fc40000000f00 */
[----:B------:R-:W-:Y:S02]  /*1e5f0*/  MOV R23, R38 ;  /* 0x0000002600177202 */ /* 0x000fe40000000f00 */
[----:B------:R-:W-:Y:S02]  /*1e600*/  F2FP.F16.F32.PACK_AB R32, R97, R165 ;  /* 0x000000a56120723e */ /* 0x000fe400000000ff */
[----:B------:R-:W-:Y:S01]  /*1e610*/  F2FP.F16.F32.PACK_AB R33, R99, R98 ;  /* 0x000000626321723e */ /* 0x000fe200000000ff */
[----:B0-----:R-:W4:Y:S01]  /*1e620*/  LDC.64 R12, c[0x0][0xbd8] ;  /* 0x0002f600ff0c7b82 */ /* 0x001f220000000a00 */
[----:B------:R-:W-:Y:S02]  /*1e630*/  F2FP.F16.F32.PACK_AB R34, R101, R166 ;  /* 0x000000a66522723e */ /* 0x000fe400000000ff */
[----:B------:R-:W-:Y:S02]  /*1e640*/  F2FP.F16.F32.PACK_AB R35, R60, R56 ;  /* 0x000000383c23723e */ /* 0x000fe400000000ff */
[----:B------:R-:W-:-:S02]  /*1e650*/  MOV R114, R114 ;  /* 0x0000007200727202 */ /* 0x000fc40000000f00 */
[----:B------:R-:W-:Y:S02]  /*1e660*/  F2FP.F16.F32.PACK_AB R38, R109, R168 ;  /* 0x000000a86d26723e */ /* 0x000fe400000000ff */
[----:B------:R-:W-:Y:S01]  /*1e670*/  F2FP.F16.F32.PACK_AB R39, R72, R70 ;  /* 0x000000464827723e */ /* 0x000fe200000000ff */
[----:B------:R-:W-:Y:S01]  /*1e680*/  STSM.16.M88.4 [R102], R24 ;  /* 0x0000001866007844 */ /* 0x000fe20000000200 */
[----:B------:R-:W-:Y:S02]  /*1e690*/  MOV R118, R118 ;  /* 0x0000007600767202 */ /* 0x000fe40000000f00 */
[----:B-1----:R-:W-:Y:S02]  /*1e6a0*/  F2FP.F16.F32.PACK_AB R4, R113, R169 ;  /* 0x000000a97104723e */ /* 0x002fe400000000ff */
[----:B------:R-:W-:Y:S02]  /*1e6b0*/  F2FP.F16.F32.PACK_AB R5, R80, R76 ;  /* 0x0000004c5005723e */ /* 0x000fe400000000ff */
[----:B------:R-:W-:-:S02]  /*1e6c0*/  F2FP.F16.F32.PACK_AB R6, R117, R170 ;  /* 0x000000aa7506723e */ /* 0x000fc400000000ff */
[----:B------:R-:W-:Y:S01]  /*1e6d0*/  F2FP.F16.F32.PACK_AB R7, R88, R84 ;  /* 0x000000545807723e */ /* 0x000fe200000000ff */
[----:B------:R-:W-:Y:S01]  /*1e6e0*/  STSM.16.M88.4 [R106], R28 ;  /* 0x0000001c6a007844 */ /* 0x000fe20000000200 */
[----:B------:R-:W-:Y:S02]  /*1e6f0*/  MOV R122, R122 ;  /* 0x0000007a007a7202 */ /* 0x000fe40000000f00 */
[----:B------:R-:W-:Y:S01]  /*1e700*/  MOV R46, R130 ;  /* 0x00000082002e7202 */ /* 0x000fe20000000f00 */
[----:B------:R-:W-:Y:S01]  /*1e710*/  STSM.16.M88.4 [R110], R32 ;  /* 0x000000206e007844 */ /* 0x000fe20000000200 */
[----:B------:R-:W-:Y:S02]  /*1e720*/  F2FP.F16.F32.PACK_AB R8, R121, R171 ;  /* 0x000000ab7908723e */ /* 0x000fe400000000ff */
[----:B------:R-:W-:Y:S02]  /*1e730*/  F2FP.F16.F32.PACK_AB R9, R95, R92 ;  /* 0x0000005c5f09723e */ /* 0x000fe400000000ff */
[----:B------:R-:W-:-:S02]  /*1e740*/  F2FP.F16.F32.PACK_AB R10, R125, R172 ;  /* 0x000000ac7d0a723e */ /* 0x000fc400000000ff */
[----:B------:R-:W-:Y:S01]  /*1e750*/  F2FP.F16.F32.PACK_AB R11, R108, R96 ;  /* 0x000000606c0b723e */ /* 0x000fe200000000ff */
[----:B------:R-:W-:Y:S01]  /*1e760*/  STSM.16.M88.4 [R114], R36 ;  /* 0x0000002472007844 */ /* 0x000fe20000000200 */
[----:B------:R-:W-:Y:S02]  /*1e770*/  MOV R126, R126 ;  /* 0x0000007e007e7202 */ /* 0x000fe40000000f00 */
[----:B------:R-:W-:Y:S02]  /*1e780*/  F2FP.F16.F32.PACK_AB R130, R133, R132 ;  /* 0x000000848582723e */ /* 0x000fe400000000ff */
[----:B------:R-:W-:Y:S01]  /*1e790*/  F2FP.F16.F32.PACK_AB R131, R124, R120 ;  /* 0x000000787c83723e */ /* 0x000fe200000000ff */
[----:B------:R0:W-:Y:S04]  /*1e7a0*/  STSM.16.M88.4 [R118], R4 ;  /* 0x0000000476007844 */ /* 0x0001e80000000200 */
[----:B------:R1:W-:Y:S04]  /*1e7b0*/  STSM.16.M88.4 [R122], R8 ;  /* 0x000000087a007844 */ /* 0x0003e80000000200 */
[----:B------:R-:W-:Y:S04]  /*1e7c0*/  STSM.16.M88.4 [R126], R128 ;  /* 0x000000807e007844 */ /* 0x000fe80000000200 */
[----:B------:R-:W-:Y:S01]  /*1e7d0*/  STSM.16.M88.4 [R46], R136 ;  /* 0x000000882e007844 */ /* 0x000fe20000000200 */
[----:B0-----:R-:W0:Y:S03]  /*1e7e0*/  @P2 LDC.64 R6, c[0x0][0xbe0] ;  /* 0x0002f800ff062b82 */ /* 0x001e260000000a00 */
[----:B------:R2:W-:Y:S01]  /*1e7f0*/  STSM.16.M88.4 [R23], R144 ;  /* 0x0000009017007844 */ /* 0x0005e20000000200 */
[----:B---3--:R-:W-:-:S04]  /*1e800*/  IMAD R5, R176, 0x8, R178 ;  /* 0x00000008b0057824 */ /* 0x008fc800078e02b2 */
[----:B------:R-:W-:Y:S01]  /*1e810*/  IMAD.WIDE R4, R5, 0x2, R20 ;  /* 0x0000000205047825 */ /* 0x000fe200078e0214 */
[----:B------:R-:W-:Y:S01]  /*1e820*/  ULDC UR4, c[0x0][0xa88] ;  /* 0x0002a20000047ab9 */ /* 0x000fe20000000800 */
[----:B------:R-:W-:Y:S01]  /*1e830*/  BAR.SYNC.DEFER_BLOCKING 0x1, 0x100 ;  /* 0x0044000000007b1d */ /* 0x000fe20000010000 */
[----:B-1----:R-:W-:Y:S01]  /*1e840*/  IADD3 R9, P0, R4, 0x1000, RZ ;  /* 0x0000100004097810 */ /* 0x002fe20007f1e0ff */
[----:B----4-:R-:W-:-:S03]  /*1e850*/  IMAD.WIDE R12, R174, 0x4, R12 ;  /* 0x00000004ae0c7825 */ /* 0x010fc600078e020c */
[----:B------:R-:W-:Y:S02]  /*1e860*/  LOP3.LUT R8, R9, 0x380, RZ, 0xc0, !PT ;  /* 0x0000038009087812 */ /* 0x000fe400078ec0ff */
[----:B--2---:R-:W-:Y:S02]  /*1e870*/  MOV R23, UR4 ;  /* 0x0000000400177c02 */ /* 0x004fe40008000f00 */
[----:B------:R-:W-:Y:S01]  /*1e880*/  SHF.R.U64 R8, R8, 0x3, RZ ;  /* 0x0000000308087819 */ /* 0x000fe200000012ff */
[----:B0-----:R-:W-:Y:S01]  /*1e890*/  @P2 IMAD.WIDE R6, R174, 0x4, R6 ;  /* 0x00000004ae062825 */ /* 0x001fe200078e0206 */
[----:B------:R-:W-:Y:S02]  /*1e8a0*/  IADD3 R11, P1, R4, 0x2000, RZ ;  /* 0x00002000040b7810 */ /* 0x000fe40007f3e0ff */
[----:B------:R-:W-:Y:S01]  /*1e8b0*/  LOP3.LUT R8, R8, R9, RZ, 0x3c, !PT ;  /* 0x0000000908087212 */ /* 0x000fe200078e3cff */
[----:B------:R0:W5:Y:S04]  /*1e8c0*/  @P3 LDG.E R3, desc[UR6][R12.64] ;  /* 0x000000060c033981 */ /* 0x000168000c1e1900 */
[----:B------:R0:W5:Y:S01]  /*1e8d0*/  @P2 LDG.E R23, desc[UR6][R6.64] ;  /* 0x0000000606172981 */ /* 0x000162000c1e1900 */
[----:B------:R-:W-:Y:S05]  /*1e8e0*/  @P2 BRA `(.L_x_1631) ;  /* 0x0000000000142947 */ /* 0x000fea0003800000 */
[----:B------:R-:W-:Y:S05]  /*1e8f0*/  @!P3 BRA `(.L_x_1631) ;  /* 0x000000000010b947 */ /* 0x000fea0003800000 */
[----:B------:R-:W-:Y:S02]  /*1e900*/  ULDC.64 UR4, c[0x0][0x208] ;  /* 0x0000820000047ab9 */ /* 0x000fe40000000a00 */
[----:B0-----:R-:W2:Y:S04]  /*1e910*/  LDG.E R6, desc[UR4][R12.64] ;  /* 0x000000040c067981 */ /* 0x001ea8000c1e1900 */
[----:B-----5:R-:W2:Y:S02]  /*1e920*/  LDG.E R23, desc[UR4][R12.64+0x4] ;  /* 0x000004040c177981 */ /* 0x020ea4000c1e1900 */
[----:B--2---:R-:W-:-:S07]  /*1e930*/  IMAD.IADD R23, R23, 0x1, -R6 ;  /* 0x0000000117177824 */ /* 0x004fce00078e0a06 */
.L_x_1631:
[----:B------:R-:W2:Y:S01]  /*1e940*/  LDL R10, [R1+0x54] ;  /* 0x00005400010a7983 */ /* 0x000ea20000100800 */
[----:B------:R-:W-:-:S03]  /*1e950*/  ULDC.64 UR4, c[0x0][0xb70] ;  /* 0x0002dc0000047ab9 */ /* 0x000fc60000000a00 */
[----:B------:R-:W3:Y:S04]  /*1e960*/  LDL.LU R83, [R1+0x60] ;  /* 0x0000600001537983 */ /* 0x000ee80000300800 */
[----:B------:R-:W2:Y:S01]  /*1e970*/  LDL.LU R81, [R1+0x6c] ;  /* 0x00006c0001517983 */ /* 0x000ea20000300800 */
[--C-:B-----5:R-:W-:Y:S01]  /*1e980*/  SHF.R.S32.HI R21, RZ, 0x1f, R3.reuse ;  /* 0x0000001fff157819 */ /* 0x120fe20000011403 */
[----:B------:R-:W-:Y:S01]  /*1e990*/  IMAD.MOV.U32 R20, RZ, RZ, R3 ;  /* 0x000000ffff147224 */ /* 0x000fe200078e0003 */
[----:B------:R-:W-:Y:S01]  /*1e9a0*/  SHF.R.S32.HI R9, RZ, 0x1f, R174 ;  /* 0x0000001fff097819 */ /* 0x000fe200000114ae */
[----:B------:R-:W4:Y:S01]  /*1e9b0*/  LDL R14, [R1+0x78] ;  /* 0x00007800010e7983 */ /* 0x000f220000100800 */
[----:B0-----:R-:W-:Y:S02]  /*1e9c0*/  LOP3.LUT R12, R11, 0x380, RZ, 0xc0, !PT ;  /* 0x000003800b0c7812 */ /* 0x001fe400078ec0ff */
[----:B------:R-:W-:Y:S01]  /*1e9d0*/  SEL R80, R9, RZ, !P3 ;  /* 0x000000ff09507207 */ /* 0x000fe20005800000 */
[----:B------:R-:W4:Y:S01]  /*1e9e0*/  LDL R82, [R1+0x70] ;  /* 0x0000700001527983 */ /* 0x000f220000100800 */
[----:B------:R-:W-:-:S02]  /*1e9f0*/  SEL R79, R174, RZ, !P3 ;  /* 0x000000ffae4f7207 */ /* 0x000fc40005800000 */
[----:B------:R-:W-:Y:S02]  /*1ea00*/  SHF.R.U64 R12, R12, 0x3, RZ ;  /* 0x000000030c0c7819 */ /* 0x000fe400000012ff */
[----:B------:R-:W-:Y:S02]  /*1ea10*/  IADD3 R25, P2, R4, 0x3000, RZ ;  /* 0x0000300004197810 */ /* 0x000fe40007f5e0ff */
[----:B------:R-:W-:Y:S02]  /*1ea20*/  LOP3.LUT R12, R12, R11, RZ, 0x3c, !PT ;  /* 0x0000000b0c0c7212 */ /* 0x000fe400078e3cff */
[----:B------:R-:W-:-:S04]  /*1ea30*/  LOP3.LUT R24, R25, 0x380, RZ, 0xc0, !PT ;  /* 0x0000038019187812 */ /* 0x000fc800078ec0ff */
[----:B------:R-:W-:Y:S02]  /*1ea40*/  SHF.R.U64 R24, R24, 0x3, RZ ;  /* 0x0000000318187819 */ /* 0x000fe400000012ff */
[----:B------:R-:W-:Y:S02]  /*1ea50*/  IADD3 R29, P6, R4, 0x4000, RZ ;  /* 0x00004000041d7810 */ /* 0x000fe40007fde0ff */
[----:B------:R-:W-:Y:S01]  /*1ea60*/  LOP3.LUT R24, R24, R25, RZ, 0x3c, !PT ;  /* 0x0000001918187212 */ /* 0x000fe200078e3cff */
[----:B------:R-:W-:Y:S01]  /*1ea70*/  IMAD.X R25, RZ, RZ, R5, P2 ;  /* 0x000000ffff197224 */ /* 0x000fe200010e0605 */
[C---:B------:R-:W-:Y:S02]  /*1ea80*/  IADD3 R33, P5, R4.reuse, 0x5000, RZ ;  /* 0x0000500004217810 */ /* 0x040fe40007fbe0ff */
[C---:B------:R-:W-:Y:S02]  /*1ea90*/  IADD3 R37, P4, R4.reuse, 0x6000, RZ ;  /* 0x0000600004257810 */ /* 0x040fe40007f9e0ff */
[----:B------:R-:W-:-:S02]  /*1eaa0*/  IADD3 R53, P2, R4, 0xa000, RZ ;  /* 0x0000a00004357810 */ /* 0x000fc40007f5e0ff */
[----:B------:R-:W-:Y:S02]  /*1eab0*/  LOP3.LUT R28, R29, 0x380, RZ, 0xc0, !PT ;  /* 0x000003801d1c7812 */ /* 0x000fe400078ec0ff */
[----:B------:R-:W-:Y:S02]  /*1eac0*/  LOP3.LUT R32, R33, 0x380, RZ, 0xc0, !PT ;  /* 0x0000038021207812 */ /* 0x000fe400078ec0ff */
[----:B------:R-:W-:Y:S02]  /*1ead0*/  LOP3.LUT R36, R37, 0x380, RZ, 0xc0, !PT ;  /* 0x0000038025247812 */ /* 0x000fe400078ec0ff */
[----:B------:R-:W-:Y:S02]  /*1eae0*/  LOP3.LUT R52, R53, 0x380, RZ, 0xc0, !PT ;  /* 0x0000038035347812 */ /* 0x000fe400078ec0ff */
[----:B------:R-:W-:Y:S02]  /*1eaf0*/  SHF.R.U64 R28, R28, 0x3, RZ ;  /* 0x000000031c1c7819 */ /* 0x000fe400000012ff */
[----:B------:R-:W-:-:S02]  /*1eb00*/  SHF.R.U64 R32, R32, 0x3, RZ ;  /* 0x0000000320207819 */ /* 0x000fc400000012ff */
[----:B------:R-:W-:Y:S02]  /*1eb10*/  SHF.R.U64 R36, R36, 0x3, RZ ;  /* 0x0000000324247819 */ /* 0x000fe400000012ff */
[----:B------:R-:W-:Y:S02]  /*1eb20*/  SHF.R.U64 R52, R52, 0x3, RZ ;  /* 0x0000000334347819 */ /* 0x000fe400000012ff */
[----:B------:R-:W-:Y:S02]  /*1eb30*/  LOP3.LUT R28, R28, R29, RZ, 0x3c, !PT ;  /* 0x0000001d1c1c7212 */ /* 0x000fe400078e3cff */
[----:B------:R-:W-:Y:S01]  /*1eb40*/  LOP3.LUT R32, R32, R33, RZ, 0x3c, !PT ;  /* 0x0000002120207212 */ /* 0x000fe200078e3cff */
[--C-:B------:R-:W-:Y:S01]  /*1eb50*/  IMAD.X R33, RZ, RZ, R5.reuse, P5 ;  /* 0x000000ffff217224 */ /* 0x100fe200028e0605 */
[----:B------:R-:W-:Y:S01]  /*1eb60*/  LOP3.LUT R36, R36, R37, RZ, 0x3c, !PT ;  /* 0x0000002524247212 */ /* 0x000fe200078e3cff */
[--C-:B------:R-:W-:Y:S01]  /*1eb70*/  IMAD.X R37, RZ, RZ, R5.reuse, P4 ;  /* 0x000000ffff257224 */ /* 0x100fe200020e0605 */
[----:B------:R-:W-:Y:S01]  /*1eb80*/  LOP3.LUT R52, R52, R53, RZ, 0x3c, !PT ;  /* 0x0000003534347212 */ /* 0x000fe200078e3cff */
[----:B------:R-:W-:Y:S01]  /*1eb90*/  IMAD.X R53, RZ, RZ, R5, P2 ;  /* 0x000000ffff357224 */ /* 0x000fe200010e0605 */
[----:B------:R-:W-:-:S02]  /*1eba0*/  IADD3.X R29, RZ, R5, RZ, P6, !PT ;  /* 0x00000005ff1d7210 */ /* 0x000fc400037fe4ff */
[C---:B------:R-:W-:Y:S02]  /*1ebb0*/  IADD3 R57, P6, R4.reuse, 0xb000, RZ ;  /* 0x0000b00004397810 */ /* 0x040fe40007fde0ff */
[C---:B------:R-:W-:Y:S02]  /*1ebc0*/  IADD3 R61, P5, R4.reuse, 0xc000, RZ ;  /* 0x0000c000043d7810 */ /* 0x040fe40007fbe0ff */
[----:B------:R-:W-:Y:S02]  /*1ebd0*/  IADD3 R65, P4, R4, 0xd000, RZ ;  /* 0x0000d00004417810 */ /* 0x000fe40007f9e0ff */
[----:B------:R-:W-:Y:S02]  /*1ebe0*/  LOP3.LUT R56, R57, 0x380, RZ, 0xc0, !PT ;  /* 0x0000038039387812 */ /* 0x000fe400078ec0ff */
[----:B------:R-:W-:Y:S02]  /*1ebf0*/  LOP3.LUT R60, R61, 0x380, RZ, 0xc0, !PT ;  /* 0x000003803d3c7812 */ /* 0x000fe400078ec0ff */
[----:B------:R-:W-:-:S02]  /*1ec00*/  LOP3.LUT R64, R65, 0x380, RZ, 0xc0, !PT ;  /* 0x0000038041407812 */ /* 0x000fc400078ec0ff */
[----:B------:R-:W-:Y:S02]  /*1ec10*/  SHF.R.U64 R56, R56, 0x3, RZ ;  /* 0x0000000338387819 */ /* 0x000fe400000012ff */
[----:B------:R-:W-:Y:S02]  /*1ec20*/  SHF.R.U64 R60, R60, 0x3, RZ ;  /* 0x000000033c3c7819 */ /* 0x000fe400000012ff */
[----:B------:R-:W-:Y:S02]  /*1ec30*/  SHF.R.U64 R64, R64, 0x3, RZ ;  /* 0x0000000340407819 */ /* 0x000fe400000012ff */
[----:B------:R-:W-:Y:S02]  /*1ec40*/  LOP3.LUT R56, R56, R57, RZ, 0x3c, !PT ;  /* 0x0000003938387212 */ /* 0x000fe400078e3cff */
[----:B------:R-:W-:Y:S01]  /*1ec50*/  LOP3.LUT R60, R60, R61, RZ, 0x3c, !PT ;  /* 0x0000003d3c3c7212 */ /* 0x000fe200078e3cff */
[--C-:B------:R-:W-:Y:S01]  /*1ec60*/  IMAD.X R61, RZ, RZ, R5.reuse, P5 ;  /* 0x000000ffff3d7224 */ /* 0x100fe200028e0605 */
[----:B------:R-:W-:Y:S01]  /*1ec70*/  LOP3.LUT R64, R64, R65, RZ, 0x3c, !PT ;  /* 0x0000004140407212 */ /* 0x000fe200078e3cff */
[----:B------:R-:W-:Y:S01]  /*1ec80*/  IMAD.X R65, RZ, RZ, R5, P4 ;  /* 0x000000ffff417224 */ /* 0x000fe200020e0605 */
[----:B------:R-:W-:Y:S01]  /*1ec90*/  IADD3.X R57, RZ, R5, RZ, P6, !PT ;  /* 0x00000005ff397210 */ /* 0x000fe200037fe4ff */
[----:B------:R-:W-:Y:S01]  /*1eca0*/  ULDC.64 UR6, c[0x0][0x208] ;  /* 0x0000820000067ab9 */ /* 0x000fe20000000a00 */
[--C-:B------:R-:W-:Y:S01]  /*1ecb0*/  SHF.R.S32.HI R77, RZ, 0x1f, R229.reuse ;  /* 0x0000001fff4d7819 */ /* 0x100fe200000114e5 */
[----:B------:R-:W-:Y:S01]  /*1ecc0*/  IMAD.MOV.U32 R76, RZ, RZ, R229 ;  /* 0x000000ffff4c7224 */ /* 0x000fe200078e00e5 */
[----:B------:R-:W-:Y:S01]  /*1ecd0*/  BSSY B1, `(.L_x_1632) ;  /* 0x000007b000017945 */ /* 0x000fe20003800000 */
[----:B---3--:R-:W-:-:S02]  /*1ece0*/  SHF.R.S32.HI R78, RZ, 0x1f, R83 ;  /* 0x0000001fff4e7819 */ /* 0x008fc40000011453 */
[----:B--2---:R-:W-:-:S03]  /*1ecf0*/  LEA R11, R81, R10, 0x7 ;  /* 0x0000000a510b7211 */ /* 0x004fc600078e38ff */
[----:B------:R-:W-:-:S04]  /*1ed00*/  IMAD R6, R78, UR4, RZ ;  /* 0x000000044e067c24 */ /* 0x000fc8000f8e02ff */
[C---:B------:R-:W-:Y:S02]  /*1ed10*/  IMAD R13, R83.reuse, UR5, R6 ;  /* 0x00000005530d7c24 */ /* 0x040fe4000f8e0206 */
[----:B------:R-:W-:Y:S01]  /*1ed20*/  IMAD.WIDE.U32 R6, R83, UR4, R20 ;  /* 0x0000000453067c25 */ /* 0x000fe2000f8e0014 */
[----:B------:R-:W-:-:S03]  /*1ed30*/  ULDC.64 UR4, c[0x0][0xb78] ;  /* 0x0002de0000047ab9 */ /* 0x000fc60000000a00 */
[----:B------:R-:W-:Y:S02]  /*1ed40*/  IMAD.IADD R7, R7, 0x1, R13 ;  /* 0x0000000107077824 */ /* 0x000fe400078e020d */
[----:B------:R-:W-:Y:S02]  /*1ed50*/  IMAD R9, R80, UR4, RZ ;  /* 0x0000000450097c24 */ /* 0x000fe4000f8e02ff */
[----:B------:R-:W-:-:S04]  /*1ed60*/  IMAD.WIDE.U32 R6, R79, UR4, R6 ;  /* 0x000000044f067c25 */ /* 0x000fc8000f8e0006 */
[----:B------:R-:W-:Y:S01]  /*1ed70*/  IMAD R10, R79, UR5, R9 ;  /* 0x000000054f0a7c24 */ /* 0x000fe2000f8e0209 */
[----:B------:R-:W-:Y:S01]  /*1ed80*/  SHF.R.S32.HI R9, RZ, 0x1f, R11 ;  /* 0x0000001fff097819 */ /* 0x000fe2000001140b */
[----:B------:R-:W-:Y:S01]  /*1ed90*/  ULDC.64 UR4, c[0x0][0xb40] ;  /* 0x0002d00000047ab9 */ /* 0x000fe20000000a00 */
[----:B------:R-:W-:-:S04]  /*1eda0*/  IADD3 R6, P3, R11, R6, RZ ;  /* 0x000000060b067210 */ /* 0x000fc80007f7e0ff */
[----:B------:R-:W-:Y:S02]  /*1edb0*/  IADD3.X R9, R9, R7, R10, P3, !PT ;  /* 0x0000000709097210 */ /* 0x000fe40001ffe40a */
[----:B------:R-:W-:-:S04]  /*1edc0*/  LEA R54, P3, R6, UR4, 0x2 ;  /* 0x0000000406367c11 */ /* 0x000fc8000f8610ff */
[----:B------:R-:W-:Y:S01]  /*1edd0*/  LEA.HI.X R55, R6, UR5, R9, 0x2, P3 ;  /* 0x0000000506377c11 */ /* 0x000fe200098f1409 */
[--C-:B------:R-:W-:Y:S01]  /*1ede0*/  IMAD.X R9, RZ, RZ, R5.reuse, P0 ;  /* 0x000000ffff097224 */ /* 0x100fe200000e0605 */
[C---:B------:R-:W-:Y:S01]  /*1edf0*/  IADD3 R45, P0, R4.reuse, 0x8000, RZ ;  /* 0x00008000042d7810 */ /* 0x040fe20007f1e0ff */
[----:B------:R-:W-:Y:S01]  /*1ee00*/  IMAD.X R13, RZ, RZ, R5, P1 ;  /* 0x000000ffff0d7224 */ /* 0x000fe200008e0605 */
[C---:B------:R-:W-:Y:S01]  /*1ee10*/  IADD3 R41, P3, R4.reuse, 0x7000, RZ ;  /* 0x0000700004297810 */ /* 0x040fe20007f7e0ff */
[----:B------:R-:W-:Y:S01]  /*1ee20*/  VIADD R6, R11, 0x8 ;  /* 0x000000080b067836 */ /* 0x000fe20000000000 */
[----:B------:R-:W-:Y:S01]  /*1ee30*/  IADD3 R49, P1, R4, 0x9000, RZ ;  /* 0x0000900004317810 */ /* 0x000fe20007f3e0ff */
[----:B------:R-:W-:Y:S01]  /*1ee40*/  ULDC.64 UR4, c[0x0][0xaa0] ;  /* 0x0002a80000047ab9 */ /* 0x000fe20000000a00 */
[----:B------:R-:W-:Y:S02]  /*1ee50*/  LOP3.LUT R44, R45, 0x380, RZ, 0xc0, !PT ;  /* 0x000003802d2c7812 */ /* 0x000fe400078ec0ff */
[----:B------:R-:W-:-:S02]  /*1ee60*/  LOP3.LUT R40, R41, 0x380, RZ, 0xc0, !PT ;  /* 0x0000038029287812 */ /* 0x000fc400078ec0ff */
[----:B------:R-:W-:Y:S02]  /*1ee70*/  LOP3.LUT R48, R49, 0x380, RZ, 0xc0, !PT ;  /* 0x0000038031307812 */ /* 0x000fe400078ec0ff */
[----:B------:R-:W-:Y:S02]  /*1ee80*/  SHF.R.U64 R44, R44, 0x3, RZ ;  /* 0x000000032c2c7819 */ /* 0x000fe400000012ff */
[----:B------:R-:W-:Y:S02]  /*1ee90*/  SHF.R.U64 R40, R40, 0x3, RZ ;  /* 0x0000000328287819 */ /* 0x000fe400000012ff */
[----:B------:R-:W-:Y:S02]  /*1eea0*/  SHF.R.U64 R48, R48, 0x3, RZ ;  /* 0x0000000330307819 */ /* 0x000fe400000012ff */
[----:B------:R-:W-:Y:S02]  /*1eeb0*/  LOP3.LUT R44, R44, R45, RZ, 0x3c, !PT ;  /* 0x0000002d2c2c7212 */ /* 0x000fe400078e3cff */
[----:B------:R-:W-:Y:S01]  /*1eec0*/  LOP3.LUT R40, R40, R41, RZ, 0x3c, !PT ;  /* 0x0000002928287212 */ /* 0x000fe200078e3cff */
[----:B------:R-:W-:Y:S01]  /*1eed0*/  IMAD.X R41, RZ, RZ, R5, P3 ;  /* 0x000000ffff297224 */ /* 0x000fe200018e0605 */
[----:B------:R-:W-:-:S02]  /*1eee0*/  IADD3.X R45, RZ, R5, RZ, P0, !PT ;  /* 0x00000005ff2d7210 */ /* 0x000fc400007fe4ff */
[----:B----4-:R-:W-:Y:S02]  /*1eef0*/  LOP3.LUT P0, RZ, R14, 0x3, RZ, 0xc0, !PT ;  /* 0x000000030eff7812 */ /* 0x010fe4000780c0ff */
[----:B------:R-:W-:Y:S02]  /*1ef00*/  IADD3 R69, P3, R4, 0xe000, RZ ;  /* 0x0000e00004457810 */ /* 0x000fe40007f7e0ff */
[----:B------:R-:W-:Y:S01]  /*1ef10*/  LOP3.LUT R48, R48, R49, RZ, 0x3c, !PT ;  /* 0x0000003130307212 */ /* 0x000fe200078e3cff */
[----:B------:R-:W-:Y:S01]  /*1ef20*/  IMAD.X R49, RZ, RZ, R5, P1 ;  /* 0x000000ffff317224 */ /* 0x000fe200008e0605 */
[----:B------:R-:W-:Y:S02]  /*1ef30*/  IADD3 R7, P2, R4, 0xf000, RZ ;  /* 0x0000f00004077810 */ /* 0x000fe40007f5e0ff */
[----:B------:R-:W-:Y:S02]  /*1ef40*/  ISETP.GE.OR P1, PT, R11, R23, P0 ;  /* 0x000000170b00720c */ /* 0x000fe40000726670 */
[----:B------:R-:W-:-:S02]  /*1ef50*/  LOP3.LUT R68, R69, 0x380, RZ, 0xc0, !PT ;  /* 0x0000038045447812 */ /* 0x000fc400078ec0ff */
[----:B------:R-:W-:Y:S02]  /*1ef60*/  ISETP.GE.OR P0, PT, R6, R23, P0 ;  /* 0x000000170600720c */ /* 0x000fe40000706670 */
[----:B------:R-:W-:Y:S02]  /*1ef70*/  LOP3.LUT R11, R4, 0x380, RZ, 0xc0, !PT ;  /* 0x00000380040b7812 */ /* 0x000fe400078ec0ff */
[----:B------:R-:W-:Y:S02]  /*1ef80*/  LOP3.LUT R6, R7, 0x380, RZ, 0xc0, !PT ;  /* 0x0000038007067812 */ /* 0x000fe400078ec0ff */
[----:B------:R-:W-:Y:S02]  /*1ef90*/  SHF.R.U64 R68, R68, 0x3, RZ ;  /* 0x0000000344447819 */ /* 0x000fe400000012ff */
[----:B------:R-:W-:Y:S02]  /*1efa0*/  SHF.R.U64 R11, R11, 0x3, RZ ;  /* 0x000000030b0b7819 */ /* 0x000fe400000012ff */
[----:B------:R-:W-:-:S02]  /*1efb0*/  SHF.R.U64 R6, R6, 0x3, RZ ;  /* 0x0000000306067819 */ /* 0x000fc400000012ff */
[----:B------:R-:W-:Y:S01]  /*1efc0*/  LOP3.LUT R68, R68, R69, RZ, 0x3c, !PT ;  /* 0x0000004544447212 */ /* 0x000fe200078e3cff */
[----:B------:R-:W-:Y:S01]  /*1efd0*/  IMAD.X R69, RZ, RZ, R5, P3 ;  /* 0x000000ffff457224 */ /* 0x000fe200018e0605 */
[----:B------:R-:W-:Y:S02]  /*1efe0*/  LOP3.LUT R4, R11, R4, RZ, 0x3c, !PT ;  /* 0x000000040b047212 */ /* 0x000fe400078e3cff */
[----:B------:R-:W-:Y:S02]  /*1eff0*/  IADD3.X R73, RZ, R5, RZ, P2, !PT ;  /* 0x00000005ff497210 */ /* 0x000fe400017fe4ff */
[----:B------:R-:W-:Y:S01]  /*1f000*/  LOP3.LUT R72, R6, R7, RZ, 0x3c, !PT ;  /* 0x0000000706487212 */ /* 0x000fe200078e3cff */
[----:B------:R-:W-:Y:S04]  /*1f010*/  @!P1 STG.E desc[UR6][R54.64], R2 ;  /* 0x0000000236009986 */ /* 0x000fe8000c101906 */
[----:B------:R0:W-:Y:S04]  /*1f020*/  @!P0 STG.E desc[UR6][R54.64+0x20], R0 ;  /* 0x0000200036008986 */ /* 0x0001e8000c101906 */
[----:B------:R-:W5:Y:S04]  /*1f030*/  LD.E.128 R4, desc[UR6][R4.64] ;  /* 0x0000000604047980 */ /* 0x000f68000c101d00 */
[----:B------:R-:W5:Y:S04]  /*1f040*/  LD.E.128 R8, desc[UR6][R8.64] ;  /* 0x0000000608087980 */ /* 0x000f68000c101d00 */
[----:B------:R-:W5:Y:S01]  /*1f050*/  LD.E.128 R12, desc[UR6][R12.64] ;  /* 0x000000060c0c7980 */ /* 0x000f62000c101d00 */
[----:B0-----:R-:W-:-:S03]  /*1f060*/  IMAD R0, R21, UR4, RZ ;  /* 0x0000000415007c24 */ /* 0x001fc6000f8e02ff */
        /* <DEDUP_REMOVED lines=13> */
[C---:B------:R-:W-:Y:S01]  /*1f140*/  IMAD.WIDE.U32 R20, R3.reuse, UR4, R76 ;  /* 0x0000000403147c25 */ /* 0x040fe2000f8e004c */
[----:B------:R-:W-:Y:S01]  /*1f150*/  @!PT LDS RZ, [RZ] ;  /* 0x00000000fffff984 */ /* 0x000fe20000000800 */
[----:B------:R-:W-:Y:S01]  /*1f160*/  @!PT LDS RZ, [RZ] ;  /* 0x00000000fffff984 */ /* 0x000fe20000000800 */
[----:B------:R-:W-:Y:S01]  /*1f170*/  @!PT LDS RZ, [RZ] ;  /* 0x00000000fffff984 */ /* 0x000fe20000000800 */
[----:B------:R-:W-:Y:S01]  /*1f180*/  @!PT LDS RZ, [RZ] ;  /* 0x00000000fffff984 */ /* 0x000fe20000000800 */
[----:B------:R0:W-:Y:S06]  /*1f190*/  MEMBAR.ALL.CTA ;  /* 0x0000000000007992 */ /* 0x0001ec0000008000 */
[----:B0-----:R-:W0:Y:S01]  /*1f1a0*/  FENCE.VIEW.ASYNC.S ;  /* 0x00000000000073c6 */ /* 0x001e220000000000 */
[----:B------:R-:W-:Y:S01]  /*1f1b0*/  IMAD R3, R3, UR5, R0 ;  /* 0x0000000503037c24 */ /* 0x000fe2000f8e0200 */
[----:B------:R-:W-:Y:S01]  /*1f1c0*/  ULDC.64 UR4, c[0x0][0xae0] ;  /* 0x0002b80000047ab9 */ /* 0x000fe20000000a00 */
[----:B------:R-:W-:-:S02]  /*1f1d0*/  IMAD R77, R81, -0x80, R23 ;  /* 0xffffff80514d7824 */ /* 0x000fc400078e0217 */
[----:B------:R-:W-:Y:S02]  /*1f1e0*/  IMAD.IADD R21, R21, 0x1, R3 ;  /* 0x0000000115157824 */ /* 0x000fe400078e0203 */
[----:B------:R-:W-:Y:S01]  /*1f1f0*/  IMAD R0, R78, UR4, RZ ;  /* 0x000000044e007c24 */ /* 0x000fe2000f8e02ff */
[----:B------:R-:W-:Y:S01]  /*1f200*/  ISETP.GE.AND P3, PT, R18, R77, PT ;  /* 0x0000004d1200720c */ /* 0x000fe20003f66270 */
[----:B------:R-:W-:-:S04]  /*1f210*/  IMAD.WIDE.U32 R2, R83, UR4, R20 ;  /* 0x0000000453027c25 */ /* 0x000fc8000f8e0014 */
[----:B------:R-:W-:Y:S01]  /*1f220*/  IMAD R23, R83, UR5, R0 ;  /* 0x0000000553177c24 */ /* 0x000fe2000f8e0200 */
[----:B------:R-:W-:Y:S01]  /*1f230*/  ULDC.64 UR4, c[0x0][0xae8] ;  /* 0x0002ba0000047ab9 */ /* 0x000fe20000000a00 */
[----:B------:R-:W-:Y:S02]  /*1f240*/  VIADD R0, R16, 0x30820 ;  /* 0x0003082010007836 */ /* 0x000fe40000000000 */
[----:B------:R-:W-:Y:S01]  /*1f250*/  VIADD R76, R18, 0x40 ;  /* 0x00000040124c7836 */ /* 0x000fe20000000000 */
[----:B------:R-:W-:Y:S01]  /*1f260*/  IADD3 R3, R3, R23, RZ ;  /* 0x0000001703037210 */ /* 0x000fe20007ffe0ff */
[----:B------:R-:W-:Y:S01]  /*1f270*/  IMAD R20, R80, UR4, RZ ;  /* 0x0000000450147c24 */ /* 0x000fe2000f8e02ff */
[----:B------:R-:W-:Y:S02]  /*1f280*/  PRMT R0, RZ, 0x654, R0 ;  /* 0x00000654ff007816 */ /* 0x000fe40000000000 */
[-C--:B------:R-:W-:Y:S01]  /*1f290*/  ISETP.GE.AND P0, PT, R76, R77.reuse, PT ;  /* 0x0000004d4c00720c */ /* 0x080fe20003f06270 */
[C---:B------:R-:W-:Y:S01]  /*1f2a0*/  IMAD R23, R79.reuse, UR5, R20 ;  /* 0x000000054f177c24 */ /* 0x040fe2000f8e0214 */
[-C--:B------:R-:W-:Y:S01]  /*1f2b0*/  ISETP.GE.AND P1, PT, R234, R77.reuse, PT ;  /* 0x0000004dea00720c */ /* 0x080fe20003f26270 */
[----:B0-----:R0:W-:Y:S01]  /*1f2c0*/  SYNCS.ARRIVE.TRANS64.RED.A1T0 RZ, [R0+URZ], RZ ;  /* 0x000000ff00ff79a7 */ /* 0x0011e2000810043f */
[----:B------:R-:W-:Y:S01]  /*1f2d0*/  ISETP.GE.AND P2, PT, R82, R77, PT ;  /* 0x0000004d5200720c */ /* 0x000fe20003f46270 */
[----:B------:R-:W-:-:S04]  /*1f2e0*/  IMAD.WIDE.U32 R76, R79, UR4, R2 ;  /* 0x000000044f4c7c25 */ /* 0x000fc8000f8e0002 */
[----:B------:R-:W-:Y:S01]  /*1f2f0*/  IMAD.WIDE R20, R81, 0x80, R18 ;  /* 0x0000008051147825 */ /* 0x000fe200078e0212 */
[----:B------:R-:W-:-:S03]  /*1f300*/  IADD3 R81, R77, R23, RZ ;  /* 0x000000174d517210 */ /* 0x000fc60007ffe0ff */
[C---:B------:R-:W-:Y:S02]  /*1f310*/  VIADD R82, R229.reuse, 0xc0 ;  /* 0x000000c0e5527836 */ /* 0x040fe40000000000 */
[----:B------:R-:W-:Y:S01]  /*1f320*/  VIADD R83, R229, 0x80 ;  /* 0x00000080e5537836 */ /* 0x000fe20000000000 */
[----:B0-----:R-:W-:Y:S06]  /*1f330*/  @P3 BRA `(.L_x_1633) ;  /* 0x0000000000503947 */ /* 0x001fec0003800000 */
[----:B------:R-:W-:Y:S01]  /*1f340*/  ULDC.64 UR4, c[0x0][0xad8] ;  /* 0x0002b60000047ab9 */ /* 0x000fe20000000a00 */
[----:B------:R-:W-:Y:S01]  /*1f350*/  IMAD.MOV.U32 R2, RZ, RZ, R76 ;  /* 0x000000ffff027224 */ /* 0x000fe200078e004c */
[----:B------:R-:W-:Y:S01]  /*1f360*/  ULDC.64 UR6, c[0x0][0xa80] ;  /* 0x0002a00000067ab9 */ /* 0x000fe20000000a00 */
[----:B------:R-:W-:Y:S01]  /*1f370*/  IMAD R23, R21, UR4, RZ ;  /* 0x0000000415177c24 */ /* 0x000fe2000f8e02ff */
[----:B------:R-:W-:Y:S01]  /*1f380*/  ULDC.64 UR8, c[0x0][0x208] ;  /* 0x0000820000087ab9 */ /* 0x000fe20000000a00 */
[----:B------:R-:W-:Y:S02]  /*1f390*/  IMAD.MOV.U32 R3, RZ, RZ, R81 ;  /* 0x000000ffff037224 */ /* 0x000fe400078e0051 */
[C---:B------:R-:W-:Y:S02]  /*1f3a0*/  IMAD R23, R20.reuse, UR5, R23 ;  /* 0x0000000514177c24 */ /* 0x040fe4000f8e0217 */
[----:B------:R-:W-:Y:S01]  /*1f3b0*/  IMAD.WIDE.U32 R2, R20, UR4, R2 ;  /* 0x0000000414027c25 */ /* 0x000fe2000f8e0002 */
[----:B------:R-:W-:-:S02]  /*1f3c0*/  ULDC UR4, c[0x0][0xa8c] ;  /* 0x0002a30000047ab9 */ /* 0x000fc40000000800 */
[----:B------:R-:W-:Y:S01]  /*1f3d0*/  ISETP.GE.AND P3, PT, R229, UR4, PT ;  /* 0x00000004e5007c0c */ /* 0x000fe2000bf66270 */
[----:B------:R-:W-:Y:S01]  /*1f3e0*/  IMAD.IADD R3, R3, 0x1, R23 ;  /* 0x0000000103037824 */ /* 0x000fe200078e0217 */
[----:B------:R-:W-:Y:S02]  /*1f3f0*/  LEA R78, P5, R2, UR6, 0x1 ;  /* 0x00000006024e7c11 */ /* 0x000fe4000f8a08ff */
[----:B------:R-:W-:Y:S02]  /*1f400*/  ISETP.GE.AND P4, PT, R226, UR4, PT ;  /* 0x00000004e2007c0c */ /* 0x000fe4000bf86270 */
[----:B------:R-:W-:Y:S02]  /*1f410*/  LEA.HI.X R79, R2, UR7, R3, 0x1, P5 ;  /* 0x00000007024f7c11 */ /* 0x000fe4000a8f0c03 */
[----:B------:R-:W-:Y:S02]  /*1f420*/  ISETP.GE.AND P5, PT, R83, UR4, PT ;  /* 0x0000000453007c0c */ /* 0x000fe4000bfa6270 */
[----:B------:R-:W-:-:S03]  /*1f430*/  ISETP.GE.AND P6, PT, R82, UR4, PT ;  /* 0x0000000452007c0c */ /* 0x000fc6000bfc6270 */
[----:B-----5:R0:W-:Y:S04]  /*1f440*/  @!P3 STG.E.128 desc[UR8][R78.64], R4 ;  /* 0x000000044e00b986 */ /* 0x0201e8000c101d08 */
[----:B------:R0:W-:Y:S04]  /*1f450*/  @!P4 STG.E.128 desc[UR8][R78.64+0x80], R28 ;  /* 0x0000801c4e00c986 */ /* 0x0001e8000c101d08 */
[----:B------:R0:W-:Y:S04]  /*1f460*/  @!P5 STG.E.128 desc[UR8][R78.64+0x100], R44 ;  /* 0x0001002c4e00d986 */ /* 0x0001e8000c101d08 */
[----:B------:R0:W-:Y:S02]  /*1f470*/  @!P6 STG.E.128 desc[UR8][R78.64+0x180], R60 ;  /* 0x0001803c4e00e986 */ /* 0x0001e4000c101d08 */
.L_x_1633:
[----:B------:R-:W-:Y:S05]  /*1f480*/  BSYNC B1 ;  /* 0x0000000000017941 */ /* 0x000fea0003800000 */
.L_x_1632:
[----:B------:R-:W-:Y:S04]  /*1f490*/  BSSY B1, `(.L_x_1634) ;  /* 0x0000018000017945 */ /* 0x000fe80003800000 */
[----:B------:R-:W-:Y:S05]  /*1f4a0*/  @P1 BRA `(.L_x_1635) ;  /* 0x0000000000581947 */ /* 0x000fea0003800000 */
[----:B0----5:R-:W-:Y:S01]  /*1f4b0*/  IADD3 R5, P1, R20, 0x20, RZ ;  /* 0x0000002014057810 */ /* 0x021fe20007f3e0ff */
[----:B------:R-:W-:Y:S01]  /*1f4c0*/  ULDC.64 UR6, c[0x0][0xad8] ;  /* 0x0002b60000067ab9 */ /* 0x000fe20000000a00 */
[----:B------:R-:W-:Y:S01]  /*1f4d0*/  IMAD.MOV.U32 R2, RZ, RZ, R76 ;  /* 0x000000ffff027224 */ /* 0x000fe200078e004c */
[----:B------:R-:W-:Y:S01]  /*1f4e0*/  ULDC UR4, c[0x0][0xa8c] ;  /* 0x0002a30000047ab9 */ /* 0x000fe20000000800 */
[----:B------:R-:W-:Y:S01]  /*1f4f0*/  IADD3.X R0, RZ, R21, RZ, P1, !PT ;  /* 0x00000015ff007210 */ /* 0x000fe20000ffe4ff */
[----:B------:R-:W-:Y:S01]  /*1f500*/  IMAD.MOV.U32 R3, RZ, RZ, R81 ;  /* 0x000000ffff037224 */ /* 0x000fe200078e0051 */
[----:B------:R-:W-:Y:S01]  /*1f510*/  ISETP.GE.AND P3, PT, R229, UR4, PT ;  /* 0x00000004e5007c0c */ /* 0x000fe2000bf66270 */
[----:B------:R-:W-:Y:S01]  /*1f520*/  ULDC.64 UR8, c[0x0][0x208] ;  /* 0x0000820000087ab9 */ /* 0x000fe20000000a00 */
[----:B------:R-:W-:Y:S01]  /*1f530*/  ISETP.GE.AND P4, PT, R226, UR4, PT ;  /* 0x00000004e2007c0c */ /* 0x000fe2000bf86270 */
[----:B------:R-:W-:Y:S01]  /*1f540*/  IMAD R0, R0, UR6, RZ ;  /* 0x0000000600007c24 */ /* 0x000fe2000f8e02ff */
[----:B------:R-:W-:Y:S01]  /*1f550*/  ISETP.GE.AND P5, PT, R83, UR4, PT ;  /* 0x0000000453007c0c */ /* 0x000fe2000bfa6270 */
[----:B------:R-:W-:Y:S01]  /*1f560*/  IMAD.WIDE.U32 R2, R5, UR6, R2 ;  /* 0x0000000605027c25 */ /* 0x000fe2000f8e0002 */
[----:B------:R-:W-:-:S03]  /*1f570*/  ISETP.GE.AND P6, PT, R82, UR4, PT ;  /* 0x0000000452007c0c */ /* 0x000fc6000bfc6270 */
        /* <DEDUP_REMOVED lines=9> */
.L_x_1635:
[----:B------:R-:W-:Y:S05]  /*1f610*/  BSYNC B1 ;  /* 0x0000000000017941 */ /* 0x000fea0003800000 */
.L_x_1634:
[----:B------:R-:W-:Y:S04]  /*1f620*/  BSSY B1, `(.L_x_1636) ;  /* 0x0000018000017945 */ /* 0x000fe80003800000 */
[----:B------:R-:W-:Y:S05]  /*1f630*/  @P0 BRA `(.L_x_1637) ;  /* 0x0000000000580947 */ /* 0x000fea0003800000 */
[----:B01---5:R-:W-:Y:S01]  /*1f640*/  IADD3 R5, P0, R20, 0x40, RZ ;  /* 0x0000004014057810 */ /* 0x023fe20007f1e0ff */
        /* <DEDUP_REMOVED lines=21> */
.L_x_1637:
[----:B------:R-:W-:Y:S05]  /*1f7a0*/  BSYNC B1 ;  /* 0x0000000000017941 */ /* 0x000fea0003800000 */
.L_x_1636:
[----:B------:R-:W-:Y:S05]  /*1f7b0*/  @P2 BRA `(.L_x_1638) ;  /* 0x0000000c00442947 */ /* 0x000fea0003800000 */
[----:B012--5:R-:W-:Y:S01]  /*1f7c0*/  IADD3 R5, P0, R20, 0x60, RZ ;  /* 0x0000006014057810 */ /* 0x027fe20007f1e0ff */
        /* <DEDUP_REMOVED lines=10> */
[----:B------:R-:W-:-:S04]  /*1f870*/  IMAD.WIDE.U32 R2, R5, UR6, R2 ;  /* 0x0000000605027c25 */ /* 0x000fc8000f8e0002 */
[----:B------:R-:W-:Y:S01]  /*1f880*/  IMAD R5, R5, UR7, R20 ;  /* 0x0000000705057c24 */ /* 0x000fe2000f8e0214 */
[----:B------:R-:W-:Y:S02]  /*1f890*/  ULDC.64 UR6, c[0x0][0xa80] ;  /* 0x0002a00000067ab9 */ /* 0x000fe40000000a00 */
        /* <DEDUP_REMOVED lines=11> */
.L_x_1630:
[----:B------:R-:W2:Y:S01]  /*1f950*/  LDL R10, [R1+0x64] ;  /* 0x00006400010a7983 */ /* 0x000ea20000100800 */
[----:B------:R-:W-:Y:S01]  /*1f960*/  ULDC.64 UR4, c[0x0][0xbd8] ;  /* 0x0002f60000047ab9 */ /* 0x000fe20000000a00 */
[----:B------:R-:W2:Y:S01]  /*1f970*/  LDC.64 R2, c[0x0][0xbd8] ;  /* 0x0002f600ff027b82 */ /* 0x000ea20000000a00 */
[----:B------:R-:W-:Y:S01]  /*1f980*/  ISETP.NE.U32.AND P0, PT, RZ, UR4, PT ;  /* 0x00000004ff007c0c */ /* 0x000fe2000bf05070 */
[----:B------:R-:W-:Y:S01]  /*1f990*/  ULDC.64 UR6, c[0x0][0x208] ;  /* 0x0000820000067ab9 */ /* 0x000fe20000000a00 */
[----:B------:R-:W-:Y:S02]  /*1f9a0*/  MOV R7, RZ ;  /* 0x000000ff00077202 */ /* 0x000fe40000000f00 */
[----:B------:R-:W-:Y:S01]  /*1f9b0*/  ISETP.NE.AND.EX P0, PT, RZ, UR5, PT, P0 ;  /* 0x00000005ff007c0c */ /* 0x000fe2000bf05300 */
[----:B------:R-:W-:Y:S02]  /*1f9c0*/  ULDC.64 UR4, c[0x0][0xbe0] ;  /* 0x0002f80000047ab9 */ /* 0x000fe40000000a00 */
[----:B------:R-:W-:-:S04]  /*1f9d0*/  ISETP.NE.U32.AND P1, PT, RZ, UR4, PT ;  /* 0x00000004ff007c0c */ /* 0x000fc8000bf25070 */
[----:B------:R-:W-:Y:S01]  /*1f9e0*/  ISETP.NE.AND.EX P1, PT, RZ, UR5, PT, P1 ;  /* 0x00000005ff007c0c */ /* 0x000fe2000bf25310 */
[----:B------:R-:W1:-:S12]  /*1f9f0*/  S2R R8, SR_TID.X ;  /* 0x0000000000087919 */ /* 0x000e580000002100 */
[----:B------:R-:W3:Y:S01]  /*1fa00*/  @P1 LDC.64 R4, c[0x0][0xbe0] ;  /* 0x0002f800ff041b82 */ /* 0x000ee20000000a00 */
[----:B------:R-:W-:Y:S02]  /*1fa10*/  ULDC UR4, c[0x0][0xa88] ;  /* 0x0002a20000047ab9 */ /* 0x000fe40000000800 */
[----:B------:R-:W-:Y:S02]  /*1fa20*/  IMAD.U32 R0, RZ, RZ, UR4 ;  /* 0x00000004ff007e24 */ /* 0x000fe4000f8e00ff */
[----:B-1----:R-:W-:-:S05]  /*1fa30*/  VIADD R6, R8, 0xffffff80 ;  /* 0xffffff8008067836 */ /* 0x002fca0000000000 */
[----:B------:R-:W-:Y:S01]  /*1fa40*/  ISETP.GT.AND P2, PT, R6, 0x7f, PT ;  /* 0x0000007f0600780c */ /* 0x000fe20003f44270 */
[----:B--2---:R-:W-:-:S04]  /*1fa50*/  IMAD.WIDE R2, R10, 0x4, R2 ;  /* 0x000000040a027825 */ /* 0x004fc800078e0202 */
[----:B---3--:R-:W-:Y:S01]  /*1fa60*/  @P1 IMAD.WIDE R4, R10, 0x4, R4 ;  /* 0x000000040a041825 */ /* 0x008fe200078e0204 */
[----:B------:R1:W5:Y:S04]  /*1fa70*/  @P0 LDG.E R7, desc[UR6][R2.64] ;  /* 0x0000000602070981 */ /* 0x000368000c1e1900 */
[----:B------:R1:W5:Y:S01]  /*1fa80*/  @P1 LDG.E R0, desc[UR6][R4.64] ;  /* 0x0000000604001981 */ /* 0x000362000c1e1900 */
[----:B------:R-:W-:Y:S05]  /*1fa90*/  @P1 BRA `(.L_x_1639) ;  /* 0x0000000000141947 */ /* 0x000fea0003800000 */
[----:B------:R-:W-:Y:S05]  /*1faa0*/  @!P0 BRA `(.L_x_1639) ;  /* 0x0000000000108947 */ /* 0x000fea0003800000 */
[----:B------:R-:W-:Y:S02]  /*1fab0*/  ULDC.64 UR4, c[0x0][0x208] ;  /* 0x0000820000047ab9 */ /* 0x000fe40000000a00 */
[----:B-1----:R-:W2:Y:S04]  /*1fac0*/  LDG.E R5, desc[UR4][R2.64] ;  /* 0x0000000402057981 */ /* 0x002ea8000c1e1900 */
[----:B-----5:R-:W2:Y:S02]  /*1fad0*/  LDG.E R0, desc[UR4][R2.64+0x4] ;  /* 0x0000040402007981 */ /* 0x020ea4000c1e1900 */
[----:B--2---:R-:W-:-:S07]  /*1fae0*/  IMAD.IADD R0, R0, 0x1, -R5 ;  /* 0x0000000100007824 */ /* 0x004fce00078e0a05 */
.L_x_1639:
[----:B------:R-:W2:Y:S04]  /*1faf0*/  LDL R13, [R1+0x60] ;  /* 0x00006000010d7983 */ /* 0x000ea80000100800 */
[----:B------:R3:W5:Y:S01]  /*1fb00*/  LDL R14, [R1+0x6c] ;  /* 0x00006c00010e7983 */ /* 0x0007620000100800 */
[----:B-1----:R-:W-:Y:S01]  /*1fb10*/  SHF.R.S32.HI R2, RZ, 0x1f, R10 ;  /* 0x0000001fff027819 */ /* 0x002fe2000001140a */
[----:B------:R-:W-:Y:S01]  /*1fb20*/  BSSY B1, `(.L_x_1640) ;  /* 0x000001d000017945 */ /* 0x000fe20003800000 */
[----:B------:R-:W-:Y:S02]  /*1fb30*/  SEL R11, R10, RZ, !P0 ;  /* 0x000000ff0a0b7207 */ /* 0x000fe40004000000 */
[----:B------:R-:W-:Y:S02]  /*1fb40*/  SHF.R.S32.HI R12, RZ, 0x1f, R229 ;  /* 0x0000001fff0c7819 */ /* 0x000fe400000114e5 */
[----:B------:R-:W-:-:S02]  /*1fb50*/  SEL R10, R2, RZ, !P0 ;  /* 0x000000ff020a7207 */ /* 0x000fc40004000000 */
[----:B-----5:R-:W-:Y:S02]  /*1fb60*/  SHF.R.S32.HI R6, RZ, 0x1f, R7 ;  /* 0x0000001fff067819 */ /* 0x020fe40000011407 */
[----:B--2---:R-:W-:Y:S01]  /*1fb70*/  SHF.R.S32.HI R9, RZ, 0x1f, R13 ;  /* 0x0000001fff097819 */ /* 0x004fe2000001140d */
[----:B---3--:R-:W-:Y:S06]  /*1fb80*/  @P2 BRA `(.L_x_1641) ;  /* 0x0000000000582947 */ /* 0x008fec0003800000 */
[----:B------:R-:W-:-:S05]  /*1fb90*/  LEA R2, R14, R8, 0x7 ;  /* 0x000000080e027211 */ /* 0x000fca00078e38ff */
        /* <DEDUP_REMOVED lines=11> */
[----:B------:R-:W-:Y:S02]  /*1fc50*/  IMAD R4, R10, UR4, RZ ;  /* 0x000000040a047c24 */ /* 0x000fe4000f8e02ff */
[----:B------:R-:W-:Y:S02]  /*1fc60*/  IMAD.IADD R3, R3, 0x1, R5 ;  /* 0x0000000103037824 */ /* 0x000fe400078e0205 */
        /* <DEDUP_REMOVED lines=8> */
.L_x_1641:
[----:B------:R-:W-:Y:S05]  /*1fcf0*/  BSYNC B1 ;  /* 0x0000000000017941 */ /* 0x000fea0003800000 */
.L_x_1640:
[----:B------:R-:W-:Y:S01]  /*1fd00*/  ULDC.64 UR4, c[0x0][0xaa0] ;  /* 0x0002a80000047ab9 */ /* 0x000fe20000000a00 */
[----:B------:R-:W-:Y:S01]  /*1fd10*/  IMAD.MOV.U32 R2, RZ, RZ, R229 ;  /* 0x000000ffff027224 */ /* 0x000fe200078e00e5 */
[----:B------:R-:W-:Y:S01]  /*1fd20*/  BSSY B1, `(.L_x_1642) ;  /* 0x000002f000017945 */ /* 0x000fe20003800000 */
[----:B-1----:R-:W-:Y:S02]  /*1fd30*/  IMAD.MOV.U32 R3, RZ, RZ, R12 ;  /* 0x000000ffff037224 */ /* 0x002fe400078e000c */
[----:B------:R-:W-:Y:S02]  /*1fd40*/  IMAD R4, R6, UR4, RZ ;  /* 0x0000000406047c24 */ /* 0x000fe4000f8e02ff */
[----:B------:R-:W-:-:S04]  /*1fd50*/  IMAD.WIDE.U32 R2, R7, UR4, R2 ;  /* 0x0000000407027c25 */ /* 0x000fc8000f8e0002 */
[----:B------:R-:W-:Y:S01]  /*1fd60*/  IMAD R7, R7, UR5, R4 ;  /* 0x0000000507077c24 */ /* 0x000fe2000f8e0204 */
[----:B------:R-:W-:Y:S01]  /*1fd70*/  ULDC.64 UR4, c[0x0][0xae0] ;  /* 0x0002b80000047ab9 */ /* 0x000fe20000000a00 */
[----:B------:R-:W-:Y:S02]  /*1fd80*/  VIADD R15, R229, 0x80 ;  /* 0x00000080e50f7836 */ /* 0x000fe40000000000 */
[----:B------:R-:W-:Y:S02]  /*1fd90*/  IMAD R4, R9, UR4, RZ ;  /* 0x0000000409047c24 */ /* 0x000fe4000f8e02ff */
[----:B------:R-:W-:Y:S02]  /*1fda0*/  IMAD.IADD R3, R3, 0x1, R7 ;  /* 0x0000000103037824 */ /* 0x000fe400078e0207 */
[C---:B------:R-:W-:Y:S02]  /*1fdb0*/  IMAD R5, R13.reuse, UR5, R4 ;  /* 0x000000050d057c24 */ /* 0x040fe4000f8e0204 */
[----:B------:R-:W-:Y:S01]  /*1fdc0*/  IMAD.WIDE.U32 R2, R13, UR4, R2 ;  /* 0x000000040d027c25 */ /* 0x000fe2000f8e0002 */
[----:B------:R-:W-:-:S03]  /*1fdd0*/  ULDC.64 UR4, c[0x0][0xae8] ;  /* 0x0002ba0000047ab9 */ /* 0x000fc60000000a00 */
[----:B------:R-:W-:Y:S01]  /*1fde0*/  IMAD R13, R14, -0x80, R0 ;  /* 0xffffff800e0d7824 */ /* 0x000fe200078e0200 */
[----:B------:R-:W-:Y:S01]  /*1fdf0*/  IADD3 R0, R18, 0x40, RZ ;  /* 0x0000004012007810 */ /* 0x000fe20007ffe0ff */
[----:B------:R-:W-:-:S03]  /*1fe00*/  IMAD.IADD R3, R3, 0x1, R5 ;  /* 0x0000000103037824 */ /* 0x000fc600078e0205 */
[-C--:B------:R-:W-:Y:S01]  /*1fe10*/  ISETP.GE.AND P2, PT, R18, R13.reuse, PT ;  /* 0x0000000d1200720c */ /* 0x080fe20003f46270 */
[C---:B------:R-:W-:Y:S01]  /*1fe20*/  IMAD.WIDE.U32 R4, R11.reuse, UR4, R2 ;  /* 0x000000040b047c25 */ /* 0x040fe2000f8e0002 */
[-C--:B------:R-:W-:Y:S02]  /*1fe30*/  ISETP.GE.AND P0, PT, R0, R13.reuse, PT ;  /* 0x0000000d0000720c */ /* 0x080fe40003f06270 */
[----:B------:R-:W-:Y:S01]  /*1fe40*/  ISETP.GE.AND P1, PT, R234, R13, PT ;  /* 0x0000000dea00720c */ /* 0x000fe20003f26270 */
[----:B------:R-:W-:Y:S02]  /*1fe50*/  IMAD R0, R10, UR4, RZ ;  /* 0x000000040a007c24 */ /* 0x000fe4000f8e02ff */
[----:B------:R-:W-:Y:S02]  /*1fe60*/  IMAD.MOV.U32 R2, RZ, RZ, R18 ;  /* 0x000000ffff027224 */ /* 0x000fe400078e0012 */
[----:B------:R-:W-:Y:S02]  /*1fe70*/  IMAD.MOV.U32 R3, RZ, RZ, R19 ;  /* 0x000000ffff037224 */ /* 0x000fe400078e0013 */
[----:B------:R-:W-:-:S02]  /*1fe80*/  IMAD R9, R11, UR5, R0 ;  /* 0x000000050b097c24 */ /* 0x000fc4000f8e0200 */
[----:B------:R-:W-:Y:S01]  /*1fe90*/  IMAD.WIDE R6, R14, 0x80, R2 ;  /* 0x000000800e067825 */ /* 0x000fe200078e0202 */
[----:B------:R-:W-:-:S03]  /*1fea0*/  IADD3 R14, R229, 0xc0, RZ ;  /* 0x000000c0e50e7810 */ /* 0x000fc60007ffe0ff */
[----:B------:R-:W-:Y:S01]  /*1feb0*/  IMAD.IADD R11, R5, 0x1, R9 ;  /* 0x00000001050b7824 */ /* 0x000fe200078e0209 */
[----:B------:R-:W-:Y:S06]  /*1fec0*/  @P2 BRA `(.L_x_1643) ;  /* 0x0000000000502947 */ /* 0x000fec0003800000 */
[----:B------:R-:W-:Y:S01]  /*1fed0*/  ULDC.64 UR6, c[0x0][0xad8] ;  /* 0x0002b60000067ab9 */ /* 0x000fe20000000a00 */
[----:B------:R-:W-:Y:S01]  /*1fee0*/  MOV R3, R11 ;  /* 0x0000000b00037202 */ /* 0x000fe20000000f00 */
[----:B------:R-:W-:Y:S01]  /*1fef0*/  IMAD R9, R7, UR6, RZ ;  /* 0x0000000607097c24 */ /* 0x000fe2000f8e02ff */
[----:B------:R-:W-:Y:S01]  /*1ff00*/  ULDC UR4, c[0x0][0xa8c] ;  /* 0x0002a30000047ab9 */ /* 0x000fe20000000800 */
[----:B------:R-:W-:Y:S01]  /*1ff10*/  IMAD.MOV.U32 R2, RZ, RZ, R4 ;  /* 0x000000ffff027224 */ /* 0x000fe200078e0004 */
[----:B------:R-:W-:Y:S01]  /*1ff20*/  ISETP.GE.AND P3, PT, R229, UR4, PT ;  /* 0x00000004e5007c0c */ /* 0x000fe2000bf66270 */
[----:B------:R-:W-:Y:S01]  /*1ff30*/  IMAD R9, R6, UR7, R9 ;  /* 0x0000000706097c24 */ /* 0x000fe2000f8e0209 */
        /* <DEDUP_REMOVED lines=13> */
.L_x_1643:
[----:B------:R-:W-:Y:S05]  /*20010*/  BSYNC B1 ;  /* 0x0000000000017941 */ /* 0x000fea0003800000 */
.L_x_1642:
[----:B------:R-:W2:Y:S01]  /*20020*/  LDL R0, [R1+0x70] ;  /* 0x0000700001007983 */ /* 0x000ea20000100800 */
[----:B------:R-:W-:Y:S01]  /*20030*/  BSSY B1, `(.L_x_1644) ;  /* 0x0000019000017945 */ /* 0x000fe20003800000 */
[----:B--2---:R-:W-:-:S03]  /*20040*/  ISETP.GE.AND P2, PT, R0, R13, PT ;  /* 0x0000000d0000720c */ /* 0x004fc60003f46270 */
[----:B------:R-:W-:Y:S10]  /*20050*/  @P1 BRA `(.L_x_1645) ;  /* 0x0000000000581947 */ /* 0x000ff40003800000 */
[----:B-1----:R-:W-:Y:S01]  /*20060*/  IADD3 R9, P1, R6, 0x20, RZ ;  /* 0x0000002006097810 */ /* 0x002fe20007f3e0ff */
        /* <DEDUP_REMOVED lines=21> */
.L_x_1645:
[----:B------:R-:W-:Y:S05]  /*201c0*/  BSYNC B1 ;  /* 0x0000000000017941 */ /* 0x000fea0003800000 */
.L_x_1644:
[----:B------:R-:W-:Y:S04]  /*201d0*/  BSSY B1, `(.L_x_1646) ;  /* 0x0000018000017945 */ /* 0x000fe80003800000 */
[----:B------:R-:W-:Y:S05]  /*201e0*/  @P0 BRA `(.L_x_1647) ;  /* 0x0000000000580947 */ /* 0x000fea0003800000 */
[----:B-12---:R-:W-:Y:S01]  /*201f0*/  IADD3 R9, P0, R6, 0x40, RZ ;  /* 0x0000004006097810 */ /* 0x006fe20007f1e0ff */
        /* <DEDUP_REMOVED lines=21> */
.L_x_1647:
[----:B------:R-:W-:Y:S05]  /*20350*/  BSYNC B1 ;  /* 0x0000000000017941 */ /* 0x000fea0003800000 */
.L_x_1646:
[----:B------:R-:W-:Y:S05]  /*20360*/  @P2 BRA `(.L_x_1638) ;  /* 0x0000000000582947 */ /* 0x000fea0003800000 */
[----:B------:R-:W-:Y:S01]  /*20370*/  IADD3 R5, P0, R6, 0x60, RZ ;  /* 0x0000006006057810 */ /* 0x000fe20007f1e0ff */
        /* <DEDUP_REMOVED lines=21> */
.L_x_1638:
[----:B------:R-:W-:Y:S05]  /*204d0*/  BSYNC B0 ;  /* 0x0000000000007941 */ /* 0x000fea0003800000 */
.L_x_1629:
[----:B------:R-:W3:Y:S01]  /*204e0*/  LDL R0, [R1+0x1c] ;  /* 0x00001c0001007983 */ /* 0x000ee20000100800 */
[----:B------:R-:W-:Y:S02]  /*204f0*/  ULDC UR4, c[0x0][0xc14] ;  /* 0x0003050000047ab9 */ /* 0x000fe40000000800 */
[----:B---3--:R-:W-:-:S13]  /*20500*/  ISETP.GE.AND P0, PT, R0, UR4, PT ;  /* 0x0000000400007c0c */ /* 0x008fda000bf06270 */
[----:B------:R-:W-:Y:S05]  /*20510*/  @!P0 BRA `(.L_x_1648) ;  /* 0xfffffe0c00c48947 */ /* 0x000fea000383ffff */
[----:B------:R-:W-:Y:S05]  /*20520*/  BRA `(.L_x_1336) ;  /* 0x0000006c008c7947 */ /* 0x000fea0003800000 */
.L_x_1334:
[----:B------:R-:W-:-:S08]  /*20530*/  NOP ;  /* 0x0000000000007918 */ /* 0x000fd00000000000 */
[----:B0-----:R-:W0:-:S00]  /*20540*/  USETMAXREG.DEALLOC.CTAPOOL 0x18 ;  /* 0x00000018000079c8 */ /* 0x001e0000080e0500 */
[----:B0-----:R-:W-:-:S06]  /*20550*/  LOP3.LUT R0, R0, 0x3, RZ, 0xc0, !PT ;  /* 0x0000000300007812 */ /* 0x001fcc00078ec0ff */
[----:B------:R-:W0:Y:S02]  /*20560*/  SHFL.IDX PT, R0, R0, RZ, 0x1f ;  /* 0x00001fff00007589 */ /* 0x000e2400000e0000 */
[----:B0-----:R-:W-:-:S13]  /*20570*/  ISETP.NE.AND P0, PT, R0, RZ, PT ;  /* 0x000000ff0000720c */ /* 0x001fda0003f05270 */
[----:B------:R-:W-:Y:S05]  /*20580*/  @P0 BRA `(.L_x_1336) ;  /* 0x0000006c00740947 */ /* 0x000fea0003800000 */
        /* <DEDUP_REMOVED lines=15> */
[----:B------:R-:W-:Y:S02]  /*20680*/  ISETP.GE.U32.AND P0, PT, R7, 0x2, PT ;  /* 0x000000020700780c */ /* 0x000fe40003f06070 */
        /* <DEDUP_REMOVED lines=16> */
[----:B-1----:R-:W-:Y:S01]  /*20790*/  SEL R3, R6, RZ, P0 ;  /* 0x000000ff06037207 */ /* 0x002fe20000000000 */
[----:B------:R-:W-:Y:S01]  /*207a0*/  IMAD.MOV.U32 R6, RZ, RZ, RZ ;  /* 0x000000ffff067224 */ /* 0x000fe200078e00ff */
        /* <DEDUP_REMOVED lines=18> */
[----:B------:R-:W-:Y:S01]  /*208d0*/  MOV R6, RZ ;  /* 0x000000ff00067202 */ /* 0x000fe20000000f00 */
[----:B------:R-:W-:Y:S01]  /*208e0*/  ULDC UR5, c[0x0][0xc14] ;  /* 0x0003050000057ab9 */ /* 0x000fe20000000800 */
[----:B------:R-:W-:Y:S01]  /*208f0*/  ULDC UR7, c[0x0][0xc14] ;  /* 0x0003050000077ab9 */ /* 0x000fe20000000800 */
[----:B------:R-:W-:-:S05]  /*20900*/  ULDC UR4, c[0x0][0xc10] ;  /* 0x0003040000047ab9 */ /* 0x000fca0000000800 */
.L_x_1653:
[----:B------:R-:W-:Y:S02]  /*20910*/  VIADD R6, R6, 0x1f ;  /* 0x0000001f06067836 */ /* 0x000fe40000000000 */
[----:B------:R-:W-:-:S03]  /*20920*/  IMAD.U32 R19, RZ, RZ, UR7 ;  /* 0x00000007ff137e24 */ /* 0x000fc6000f8e00ff */
[----:B------:R-:W-:-:S13]  /*20930*/  ISETP.GE.AND P0, PT, R6, UR5, PT ;  /* 0x0000000506007c0c */ /* 0x000fda000bf06270 */
[----:B------:R-:W-:Y:S05]  /*20940*/  @P0 BRA `(.L_x_1650) ;  /* 0x0000000400cc0947 */ /* 0x000fea0003800000 */
[----:B------:R-:W0:Y:S01]  /*20950*/  S2R R2, SR_TID.X ;  /* 0x0000000000027919 */ /* 0x000e220000002100 */
[----:B------:R-:W-:Y:S01]  /*20960*/  BSSY B0, `(.L_x_1651) ;  /* 0x000000b000007945 */ /* 0x000fe20003800000 */
[----:B------:R-:W-:Y:S02]  /*20970*/  MOV R10, RZ ;  /* 0x000000ff000a7202 */ /* 0x000fe40000000f00 */
[----:B0-----:R-:W-:-:S04]  /*20980*/  LOP3.LUT R8, R2, 0x1f, RZ, 0xc0, !PT ;  /* 0x0000001f02087812 */ /* 0x001fc800078ec0ff */
[C---:B------:R-:W-:Y:S01]  /*20990*/  ISETP.NE.AND P1, PT, R8.reuse, 0x1f, PT ;  /* 0x0000001f0800780c */ /* 0x040fe20003f25270 */
[----:B------:R-:W-:-:S05]  /*209a0*/  IMAD.IADD R7, R8, 0x1, R6 ;  /* 0x0000000108077824 */ /* 0x000fca00078e0206 */
[----:B------:R-:W-:-:S13]  /*209b0*/  ISETP.GE.OR P0, PT, R7, UR5, !P1 ;  /* 0x0000000507007c0c */ /* 0x000fda000cf06670 */
[----:B------:R-:W-:Y:S05]  /*209c0*/  @P0 BRA `(.L_x_1652) ;  /* 0x0000000000100947 */ /* 0x000fea0003800000 */
[----:B------:R-:W0:Y:S01]  /*209d0*/  LDC.64 R2, c[0x0][0xc58] ;  /* 0x00031600ff027b82 */ /* 0x000e220000000a00 */
[----:B------:R-:W-:Y:S01]  /*209e0*/  ULDC.64 UR8, c[0x0][0x208] ;  /* 0x0000820000087ab9 */ /* 0x000fe20000000a00 */
[----:B0-----:R-:W-:-:S05]  /*209f0*/  IMAD.WIDE R2, R7, 0x4, R2 ;  /* 0x0000000407027825 */ /* 0x001fca00078e0202 */
[----:B------:R0:W5:Y:S02]  /*20a00*/  LDG.E R10, desc[UR8][R2.64] ;  /* 0x00000008020a7981 */ /* 0x000164000c1e1900 */
.L_x_1652:
[----:B------:R-:W-:Y:S05]  /*20a10*/  BSYNC B0 ;  /* 0x0000000000007941 */ /* 0x000fea0003800000 */
.L_x_1651:
        /* <DEDUP_REMOVED lines=25> */
.L_x_1649:
[----:B------:R-:W-:Y:S01]  /*20bb0*/  IMAD.IADD R7, R5, 0x1, -R2 ;  /* 0x0000000105077824 */ /* 0x000fe200078e0a02 */
[----:B------:R-:W-:-:S03]  /*20bc0*/  ULDC.64 UR8, c[0x0][0x208] ;  /* 0x0000820000087ab9 */ /* 0x000fc60000000a00 */
[----:B------:R-:W-:-:S05]  /*20bd0*/  IMAD R2, R4, UR4, R7 ;  /* 0x0000000404027c24 */ /* 0x000fca000f8e0207 */
[----:B------:R-:W-:Y:S02]  /*20be0*/  ISETP.GT.AND P0, PT, R2, UR6, PT ;  /* 0x0000000602007c0c */ /* 0x000fe4000bf04270 */
[----:B------:R-:W0:Y:S11]  /*20bf0*/  LDC.64 R2, c[0x0][0xc68] ;  /* 0x00031a00ff027b82 */ /* 0x000e360000000a00 */
[----:B------:R-:W-:-:S04]  /*20c00*/  VOTE.ANY R9, PT, !P0 ;  /* 0x0000000000097806 */ /* 0x000fc800040e0100 */
[----:B------:R-:W1:Y:S02]  /*20c10*/  POPC R5, R9 ;  /* 0x0000000900057309 */ /* 0x000e640000000000 */
[----:B-1----:R-:W-:-:S05]  /*20c20*/  IADD3 R19, R5, R6, RZ ;  /* 0x0000000605137210 */ /* 0x002fca0007ffe0ff */
        /* <DEDUP_REMOVED lines=13> */
.L_x_1654:
[----:B-1----:R-:W-:Y:S01]  /*20d00*/  IMAD.MOV R2, RZ, RZ, -R3 ;  /* 0x000000ffff027224 */ /* 0x002fe200078e0a03 */
[----:B--2---:R-:W-:Y:S01]  /*20d10*/  IABS R4, R6 ;  /* 0x0000000600047213 */ /* 0x004fe20000000000 */
[----:B---3--:R-:W-:Y:S02]  /*20d20*/  IMAD R16, R16, UR4, R7 ;  /* 0x0000000410107c24 */ /* 0x008fe4000f8e0207 */
[----:B------:R-:W-:Y:S01]  /*20d30*/  IMAD R5, R2, R11, RZ ;  /* 0x0000000b02057224 */ /* 0x000fe200078e02ff */
[----:B------:R-:W-:Y:S01]  /*20d40*/  MOV R2, RZ ;  /* 0x000000ff00027202 */ /* 0x000fe20000000f00 */
[----:B------:R-:W-:-:S04]  /*20d50*/  IMAD.MOV R4, RZ, RZ, -R4 ;  /* 0x000000ffff047224 */ /* 0x000fc800078e0a04 */
        /* <DEDUP_REMOVED lines=10> */
[----:B------:R-:W-:Y:S02]  /*20e00*/  @P0 IADD3 R9, R9, 0x1, RZ ;  /* 0x0000000109090810 */ /* 0x000fe40007ffe0ff */
[----:B------:R-:W-:-:S13]  /*20e10*/  ISETP.GE.AND P0, PT, R2, RZ, PT ;  /* 0x000000ff0200720c */ /* 0x000fda0003f06270 */
[----:B------:R-:W-:Y:S01]  /*20e20*/  @!P0 IMAD.MOV R9, RZ, RZ, -R9 ;  /* 0x000000ffff098224 */ /* 0x000fe200078e0a09 */
[----:B------:R-:W-:-:S13]  /*20e30*/  ISETP.NE.AND P0, PT, R6, RZ, PT ;  /* 0x000000ff0600720c */ /* 0x000fda0003f05270 */
[----:B------:R-:W-:-:S05]  /*20e40*/  @!P0 LOP3.LUT R9, RZ, R6, RZ, 0x33, !PT ;  /* 0x00000006ff098212 */ /* 0x000fca00078e33ff */
[----:B------:R-:W-:Y:S01]  /*20e50*/  IMAD R4, R8, R9, RZ ;  /* 0x0000000908047224 */ /* 0x000fe200078e02ff */
[----:B------:R-:W-:-:S03]  /*20e60*/  IADD3 R9, -R9, RZ, RZ ;  /* 0x000000ff09097210 */ /* 0x000fc60007ffe1ff */
[----:B------:R-:W-:Y:S02]  /*20e70*/  IMAD.MOV R3, RZ, RZ, -R4 ;  /* 0x000000ffff037224 */ /* 0x000fe400078e0a04 */
[----:B------:R-:W-:-:S03]  /*20e80*/  IMAD R5, R6, R9, R5 ;  /* 0x0000000906057224 */ /* 0x000fc600078e0205 */
[----:B------:R-:W-:Y:S02]  /*20e90*/  VIADDMNMX R8, R3, UR4, R8, PT ;  /* 0x0000000403087c46 */ /* 0x000fe4000b800108 */
[----:B------:R-:W-:Y:S02]  /*20ea0*/  IADD3 R4, R5, R4, RZ ;  /* 0x0000000405047210 */ /* 0x000fe40007ffe0ff */
        /* <DEDUP_REMOVED lines=15> */
[----:B------:R-:W-:Y:S01]  /*20fa0*/  @!P0 IMAD.IADD R2, R2, 0x1, -R7 ;  /* 0x0000000102028824 */ /* 0x000fe200078e0a07 */
[----:B------:R-:W-:-:S04]  /*20fb0*/  @!P0 IADD3 R3, R3, 0x1, RZ ;  /* 0x0000000103038810 */ /* 0x000fc80007ffe0ff */
        /* <DEDUP_REMOVED lines=12> */
.L_x_1650:
[----:B------:R-:W-:Y:S01]  /*21080*/  IMAD.MOV.U32 R17, RZ, RZ, RZ ;  /* 0x000000ffff117224 */ /* 0x000fe200078e00ff */
[----:B------:R-:W-:Y:S01]  /*21090*/  MOV R16, UR6 ;  /* 0x0000000600107c02 */ /* 0x000fe20008000f00 */
[----:B------:R-:W-:-:S07]  /*210a0*/  IMAD.MOV.U32 R18, RZ, RZ, RZ ;  /* 0x000000ffff127224 */ /* 0x000fce00078e00ff */
.L_x_1655:
        /* <DEDUP_REMOVED lines=16> */
[----:B------:R-:W-:Y:S01]  /*211b0*/  ULDC.64 UR36, c[0x0][0x198] ;  /* 0x0000660000247ab9 */ /* 0x000fe20000000a00 */
[----:B------:R-:W-:Y:S02]  /*211c0*/  ULDC UR38, c[0x0][0xc] ;  /* 0x0000030000267ab9 */ /* 0x000fe40000000800 */
[----:B------:R1:W-:Y:S04]  /*211d0*/  STL [R1+0x10], R0 ;  /* 0x0000100001007387 */ /* 0x0003e80000100800 */
[----:B------:R1:W-:Y:S04]  /*211e0*/  STL [R1+0xc], RZ ;  /* 0x00000cff01007387 */ /* 0x0003e80000100800 */
[----:B------:R1:W-:Y:S04]  /*211f0*/  STL [R1], RZ ;  /* 0x000000ff01007387 */ /* 0x0003e80000100800 */
[----:B------:R1:W-:Y:S02]  /*21200*/  STL [R1+0x8], R0 ;  /* 0x0000080001007387 */ /* 0x0003e40000100800 */
.L_x_1759:
[----:B------:R-:W-:Y:S05]  /*21210*/  YIELD ;  /* 0x0000000000007946 */ /* 0x000fea0003800000 */
[----:B------:R-:W-:Y:S01]  /*21220*/  ULDC.64 UR4, c[0x0][0xa28] ;  /* 0x00028a0000047ab9 */ /* 0x000fe20000000a00 */
[----:B------:R-:W-:Y:S01]  /*21230*/  MOV R9, RZ ;  /* 0x000000ff00097202 */ /* 0x000fe20000000f00 */
[----:B------:R-:W-:Y:S01]  /*21240*/  ULDC.64 UR6, c[0x0][0x208] ;  /* 0x0000820000067ab9 */ /* 0x000fe20000000a00 */
[----:B------:R-:W-:Y:S01]  /*21250*/  ISETP.NE.U32.AND P0, PT, RZ, UR4, PT ;  /* 0x00000004ff007c0c */ /* 0x000fe2000bf05070 */
[----:B-1----:R-:W-:Y:S01]  /*21260*/  IMAD.MOV.U32 R0, RZ, RZ, RZ ;  /* 0x000000ffff007224 */ /* 0x002fe200078e00ff */
[----:B------:R-:W-:Y:S01]  /*21270*/  ULDC.64 UR8, c[0x0][0xa08] ;  /* 0x0002820000087ab9 */ /* 0x000fe20000000a00 */
[----:B------:R-:W-:Y:S01]  /*21280*/  ULDC.64 UR10, c[0x0][0xa10] ;  /* 0x00028400000a7ab9 */ /* 0x000fe20000000a00 */
        /* <DEDUP_REMOVED lines=14> */
[----:B------:R-:W1:Y:S01]  /*21370*/  @P0 LDC.64 R4, c[0x0][0xa18] ;  /* 0x00028600ff040b82 */ /* 0x000e620000000a00 */
[----:B------:R-:W-:-:S04]  /*21380*/  ISETP.NE.U32.AND P1, PT, RZ, UR8, PT ;  /* 0x00000008ff007c0c */ /* 0x000fc8000bf25070 */
[----:B------:R-:W-:Y:S02]  /*21390*/  ISETP.NE.AND.EX P3, PT, RZ, UR9, PT, P1 ;  /* 0x00000009ff007c0c */ /* 0x000fe4000bf65310 */
[----:B------:R-:W-:-:S04]  /*213a0*/  ISETP.NE.U32.AND P1, PT, RZ, UR10, PT ;  /* 0x0000000aff007c0c */ /* 0x000fc8000bf25070 */
[----:B------:R-:W-:Y:S01]  /*213b0*/  ISETP.NE.AND.EX P1, PT, RZ, UR11, PT, P1 ;  /* 0x0000000bff007c0c */ /* 0x000fe2000bf25310 */
[----:B-1----:R-:W-:Y:S01]  /*213c0*/  @P0 IMAD.WIDE R4, R19, 0x4, R4 ;  /* 0x0000000413040825 */ /* 0x002fe200078e0204 */
[----:B--2---:R1:W-:Y:S03]  /*213d0*/  STL [R1+0x28], R0 ;  /* 0x0000280001007387 */ /* 0x0043e60000100800 */
[----:B-1----:R-:W-:Y:S01]  /*213e0*/  IMAD.U32 R0, RZ, RZ, UR4 ;  /* 0x00000004ff007e24 */ /* 0x002fe2000f8e00ff */
[----:B------:R-:W-:Y:S02]  /*213f0*/  ULDC.64 UR4, c[0x0][0x3f8] ;  /* 0x0000fe0000047ab9 */ /* 0x000fe40000000a00 */
[----:B------:R-:W-:-:S03]  /*21400*/  UISETP.NE.U32.AND UP0, UPT, UR4, URZ, UPT ;  /* 0x0000003f0400728c */ /* 0x000fc6000bf05070 */
[----:B------:R-:W-:Y:S01]  /*21410*/  ULDC UR4, c[0x0][0x404] ;  /* 0x0001010000047ab9 */ /* 0x000fe20000000800 */
[----:B------:R-:W-:Y:S01]  /*21420*/  UISETP.NE.AND.EX UP0, UPT, UR5, URZ, UPT, UP0 ;  /* 0x0000003f0500728c */ /* 0x000fe2000bf05300 */
[----:B------:R1:W5:Y:S01]  /*21430*/  @P0 LDG.E R0, desc[UR6][R4.64] ;  /* 0x0000000604000981 */ /* 0x000362000c1e1900 */
[----:B------:R-:W-:Y:S01]  /*21440*/  ULDC UR6, c[0x0][0x338] ;  /* 0x0000ce0000067ab9 */ /* 0x000fe20000000800 */
[----:B------:R-:W-:Y:S01]  /*21450*/  ULDC UR5, c[0x0][0x2e0] ;  /* 0x0000b80000057ab9 */ /* 0x000fe20000000800 */
[----:B------:R-:W-:Y:S01]  /*21460*/  USEL UR4, UR4, 0x1, UP0 ;  /* 0x0000000104047887 */ /* 0x000fe20008000000 */
[----:B------:R-:W-:-:S03]  /*21470*/  IMAD.U32 R10, RZ, RZ, UR6 ;  /* 0x00000006ff0a7e24 */ /* 0x000fc6000f8e00ff */
[----:B------:R-:W-:-:S06]  /*21480*/  UIMAD UR4, UR4, UR5, URZ ;  /* 0x00000005040472a4 */ /* 0x000fcc000f8e023f */
[----:B-1----:R-:W-:Y:S01]  /*21490*/  MOV R4, UR4 ;  /* 0x0000000400047c02 */ /* 0x002fe20008000f00 */
[----:B------:R-:W-:Y:S06]  /*214a0*/  @P0 BRA `(.L_x_1657) ;  /* 0x0000000000140947 */ /* 0x000fec0003800000 */
[----:B------:R-:W-:Y:S05]  /*214b0*/  @!P2 BRA `(.L_x_1657) ;  /* 0x000000000010a947 */ /* 0x000fea0003800000 */
[----:B------:R-:W-:Y:S02]  /*214c0*/  ULDC.64 UR4, c[0x0][0x208] ;  /* 0x0000820000047ab9 */ /* 0x000fe40000000a00 */
[----:B------:R-:W2:Y:S04]  /*214d0*/  LDG.E R5, desc[UR4][R2.64] ;  /* 0x0000000402057981 */ /* 0x000ea8000c1e1900 */
[----:B-----5:R-:W2:Y:S02]  /*214e0*/  LDG.E R0, desc[UR4][R2.64+0x4] ;  /* 0x0000040402007981 */ /* 0x020ea4000c1e1900 */
[----:B--2---:R-:W-:-:S07]  /*214f0*/  IMAD.IADD R0, R0, 0x1, -R5 ;  /* 0x0000000100007824 */ /* 0x004fce00078e0a05 */
.L_x_1657:
[----:B------:R-:W1:Y:S01]  /*21500*/  LDC.64 R6, c[0x0][0xa08] ;  /* 0x00028200ff067b82 */ /* 0x000e620000000a00 */
[----:B------:R-:W-:Y:S01]  /*21510*/  IMAD.MOV.U32 R8, RZ, RZ, RZ ;  /* 0x000000ffff087224 */ /* 0x000fe200078e00ff */
[----:B------:R-:W-:-:S06]  /*21520*/  ULDC.64 UR4, c[0x0][0x208] ;  /* 0x0000820000047ab9 */ /* 0x000fcc0000000a00 */
[----:B------:R-:W2:Y:S01]  /*21530*/  LDC.64 R2, c[0x0][0xa10] ;  /* 0x00028400ff027b82 */ /* 0x000ea20000000a00 */
[----:B-1----:R-:W-:-:S05]  /*21540*/  IMAD.WIDE R6, R19, 0x4, R6 ;  /* 0x0000000413067825 */ /* 0x002fca00078e0206 */
[----:B------:R-:W3:Y:S01]  /*21550*/  @P3 LDG.E R8, desc[UR4][R6.64] ;  /* 0x0000000406083981 */ /* 0x000ee2000c1e1900 */
[----:B------:R-:W-:Y:S02]  /*21560*/  IMAD.MOV.U32 R5, RZ, RZ, RZ ;  /* 0x000000ffff057224 */ /* 0x000fe400078e00ff */
[----:B--2---:R-:W-:-:S05]  /*21570*/  IMAD.WIDE R2, R19, 0x4, R2 ;  /* 0x0000000413027825 */ /* 0x004fca00078e0202 */
[----:B------:R1:W5:Y:S01]  /*21580*/  @P1 LDG.E R5, desc[UR4][R2.64] ;  /* 0x0000000402051981 */ /* 0x000362000c1e1900 */
[----:B------:R-:W-:Y:S02]  /*21590*/  ULDC.64 UR4, c[0x0][0xa20] ;  /* 0x0002880000047ab9 */ /* 0x000fe40000000a00 */
[----:B------:R-:W-:-:S04]  /*215a0*/  ISETP.NE.U32.AND P0, PT, RZ, UR4, PT ;  /* 0x00000004ff007c0c */ /* 0x000fc8000bf05070 */
[----:B------:R-:W-:Y:S02]  /*215b0*/  ISETP.NE.AND.EX P0, PT, RZ, UR5, PT, P0 ;  /* 0x00000005ff007c0c */ /* 0x000fe4000bf05300 */
[----:B---3-5:R-:W-:-:S05]  /*215c0*/  IADD3 R8, R8, R9, RZ ;  /* 0x0000000908087210 */ /* 0x028fca0007ffe0ff */
[----:B------:R1:W-:Y:S06]  /*215d0*/  STL [R1+0x4], R8 ;  /* 0x0000040801007387 */ /* 0x0003ec0000100800 */
[----:B------:R-:W-:Y:S05]  /*215e0*/  @!P0 BRA `(.L_x_1658) ;  /* 0x0000000000148947 */ /* 0x000fea0003800000 */
[----:B------:R-:W2:Y:S01]  /*215f0*/  LDC.64 R6, c[0x0][0xa20] ;  /* 0x00028800ff067b82 */ /* 0x000ea20000000a00 */
[----:B------:R-:W-:Y:S01]  /*21600*/  ULDC.64 UR4, c[0x0][0x208] ;  /* 0x0000820000047ab9 */ /* 0x000fe20000000a00 */
[----:B--2---:R-:W-:-:S05]  /*21610*/  IMAD.WIDE R6, R19, 0x4, R6 ;  /* 0x0000000413067825 */ /* 0x004fca00078e0206 */
[----:B------:R2:W5:Y:S01]  /*21620*/  LDG.E R4, desc[UR4][R6.64] ;  /* 0x0000000406047981 */ /* 0x000562000c1e1900 */
[----:B------:R-:W-:Y:S05]  /*21630*/  BRA `(.L_x_1659) ;  /* 0x0000000000147947 */ /* 0x000fea0003800000 */
.L_x_1658:
[----:B------:R-:W-:Y:S05]  /*21640*/  @!P3 BRA `(.L_x_1659) ;  /* 0x000000000010b947 */ /* 0x000fea0003800000 */
[----:B------:R-:W-:Y:S02]  /*21650*/  ULDC.64 UR4, c[0x0][0x208] ;  /* 0x0000820000047ab9 */ /* 0x000fe40000000a00 */
[----:B------:R-:W2:Y:S04]  /*21660*/  LDG.E R4, desc[UR4][R6.64] ;  /* 0x0000000406047981 */ /* 0x000ea8000c1e1900 */
[----:B------:R-:W2:Y:S02]  /*21670*/  LDG.E R6, desc[UR4][R6.64+0x4] ;  /* 0x0000040406067981 */ /* 0x000ea4000c1e1900 */
[----:B--2---:R-:W-:-:S07]  /*21680*/  IMAD.IADD R4, R6, 0x1, -R4 ;  /* 0x0000000106047824 */ /* 0x004fce00078e0a04 */
.L_x_1659:
[----:B------:R-:W-:Y:S02]  /*21690*/  ULDC.64 UR4, c[0x0][0x208] ;  /* 0x0000820000047ab9 */ /* 0x000fe40000000a00 */
[----:B--2---:R-:W2:Y:S04]  /*216a0*/  @P1 LDG.E R6, desc[UR4][R2.64] ;  /* 0x0000000402061981 */ /* 0x004ea8000c1e1900 */
[----:B-1----:R-:W2:Y:S01]  /*216b0*/  @P1 LDG.E R2, desc[UR4][R2.64+0x4] ;  /* 0x0000040402021981 */ /* 0x002ea2000c1e1900 */
[----:B-----5:R-:W-:Y:S01]  /*216c0*/  IMAD.IADD R9, R4, 0x1, -R9 ;  /* 0x0000000104097824 */ /* 0x020fe200078e0a09 */
[----:B------:R-:W-:Y:S01]  /*216d0*/  LEA R4, R17, 0x80, 0x7 ;  /* 0x0000008011047811 */ /* 0x000fe200078e38ff */
[----:B--2---:R-:W-:-:S05]  /*216e0*/  @P1 IMAD.IADD R10, R2, 0x1, -R6 ;  /* 0x00000001020a1824 */ /* 0x004fca00078e0a06 */
[----:B------:R-:W-:-:S04]  /*216f0*/  IADD3 R8, R9, R10, RZ ;  /* 0x0000000a09087210 */ /* 0x000fc80007ffe0ff */
[C---:B------:R-:W-:Y:S01]  /*21700*/  IADD3 R4, R8.reuse, R4, -R0 ;  /* 0x0000000408047210 */ /* 0x040fe20007ffe800 */
[----:B------:R-:W-:-:S05]  /*21710*/  VIADD R20, R8, 0x3f ;  /* 0x0000003f08147836 */ /* 0x000fca0000000000 */
[----:B------:R-:W-:-:S04]  /*21720*/  SHF.R.S32.HI R2, RZ, 0x1f, R20 ;  /* 0x0000001fff027819 */ /* 0x000fc80000011414 */
[----:B------:R-:W-:Y:S02]  /*21730*/  LEA.HI R20, R2, R20, RZ, 0x6 ;  /* 0x0000001402147211 */ /* 0x000fe400078f30ff */
[----:B------:R-:W1:Y:S02]  /*21740*/  LDC.64 R2, c[0x0][0x9e0] ;  /* 0x00027800ff027b82 */ /* 0x000e640000000a00 */
[----:B------:R-:W-:Y:S02]  /*21750*/  SHF.R.S32.HI R20, RZ, 0x6, R20 ;  /* 0x00000006ff147819 */ /* 0x000fe40000011414 */
[----:B-1----:R-:W-:Y:S01]  /*21760*/  ISETP.GE.AND P2, PT, R3, 0x1, PT ;  /* 0x000000010300780c */ /* 0x002fe20003f46270 */
[----:B------:R-:W-:-:S12]  /*21770*/  IMAD.IADD R2, R4, 0x1, R2 ;  /* 0x0000000104027824 */ /* 0x000fd800078e0202 */
[----:B------:R-:W-:Y:S05]  /*21780*/  @!P2 BRA `(.L_x_1660) ;  /* 0x000000000048a947 */ /* 0x000fea0003800000 */
[C---:B------:R-:W-:Y:S01]  /*21790*/  ISETP.GT.AND P0, PT, R4.reuse, RZ, PT ;  /* 0x000000ff0400720c */ /* 0x040fe20003f04270 */
[----:B------:R-:W-:Y:S01]  /*217a0*/  BSSY B0, `(.L_x_1661) ;  /* 0x000000e000007945 */ /* 0x000fe20003800000 */
[----:B------:R-:W-:-:S11]  /*217b0*/  VIADD R11, R4, 0xffffffff ;  /* 0xffffffff040b7836 */ /* 0x000fd60000000000 */
[----:B------:R-:W-:Y:S05]  /*217c0*/  @P0 BRA `(.L_x_1662) ;  /* 0x00000000001c0947 */ /* 0x000fea0003800000 */
[----:B------:R-:W-:Y:S02]  /*217d0*/  ISETP.NE.AND P0, PT, R3, 0x1, PT ;  /* 0x000000010300780c */ /* 0x000fe40003f05270 */
[----:B------:R-:W-:-:S11]  /*217e0*/  IADD3 R11, -R4, RZ, RZ ;  /* 0x000000ff040b7210 */ /* 0x000fd60007ffe1ff */
[----:B------:R-:W1:Y:S02]  /*217f0*/  @P0 LDC.64 R6, c[0x0][0x9e8] ;  /* 0x00027a00ff060b82 */ /* 0x000e640000000a00 */
[----:B-1----:R-:W-:-:S05]  /*21800*/  @P0 IMAD.HI.U32 R6, R11, R6, RZ ;  /* 0x000000060b060227 */ /* 0x002fca00078e00ff */
[----:B------:R-:W-:-:S04]  /*21810*/  @P0 SHF.R.U32.HI R11, RZ, R7, R6 ;  /* 0x00000007ff0b0219 */ /* 0x000fc80000011606 */
[----:B------:R-:W-:Y:S01]  /*21820*/  LOP3.LUT R11, RZ, R11, RZ, 0x33, !PT ;  /* 0x0000000bff0b7212 */ /* 0x000fe200078e33ff */
[----:B------:R-:W-:Y:S06]  /*21830*/  BRA `(.L_x_1663) ;  /* 0x0000000000107947 */ /* 0x000fec0003800000 */
.L_x_1662:
[----:B------:R-:W-:-:S13]  /*21840*/  ISETP.NE.AND P0, PT, R3, 0x1, PT ;  /* 0x000000010300780c */ /* 0x000fda0003f05270 */
[----:B------:R-:W1:Y:S02]  /*21850*/  @P0 LDC.64 R6, c[0x0][0x9e8] ;  /* 0x00027a00ff060b82 */ /* 0x000e640000000a00 */
[----:B-1----:R-:W-:-:S05]  /*21860*/  @P0 IMAD.HI.U32 R6, R11, R6, RZ ;  /* 0x000000060b060227 */ /* 0x002fca00078e00ff */
[----:B------:R-:W-:-:S07]  /*21870*/  @P0 SHF.R.U32.HI R11, RZ, R7, R6 ;  /* 0x00000007ff0b0219 */ /* 0x000fce0000011606 */
.L_x_1663:
[----:B------:R-:W-:Y:S05]  /*21880*/  BSYNC B0 ;  /* 0x0000000000007941 */ /* 0x000fea0003800000 */
.L_x_1661:
[----:B------:R-:W-:-:S05]  /*21890*/  IMAD R11, R11, R3, R3 ;  /* 0x000000030b0b7224 */ /* 0x000fca00078e0203 */
[----:B------:R-:W-:-:S07]  /*218a0*/  VIMNMX R2, R2, R11, PT ;  /* 0x0000000b02027248 */ /* 0x000fce0003fe0100 */
.L_x_1660:
[----:B------:R-:W-:Y:S01]  /*218b0*/  IMAD R0, R17, 0x80, -R0 ;  /* 0x0000008011007824 */ /* 0x000fe200078e0a00 */
[----:B------:R-:W-:-:S03]  /*218c0*/  ULDC UR4, c[0x0][0x9dc] ;  /* 0x0002770000047ab9 */ /* 0x000fc60000000800 */
        /* <DEDUP_REMOVED lines=13> */
.L_x_1666:
[----:B------:R-:W-:Y:S02]  /*219a0*/  ISETP.NE.AND P0, PT, R3, 0x1, PT ;  /* 0x000000010300780c */ /* 0x000fe40003f05270 */
[----:B------:R-:W-:-:S11]  /*219b0*/  MOV R11, R0 ;  /* 0x00000000000b7202 */ /* 0x000fd60000000f00 */
[----:B------:R-:W1:Y:S02]  /*219c0*/  @P0 LDC.64 R6, c[0x0][0x9e8] ;  /* 0x00027a00ff060b82 */ /* 0x000e640000000a00 */
[----:B-1----:R-:W-:-:S05]  /*219d0*/  @P0 IMAD.HI.U32 R6, R0, R6, RZ ;  /* 0x0000000600060227 */ /* 0x002fca00078e00ff */
[----:B------:R-:W-:-:S07]  /*219e0*/  @P0 SHF.R.U32.HI R11, RZ, R7, R6 ;  /* 0x00000007ff0b0219 */ /* 0x000fce0000011606 */
.L_x_1667:
[----:B------:R-:W-:Y:S05]  /*219f0*/  BSYNC B0 ;  /* 0x0000000000007941 */ /* 0x000fea0003800000 */
.L_x_1665:
[----:B------:R-:W-:-:S05]  /*21a00*/  IMAD R3, R11, R3, RZ ;  /* 0x000000030b037224 */ /* 0x000fca00078e02ff */
[----:B------:R-:W-:-:S07]  /*21a10*/  VIMNMX R8, R8, R3, !PT ;  /* 0x0000000308087248 */ /* 0x000fce0007fe0100 */
.L_x_1664:
[----:B------:R-:W-:Y:S01]  /*21a20*/  VIADD R2, R2, 0x3f ;  /* 0x0000003f02027836 */ /* 0x000fe20000000000 */
[----:B------:R-:W-:Y:S01]  /*21a30*/  BSSY B0, `(.L_x_1668) ;  /* 0x0000103000007945 */ /* 0x000fe20003800000 */
[----:B------:R-:W-:-:S03]  /*21a40*/  PLOP3.LUT P2, PT, PT, PT, PT, 0x80, 0x0 ;  /* 0x000000000000781c */ /* 0x000fc60003f4f070 */
[----:B------:R-:W-:-:S04]  /*21a50*/  SHF.R.S32.HI R3, RZ, 0x1f, R2 ;  /* 0x0000001fff037819 */ /* 0x000fc80000011402 */
[----:B------:R-:W-:Y:S02]  /*21a60*/  LEA.HI R3, R3, R2, RZ, 0x6 ;  /* 0x0000000203037211 */ /* 0x000fe400078f30ff */
[----:B------:R-:W-:Y:S02]  /*21a70*/  SHF.R.S32.HI R2, RZ, 0x1f, R8 ;  /* 0x0000001fff027819 */ /* 0x000fe40000011408 */
[----:B------:R-:W-:Y:S02]  /*21a80*/  SHF.R.S32.HI R3, RZ, 0x6, R3 ;  /* 0x00000006ff037819 */ /* 0x000fe40000011403 */
[----:B------:R-:W-:Y:S02]  /*21a90*/  LEA.HI R2, R2, R8, RZ, 0x6 ;  /* 0x0000000802027211 */ /* 0x000fe400078f30ff */
[----:B------:R-:W-:Y:S02]  /*21aa0*/  VIMNMX R3, R20, R3, PT ;  /* 0x0000000314037248 */ /* 0x000fe40003fe0100 */
[----:B------:R-:W-:-:S03]  /*21ab0*/  SHF.R.S32.HI R2, RZ, 0x6, R2 ;  /* 0x00000006ff027819 */ /* 0x000fc60000011402 */
[----:B------:R-:W-:Y:S01]  /*21ac0*/  IMAD R3, R3, 0x40, -R9 ;  /* 0x0000004003037824 */ /* 0x000fe200078e0a09 */
[----:B------:R-:W-:-:S04]  /*21ad0*/  VIMNMX R2, RZ, R2, !PT ;  /* 0x00000002ff027248 */ /* 0x000fc80007fe0100 */
[----:B------:R-:W-:Y:S01]  /*21ae0*/  VIMNMX R3, R3, R10, PT ;  /* 0x0000000a03037248 */ /* 0x000fe20003fe0100 */
[----:B------:R-:W-:-:S05]  /*21af0*/  IMAD R2, R2, 0x40, -R9 ;  /* 0x0000004002027824 */ /* 0x000fca00078e0a09 */
[----:B------:R-:W-:-:S04]  /*21b00*/  VIMNMX R2, RZ, R2, !PT ;  /* 0x00000002ff027248 */ /* 0x000fc80007fe0100 */
[----:B------:R-:W-:Y:S02]  /*21b10*/  ISETP.GT.AND P0, PT, R3, R2, PT ;  /* 0x000000020300720c */ /* 0x000fe40003f04270 */
[----:B------:R-:W-:-:S05]  /*21b20*/  SHF.R.U32.HI R2, RZ, 0x6, R2 ;  /* 0x00000006ff027819 */ /* 0x000fca0000011602 */
[----:B------:R-:W-:-:S06]  /*21b30*/  IMAD.MOV.U32 R7, RZ, RZ, R2 ;  /* 0x000000ffff077224 */ /* 0x000fcc00078e0002 */
[----:B------:R-:W-:-:S04]  /*21b40*/  @P0 IADD3 R3, R3, 0x3f, RZ ;  /* 0x0000003f03030810 */ /* 0x000fc80007ffe0ff */
[----:B------:R-:W-:-:S04]  /*21b50*/  @P0 SHF.R.S32.HI R6, RZ, 0x1f, R3 ;  /* 0x0000001fff060819 */ /* 0x000fc80000011403 */
[----:B------:R-:W-:-:S04]  /*21b60*/  @P0 LEA.HI R6, R6, R3, RZ, 0x6 ;  /* 0x0000000306060211 */ /* 0x000fc800078f30ff */
[----:B------:R-:W-:-:S04]  /*21b70*/  @P0 SHF.R.S32.HI R7, RZ, 0x6, R6 ;  /* 0x00000006ff070819 */ /* 0x000fc80000011406 */
[----:B------:R-:W-:-:S13]  /*21b80*/  ISETP.GT.AND P0, PT, R7, R2, PT ;  /* 0x000000020700720c */ /* 0x000fda0003f04270 */
[----:B------:R-:W-:Y:S05]  /*21b90*/  @!P0 BRA `(.L_x_1669) ;  /* 0x0000000c00b08947 */ /* 0x000fea0003800000 */
[----:B------:R-:W1:Y:S01]  /*21ba0*/  LDC R3, c[0x0][0x428] ;  /* 0x00010a00ff037b82 */ /* 0x000e620000000800 */
[----:B------:R-:W-:Y:S01]  /*21bb0*/  UMOV UR4, 0xffffffff ;  /* 0xffffffff00047882 */ /* 0x000fe20000000000 */
[----:B-1----:R-:W-:Y:S01]  /*21bc0*/  ISETP.NE.AND P0, PT, R3, 0x1, PT ;  /* 0x000000010300780c */ /* 0x002fe20003f05270 */
[----:B------:R-:W-:-:S12]  /*21bd0*/  IMAD.MOV.U32 R3, RZ, RZ, R18 ;  /* 0x000000ffff037224 */ /* 0x000fd800078e0012 */
[----:B------:R-:W1:Y:S08]  /*21be0*/  @P0 LDC R8, c[0x0][0x42c] ;  /* 0x00010b00ff080b82 */ /* 0x000e700000000800 */
[----:B------:R-:W2:Y:S01]  /*21bf0*/  @P0 LDC R6, c[0x0][0x430] ;  /* 0x00010c00ff060b82 */ /* 0x000ea20000000800 */
[----:B-1----:R-:W-:-:S05]  /*21c00*/  @P0 IMAD.HI.U32 R8, R18, R8, RZ ;  /* 0x0000000812080227 */ /* 0x002fca00078e00ff */
[----:B--2---:R-:W-:Y:S02]  /*21c10*/  @P0 SHF.R.U32.HI R3, RZ, R6, R8 ;  /* 0x00000006ff030219 */ /* 0x004fe40000011608 */
[----:B------:R-:W-:Y:S01]  /*21c20*/  SEL R6, R19, RZ, !P1 ;  /* 0x000000ff13067207 */ /* 0x000fe20004800000 */
[----:B------:R-:W-:Y:S06]  /*21c30*/  BRA.DIV UR4, `(.L_x_1670) ;  /* 0x0000006e04e87947 */ /* 0x000fec000b800000 */
.L_x_1874:
[----:B------:R-:W-:-:S03]  /*21c40*/  UMOV UR4, 0xffffffff ;  /* 0xffffffff00047882 */ /* 0x000fc60000000000 */
[----:B------:R-:W-:Y:S05]  /*21c50*/  BRA.DIV UR4, `(.L_x_1671) ;  /* 0x0000007204147947 */ /* 0x000fea000b800000 */
[----:B------:R-:W-:-:S13]  /*21c60*/  ELECT P6, URZ, PT ;  /* 0x00000000003f782f */ /* 0x000fda00038c0000 */
.L_x_1877:
[----:B------:R-:W2:Y:S01]  /*21c70*/  LDL R8, [R1+0x24] ;  /* 0x0000240001087983 */ /* 0x000ea20000100800 */
[----:B------:R-:W-:Y:S01]  /*21c80*/  BSSY B1, `(.L_x_1672) ;  /* 0x000000b000017945 */ /* 0x000fe20003800000 */
[----:B------:R-:W1:Y:S01]  /*21c90*/  S2R R12, SR_CgaCtaId ;  /* 0x00000000000c7919 */ /* 0x000e620000008800 */
[----:B--2---:R-:W-:-:S05]  /*21ca0*/  VIADD R8, R8, 0x1 ;  /* 0x0000000108087836 */ /* 0x004fca0000000000 */
[----:B------:R-:W-:-:S04]  /*21cb0*/  LEA.HI R9, R8, R8, RZ, 0x1 ;  /* 0x0000000808097211 */ /* 0x000fc800078f08ff */
[----:B------:R-:W-:-:S04]  /*21cc0*/  LOP3.LUT R9, R9, 0xfffffffe, RZ, 0xc0, !PT ;  /* 0xfffffffe09097812 */ /* 0x000fc800078ec0ff */
[----:B------:R-:W-:Y:S02]  /*21cd0*/  IADD3 R8, R8, -R9, RZ ;  /* 0x8000000908087210 */ /* 0x000fe40007ffe0ff */
[----:B------:R-:W-:Y:S02]  /*21ce0*/  MOV R9, 0x400 ;  /* 0x0000040000097802 */ /* 0x000fe40000000f00 */
[----:B------:R-:W-:Y:S02]  /*21cf0*/  SHF.L.U32 R8, R8, 0x1f, RZ ;  /* 0x0000001f08087819 */ /* 0x000fe400000006ff */
[----:B-1----:R-:W-:-:S04]  /*21d00*/  LEA R12, R12, R9, 0x18 ;  /* 0x000000090c0c7211 */ /* 0x002fc800078ec0ff */
[----:B------:R-:W1:Y:S02]  /*21d10*/  SYNCS.PHASECHK.TRANS64.TRYWAIT P0, [R12+URZ+0x30820], R8 ;  /* 0x030820080c0075a7 */ /* 0x000e64000800017f */
[----:B-1----:R-:W-:Y:S05]  /*21d20*/  @!P0 BRA `(.L_x_1673) ;  /* 0x0000007000008947 */ /* 0x002fea0003800000 */
.L_x_1878:
[----:B------:R-:W-:Y:S05]  /*21d30*/  BSYNC B1 ;  /* 0x0000000000017941 */ /* 0x000fea0003800000 */
.L_x_1672:
[----:B------:R-:W-:Y:S04]  /*21d40*/  BSSY B1, `(.L_x_1674) ;  /* 0x000005d000017945 */ /* 0x000fe80003800000 */
[----:B------:R-:W-:Y:S05]  /*21d50*/  @!P6 BRA `(.L_x_1675) ;  /* 0x00000004006ce947 */ /* 0x000fea0003800000 */
[----:B------:R-:W1:Y:S04]  /*21d60*/  LDL R10, [R1+0xc] ;  /* 0x00000c00010a7983 */ /* 0x000e680000100800 */
[----:B------:R-:W2:Y:S01]  /*21d70*/  LDL R9, [R1+0x10] ;  /* 0x0000100001097983 */ /* 0x000ea20000100800 */
[----:B-1----:R-:W-:Y:S01]  /*21d80*/  IMAD R8, R10, 0x8, R12 ;  /* 0x000000080a087824 */ /* 0x002fe200078e020c */
[----:B--2---:R-:W-:-:S04]  /*21d90*/  SHF.L.U32 R10, R9, 0x1f, RZ ;  /* 0x0000001f090a7819 */ /* 0x004fc800000006ff */
[----:B------:R-:W1:Y:S02]  /*21da0*/  SYNCS.PHASECHK.TRANS64.TRYWAIT P0, [R8+URZ+0x308a0], R10 ;  /* 0x0308a00a080075a7 */ /* 0x000e64000800017f */
[----:B-1----:R-:W-:Y:S05]  /*21db0*/  @!P0 BRA `(.L_x_1676) ;  /* 0x0000006c00f08947 */ /* 0x002fea0003800000 */
.L_x_1879:
[----:B------:R-:W2:Y:S02]  /*21dc0*/  S2R R9, SR_TID.X ;  /* 0x0000000000097919 */ /* 0x000ea40000002100 */
[----:B--2---:R-:W-:-:S04]  /*21dd0*/  LOP3.LUT R9, R9, 0x7f, RZ, 0xc0, !PT ;  /* 0x0000007f09097812 */ /* 0x004fc800078ec0ff */
[----:B------:R-:W-:-:S13]  /*21de0*/  ISETP.NE.AND P1, PT, R9, RZ, PT ;  /* 0x000000ff0900720c */ /* 0x000fda0003f25270 */
[----:B------:R-:W-:Y:S05]  /*21df0*/  @P1 BRA `(.L_x_1677) ;  /* 0x00000000001c1947 */ /* 0x000fea0003800000 */
[----:B------:R-:W2:Y:S02]  /*21e00*/  S2R R9, SR_TID.X ;  /* 0x0000000000097919 */ /* 0x000ea40000002100 */
[----:B--2---:R-:W-:-:S04]  /*21e10*/  LOP3.LUT R9, R9, 0x1f, RZ, 0xc0, !PT ;  /* 0x0000001f09097812 */ /* 0x004fc800078ec0ff */
[----:B------:R-:W-:Y:S01]  /*21e20*/  ISETP.NE.AND P0, PT, R9, RZ, PT ;  /* 0x000000ff0900720c */ /* 0x000fe20003f05270 */
[----:B------:R-:W-:-:S04]  /*21e30*/  IMAD.MOV.U32 R9, RZ, RZ, 0x8000 ;  /* 0x00008000ff097424 */ /* 0x000fc800078e00ff */
[----:B------:R2:W-:Y:S08]  /*21e40*/  SYNCS.ARRIVE.TRANS64 RZ, [R8+URZ+0x30890], R9 ;  /* 0x0308900908ff79a7 */ /* 0x0005f0000800003f */
[----:B------:R-:W-:Y:S05]  /*21e50*/  @!P0 BRA `(.L_x_1677) ;  /* 0x0000000000048947 */ /* 0x000fea0003800000 */
[----:B------:R-:W-:Y:S01]  /*21e60*/  BPT.TRAP 0x1 ;  /* 0x000000040000795c */ /* 0x000fe20000300000 */
.L_x_1677:
[----:B--2---:R-:W2:Y:S01]  /*21e70*/  LDL R9, [R1+0xc] ;  /* 0x00000c0001097983 */ /* 0x004ea20000100800 */
[----:B------:R-:W-:Y:S01]  /*21e80*/  R2UR UR9, R8 ;  /* 0x00000000080972ca */ /* 0x000fe200000e0000 */
[----:B------:R-:W-:Y:S01]  /*21e90*/  UIADD3 UR4, UP0, UR36, 0x570, URZ ;  /* 0x0000057024047890 */ /* 0x000fe2000ff1e03f */
[----:B------:R-:W-:Y:S01]  /*21ea0*/  R2UR UR12, R3 ;  /* 0x00000000030c72ca */ /* 0x000fe200000e0000 */
[----:B------:R-:W-:Y:S01]  /*21eb0*/  UMOV UR10, URZ ;  /* 0x0000003f000a7c82 */ /* 0x000fe20008000000 */
[----:B------:R-:W-:Y:S01]  /*21ec0*/  R2UR UR13, R6 ;  /* 0x00000000060d72ca */ /* 0x000fe200000e0000 */
[----:B------:R-:W-:Y:S01]  /*21ed0*/  UIADD3.X UR5, URZ, UR37, URZ, UP0, !UPT ;  /* 0x000000253f057290 */ /* 0x000fe200087fe43f */
[----:B------:R-:W-:Y:S01]  /*21ee0*/  UMOV UR6, 0x0 ;  /* 0x0000000000067882 */ /* 0x000fe20000000000 */
[----:B------:R-:W-:Y:S01]  /*21ef0*/  UMOV UR7, 0x12f00000 ;  /* 0x12f0000000077882 */ /* 0x000fe20000000000 */
[----:B------:R-:W-:-:S05]  /*21f00*/  UMOV UR17, 0x40 ;  /* 0x0000004000117882 */ /* 0x000fca0000000000 */
[----:B------:R-:W-:Y:S01]  /*21f10*/  UIADD3 UR9, UR9, 0x30890, URZ ;  /* 0x0003089009097890 */ /* 0x000fe2000fffe03f */
[----:B--2---:R-:W-:-:S05]  /*21f20*/  IMAD R9, R9, 0x8000, R12 ;  /* 0x0000800009097824 */ /* 0x004fca00078e020c */
[----:B------:R-:W-:Y:S02]  /*21f30*/  R2UR UR14, R9 ;  /* 0x00000000090e72ca */ /* 0x000fe400000e0000 */
[----:B------:R-:W-:-:S05]  /*21f40*/  LEA R9, R7, R5, 0x6 ;  /* 0x0000000507097211 */ /* 0x000fca00078e30ff */
[----:B------:R-:W-:-:S05]  /*21f50*/  VIADD R9, R9, 0xffffffc0 ;  /* 0xffffffc009097836 */ /* 0x000fca0000000000 */
[----:B------:R-:W-:Y:S01]  /*21f60*/  R2UR UR11, R9 ;  /* 0x00000000090b72ca */ /* 0x000fe200000e0000 */
[----:B------:R-:W-:Y:S02]  /*21f70*/  UIADD3 UR8, UR14, 0x20400, URZ ;  /* 0x000204000e087890 */ /* 0x000fe4000fffe03f */
[----:B------:R-:W-:Y:S02]  /*21f80*/  UIADD3 UR15, UR14, 0x22400, URZ ;  /* 0x000224000e0f7890 */ /* 0x000fe4000fffe03f */
[----:B------:R-:W-:Y:S02]  /*21f90*/  UIADD3 UR16, UR14, 0x24400, URZ ;  /* 0x000244000e107890 */ /* 0x000fe4000fffe03f */
[----:B------:R-:W-:-:S06]  /*21fa0*/  UIADD3 UR14, UR14, 0x26400, URZ ;  /* 0x000264000e0e7890 */ /* 0x000fcc000fffe03f */
        /* <DEDUP_REMOVED lines=11> */
[----:B------:R2:W-:Y:S01]  /*22060*/  UTMALDG.4D [UR8], [UR4], desc[UR6] ;  /* 0x00000608040075b4 */ /* 0x0005e20008019000 */
[----:B------:R-:W3:Y:S02]  /*22070*/  SYNCS.PHASECHK.TRANS64.TRYWAIT P0, [R8+URZ+0x308c0], R10 ;  /* 0x0308c00a080075a7 */ /* 0x000ee4000800017f */
[----:B--23--:R-:W-:Y:S05]  /*22080*/  @!P0 BRA `(.L_x_1678) ;  /* 0x0000006c00508947 */ /* 0x00cfea0003800000 */
.L_x_1880:
[----:B------:R-:W1:Y:S02]  /*22090*/  LDL R11, [R1+0xc] ;  /* 0x00000c00010b7983 */ /* 0x000e640000100800 */
[----:B-12---:R-:W-:Y:S01]  /*220a0*/  IMAD.SHL.U32 R10, R11, 0x4000, RZ ;  /* 0x000040000b0a7824 */ /* 0x006fe200078e00ff */
[----:B------:R-:W-:Y:S06]  /*220b0*/  @P1 BRA `(.L_x_1679) ;  /* 0x00000000001c1947 */ /* 0x000fec0003800000 */
[----:B------:R-:W1:Y:S02]  /*220c0*/  S2R R11, SR_TID.X ;  /* 0x00000000000b7919 */ /* 0x000e640000002100 */
[----:B-1----:R-:W-:-:S04]  /*220d0*/  LOP3.LUT R11, R11, 0x1f, RZ, 0xc0, !PT ;  /* 0x0000001f0b0b7812 */ /* 0x002fc800078ec0ff */
[----:B------:R-:W-:Y:S01]  /*220e0*/  ISETP.NE.AND P0, PT, R11, RZ, PT ;  /* 0x000000ff0b00720c */ /* 0x000fe20003f05270 */
[----:B------:R-:W-:-:S04]  /*220f0*/  IMAD.MOV.U32 R11, RZ, RZ, 0x8000 ;  /* 0x00008000ff0b7424 */ /* 0x000fc800078e00ff */
[----:B------:R1:W-:Y:S08]  /*22100*/  SYNCS.ARRIVE.TRANS64 RZ, [R8+URZ+0x308b0], R11 ;  /* 0x0308b00b08ff79a7 */ /* 0x0003f0000800003f */
[----:B------:R-:W-:Y:S05]  /*22110*/  @!P0 BRA `(.L_x_1679) ;  /* 0x0000000000048947 */ /* 0x000fea0003800000 */
[----:B------:R-:W-:Y:S01]  /*22120*/  BPT.TRAP 0x1 ;  /* 0x000000040000795c */ /* 0x000fe20000300000 */
.L_x_1679:
[----:B------:R-:W-:Y:S01]  /*22130*/  LEA R10, R10, R12, 0x1 ;  /* 0x0000000c0a0a7211 */ /* 0x000fe200078e08ff */
        /* <DEDUP_REMOVED lines=9> */
[----:B------:R-:W-:Y:S01]  /*221d0*/  R2UR UR13, R6 ;  /* 0x00000000060d72ca */ /* 0x000fe200000e0000 */
[----:B------:R-:W-:-:S04]  /*221e0*/  UMOV UR17, 0x40 ;  /* 0x0000004000117882 */ /* 0x000fc80000000000 */
        /* <DEDUP_REMOVED lines=18> */
.L_x_1675:
[----:B------:R-:W-:Y:S05]  /*22310*/  BSYNC B1 ;  /* 0x0000000000017941 */ /* 0x000fea0003800000 */
.L_x_1674:
[----:B-1----:R-:W2:Y:S04]  /*22320*/  LDL.LU R8, [R1+0xc] ;  /* 0x00000c0001087983 */ /* 0x002ea80000300800 */
[----:B------:R-:W3:Y:S01]  /*22330*/  LDL.LU R10, [R1+0x10] ;  /* 0x00001000010a7983 */ /* 0x000ee20000300800 */
[----:B------:R-:W-:Y:S01]  /*22340*/  VIADD R7, R7, 0xfffffffe ;  /* 0xfffffffe07077836 */ /* 0x000fe20000000000 */
[----:B------:R-:W-:Y:S01]  /*22350*/  PLOP3.LUT P2, PT, PT, PT, PT, 0x8, 0x0 ;  /* 0x000000000000781c */ /* 0x000fe20003f4e170 */
[----:B--2---:R-:W-:-:S05]  /*22360*/  VIADD R8, R8, 0x1 ;  /* 0x0000000108087836 */ /* 0x004fca0000000000 */
[----:B------:R-:W-:-:S04]  /*22370*/  ISETP.NE.AND P0, PT, R8, 0x2, PT ;  /* 0x000000020800780c */ /* 0x000fc80003f05270 */
[----:B------:R-:W-:Y:S02]  /*22380*/  SEL R9, RZ, 0x1, P0 ;  /* 0x00000001ff097807 */ /* 0x000fe40000000000 */
[----:B------:R-:W-:Y:S02]  /*22390*/  SEL R8, R8, RZ, P0 ;  /* 0x000000ff08087207 */ /* 0x000fe40000000000 */
[----:B---3--:R-:W-:Y:S02]  /*223a0*/  LOP3.LUT R10, R10, R9, RZ, 0x3c, !PT ;  /* 0x000000090a0a7212 */ /* 0x008fe400078e3cff */
[----:B------:R-:W-:-:S03]  /*223b0*/  ISETP.GE.AND P0, PT, R7, R2, PT ;  /* 0x000000020700720c */ /* 0x000fc60003f06270 */
[----:B------:R1:W-:Y:S04]  /*223c0*/  STL [R1+0x10], R10 ;  /* 0x0000100a01007387 */ /* 0x0003e80000100800 */
[----:B------:R1:W-:Y:S06]  /*223d0*/  STL [R1+0xc], R8 ;  /* 0x00000c0801007387 */ /* 0x0003ec0000100800 */
[----:B------:R-:W-:Y:S05]  /*223e0*/  @!P0 BRA `(.L_x_1669) ;  /* 0x00000004009c8947 */ /* 0x000fea0003800000 */
.L_x_1686:
[----:B------:R-:W-:Y:S05]  /*223f0*/  YIELD ;  /* 0x0000000000007946 */ /* 0x000fea0003800000 */
[----:B------:R-:W-:Y:S04]  /*22400*/  BSSY B1, `(.L_x_1680) ;  /* 0x0000059000017945 */ /* 0x000fe80003800000 */
[----:B--2---:R-:W-:Y:S05]  /*22410*/  @!P6 BRA `(.L_x_1681) ;  /* 0x00000004005ce947 */ /* 0x004fea0003800000 */
[----:B-1----:R-:W2:Y:S04]  /*22420*/  LDL R8, [R1+0xc] ;  /* 0x00000c0001087983 */ /* 0x002ea80000100800 */
[----:B------:R-:W3:Y:S01]  /*22430*/  LDL R9, [R1+0x10] ;  /* 0x0000100001097983 */ /* 0x000ee20000100800 */
[----:B--2---:R-:W-:Y:S01]  /*22440*/  IMAD R8, R8, 0x8, R12 ;  /* 0x0000000808087824 */ /* 0x004fe200078e020c */
[----:B---3--:R-:W-:-:S04]  /*22450*/  SHF.L.U32 R9, R9, 0x1f, RZ ;  /* 0x0000001f09097819 */ /* 0x008fc800000006ff */
[----:B------:R-:W1:Y:S02]  /*22460*/  SYNCS.PHASECHK.TRANS64.TRYWAIT P0, [R8+URZ+0x308a0], R9 ;  /* 0x0308a009080075a7 */ /* 0x000e64000800017f */
[----:B-1----:R-:W-:Y:S05]  /*22470*/  @!P0 BRA `(.L_x_1682) ;  /* 0x0000006800688947 */ /* 0x002fea0003800000 */
.L_x_1881:
[----:B------:R-:W2:Y:S02]  /*22480*/  S2R R10, SR_TID.X ;  /* 0x00000000000a7919 */ /* 0x000ea40000002100 */
[----:B--2---:R-:W-:-:S04]  /*22490*/  LOP3.LUT R10, R10, 0x7f, RZ, 0xc0, !PT ;  /* 0x0000007f0a0a7812 */ /* 0x004fc800078ec0ff */
[----:B------:R-:W-:-:S13]  /*224a0*/  ISETP.NE.AND P0, PT, R10, RZ, PT ;  /* 0x000000ff0a00720c */ /* 0x000fda0003f05270 */
[----:B------:R-:W-:Y:S05]  /*224b0*/  @P0 BRA `(.L_x_1683) ;  /* 0x00000000001c0947 */ /* 0x000fea0003800000 */
[----:B------:R-:W2:Y:S02]  /*224c0*/  S2R R10, SR_TID.X ;  /* 0x00000000000a7919 */ /* 0x000ea40000002100 */
[----:B--2---:R-:W-:-:S04]  /*224d0*/  LOP3.LUT R10, R10, 0x1f, RZ, 0xc0, !PT ;  /* 0x0000001f0a0a7812 */ /* 0x004fc800078ec0ff */
[----:B------:R-:W-:Y:S02]  /*224e0*/  ISETP.NE.AND P1, PT, R10, RZ, PT ;  /* 0x000000ff0a00720c */ /* 0x000fe40003f25270 */
[----:B------:R-:W-:-:S04]  /*224f0*/  MOV R10, 0x8000 ;  /* 0x00008000000a7802 */ /* 0x000fc80000000f00 */
[----:B------:R2:W-:Y:S07]  /*22500*/  SYNCS.ARRIVE.TRANS64 RZ, [R8+URZ+0x30890], R10 ;  /* 0x0308900a08ff79a7 */ /* 0x0005ee000800003f */
[----:B------:R-:W-:Y:S05]  /*22510*/  @!P1 BRA `(.L_x_1683) ;  /* 0x0000000000049947 */ /* 0x000fea0003800000 */
[----:B------:R-:W-:Y:S01]  /*22520*/  BPT.TRAP 0x1 ;  /* 0x000000040000795c */ /* 0x000fe20000300000 */
.L_x_1683:
[----:B--2---:R-:W2:Y:S01]  /*22530*/  LDL R10, [R1+0xc] ;  /* 0x00000c00010a7983 */ /* 0x004ea20000100800 */
[----:B------:R-:W-:Y:S01]  /*22540*/  R2UR UR9, R8 ;  /* 0x00000000080972ca */ /* 0x000fe200000e0000 */
[----:B------:R-:W-:Y:S01]  /*22550*/  IMAD R11, R7, 0x40, R5 ;  /* 0x00000040070b7824 */ /* 0x000fe200078e0205 */
        /* <DEDUP_REMOVED lines=8> */
[----:B------:R-:W-:-:S03]  /*225e0*/  UMOV UR17, 0x40 ;  /* 0x0000004000117882 */ /* 0x000fc60000000000 */
        /* <DEDUP_REMOVED lines=21> */
.L_x_1882:
[----:B------:R-:W-:Y:S05]  /*22740*/  @P0 BRA `(.L_x_1685) ;  /* 0x00000000001c0947 */ /* 0x000fea0003800000 */
[----:B0-----:R-:W0:Y:S01]  /*22750*/  S2R R13, SR_TID.X ;  /* 0x00000000000d7919 */ /* 0x001e220000002100 */
[----:B-12---:R-:W-:-:S04]  /*22760*/  IMAD.MOV.U32 R9, RZ, RZ, 0x8000 ;  /* 0x00008000ff097424 */ /* 0x006fc800078e00ff */
[----:B------:R3:W-:Y:S01]  /*22770*/  SYNCS.ARRIVE.TRANS64 RZ, [R8+URZ+0x308b0], R9 ;  /* 0x0308b00908ff79a7 */ /* 0x0007e2000800003f */
[----:B0-----:R-:W-:-:S04]  /*22780*/  LOP3.LUT R13, R13, 0x1f, RZ, 0xc0, !PT ;  /* 0x0000001f0d0d7812 */ /* 0x001fc800078ec0ff */
[----:B------:R-:W-:-:S13]  /*22790*/  ISETP.NE.AND P1, PT, R13, RZ, PT ;  /* 0x000000ff0d00720c */ /* 0x000fda0003f25270 */
[----:B---3--:R-:W-:Y:S05]  /*227a0*/  @!P1 BRA `(.L_x_1685) ;  /* 0x0000000000049947 */ /* 0x008fea0003800000 */
[----:B------:R-:W-:Y:S01]  /*227b0*/  BPT.TRAP 0x1 ;  /* 0x000000040000795c */ /* 0x000fe20000300000 */
.L_x_1685:
        /* <DEDUP_REMOVED lines=17> */
[----:B---3--:R-:W-:Y:S01]  /*228d0*/  UMOV UR8, UR14 ;  /* 0x0000000e00087c82 */ /* 0x008fe20008000000 */
[----:B------:R-:W-:Y:S01]  /*228e0*/  UMOV UR10, UR17 ;  /* 0x00000011000a7c82 */ /* 0x000fe20008000000 */
[----:B------:R-:W-:Y:S01]  /*228f0*/  UMOV UR14, 0x80 ;  /* 0x00000080000e7882 */ /* 0x000fe20000000000 */
[----:B------:R3:W-:Y:S02]  /*22900*/  UTMALDG.4D [UR8], [UR4], desc[UR6] ;  /* 0x00000608040075b4 */ /* 0x0007e40008019000 */
[----:B---3--:R-:W-:Y:S01]  /*22910*/  UMOV UR8, UR15 ;  /* 0x0000000f00087c82 */ /* 0x008fe20008000000 */
[----:B------:R-:W-:Y:S01]  /*22920*/  UMOV UR10, UR14 ;  /* 0x0000000e000a7c82 */ /* 0x000fe20008000000 */
[----:B------:R-:W-:Y:S01]  /*22930*/  UMOV UR14, 0xc0 ;  /* 0x000000c0000e7882 */ /* 0x000fe20000000000 */
[----:B------:R3:W-:Y:S02]  /*22940*/  UTMALDG.4D [UR8], [UR4], desc[UR6] ;  /* 0x00000608040075b4 */ /* 0x0007e40008019000 */
[----:B---3--:R-:W-:Y:S01]  /*22950*/  UMOV UR8, UR16 ;  /* 0x0000001000087c82 */ /* 0x008fe20008000000 */
[----:B------:R-:W-:-:S02]  /*22960*/  UMOV UR10, UR14 ;  /* 0x0000000e000a7c82 */ /* 0x000fc40008000000 */
[----:B------:R3:W-:Y:S02]  /*22970*/  UTMALDG.4D [UR8], [UR4], desc[UR6] ;  /* 0x00000608040075b4 */ /* 0x0007e40008019000 */
[----:B---3--:R-:W-:Y:S01]  /*22980*/  NOP ;  /* 0x0000000000007918 */ /* 0x008fe20000000000 */
.L_x_1681:
[----:B------:R-:W-:Y:S05]  /*22990*/  BSYNC B1 ;  /* 0x0000000000017941 */ /* 0x000fea0003800000 */
.L_x_1680:
[----:B-12---:R-:W2:Y:S04]  /*229a0*/  LDL.LU R8, [R1+0xc] ;  /* 0x00000c0001087983 */ /* 0x006ea80000300800 */
[----:B------:R-:W3:Y:S01]  /*229b0*/  LDL.LU R10, [R1+0x10] ;  /* 0x00001000010a7983 */ /* 0x000ee20000300800 */
[----:B--2---:R-:W-:-:S04]  /*229c0*/  IADD3 R8, R8, 0x1, RZ ;  /* 0x0000000108087810 */ /* 0x004fc80007ffe0ff */
[----:B------:R-:W-:-:S04]  /*229d0*/  ISETP.NE.AND P0, PT, R8, 0x2, PT ;  /* 0x000000020800780c */ /* 0x000fc80003f05270 */
[----:B------:R-:W-:Y:S02]  /*229e0*/  SEL R9, RZ, 0x1, P0 ;  /* 0x00000001ff097807 */ /* 0x000fe40000000000 */
[----:B------:R-:W-:Y:S02]  /*229f0*/  SEL R8, R8, RZ, P0 ;  /* 0x000000ff08087207 */ /* 0x000fe40000000000 */
[----:B---3--:R-:W-:Y:S02]  /*22a00*/  LOP3.LUT R10, R10, R9, RZ, 0x3c, !PT ;  /* 0x000000090a0a7212 */ /* 0x008fe400078e3cff */
[C---:B------:R-:W-:Y:S01]  /*22a10*/  ISETP.GT.AND P0, PT, R7.reuse, R2, PT ;  /* 0x000000020700720c */ /* 0x040fe20003f04270 */
[----:B------:R-:W-:Y:S02]  /*22a20*/  VIADD R7, R7, 0xffffffff ;  /* 0xffffffff07077836 */ /* 0x000fe40000000000 */
[----:B------:R2:W-:Y:S04]  /*22a30*/  STL [R1+0x10], R10 ;  /* 0x0000100a01007387 */ /* 0x0005e80000100800 */
[----:B------:R2:W-:Y:S06]  /*22a40*/  STL [R1+0xc], R8 ;  /* 0x00000c0801007387 */ /* 0x0005ec0000100800 */
[----:B------:R-:W-:Y:S05]  /*22a50*/  @P0 BRA `(.L_x_1686) ;  /* 0xfffffff800640947 */ /* 0x000fea000383ffff */
.L_x_1669:
[----:B------:R-:W-:Y:S05]  /*22a60*/  BSYNC B0 ;  /* 0x0000000000007941 */ /* 0x000fea0003800000 */
.L_x_1668:
[----:B------:R-:W3:Y:S01]  /*22a70*/  LDC.64 R2, c[0x0][0x9e0] ;  /* 0x00027800ff027b82 */ /* 0x000ee20000000a00 */
[----:B------:R-:W-:Y:S07]  /*22a80*/  @!P2 WARPSYNC.ALL ;  /* 0x000000000000a948 */ /* 0x000fee0003800000 */
[----:B------:R-:W-:Y:S01]  /*22a90*/  @!P2 BAR.SYNC.DEFER_BLOCKING 0xc, 0x120 ;  /* 0x030480000000ab1d */ /* 0x000fe20000010000 */
[----:B---3--:R-:W-:Y:S01]  /*22aa0*/  ISETP.GE.AND P0, PT, R3, 0x1, PT ;  /* 0x000000010300780c */ /* 0x008fe20003f06270 */
        /* <DEDUP_REMOVED lines=8> */
[----:B------:R-:W3:Y:S02]  /*22b30*/  @P1 LDC.64 R6, c[0x0][0x9e8] ;  /* 0x00027a00ff061b82 */ /* 0x000ee40000000a00 */
[----:B---3--:R-:W-:-:S05]  /*22b40*/  @P1 IMAD.HI.U32 R6, R4, R6, RZ ;  /* 0x0000000604061227 */ /* 0x008fca00078e00ff */
[----:B------:R-:W-:-:S04]  /*22b50*/  @P1 SHF.R.U32.HI R4, RZ, R7, R6 ;  /* 0x00000007ff041219 */ /* 0x000fc80000011606 */
[----:B------:R-:W-:Y:S01]  /*22b60*/  LOP3.LUT R6, RZ, R4, RZ, 0x33, !PT ;  /* 0x00000004ff067212 */ /* 0x000fe200078e33ff */
[----:B------:R-:W-:Y:S06]  /*22b70*/  BRA `(.L_x_1690) ;  /* 0x0000000000107947 */ /* 0x000fec0003800000 */
.L_x_1689:
[----:B------:R-:W-:-:S13]  /*22b80*/  ISETP.NE.AND P1, PT, R3, 0x1, PT ;  /* 0x000000010300780c */ /* 0x000fda0003f25270 */
[----:B------:R-:W3:Y:S02]  /*22b90*/  @P1 LDC.64 R4, c[0x0][0x9e8] ;  /* 0x00027a00ff041b82 */ /* 0x000ee40000000a00 */
[----:B---3--:R-:W-:-:S05]  /*22ba0*/  @P1 IMAD.HI.U32 R4, R6, R4, RZ ;  /* 0x0000000406041227 */ /* 0x008fca00078e00ff */
[----:B------:R-:W-:-:S07]  /*22bb0*/  @P1 SHF.R.U32.HI R6, RZ, R5, R4 ;  /* 0x00000005ff061219 */ /* 0x000fce0000011604 */
.L_x_1690:
[----:B------:R-:W-:Y:S05]  /*22bc0*/  BSYNC B0 ;  /* 0x0000000000007941 */ /* 0x000fea0003800000 */
.L_x_1688:
[----:B------:R-:W-:-:S05]  /*22bd0*/  IMAD R5, R6, R3, R3 ;  /* 0x0000000306057224 */ /* 0x000fca00078e0203 */
[----:B------:R-:W-:-:S07]  /*22be0*/  VIMNMX R2, R2, R5, PT ;  /* 0x0000000502027248 */ /* 0x000fce0003fe0100 */
.L_x_1687:
[----:B------:R-:W-:Y:S01]  /*22bf0*/  VIADD R2, R2, 0x3f ;  /* 0x0000003f02027836 */ /* 0x000fe20000000000 */
[----:B------:R-:W-:-:S04]  /*22c00*/  ULDC UR4, c[0x0][0x9dc] ;  /* 0x0002770000047ab9 */ /* 0x000fc80000000800 */
[----:B------:R-:W-:-:S04]  /*22c10*/  SHF.R.S32.HI R5, RZ, 0x1f, R2 ;  /* 0x0000001fff057819 */ /* 0x000fc80000011402 */
[----:B------:R-:W-:Y:S01]  /*22c20*/  LEA.HI R5, R5, R2, RZ, 0x6 ;  /* 0x0000000205057211 */ /* 0x000fe200078f30ff */
[----:B------:R-:W-:-:S03]  /*22c30*/  VIADD R2, R0, -UR4 ;  /* 0x8000000400027c36 */ /* 0x000fc60008000000 */
[----:B------:R-:W-:-:S04]  /*22c40*/  SHF.R.S32.HI R5, RZ, 0x6, R5 ;  /* 0x00000006ff057819 */ /* 0x000fc80000011405 */
[----:B------:R-:W-:-:S05]  /*22c50*/  VIMNMX R6, R20, R5, PT ;  /* 0x0000000514067248 */ /* 0x000fca0003fe0100 */
[----:B------:R3:W-:Y:S01]  /*22c60*/  STL [R1+0x20], R6 ;  /* 0x0000200601007387 */ /* 0x0007e20000100800 */
[----:B------:R-:W-:Y:S05]  /*22c70*/  @!P0 BRA `(.L_x_1691) ;  /* 0x0000000000448947 */ /* 0x000fea0003800000 */
[----:B------:R-:W-:Y:S01]  /*22c80*/  ISETP.GT.AND P0, PT, R0, -0x1, PT ;  /* 0xffffffff0000780c */ /* 0x000fe20003f04270 */
[----:B------:R-:W-:-:S12]  /*22c90*/  BSSY B0, `(.L_x_1692) ;  /* 0x000000d000007945 */ /* 0x000fd80003800000 */
[----:B------:R-:W-:Y:S05]  /*22ca0*/  @P0 BRA `(.L_x_1693) ;  /* 0x00000000001c0947 */ /* 0x000fea0003800000 */
[----:B------:R-:W-:Y:S02]  /*22cb0*/  ISETP.NE.AND P0, PT, R3, 0x1, PT ;  /* 0x000000010300780c */ /* 0x000fe40003f05270 */
[----:B------:R-:W-:-:S11]  /*22cc0*/  LOP3.LUT R7, RZ, R0, RZ, 0x33, !PT ;  /* 0x00000000ff077212 */ /* 0x000fd600078e33ff */
[----:B------:R-:W4:Y:S02]  /*22cd0*/  @P0 LDC.64 R4, c[0x0][0x9e8] ;  /* 0x00027a00ff040b82 */ /* 0x000f240000000a00 */
[----:B----4-:R-:W-:-:S05]  /*22ce0*/  @P0 IMAD.HI.U32 R4, R7, R4, RZ ;  /* 0x0000000407040227 */ /* 0x010fca00078e00ff */
[----:B------:R-:W-:-:S04]  /*22cf0*/  @P0 SHF.R.U32.HI R7, RZ, R5, R4 ;  /* 0x00000005ff070219 */ /* 0x000fc80000011604 */
[----:B------:R-:W-:Y:S01]  /*22d00*/  LOP3.LUT R0, RZ, R7, RZ, 0x33, !PT ;  /* 0x00000007ff007212 */ /* 0x000fe200078e33ff */
[----:B------:R-:W-:Y:S06]  /*22d10*/  BRA `(.L_x_1694) ;  /* 0x0000000000107947 */ /* 0x000fec0003800000 */
.L_x_1693:
[----:B------:R-:W-:-:S13]  /*22d20*/  ISETP.NE.AND P0, PT, R3, 0x1, PT ;  /* 0x000000010300780c */ /* 0x000fda0003f05270 */
[----:B------:R-:W4:Y:S02]  /*22d30*/  @P0 LDC.64 R4, c[0x0][0x9e8] ;  /* 0x00027a00ff040b82 */ /* 0x000f240000000a00 */
[----:B----4-:R-:W-:-:S05]  /*22d40*/  @P0 IMAD.HI.U32 R4, R0, R4, RZ ;  /* 0x0000000400040227 */ /* 0x010fca00078e00ff */
[----:B------:R-:W-:-:S07]  /*22d50*/  @P0 SHF.R.U32.HI R0, RZ, R5, R4 ;  /* 0x00000005ff000219 */ /* 0x000fce0000011604 */
.L_x_1694:
[----:B------:R-:W-:Y:S05]  /*22d60*/  BSYNC B0 ;  /* 0x0000000000007941 */ /* 0x000fea0003800000 */
.L_x_1692:
[----:B------:R-:W-:-:S05]  /*22d70*/  IMAD R3, R0, R3, RZ ;  /* 0x0000000300037224 */ /* 0x000fca00078e02ff */
[----:B------:R-:W-:-:S07]  /*22d80*/  VIMNMX R2, R2, R3, !PT ;  /* 0x0000000302027248 */ /* 0x000fce0007fe0100 */
.L_x_1691:
[----:B------:R-:W-:Y:S01]  /*22d90*/  SHF.R.S32.HI R3, RZ, 0x1f, R2 ;  /* 0x0000001fff037819 */ /* 0x000fe20000011402 */
[----:B------:R-:W-:Y:S03]  /*22da0*/  BSSY B6, `(.L_x_1695) ;  /* 0x000035d000067945 */ /* 0x000fe60003800000 */
[----:B------:R-:W-:-:S04]  /*22db0*/  LEA.HI R3, R3, R2, RZ, 0x6 ;  /* 0x0000000203037211 */ /* 0x000fc800078f30ff */
[----:B------:R-:W-:-:S04]  /*22dc0*/  SHF.R.S32.HI R3, RZ, 0x6, R3 ;  /* 0x00000006ff037819 */ /* 0x000fc80000011403 */
[----:B------:R-:W-:-:S04]  /*22dd0*/  VIMNMX R0, RZ, R3, !PT ;  /* 0x00000003ff007248 */ /* 0x000fc80007fe0100 */
[----:B------:R-:W-:Y:S01]  /*22de0*/  ISETP.GT.AND P0, PT, R6, R0, PT ;  /* 0x000000000600720c */ /* 0x000fe20003f04270 */
[----:B------:R4:W-:-:S12]  /*22df0*/  STL [R1+0x1c], R0 ;  /* 0x00001c0001007387 */ /* 0x0009d80000100800 */
[----:B----4-:R-:W-:Y:S05]  /*22e00*/  @P0 BRA `(.L_x_1696) ;  /* 0x0000000000480947 */ /* 0x010fea0003800000 */
[----:B------:R-:W4:Y:S02]  /*22e10*/  S2R R0, SR_TID.X ;  /* 0x0000000000007919 */ /* 0x000f240000002100 */
[----:B----4-:R-:W-:-:S04]  /*22e20*/  LOP3.LUT R0, R0, 0x1f, RZ, 0xc0, !PT ;  /* 0x0000001f00007812 */ /* 0x010fc800078ec0ff */
[----:B------:R-:W-:-:S13]  /*22e30*/  ISETP.NE.AND P1, PT, R0, RZ, PT ;  /* 0x000000ff0000720c */ /* 0x000fda0003f25270 */
[----:B------:R-:W-:Y:S05]  /*22e40*/  @P1 BRA `(.L_x_1697) ;  /* 0x0000003400481947 */ /* 0x000fea0003800000 */
[----:B------:R-:W4:Y:S01]  /*22e50*/  S2R R7, SR_LANEID ;  /* 0x0000000000077919 */ /* 0x000f220000000000 */
[----:B------:R-:W-:Y:S01]  /*22e60*/  VOTEU.ANY UR4, UPT, PT ;  /* 0x0000000000047886 */ /* 0x000fe200038e0100 */
[----:B------:R-:W5:Y:S01]  /*22e70*/  LDC.64 R2, c[0x0][0xc38] ;  /* 0x00030e00ff027b82 */ /* 0x000f620000000a00 */
[----:B------:R-:W4:Y:S01]  /*22e80*/  FLO.U32 R0, UR4 ;  /* 0x0000000400007d00 */ /* 0x000f2200080e0000 */
[----:B------:R-:W-:-:S07]  /*22e90*/  ULDC.64 UR6, c[0x0][0x208] ;  /* 0x0000820000067ab9 */ /* 0x000fce0000000a00 */
[----:B------:R-:W5:Y:S01]  /*22ea0*/  POPC R5, UR4 ;  /* 0x0000000400057d09 */ /* 0x000f620008000000 */
[----:B----4-:R-:W-:-:S13]  /*22eb0*/  ISETP.EQ.U32.AND P0, PT, R0, R7, PT ;  /* 0x000000070000720c */ /* 0x010fda0003f02070 */
[----:B-----5:R-:W4:Y:S01]  /*22ec0*/  @P0 ATOMG.E.ADD.STRONG.GPU PT, R3, desc[UR6][R2.64], R5 ;  /* 0x00000005020309a8 */ /* 0x020f2200081ee1c6 */
[----:B------:R-:W5:Y:S02]  /*22ed0*/  S2R R4, SR_LTMASK ;  /* 0x0000000000047919 */ /* 0x000f640000003900 */
[----:B-----5:R-:W-:-:S04]  /*22ee0*/  LOP3.LUT R4, R4, UR4, RZ, 0xc0, !PT ;  /* 0x0000000404047c12 */ /* 0x020fc8000f8ec0ff */
[----:B------:R-:W5:Y:S01]  /*22ef0*/  POPC R7, R4 ;  /* 0x0000000400077309 */ /* 0x000f620000000000 */
[----:B----4-:R-:W5:Y:S02]  /*22f00*/  SHFL.IDX PT, R0, R3, R0, 0x1f ;  /* 0x00001f0003007589 */ /* 0x010f6400000e0000 */
[----:B-----5:R-:W-:Y:S01]  /*22f10*/  IADD3 R16, R0, UR38, R7 ;  /* 0x0000002600107c10 */ /* 0x020fe2000fffe007 */
[----:B------:R-:W-:Y:S06]  /*22f20*/  BRA `(.L_x_1697) ;  /* 0x0000003400107947 */ /* 0x000fec0003800000 */
.L_x_1696:
[----:B------:R-:W4:Y:S01]  /*22f30*/  S2R R3, SR_CgaCtaId ;  /* 0x0000000000037919 */ /* 0x000f220000008800 */
[----:B------:R-:W-:-:S04]  /*22f40*/  MOV R0, 0x400 ;  /* 0x0000040000007802 */ /* 0x000fc80000000f00 */
[----:B----4-:R-:W-:-:S05]  /*22f50*/  LEA R2, R3, R0, 0x18 ;  /* 0x0000000003027211 */ /* 0x010fca00078ec0ff */
[----:B------:R4:W-:Y:S01]  /*22f60*/  STL [R1+0x14], R2 ;  /* 0x0000140201007387 */ /* 0x0009e20000100800 */
[----:B------:R-:W-:-:S05]  /*22f70*/  VIADD R0, R2, 0x20400 ;  /* 0x0002040002007836 */ /* 0x000fca0000000000 */
[----:B------:R-:W-:-:S13]  /*22f80*/  LOP3.LUT P0, RZ, R0, 0x3ff, RZ, 0xc0, !PT ;  /* 0x000003ff00ff7812 */ /* 0x000fda000780c0ff */
[----:B----4-:R-:W-:Y:S05]  /*22f90*/  @!P0 BRA `(.L_x_1698) ;  /* 0x0000000000408947 */ /* 0x010fea0003800000 */
[----:B------:R-:W-:Y:S01]  /*22fa0*/  MOV R2, 0x0 ;  /* 0x0000000000027802 */ /* 0x000fe20000000f00 */
[----:B------:R-:W-:Y:S01]  /*22fb0*/  ULDC.64 UR6, c[0x4][0xa8] ;  /* 0x01002a0000067ab9 */ /* 0x000fe20000000a00 */
[----:B------:R-:W-:Y:S01]  /*22fc0*/  ULDC.64 UR8, c[0x4][0xb0] ;  /* 0x01002c0000087ab9 */ /* 0x000fe20000000a00 */
[----:B------:R-:W-:Y:S01]  /*22fd0*/  ULDC.64 UR4, c[0x4][0x30] ;  /* 0x01000c0000047ab9 */ /* 0x000fe20000000a00 */
[----:B------:R-:W-:Y:S01]  /*22fe0*/  MOV R4, UR6 ;  /* 0x0000000600047c02 */ /* 0x000fe20008000f00 */
[----:B------:R-:W-:Y:S01]  /*22ff0*/  IMAD.U32 R5, RZ, RZ, UR7 ;  /* 0x00000007ff057e24 */ /* 0x000fe2000f8e00ff */
[----:B------:R-:W4:Y:S01]  /*23000*/  LDC.64 R2, c[0x4][R2] ;  /* 0x0100000002027b82 */ /* 0x000f220000000a00 */
[----:B---3--:R-:W-:Y:S01]  /*23010*/  IMAD.U32 R6, RZ, RZ, UR8 ;  /* 0x00000008ff067e24 */ /* 0x008fe2000f8e00ff */
[----:B-12---:R-:W-:Y:S01]  /*23020*/  MOV R10, UR4 ;  /* 0x00000004000a7c02 */ /* 0x006fe20008000f00 */
[----:B------:R-:W-:Y:S01]  /*23030*/  IMAD.U32 R7, RZ, RZ, UR9 ;  /* 0x00000009ff077e24 */ /* 0x000fe2000f8e00ff */
[----:B0-----:R-:W-:Y:S01]  /*23040*/  MOV R13, RZ ;  /* 0x000000ff000d7202 */ /* 0x001fe20000000f00 */
[----:B------:R-:W-:-:S02]  /*23050*/  IMAD.U32 R11, RZ, RZ, UR5 ;  /* 0x00000005ff0b7e24 */ /* 0x000fc4000f8e00ff */
[----:B------:R-:W-:Y:S02]  /*23060*/  IMAD.MOV.U32 R8, RZ, RZ, 0x70 ;  /* 0x00000070ff087424 */ /* 0x000fe400078e00ff */
[----:B------:R-:W-:-:S07]  /*23070*/  IMAD.MOV.U32 R12, RZ, RZ, 0x1 ;  /* 0x00000001ff0c7424 */ /* 0x000fce00078e00ff */
[----:B------:R-:W-:-:S07]  /*23080*/  LEPC R20, `(.L_x_1698) ;  /* 0x000000001014794e */ /* 0x000fce0000000000 */
[----:B----4-:R-:W-:Y:S05]  /*23090*/  CALL.ABS.NOINC R2 ;  /* 0x0000000002007343 */ /* 0x010fea0003c00000 */
.L_x_1698:
[----:B------:R-:W4:Y:S02]  /*230a0*/  LDL R2, [R1+0x14] ;  /* 0x0000140001027983 */ /* 0x000f240000100800 */
[----:B----4-:R-:W-:-:S05]  /*230b0*/  VIADD R0, R2, 0x400 ;  /* 0x0000040002007836 */ /* 0x010fca0000000000 */
[----:B------:R-:W-:-:S13]  /*230c0*/  LOP3.LUT P0, RZ, R0, 0x3ff, RZ, 0xc0, !PT ;  /* 0x000003ff00ff7812 */ /* 0x000fda000780c0ff */
[----:B------:R-:W-:Y:S05]  /*230d0*/  @!P0 BRA `(.L_x_1699) ;  /* 0x0000000000808947 */ /* 0x000fea0003800000 */
[----:B------:R-:W-:Y:S01]  /*230e0*/  MOV R0, 0x0 ;  /* 0x0000000000007802 */ /* 0x000fe20000000f00 */
[----:B------:R-:W-:Y:S01]  /*230f0*/  ULDC.64 UR6, c[0x4][0xa8] ;  /* 0x01002a0000067ab9 */ /* 0x000fe20000000a00 */
[----:B------:R-:W-:Y:S01]  /*23100*/  ULDC.64 UR8, c[0x4][0xb0] ;  /* 0x01002c0000087ab9 */ /* 0x000fe20000000a00 */
[----:B------:R-:W-:Y:S01]  /*23110*/  ULDC.64 UR4, c[0x4][0x38] ;  /* 0x01000e0000047ab9 */ /* 0x000fe20000000a00 */
[----:B------:R4:W4:Y:S01]  /*23120*/  LDC.64 R2, c[0x4][R0] ;  /* 0x0100000000027b82 */ /* 0x0009220000000a00 */
[----:B------:R-:W-:Y:S01]  /*23130*/  IMAD.U32 R4, RZ, RZ, UR6 ;  /* 0x00000006ff047e24 */ /* 0x000fe2000f8e00ff */
[----:B---3--:R-:W-:Y:S01]  /*23140*/  MOV R6, UR8 ;  /* 0x0000000800067c02 */ /* 0x008fe20008000f00 */
[----:B------:R-:W-:Y:S01]  /*23150*/  IMAD.U32 R5, RZ, RZ, UR7 ;  /* 0x00000007ff057e24 */ /* 0x000fe2000f8e00ff */
[----:B-12---:R-:W-:Y:S01]  /*23160*/  MOV R8, 0x70 ;  /* 0x0000007000087802 */ /* 0x006fe20000000f00 */
[----:B------:R-:W-:Y:S02]  /*23170*/  IMAD.U32 R7, RZ, RZ, UR9 ;  /* 0x00000009ff077e24 */ /* 0x000fe4000f8e00ff */
[----:B------:R-:W-:-:S02]  /*23180*/  IMAD.U32 R10, RZ, RZ, UR4 ;  /* 0x00000004ff0a7e24 */ /* 0x000fc4000f8e00ff */
[----:B------:R-:W-:Y:S02]  /*23190*/  IMAD.U32 R11, RZ, RZ, UR5 ;  /* 0x00000005ff0b7e24 */ /* 0x000fe4000f8e00ff */
[----:B------:R-:W-:Y:S02]  /*231a0*/  IMAD.MOV.U32 R12, RZ, RZ, 0x1 ;  /* 0x00000001ff0c7424 */ /* 0x000fe400078e00ff */
[----:B0-----:R-:W-:-:S07]  /*231b0*/  IMAD.MOV.U32 R13, RZ, RZ, RZ ;  /* 0x000000ffff0d7224 */ /* 0x001fce00078e00ff */
[----:B------:R-:W-:-:S07]  /*231c0*/  LEPC R20, `(.L_x_1700) ;  /* 0x000000001014794e */ /* 0x000fce0000000000 */
[----:B----4-:R-:W-:Y:S05]  /*231d0*/  CALL.ABS.NOINC R2 ;  /* 0x0000000002007343 */ /* 0x010fea0003c00000 */
.L_x_1700:
[----:B------:R-:W-:Y:S01]  /*231e0*/  MOV R2, 0x0 ;  /* 0x0000000000027802 */ /* 0x000fe20000000f00 */
[----:B------:R-:W-:Y:S01]  /*231f0*/  ULDC.64 UR4, c[0x4][0xa8] ;  /* 0x01002a0000047ab9 */ /* 0x000fe20000000a00 */
[----:B------:R-:W-:Y:S01]  /*23200*/  ULDC.64 UR6, c[0x4][0xb0] ;  /* 0x01002c0000067ab9 */ /* 0x000fe20000000a00 */
[----:B------:R-:W-:Y:S01]  /*23210*/  ULDC.64 UR8, c[0x4][0x40] ;  /* 0x0100100000087ab9 */ /* 0x000fe20000000a00 */
[----:B------:R-:W-:Y:S01]  /*23220*/  IMAD.U32 R4, RZ, RZ, UR4 ;  /* 0x00000004ff047e24 */ /* 0x000fe2000f8e00ff */
[----:B------:R-:W-:Y:S01]  /*23230*/  MOV R5, UR5 ;  /* 0x0000000500057c02 */ /* 0x000fe20008000f00 */
[----:B------:R-:W0:Y:S01]  /*23240*/  LDC.64 R2, c[0x4][R2] ;  /* 0x0100000002027b82 */ /* 0x000e220000000a00 */
[----:B------:R-:W-:Y:S01]  /*23250*/  IMAD.U32 R6, RZ, RZ, UR6 ;  /* 0x00000006ff067e24 */ /* 0x000fe2000f8e00ff */
[----:B------:R-:W-:Y:S01]  /*23260*/  MOV R11, UR9 ;  /* 0x00000009000b7c02 */ /* 0x000fe20008000f00 */
[----:B------:R-:W-:Y:S02]  /*23270*/  IMAD.U32 R7, RZ, RZ, UR7 ;  /* 0x00000007ff077e24 */ /* 0x000fe4000f8e00ff */
[----:B------:R-:W-:-:S02]  /*23280*/  IMAD.U32 R10, RZ, RZ, UR8 ;  /* 0x00000008ff0a7e24 */ /* 0x000fc4000f8e00ff */
[----:B------:R-:W-:Y:S02]  /*23290*/  IMAD.MOV.U32 R8, RZ, RZ, 0x70 ;  /* 0x00000070ff087424 */ /* 0x000fe400078e00ff */
[----:B------:R-:W-:Y:S02]  /*232a0*/  IMAD.MOV.U32 R12, RZ, RZ, 0x1 ;  /* 0x00000001ff0c7424 */ /* 0x000fe400078e00ff */
[----:B------:R-:W-:-:S07]  /*232b0*/  IMAD.MOV.U32 R13, RZ, RZ, RZ ;  /* 0x000000ffff0d7224 */ /* 0x000fce00078e00ff */
[----:B------:R-:W-:-:S07]  /*232c0*/  LEPC R20, `(.L_x_1699) ;  /* 0x000000001014794e */ /* 0x000fce0000000000 */
[----:B0-----:R-:W-:Y:S05]  /*232d0*/  CALL.ABS.NOINC R2 ;  /* 0x0000000002007343 */ /* 0x001fea0003c00000 */
.L_x_1699:
[----:B------:R-:W4:Y:S01]  /*232e0*/  LDL.LU R4, [R1+0x28] ;  /* 0x0000280001047983 */ /* 0x000f220000300800 */
[----:B------:R-:W0:Y:S01]  /*232f0*/  LDC R0, c[0x0][0x428] ;  /* 0x00010a00ff007b82 */ /* 0x000e220000000800 */
[----:B------:R-:W-:Y:S01]  /*23300*/  ULDC.64 UR4, c[0x0][0x9f8] ;  /* 0x00027e0000047ab9 */ /* 0x000fe20000000a00 */
[----:B------:R-:W-:Y:S01]  /*23310*/  IMAD.MOV.U32 R5, RZ, RZ, R19 ;  /* 0x000000ffff057224 */ /* 0x000fe200078e0013 */
[----:B------:R-:W-:Y:S01]  /*23320*/  ULDC.64 UR6, c[0x0][0x208] ;  /* 0x0000820000067ab9 */ /* 0x000fe20000000a00 */
[----:B0-----:R-:W-:Y:S02]  /*23330*/  ISETP.NE.AND P0, PT, R0, 0x1, PT ;  /* 0x000000010000780c */ /* 0x001fe40003f05270 */
[----:B------:R-:W-:-:S11]  /*23340*/  MOV R0, R18 ;  /* 0x0000001200007202 */ /* 0x000fd60000000f00 */
[----:B------:R-:W0:Y:S08]  /*23350*/  @P0 LDC R3, c[0x0][0x42c] ;  /* 0x00010b00ff030b82 */ /* 0x000e300000000800 */
[----:B------:R-:W1:Y:S01]  /*23360*/  @P0 LDC R2, c[0x0][0x430] ;  /* 0x00010c00ff020b82 */ /* 0x000e620000000800 */
[----:B0-----:R-:W-:-:S05]  /*23370*/  @P0 IMAD.HI.U32 R3, R18, R3, RZ ;  /* 0x0000000312030227 */ /* 0x001fca00078e00ff */
[----:B-1----:R-:W-:Y:S02]  /*23380*/  @P0 SHF.R.U32.HI R0, RZ, R2, R3 ;  /* 0x00000002ff000219 */ /* 0x002fe40000011603 */
[----:B------:R-:W-:-:S04]  /*23390*/  ISETP.NE.U32.AND P0, PT, RZ, UR4, PT ;  /* 0x00000004ff007c0c */ /* 0x000fc8000bf05070 */
[----:B------:R-:W-:Y:S01]  /*233a0*/  ISETP.NE.AND.EX P0, PT, RZ, UR5, PT, P0 ;  /* 0x00000005ff007c0c */ /* 0x000fe2000bf05300 */
[----:B------:R-:W-:-:S12]  /*233b0*/  ULDC.64 UR4, c[0x0][0xa00] ;  /* 0x0002800000047ab9 */ /* 0x000fd80000000a00 */
[----:B---3--:R-:W0:Y:S02]  /*233c0*/  @P0 LDC.64 R6, c[0x0][0x9f8] ;  /* 0x00027e00ff060b82 */ /* 0x008e240000000a00 */
[----:B0-----:R-:W-:-:S05]  /*233d0*/  @P0 IMAD.WIDE R6, R19, 0x4, R6 ;  /* 0x0000000413060825 */ /* 0x001fca00078e0206 */
[----:B------:R0:W5:Y:S01]  /*233e0*/  @P0 LDG.E R5, desc[UR6][R6.64] ;  /* 0x0000000606050981 */ /* 0x000162000c1e1900 */
[----:B------:R-:W-:-:S04]  /*233f0*/  ISETP.NE.U32.AND P0, PT, RZ, UR4, PT ;  /* 0x00000004ff007c0c */ /* 0x000fc8000bf05070 */
[----:B------:R-:W-:-:S04]  /*23400*/  ISETP.NE.AND.EX P0, PT, RZ, UR5, PT, P0 ;  /* 0x00000005ff007c0c */ /* 0x000fc8000bf05300 */
[----:B------:R-:W-:Y:S01]  /*23410*/  SEL R3, R19, RZ, !P0 ;  /* 0x000000ff13037207 */ /* 0x000fe20004000000 */
[----:B----4-:R-:W-:Y:S02]  /*23420*/  IMAD R2, R17, 0x80, R4 ;  /* 0x0000008011027824 */ /* 0x010fe400078e0204 */
[----:B------:R-:W1:Y:S02]  /*23430*/  S2R R4, SR_TID.X ;  /* 0x0000000000047919 */ /* 0x000e640000002100 */
[----:B-1----:R-:W-:-:S04]  /*23440*/  LOP3.LUT R4, R4, 0x1f, RZ, 0xc0, !PT ;  /* 0x0000001f04047812 */ /* 0x002fc800078ec0ff */
[----:B------:R-:W-:-:S04]  /*23450*/  ISETP.NE.AND P6, PT, R4, RZ, PT ;  /* 0x000000ff0400720c */ /* 0x000fc80003fc5270 */
[----:B------:R-:W-:-:S09]  /*23460*/  PLOP3.LUT P1, PT, P6, PT, PT, 0x8, 0x0 ;  /* 0x000000000000781c */ /* 0x000fd2000372e170 */
[----:B------:R-:W-:-:S05]  /*23470*/  VOTEU.ALL UP1, P6 ;  /* 0x00000000003f7886 */ /* 0x000fca0003020000 */
[----:B------:R-:W-:-:S04]  /*23480*/  @!UP1 UIADD3 UR8, UP0, UR36, 0x270, URZ ;  /* 0x0000027024089890 */ /* 0x000fc8000ff1e03f */
[----:B------:R-:W-:-:S03]  /*23490*/  @!UP1 UIADD3.X UR9, URZ, UR37, URZ, UP0, !UPT ;  /* 0x000000253f099290 */ /* 0x000fc600087fe43f */
[----:B0-----:R-:W-:-:S09]  /*234a0*/  VOTEU.ALL UP0, P6 ;  /* 0x00000000003f7886 */ /* 0x001fd20003000000 */
.L_x_1701:
        /* <DEDUP_REMOVED lines=16> */
.L_x_1702:
        /* <DEDUP_REMOVED lines=15> */
.L_x_1703:
        /* <DEDUP_REMOVED lines=15> */
.L_x_1704:
        /* <DEDUP_REMOVED lines=9> */
[----:B------:R-:W3:Y:S01]  /*23820*/  LDL R4, [R1+0x20] ;  /* 0x0000200001047983 */ /* 0x000ee20000100800 */
[----:B--2---:R-:W0:Y:S01]  /*23830*/  LDC.64 R8, c[0x0][0x3f8] ;  /* 0x0000fe00ff087b82 */ /* 0x004e220000000a00 */
[----:B------:R-:W-:Y:S02]  /*23840*/  ULDC.64 UR4, c[0x0][0xa08] ;  /* 0x0002820000047ab9 */ /* 0x000fe40000000a00 */
[----:B0-----:R-:W-:Y:S01]  /*23850*/  LOP3.LUT P0, RZ, R8, UR4, RZ, 0xfc, !PT ;  /* 0x0000000408ff7c12 */ /* 0x001fe2000f80fcff */
[----:B------:R-:W-:-:S03]  /*23860*/  UMOV UR4, 0xffffffff ;  /* 0xffffffff00047882 */ /* 0x000fc60000000000 */
[----:B------:R-:W-:-:S04]  /*23870*/  LOP3.LUT P0, RZ, R9, UR5, RZ, 0xfc, P0 ;  /* 0x0000000509ff7c12 */ /* 0x000fc8000800fcff */
[----:B-----5:R-:W-:Y:S01]  /*23880*/  SEL R6, R5, RZ, !P0 ;  /* 0x000000ff05067207 */ /* 0x020fe20004000000 */
[----:B---3--:R-:W-:Y:S01]  /*23890*/  VIADD R4, R4, 0xffffffff ;  /* 0xffffffff04047836 */ /* 0x008fe20000000000 */
[----:B------:R-:W-:Y:S07]  /*238a0*/  BRA.DIV UR4, `(.L_x_1705) ;  /* 0x0000005604847947 */ /* 0x000fee000b800000 */
.L_x_1885:
[----:B------:R-:W-:Y:S01]  /*238b0*/  UMOV UR4, 0xffffffff ;  /* 0xffffffff00047882 */ /* 0x000fe20000000000 */
[----:B------:R-:W-:Y:S02]  /*238c0*/  SHF.R.S32.HI R17, RZ, 0x1f, R5 ;  /* 0x0000001fff117819 */ /* 0x000fe40000011405 */
[----:B------:R-:W-:Y:S05]  /*238d0*/  BRA.DIV UR4, `(.L_x_1706) ;  /* 0x0000005604ac7947 */ /* 0x000fea000b800000 */
[----:B------:R-:W-:-:S13]  /*238e0*/  ELECT P6, URZ, PT ;  /* 0x00000000003f782f */ /* 0x000fda00038c0000 */
.L_x_1888:
[----:B------:R-:W-:Y:S05]  /*238f0*/  @!P6 BRA `(.L_x_1707) ;  /* 0x000000040038e947 */ /* 0x000fea0003800000 */
[----:B------:R-:W-:-:S04]  /*23900*/  ISETP.NE.U32.AND P0, PT, R8, RZ, PT ;  /* 0x000000ff0800720c */ /* 0x000fc80003f05070 */
[----:B------:R-:W-:-:S13]  /*23910*/  ISETP.NE.AND.EX P0, PT, R9, RZ, PT, P0 ;  /* 0x000000ff0900720c */ /* 0x000fda0003f05300 */
        /* <DEDUP_REMOVED lines=16> */
[----:B------:R-:W-:-:S04]  /*23a20*/  LEA R10, P0, R6, R8, 0x2 ;  /* 0x00000008060a7211 */ /* 0x000fc800078010ff */
[----:B------:R-:W-:-:S05]  /*23a30*/  LEA.HI.X R11, R6, R9, R7, 0x2, P0 ;  /* 0x00000009060b7211 */ /* 0x000fca00000f1407 */
[----:B------:R0:W5:Y:S04]  /*23a40*/  LDG.E R6, desc[UR6][R10.64] ;  /* 0x000000060a067981 */ /* 0x000168000c1e1900 */
.L_x_1708:
        /* <DEDUP_REMOVED lines=9> */
.L_x_1889:
        /* <DEDUP_REMOVED lines=11> */
.L_x_1710:
[----:B------:R-:W2:Y:S01]  /*23b90*/  LDL R11, [R1] ;  /* 0x00000000010b7983 */ /* 0x000ea20000100800 */
[----:B------:R-:W-:-:S03]  /*23ba0*/  MOV R12, 0x400 ;  /* 0x00000400000c7802 */ /* 0x000fc60000000f00 */
[----:B0-----:R-:W3:Y:S01]  /*23bb0*/  LDL R10, [R1+0x4] ;  /* 0x00000400010a7983 */ /* 0x001ee20000100800 */
[----:B------:R-:W0:Y:S01]  /*23bc0*/  S2R R13, SR_CgaCtaId ;  /* 0x00000000000d7919 */ /* 0x000e220000008800 */
        /* <DEDUP_REMOVED lines=33> */
.L_x_1707:
[----:B------:R-:W2:Y:S01]  /*23de0*/  LDL.LU R12, [R1+0x24] ;  /* 0x00002400010c7983 */ /* 0x000ea20000300800 */
[----:B------:R-:W-:Y:S01]  /*23df0*/  MOV R10, 0x400 ;  /* 0x00000400000a7802 */ /* 0x000fe20000000f00 */
[----:B------:R-:W-:Y:S05]  /*23e00*/  WARPSYNC.ALL ;  /* 0x0000000000007948 */ /* 0x000fea0003800000 */
[----:B------:R-:W0:Y:S01]  /*23e10*/  S2R R11, SR_CgaCtaId ;  /* 0x00000000000b7919 */ /* 0x000e220000008800 */
        /* <DEDUP_REMOVED lines=46> */
[----:B------:R-:W-:-:S04]  /*24100*/  LOP3.LUT R2, R2, 0xfffffffe, RZ, 0xc0, !PT ;  /* 0xfffffffe02027812 */ /* 0x000fc800078ec0ff */
[----:B------:R-:W-:-:S04]  /*24110*/  IADD3 R2, R12, -R2, RZ ;  /* 0x800000020c027210 */ /* 0x000fc80007ffe0ff */
[----:B------:R-:W-:-:S04]  /*24120*/  SHF.L.U32 R2, R2, 0x1f, RZ ;  /* 0x0000001f02027819 */ /* 0x000fc800000006ff */
[----:B------:R-:W1:Y:S02]  /*24130*/  SYNCS.PHASECHK.TRANS64.TRYWAIT P0, [R10+URZ+0x30820], R2 ;  /* 0x030820020a0075a7 */ /* 0x000e64000800017f */
[----:B01----:R-:W-:Y:S05]  /*24140*/  @!P0 BRA `(.L_x_1712) ;  /* 0x0000004c00c48947 */ /* 0x003fea0003800000 */
.L_x_1890:
[----:B------:R-:W-:Y:S05]  /*24150*/  BSYNC B0 ;  /* 0x0000000000007941 */ /* 0x000fea0003800000 */
.L_x_1711:
[----:B0-----:R-:W2:Y:S04]  /*24160*/  LDL R3, [R1+0x20] ;  /* 0x0000200001037983 */ /* 0x001ea80000100800 */
[----:B------:R-:W3:Y:S01]  /*24170*/  LDL R10, [R1+0x1c] ;  /* 0x00001c00010a7983 */ /* 0x000ee20000100800 */
[----:B------:R-:W-:Y:S01]  /*24180*/  BSSY B0, `(.L_x_1713) ;  /* 0x00001c6000007945 */ /* 0x000fe20003800000 */
[----:B--2---:R-:W-:-:S05]  /*24190*/  VIADD R7, R3, 0xfffffffe ;  /* 0xfffffffe03077836 */ /* 0x004fca0000000000 */
[----:B---3--:R-:W-:-:S13]  /*241a0*/  ISETP.GE.AND P0, PT, R7, R10, PT ;  /* 0x0000000a0700720c */ /* 0x008fda0003f06270 */
[----:B------:R-:W-:Y:S05]  /*241b0*/  @!P0 BRA `(.L_x_1714) ;  /* 0x0000001c00088947 */ /* 0x000fea0003800000 */
[----:B------:R-:W-:Y:S01]  /*241c0*/  IMAD.MOV R13, RZ, RZ, -R3 ;  /* 0x000000ffff0d7224 */ /* 0x000fe200078e0a03 */
[----:B------:R-:W-:Y:S01]  /*241d0*/  LOP3.LUT R2, RZ, R10, RZ, 0x33, !PT ;  /* 0x0000000aff027212 */ /* 0x000fe200078e33ff */
[----:B------:R-:W-:Y:S03]  /*241e0*/  BSSY B1, `(.L_x_1715) ;  /* 0x000009c000017945 */ /* 0x000fe60003800000 */
        /* <DEDUP_REMOVED lines=29> */
[----:B------:R-:W-:Y:S01]  /*243c0*/  IMAD.WIDE.U32 R10, R5, UR4, R2 ;  /* 0x00000004050a7c25 */ /* 0x000fe2000f8e0002 */
[----:B------:R-:W-:-:S03]  /*243d0*/  IADD3 R2, -R2, RZ, RZ ;  /* 0x000000ff02027210 */ /* 0x000fc60007ffe1ff */
[----:B------:R-:W-:Y:S01]  /*243e0*/  IMAD.IADD R15, R15, 0x1, R11 ;  /* 0x000000010f0f7824 */ /* 0x000fe200078e020b */
[----:B------:R-:W-:Y:S01]  /*243f0*/  LEA R8, P0, R10, R8, 0x2 ;  /* 0x000000080a087211 */ /* 0x000fe200078010ff */
[----:B------:R-:W-:-:S03]  /*24400*/  IMAD R7, R18, R2, R7 ;  /* 0x0000000212077224 */ /* 0x000fc600078e0207 */
[----:B------:R-:W-:-:S05]  /*24410*/  LEA.HI.X R9, R10, R9, R15, 0x2, P0 ;  /* 0x000000090a097211 */ /* 0x000fca00000f140f */
[----:B------:R0:W5:Y:S04]  /*24420*/  LDG.E R2, desc[UR6][R8.64] ;  /* 0x0000000608027981 */ /* 0x000168000c1e1900 */
.L_x_1719:
[----:B0-----:R-:W0:Y:S01]  /*24430*/  S2R R8, SR_CgaCtaId ;  /* 0x0000000000087919 */ /* 0x001e220000008800 */
[----:B------:R-:W-:-:S04]  /*24440*/  MOV R3, 0x400 ;  /* 0x0000040000037802 */ /* 0x000fc80000000f00 */
[----:B0-----:R-:W-:Y:S02]  /*24450*/  LEA R3, R8, R3, 0x18 ;  /* 0x0000000308037211 */ /* 0x001fe400078ec0ff */
[----:B------:R-:W-:-:S03]  /*24460*/  SHF.L.U32 R8, R14, 0x1f, RZ ;  /* 0x0000001f0e087819 */ /* 0x000fc600000006ff */
[----:B------:R-:W-:-:S04]  /*24470*/  IMAD R3, R12, 0x8, R3 ;  /* 0x000000080c037824 */ /* 0x000fc800078e0203 */
[----:B------:R-:W0:Y:S02]  /*24480*/  SYNCS.PHASECHK.TRANS64.TRYWAIT P0, [R3+URZ+0x30840], R8 ;  /* 0x03084008030075a7 */ /* 0x000e24000800017f */
[----:B0-----:R-:W-:Y:S05]  /*24490*/  @!P0 BRA `(.L_x_1720) ;  /* 0x0000004c00108947 */ /* 0x001fea0003800000 */
.L_x_1891:
        /* <DEDUP_REMOVED lines=11> */
.L_x_1721:
        /* <DEDUP_REMOVED lines=42> */
.L_x_1892:
        /* <DEDUP_REMOVED lines=13> */
.L_x_1723:
        /* <DEDUP_REMOVED lines=13> */
[----:B------:R-:W-:Y:S01]  /*24990*/  IMAD.MOV.U32 R6, RZ, RZ, R2 ;  /* 0x000000ffff067224 */ /* 0x000fe200078e0002 */
[----:B------:R-:W-:-:S02]  /*249a0*/  MOV R4, R7 ;  /* 0x0000000700047202 */ /* 0x000fc40000000f00 */
[----:B--2---:R-:W-:-:S05]  /*249b0*/  MOV R9, R3 ;  /* 0x0000000300097202 */ /* 0x004fca0000000f00 */
        /* <DEDUP_REMOVED lines=25> */
.L_x_1718:
[----:B------:R-:W-:Y:S05]  /*24b50*/  BSYNC B2 ;  /* 0x0000000000027941 */ /* 0x000fea0003800000 */
.L_x_1717:
[----:B------:R-:W2:Y:S04]  /*24b60*/  LDL R2, [R1+0x20] ;  /* 0x0000200001027983 */ /* 0x000ea80000100800 */
[----:B------:R0:W-:Y:S04]  /*24b70*/  STL [R1], R12 ;  /* 0x0000000c01007387 */ /* 0x0001e80000100800 */
[----:B------:R0:W-:Y:S02]  /*24b80*/  STL [R1+0x8], R14 ;  /* 0x0000080e01007387 */ /* 0x0001e40000100800 */
[----:B0-2---:R-:W-:-:S07]  /*24b90*/  VIADD R7, R2, 0xfffffffd ;  /* 0xfffffffd02077836 */ /* 0x005fce0000000000 */
.L_x_1716:
[----:B------:R-:W-:Y:S05]  /*24ba0*/  BSYNC B1 ;  /* 0x0000000000017941 */ /* 0x000fea0003800000 */
.L_x_1715:
[----:B------:R-:W2:Y:S01]  /*24bb0*/  LDL.LU R2, [R1+0x20] ;  /* 0x0000200001027983 */ /* 0x000ea20000300800 */
[----:B------:R-:W-:Y:S01]  /*24bc0*/  VIADD R13, R13, 0xfffffffe ;  /* 0xfffffffe0d0d7836 */ /* 0x000fe20000000000 */
[----:B--2---:R-:W-:-:S04]  /*24bd0*/  LOP3.LUT R2, RZ, R2, RZ, 0x33, !PT ;  /* 0x00000002ff027212 */ /* 0x004fc800078e33ff */
[----:B------:R-:W-:-:S13]  /*24be0*/  ISETP.NE.AND P0, PT, R13, R2, PT ;  /* 0x000000020d00720c */ /* 0x000fda0003f05270 */
[----:B------:R-:W-:Y:S05]  /*24bf0*/  @!P0 BRA `(.L_x_1714) ;  /* 0x0000001000788947 */ /* 0x000fea0003800000 */
[----:B------:R-:W-:-:S07]  /*24c00*/  IMAD.MOV.U32 R13, RZ, RZ, R6 ;  /* 0x000000ffff0d7224 */ /* 0x000fce00078e0006 */
.L_x_1738:
[----:B------:R-:W2:Y:S04]  /*24c10*/  LDL R3, [R1] ;  /* 0x0000000001037983 */ /* 0x000ea80000100800 */
[----:B------:R-:W3:Y:S01]  /*24c20*/  LDL R2, [R1+0x8] ;  /* 0x0000080001027983 */ /* 0x000ee20000100800 */
[----:B------:R-:W-:Y:S05]  /*24c30*/  YIELD ;  /* 0x0000000000007946 */ /* 0x000fea0003800000 */
[----:B------:R-:W-:Y:S01]  /*24c40*/  BSSY B1, `(.L_x_1724) ;  /* 0x0000089000017945 */ /* 0x000fe20003800000 */
[----:B--2---:R-:W-:-:S04]  /*24c50*/  IADD3 R8, R3, 0x1, RZ ;  /* 0x0000000103087810 */ /* 0x004fc80007ffe0ff */
        /* <DEDUP_REMOVED lines=19> */
[--C-:B------:R-:W-:Y:S01]  /*24d90*/  SHF.R.S32.HI R3, RZ, 0x1f, R2.reuse ;  /* 0x0000001fff037819 */ /* 0x100fe20000011402 */
[----:B------:R-:W-:Y:S02]  /*24da0*/  IMAD.MOV R12, RZ, RZ, -R2 ;  /* 0x000000ffff0c7224 */ /* 0x000fe400078e0a02 */
[C---:B------:R-:W-:Y:S02]  /*24db0*/  IMAD R10, R5.reuse, UR7, R10 ;  /* 0x00000007050a7c24 */ /* 0x040fe4000f8e020a */
[----:B------:R-:W-:-:S04]  /*24dc0*/  IMAD.WIDE.U32 R2, R5, UR6, R2 ;  /* 0x0000000605027c25 */ /* 0x000fc8000f8e0002 */
[----:B------:R-:W-:Y:S01]  /*24dd0*/  IMAD R12, R11, R12, R7 ;  /* 0x0000000c0b0c7224 */ /* 0x000fe200078e0207 */
[----:B------:R-:W-:Y:S02]  /*24de0*/  IADD3 R3, R10, R3, RZ ;  /* 0x000000030a037210 */ /* 0x000fe40007ffe0ff */
[----:B------:R-:W-:-:S04]  /*24df0*/  LEA R10, P0, R2, UR4, 0x2 ;  /* 0x00000004020a7c11 */ /* 0x000fc8000f8010ff */
[----:B------:R-:W-:-:S05]  /*24e00*/  LEA.HI.X R11, R2, UR5, R3, 0x2, P0 ;  /* 0x00000005020b7c11 */ /* 0x000fca00080f1403 */
[----:B------:R0:W5:Y:S04]  /*24e10*/  LDG.E R13, desc[UR8][R10.64] ;  /* 0x000000080a0d7981 */ /* 0x000168000c1e1900 */
.L_x_1726:
[----:B------:R-:W1:Y:S01]  /*24e20*/  S2R R3, SR_CgaCtaId ;  /* 0x0000000000037919 */ /* 0x000e620000008800 */
[----:B------:R-:W-:-:S04]  /*24e30*/  MOV R2, 0x400 ;  /* 0x0000040000027802 */ /* 0x000fc80000000f00 */
[----:B-1----:R-:W-:Y:S02]  /*24e40*/  LEA R2, R3, R2, 0x18 ;  /* 0x0000000203027211 */ /* 0x002fe400078ec0ff */
[----:B------:R-:W-:-:S03]  /*24e50*/  SHF.L.U32 R3, R9, 0x1f, RZ ;  /* 0x0000001f09037819 */ /* 0x000fc600000006ff */
[----:B------:R-:W-:-:S04]  /*24e60*/  IMAD R2, R8, 0x8, R2 ;  /* 0x0000000808027824 */ /* 0x000fc800078e0202 */
[----:B------:R-:W1:Y:S02]  /*24e70*/  SYNCS.PHASECHK.TRANS64.TRYWAIT P0, [R2+URZ+0x30840], R3 ;  /* 0x03084003020075a7 */ /* 0x000e64000800017f */
[----:B-1----:R-:W-:Y:S05]  /*24e80*/  @!P0 BRA `(.L_x_1727) ;  /* 0x0000004000bc8947 */ /* 0x002fea0003800000 */
.L_x_1893:
        /* <DEDUP_REMOVED lines=11> */
.L_x_1728:
        /* <DEDUP_REMOVED lines=42> */
.L_x_1894:
        /* <DEDUP_REMOVED lines=8> */
.L_x_1730:
        /* <DEDUP_REMOVED lines=15> */
[----:B------:R-:W-:Y:S01]  /*25350*/  MOV R4, R12 ;  /* 0x0000000c00047202 */ /* 0x000fe20000000f00 */
        /* <DEDUP_REMOVED lines=23> */
.L_x_1725:
[----:B------:R-:W-:Y:S05]  /*254d0*/  BSYNC B1 ;  /* 0x0000000000017941 */ /* 0x000fea0003800000 */
.L_x_1724:
        /* <DEDUP_REMOVED lines=11> */
[----:B------:R-:W-:Y:S02]  /*25590*/  MOV R10, R11 ;  /* 0x0000000b000a7202 */ /* 0x000fe40000000f00 */
        /* <DEDUP_REMOVED lines=19> */
[----:B------:R-:W-:-:S06]  /*256d0*/  LEA.HI.X R13, R2, UR5, R3, 0x2, P0 ;  /* 0x00000005020d7c11 */ /* 0x000fcc00080f1403 */
[----:B------:R1:W5:Y:S03]  /*256e0*/  LDG.E R13, desc[UR8][R12.64] ;  /* 0x000000080c0d7981 */ /* 0x000366000c1e1900 */
.L_x_1733:
[----:B------:R-:W2:Y:S01]  /*256f0*/  S2R R3, SR_CgaCtaId ;  /* 0x0000000000037919 */ /* 0x000ea20000008800 */
[----:B------:R-:W-:-:S04]  /*25700*/  MOV R2, 0x400 ;  /* 0x0000040000027802 */ /* 0x000fc80000000f00 */
[----:B--2---:R-:W-:Y:S02]  /*25710*/  LEA R2, R3, R2, 0x18 ;  /* 0x0000000203027211 */ /* 0x004fe400078ec0ff */
[----:B------:R-:W-:Y:S02]  /*25720*/  SHF.L.U32 R3, R14, 0x1f, RZ ;  /* 0x0000001f0e037819 */ /* 0x000fe400000006ff */
[----:B------:R-:W-:-:S04]  /*25730*/  LEA R2, R15, R2, 0x3 ;  /* 0x000000020f027211 */ /* 0x000fc800078e18ff */
[----:B------:R-:W2:Y:S02]  /*25740*/  SYNCS.PHASECHK.TRANS64.TRYWAIT P0, [R2+URZ+0x30840], R3 ;  /* 0x03084003020075a7 */ /* 0x000ea4000800017f */
[----:B--2---:R-:W-:Y:S05]  /*25750*/  @!P0 BRA `(.L_x_1734) ;  /* 0x0000003800b08947 */ /* 0x004fea0003800000 */
.L_x_1895:
        /* <DEDUP_REMOVED lines=11> */
.L_x_1735:
        /* <DEDUP_REMOVED lines=18> */
[----:B------:R-:W-:Y:S02]  /*25930*/  R2UR UR9, R2 ;  /* 0x00000000020972ca */ /* 0x000fe400000e0000 */
[----:B------:R-:W-:Y:S02]  /*25940*/  LEA R2, R14, R15, 0xf ;  /* 0x0000000f0e027211 */ /* 0x000fe400078e78ff */
[----:B----4-:R-:W-:Y:S02]  /*25950*/  R2UR UR5, R12 ;  /* 0x000000000c0572ca */ /* 0x010fe400000e0000 */
[----:B------:R-:W-:-:S07]  /*25960*/  R2UR UR14, R2 ;  /* 0x00000000020e72ca */ /* 0x000fce00000e0000 */
[----:B------:R-:W-:-:S04]  /*25970*/  UIADD3 UR9, UR9, 0x30, URZ ;  /* 0x0000003009097890 */ /* 0x000fc8000fffe03f */
[----:B------:R-:W-:Y:S02]  /*25980*/  ULEA UR11, UR11, UR5, 0x6 ;  /* 0x000000050b0b7291 */ /* 0x000fe4000f8e303f */
[----:B------:R-:W-:Y:S02]  /*25990*/  UIADD3 UR8, UR14, 0x20400, URZ ;  /* 0x000204000e087890 */ /* 0x000fe4000fffe03f */
[----:B------:R-:W-:Y:S02]  /*259a0*/  UIADD3.X UR5, URZ, UR37, URZ, UP0, !UPT ;  /* 0x000000253f057290 */ /* 0x000fe400087fe43f */
[----:B------:R-:W-:Y:S02]  /*259b0*/  UIADD3 UR15, UR14, 0x22400, URZ ;  /* 0x000224000e0f7890 */ /* 0x000fe4000fffe03f */
[----:B------:R-:W-:Y:S02]  /*259c0*/  UIADD3 UR16, UR14, 0x24400, URZ ;  /* 0x000244000e107890 */ /* 0x000fe4000fffe03f */
        /* <DEDUP_REMOVED lines=14> */
.L_x_1896:
        /* <DEDUP_REMOVED lines=8> */
.L_x_1737:
        /* <DEDUP_REMOVED lines=20> */
[----:B------:R-:W-:Y:S01]  /*25c70*/  MOV R4, R10 ;  /* 0x0000000a00047202 */ /* 0x000fe20000000f00 */
        /* <DEDUP_REMOVED lines=17> */
.L_x_1732:
[----:B------:R-:W-:Y:S05]  /*25d90*/  BSYNC B1 ;  /* 0x0000000000017941 */ /* 0x000fea0003800000 */
.L_x_1731:
[----:B------:R-:W2:Y:S01]  /*25da0*/  LDL R2, [R1+0x1c] ;  /* 0x00001c0001027983 */ /* 0x000ea20000100800 */
[----:B------:R-:W-:Y:S01]  /*25db0*/  VIADD R7, R7, 0xfffffffe ;  /* 0xfffffffe07077836 */ /* 0x000fe20000000000 */
[----:B--2---:R-:W-:-:S13]  /*25dc0*/  ISETP.GT.AND P0, PT, R11, R2, PT ;  /* 0x000000020b00720c */ /* 0x004fda0003f04270 */
[----:B------:R-:W-:Y:S05]  /*25dd0*/  @P0 BRA `(.L_x_1738) ;  /* 0xffffffec008c0947 */ /* 0x000fea000383ffff */
.L_x_1714:
[----:B------:R-:W-:Y:S05]  /*25de0*/  BSYNC B0 ;  /* 0x0000000000007941 */ /* 0x000fea0003800000 */
.L_x_1713:
        /* <DEDUP_REMOVED lines=14> */
[----:B-1----:R-:W-:-:S06]  /*25ed0*/  LOP3.LUT R8, R8, UR4, RZ, 0xc0, !PT ;  /* 0x0000000408087c12 */ /* 0x002fcc000f8ec0ff */
[----:B------:R-:W1:Y:S01]  /*25ee0*/  POPC R8, R8 ;  /* 0x0000000800087309 */ /* 0x000e620000000000 */
[----:B--2---:R-:W1:Y:S02]  /*25ef0*/  SHFL.IDX PT, R5, R2, R5, 0x1f ;  /* 0x00001f0502057589 */ /* 0x004e6400000e0000 */
[----:B-1----:R-:W-:-:S07]  /*25f00*/  IADD3 R16, R5, UR38, R8 ;  /* 0x0000002605107c10 */ /* 0x002fce000fffe008 */
.L_x_1740:
[----:B------:R-:W-:Y:S05]  /*25f10*/  BSYNC B0 ;  /* 0x0000000000007941 */ /* 0x000fea0003800000 */
.L_x_1739:
        /* <DEDUP_REMOVED lines=11> */
.L_x_1897:
        /* <DEDUP_REMOVED lines=11> */
.L_x_1744:
        /* <DEDUP_REMOVED lines=37> */
.L_x_1742:
[----:B------:R-:W-:Y:S05]  /*262d0*/  BSYNC B0 ;  /* 0x0000000000007941 */ /* 0x000fea0003800000 */
.L_x_1741:
        /* <DEDUP_REMOVED lines=9> */
.L_x_1697:
[----:B------:R-:W-:Y:S05]  /*26370*/  BSYNC B6 ;  /* 0x0000000000067941 */ /* 0x000fea0003800000 */
.L_x_1695:
[----:B------:R-:W-:-:S03]  /*26380*/  UMOV UR4, 0xffffffff ;  /* 0xffffffff00047882 */ /* 0x000fc60000000000 */
[----:B------:R-:W-:Y:S05]  /*26390*/  BRA.DIV UR4, `(.L_x_1745) ;  /* 0x0000002e04dc7947 */ /* 0x000fea000b800000 */
[----:B------:R4:W0:Y:S04]  /*263a0*/  SHFL.IDX PT, R4, R16, RZ, 0x1f ;  /* 0x00001fff10047589 */ /* 0x00082800000e0000 */
[----:B------:R-:W0:Y:S02]  /*263b0*/  SHFL.IDX PT, R16, R16, 0x1, 0x1f ;  /* 0x00201f0010107f89 */ /* 0x000e2400000e0000 */
.L_x_1901:
[----:B-1----:R-:W2:Y:S01]  /*263c0*/  S2R R0, SR_TID.X ;  /* 0x0000000000007919 */ /* 0x002ea20000002100 */
[----:B------:R-:W-:Y:S01]  /*263d0*/  ULDC UR4, c[0x0][0xc14] ;  /* 0x0003050000047ab9 */ /* 0x000fe20000000800 */
[----:B------:R-:W-:Y:S01]  /*263e0*/  BSSY B0, `(.L_x_1746) ;  /* 0x000000c000007945 */ /* 0x000fe20003800000 */
[----:B------:R-:W-:Y:S01]  /*263f0*/  IMAD.MOV.U32 R3, RZ, RZ, RZ ;  /* 0x000000ffff037224 */ /* 0x000fe200078e00ff */
[----:B--2---:R-:W-:Y:S02]  /*26400*/  LOP3.LUT R8, R0, 0x1f, RZ, 0xc0, !PT ;  /* 0x0000001f00087812 */ /* 0x004fe400078ec0ff */
[----:B------:R-:W-:Y:S02]  /*26410*/  MOV R0, UR4 ;  /* 0x0000000400007c02 */ /* 0x000fe40008000f00 */
[C---:B------:R-:W-:Y:S01]  /*26420*/  ISETP.NE.AND P0, PT, R8.reuse, 0x1f, PT ;  /* 0x0000001f0800780c */ /* 0x040fe20003f05270 */
[----:B------:R-:W-:-:S05]  /*26430*/  IMAD.IADD R5, R8, 0x1, R19 ;  /* 0x0000000108057824 */ /* 0x000fca00078e0213 */
[----:B------:R-:W-:-:S13]  /*26440*/  ISETP.GE.OR P0, PT, R5, R0, !P0 ;  /* 0x000000000500720c */ /* 0x000fda0004706670 */
[----:B------:R-:W-:Y:S05]  /*26450*/  @P0 BRA `(.L_x_1747) ;  /* 0x0000000000100947 */ /* 0x000fea0003800000 */
[----:B------:R-:W1:Y:S01]  /*26460*/  LDC.64 R2, c[0x0][0xc58] ;  /* 0x00031600ff027b82 */ /* 0x000e620000000a00 */
[----:B------:R-:W-:Y:S01]  /*26470*/  ULDC.64 UR4, c[0x0][0x208] ;  /* 0x0000820000047ab9 */ /* 0x000fe20000000a00 */
[----:B-1----:R-:W-:-:S06]  /*26480*/  IMAD.WIDE R2, R5, 0x4, R2 ;  /* 0x0000000405027825 */ /* 0x002fcc00078e0202 */
[----:B------:R1:W5:Y:S02]  /*26490*/  LDG.E R3, desc[UR4][R2.64] ;  /* 0x0000000402037981 */ /* 0x000364000c1e1900 */
.L_x_1747:
[----:B------:R-:W-:Y:S05]  /*264a0*/  BSYNC B0 ;  /* 0x0000000000007941 */ /* 0x000fea0003800000 */
.L_x_1746:
        /* <DEDUP_REMOVED lines=12> */
[----:B------:R-:W3:Y:S02]  /*26570*/  SHFL.UP PT, R14, R5, 0x4, RZ ;  /* 0x04800000050e7989 */ /* 0x000ee400000e00ff */
[----:B---3--:R-:W-:Y:S02]  /*26580*/  SEL R6, R14, RZ, P0 ;  /* 0x000000ff0e067207 */ /* 0x008fe40000000000 */
[----:B------:R-:W-:Y:S02]  /*26590*/  ISETP.GE.U32.AND P0, PT, R8, 0x10, PT ;  /* 0x000000100800780c */ /* 0x000fe40003f06070 */
[----:B------:R-:W-:-:S05]  /*265a0*/  IADD3 R6, R5, R6, RZ ;  /* 0x0000000605067210 */ /* 0x000fca0007ffe0ff */
[----:B------:R-:W0:Y:S02]  /*265b0*/  SHFL.UP PT, R14, R6, 0x8, RZ ;  /* 0x05000000060e7989 */ /* 0x000e2400000e00ff */
[----:B0-----:R-:W-:-:S05]  /*265c0*/  SEL R7, R14, RZ, P1 ;  /* 0x000000ff0e077207 */ /* 0x001fca0000800000 */
[----:B------:R-:W-:-:S05]  /*265d0*/  IMAD.IADD R7, R6, 0x1, R7 ;  /* 0x0000000106077824 */ /* 0x000fca00078e0207 */
[----:B------:R-:W1:Y:S02]  /*265e0*/  SHFL.UP PT, R14, R7, 0x10, RZ ;  /* 0x06000000070e7989 */ /* 0x000e6400000e00ff */
[----:B-1----:R-:W-:-:S05]  /*265f0*/  SEL R2, R14, RZ, P0 ;  /* 0x000000ff0e027207 */ /* 0x002fca0000000000 */
[----:B------:R-:W-:-:S05]  /*26600*/  IMAD.IADD R2, R7, 0x1, R2 ;  /* 0x0000000107027824 */ /* 0x000fca00078e0202 */
[----:B------:R0:W1:Y:S02]  /*26610*/  SHFL.IDX PT, R14, R2, 0x1f, 0x1f ;  /* 0x03e01f00020e7f89 */ /* 0x00006400000e0000 */
.L_x_1909:
[----:B------:R-:W-:Y:S02]  /*26620*/  ULDC UR4, c[0x0][0xc10] ;  /* 0x0003040000047ab9 */ /* 0x000fe40000000800 */
[----:B------:R-:W-:-:S04]  /*26630*/  IMAD.U32 R5, RZ, RZ, UR4 ;  /* 0x00000004ff057e24 */ /* 0x000fc8000f8e00ff */
[----:B-1----:R-:W-:-:S05]  /*26640*/  IMAD R7, R14, R5, RZ ;  /* 0x000000050e077224 */ /* 0x002fca00078e02ff */
[----:B----4-:R-:W-:-:S04]  /*26650*/  IADD3 R16, R16, R7, RZ ;  /* 0x0000000710107210 */ /* 0x010fc80007ffe0ff */
[----:B------:R-:W-:-:S13]  /*26660*/  ISETP.GT.AND P0, PT, R16, R4, PT ;  /* 0x000000041000720c */ /* 0x000fda0003f04270 */
[----:B------:R-:W-:Y:S05]  /*26670*/  @P0 BRA `(.L_x_1749) ;  /* 0x0000000000b80947 */ /* 0x000fea0003800000 */
[----:B------:R-:W1:Y:S02]  /*26680*/  LDC R0, c[0x0][0xc14] ;  /* 0x00030500ff007b82 */ /* 0x000e640000000800 */
.L_x_1754:
        /* <DEDUP_REMOVED lines=15> */
.L_x_1752:
[----:B------:R-:W-:Y:S05]  /*26780*/  BSYNC B0 ;  /* 0x0000000000007941 */ /* 0x000fea0003800000 */
.L_x_1751:
[----:B------:R-:W-:-:S03]  /*26790*/  UMOV UR4, 0xffffffff ;  /* 0xffffffff00047882 */ /* 0x000fc60000000000 */
[----:B------:R-:W-:Y:S05]  /*267a0*/  BRA.DIV UR4, `(.L_x_1753) ;  /* 0x0000002e04f47947 */ /* 0x000fea000b800000 */
[----:B-----5:R-:W1:Y:S01]  /*267b0*/  SHFL.UP PT, R14, R3, 0x1, RZ ;  /* 0x04200000030e7989 */ /* 0x020e6200000e00ff */
[C---:B------:R-:W-:Y:S02]  /*267c0*/  ISETP.NE.AND P0, PT, R8.reuse, RZ, PT ;  /* 0x000000ff0800720c */ /* 0x040fe40003f05270 */
[----:B------:R-:W-:Y:S02]  /*267d0*/  ISETP.GE.U32.AND P1, PT, R8, 0x2, PT ;  /* 0x000000020800780c */ /* 0x000fe40003f26070 */
        /* <DEDUP_REMOVED lines=8> */
[----:B-1----:R-:W-:Y:S02]  /*26860*/  SEL R6, R14, RZ, P0 ;  /* 0x000000ff0e067207 */ /* 0x002fe40000000000 */
[----:B------:R-:W-:-:S03]  /*26870*/  ISETP.GE.U32.AND P0, PT, R8, 0x10, PT ;  /* 0x000000100800780c */ /* 0x000fc60003f06070 */
[----:B------:R-:W-:-:S05]  /*26880*/  IMAD.IADD R6, R5, 0x1, R6 ;  /* 0x0000000105067824 */ /* 0x000fca00078e0206 */
[----:B------:R-:W1:Y:S02]  /*26890*/  SHFL.UP PT, R14, R6, 0x8, RZ ;  /* 0x05000000060e7989 */ /* 0x000e6400000e00ff */
[----:B-1----:R-:W-:-:S05]  /*268a0*/  SEL R7, R14, RZ, P1 ;  /* 0x000000ff0e077207 */ /* 0x002fca0000800000 */
[----:B------:R-:W-:-:S05]  /*268b0*/  IMAD.IADD R7, R6, 0x1, R7 ;  /* 0x0000000106077824 */ /* 0x000fca00078e0207 */
[----:B------:R-:W0:Y:S02]  /*268c0*/  SHFL.UP PT, R14, R7, 0x10, RZ ;  /* 0x06000000070e7989 */ /* 0x000e2400000e00ff */
[----:B0-----:R-:W-:-:S04]  /*268d0*/  SEL R2, R14, RZ, P0 ;  /* 0x000000ff0e027207 */ /* 0x001fc80000000000 */
[----:B------:R-:W-:-:S05]  /*268e0*/  IADD3 R2, R7, R2, RZ ;  /* 0x0000000207027210 */ /* 0x000fca0007ffe0ff */
[----:B------:R0:W1:Y:S02]  /*268f0*/  SHFL.IDX PT, R14, R2, 0x1f, 0x1f ;  /* 0x03e01f00020e7f89 */ /* 0x00006400000e0000 */
.L_x_1917:
[----:B------:R-:W-:Y:S02]  /*26900*/  ULDC UR4, c[0x0][0xc10] ;  /* 0x0003040000047ab9 */ /* 0x000fe40000000800 */
[----:B------:R-:W-:-:S04]  /*26910*/  IMAD.U32 R5, RZ, RZ, UR4 ;  /* 0x00000004ff057e24 */ /* 0x000fc8000f8e00ff */
[----:B-1----:R-:W-:-:S04]  /*26920*/  IMAD R7, R14, R5, RZ ;  /* 0x000000050e077224 */ /* 0x002fc800078e02ff */
[----:B------:R-:W-:-:S05]  /*26930*/  IMAD.IADD R16, R7, 0x1, R16 ;  /* 0x0000000107107824 */ /* 0x000fca00078e0210 */
[----:B------:R-:W-:-:S13]  /*26940*/  ISETP.GT.AND P0, PT, R16, R4, PT ;  /* 0x000000041000720c */ /* 0x000fda0003f04270 */
[----:B------:R-:W-:Y:S05]  /*26950*/  @!P0 BRA `(.L_x_1754) ;  /* 0xfffffffc004c8947 */ /* 0x000fea000383ffff */
.L_x_1749:
        /* <DEDUP_REMOVED lines=8> */
.L_x_1921:
[----:B------:R-:W-:Y:S02]  /*269e0*/  ISETP.NE.AND P0, PT, R6, RZ, PT ;  /* 0x000000ff0600720c */ /* 0x000fe40003f05270 */
[----:B------:R-:W-:-:S11]  /*269f0*/  MOV R6, RZ ;  /* 0x000000ff00067202 */ /* 0x000fd60000000f00 */
[----:B------:R-:W-:Y:S05]  /*26a00*/  @!P0 BRA `(.L_x_1756) ;  /* 0x0000000000108947 */ /* 0x000fea0003800000 */
[----:B------:R-:W-:Y:S01]  /*26a10*/  UMOV UR4, 0xffffffff ;  /* 0xffffffff00047882 */ /* 0x000fe20000000000 */
[----:B------:R-:W-:Y:S02]  /*26a20*/  VIADD R12, R7, 0xffffffff ;  /* 0xffffffff070c7836 */ /* 0x000fe40000000000 */
[----:B------:R-:W-:Y:S05]  /*26a30*/  BRA.DIV UR4, `(.L_x_1757) ;  /* 0x0000003204687947 */ /* 0x000fea000b800000 */
[----:B------:R3:W4:Y:S02]  /*26a40*/  SHFL.IDX PT, R6, R2, R12, 0x1f ;  /* 0x00001f0c02067589 */ /* 0x00072400000e0000 */
.L_x_1756:
[----:B01-3--:R-:W0:Y:S01]  /*26a50*/  LDC.64 R2, c[0x0][0xc68] ;  /* 0x00031a00ff027b82 */ /* 0x00be220000000a00 */
[----:B------:R-:W-:Y:S01]  /*26a60*/  IMAD.IADD R19, R7, 0x1, R19 ;  /* 0x0000000107137824 */ /* 0x000fe200078e0213 */
[----:B------:R-:W-:-:S03]  /*26a70*/  ULDC.64 UR4, c[0x0][0x208] ;  /* 0x0000820000047ab9 */ /* 0x000fc60000000a00 */
[----:B0-----:R-:W-:-:S05]  /*26a80*/  IMAD.WIDE R2, R19, 0x4, R2 ;  /* 0x0000000413027825 */ /* 0x001fca00078e0202 */
[----:B------:R-:W2:Y:S01]  /*26a90*/  LDG.E R9, desc[UR4][R2.64] ;  /* 0x0000000402097981 */ /* 0x000ea2000c1e1900 */
[----:B----4-:R-:W-:Y:S02]  /*26aa0*/  IMAD R16, R6, R5, R16 ;  /* 0x0000000506107224 */ /* 0x010fe400078e0210 */
[----:B--2---:R-:W-:-:S05]  /*26ab0*/  IMAD R7, R17, R9, RZ ;  /* 0x0000000911077224 */ /* 0x004fca00078e02ff */
[----:B------:R-:W-:-:S04]  /*26ac0*/  IABS R8, R7 ;  /* 0x0000000700087213 */ /* 0x000fc80000000000 */
[----:B------:R-:W0:Y:S08]  /*26ad0*/  I2F.RP R11, R8 ;  /* 0x00000008000b7306 */ /* 0x000e300000209400 */
[----:B0-----:R-:W0:Y:S02]  /*26ae0*/  MUFU.RCP R11, R11 ;  /* 0x0000000b000b7308 */ /* 0x001e240000001000 */
[----:B0-----:R-:W-:-:S06]  /*26af0*/  IADD3 R12, R11, 0xffffffe, RZ ;  /* 0x0ffffffe0b0c7810 */ /* 0x001fcc0007ffe0ff */
[----:B------:R-:W0:Y:S02]  /*26b00*/  F2I.FTZ.U32.TRUNC.NTZ R3, R12 ;  /* 0x0000000c00037305 */ /* 0x000e24000021f000 */
[----:B0-----:R-:W-:-:S04]  /*26b10*/  IMAD.MOV R2, RZ, RZ, -R3 ;  /* 0x000000ffff027224 */ /* 0x001fc800078e0a03 */
[----:B------:R-:W-:Y:S02]  /*26b20*/  IMAD R10, R2, R8, RZ ;  /* 0x00000008020a7224 */ /* 0x000fe400078e02ff */
[----:B------:R-:W-:-:S04]  /*26b30*/  IMAD.MOV.U32 R2, RZ, RZ, RZ ;  /* 0x000000ffff027224 */ /* 0x000fc800078e00ff */
[----:B------:R-:W-:Y:S01]  /*26b40*/  IMAD.HI.U32 R10, R3, R10, R2 ;  /* 0x0000000a030a7227 */ /* 0x000fe200078e0002 */
[----:B------:R-:W-:Y:S02]  /*26b50*/  IADD3 R2, R4, -R16, RZ ;  /* 0x8000001004027210 */ /* 0x000fe40007ffe0ff */
[----:B------:R-:W-:Y:S02]  /*26b60*/  IABS R4, R7 ;  /* 0x0000000700047213 */ /* 0x000fe40000000000 */
[----:B------:R-:W-:-:S03]  /*26b70*/  IABS R3, R2 ;  /* 0x0000000200037213 */ /* 0x000fc60000000000 */
        /* <DEDUP_REMOVED lines=9> */
[----:B------:R-:W-:-:S03]  /*26c10*/  ISETP.GE.AND P0, PT, R3, RZ, PT ;  /* 0x000000ff0300720c */ /* 0x000fc60003f06270 */
[----:B------:R-:W-:-:S10]  /*26c20*/  IMAD.MOV.U32 R4, RZ, RZ, R10 ;  /* 0x000000ffff047224 */ /* 0x000fd400078e000a */
[----:B------:R-:W-:Y:S02]  /*26c30*/  @!P0 IADD3 R4, -R4, RZ, RZ ;  /* 0x000000ff04048210 */ /* 0x000fe40007ffe1ff */
[----:B------:R-:W-:-:S13]  /*26c40*/  ISETP.NE.AND P0, PT, R7, RZ, PT ;  /* 0x000000ff0700720c */ /* 0x000fda0003f05270 */
[----:B------:R-:W-:-:S05]  /*26c50*/  @!P0 LOP3.LUT R4, RZ, R7, RZ, 0x33, !PT ;  /* 0x00000007ff048212 */ /* 0x000fca00078e33ff */
[----:B------:R-:W-:Y:S01]  /*26c60*/  IMAD R6, R9, R4, RZ ;  /* 0x0000000409067224 */ /* 0x000fe200078e02ff */
[----:B------:R-:W-:-:S03]  /*26c70*/  IADD3 R4, -R4, RZ, RZ ;  /* 0x000000ff04047210 */ /* 0x000fc60007ffe1ff */
[----:B------:R-:W-:Y:S02]  /*26c80*/  IMAD.MOV R8, RZ, RZ, -R6 ;  /* 0x000000ffff087224 */ /* 0x000fe400078e0a06 */
[----:B------:R-:W-:-:S03]  /*26c90*/  IMAD R7, R7, R4, R2 ;  /* 0x0000000407077224 */ /* 0x000fc600078e0202 */
[----:B------:R-:W-:-:S04]  /*26ca0*/  VIADDMNMX R9, R8, R5, R9, PT ;  /* 0x0000000508097246 */ /* 0x000fc80003800109 */
[-C--:B------:R-:W-:Y:S02]  /*26cb0*/  IABS R5, R9.reuse ;  /* 0x0000000900057213 */ /* 0x080fe40000000000 */
[----:B------:R-:W-:Y:S02]  /*26cc0*/  IABS R4, R9 ;  /* 0x0000000900047213 */ /* 0x000fe40000000000 */
[----:B------:R-:W0:Y:S02]  /*26cd0*/  I2F.RP R8, R5 ;  /* 0x0000000500087306 */ /* 0x000e240000209400 */
[----:B------:R-:W-:-:S06]  /*26ce0*/  IADD3 R4, RZ, -R4, RZ ;  /* 0x80000004ff047210 */ /* 0x000fcc0007ffe0ff */
[----:B0-----:R-:W0:Y:S02]  /*26cf0*/  MUFU.RCP R8, R8 ;  /* 0x0000000800087308 */ /* 0x001e240000001000 */
[----:B0-----:R-:W-:-:S06]  /*26d00*/  VIADD R10, R8, 0xffffffe ;  /* 0x0ffffffe080a7836 */ /* 0x001fcc0000000000 */
[----:B------:R-:W0:Y:S02]  /*26d10*/  F2I.FTZ.U32.TRUNC.NTZ R3, R10 ;  /* 0x0000000a00037305 */ /* 0x000e24000021f000 */
[----:B0-----:R-:W-:-:S04]  /*26d20*/  IMAD.MOV R2, RZ, RZ, -R3 ;  /* 0x000000ffff027224 */ /* 0x001fc800078e0a03 */
[----:B------:R-:W-:Y:S02]  /*26d30*/  IMAD R11, R2, R5, RZ ;  /* 0x00000005020b7224 */ /* 0x000fe400078e02ff */
[----:B------:R-:W-:-:S04]  /*26d40*/  IMAD.MOV.U32 R2, RZ, RZ, RZ ;  /* 0x000000ffff027224 */ /* 0x000fc800078e00ff */
[----:B------:R-:W-:Y:S01]  /*26d50*/  IMAD.HI.U32 R2, R3, R11, R2 ;  /* 0x0000000b03027227 */ /* 0x000fe200078e0002 */
[----:B------:R-:W-:-:S05]  /*26d60*/  IABS R3, R7 ;  /* 0x0000000700037213 */ /* 0x000fca0000000000 */
[----:B------:R-:W-:-:S04]  /*26d70*/  IMAD.HI.U32 R2, R2, R3, RZ ;  /* 0x0000000302027227 */ /* 0x000fc800078e00ff */
[----:B------:R-:W-:Y:S01]  /*26d80*/  IMAD R4, R2, R4, R3 ;  /* 0x0000000402047224 */ /* 0x000fe200078e0203 */
[C---:B------:R-:W-:Y:S01]  /*26d90*/  LOP3.LUT R3, R7.reuse, R9, RZ, 0x3c, !PT ;  /* 0x0000000907037212 */ /* 0x040fe200078e3cff */
[----:B------:R-:W-:-:S03]  /*26da0*/  IMAD.IADD R7, R7, 0x1, R6 ;  /* 0x0000000107077824 */ /* 0x000fc600078e0206 */
[----:B------:R-:W-:-:S13]  /*26db0*/  ISETP.GT.U32.AND P0, PT, R5, R4, PT ;  /* 0x000000040500720c */ /* 0x000fda0003f04070 */
[----:B------:R-:W-:Y:S02]  /*26dc0*/  @!P0 IMAD.IADD R4, R4, 0x1, -R5 ;  /* 0x0000000104048824 */ /* 0x000fe400078e0a05 */
[----:B------:R-:W-:-:S03]  /*26dd0*/  @!P0 VIADD R2, R2, 0x1 ;  /* 0x0000000102028836 */ /* 0x000fc60000000000 */
[----:B------:R-:W-:-:S13]  /*26de0*/  ISETP.GE.U32.AND P0, PT, R4, R5, PT ;  /* 0x000000050400720c */ /* 0x000fda0003f06070 */
[----:B------:R-:W-:Y:S02]  /*26df0*/  @P0 IADD3 R2, R2, 0x1, RZ ;  /* 0x0000000102020810 */ /* 0x000fe40007ffe0ff */
[----:B------:R-:W-:-:S13]  /*26e00*/  ISETP.GE.AND P0, PT, R3, RZ, PT ;  /* 0x000000ff0300720c */ /* 0x000fda0003f06270 */
[----:B------:R-:W-:Y:S01]  /*26e10*/  @!P0 IMAD.MOV R2, RZ, RZ, -R2 ;  /* 0x000000ffff028224 */ /* 0x000fe200078e0a02 */
[----:B------:R-:W-:-:S13]  /*26e20*/  ISETP.NE.AND P0, PT, R9, RZ, PT ;  /* 0x000000ff0900720c */ /* 0x000fda0003f05270 */
[----:B------:R-:W-:Y:S02]  /*26e30*/  @!P0 LOP3.LUT R2, RZ, R9, RZ, 0x33, !PT ;  /* 0x00000009ff028212 */ /* 0x000fe400078e33ff */
[----:B------:R-:W-:-:S05]  /*26e40*/  IADD3 R9, -R9, RZ, RZ ;  /* 0x000000ff09097210 */ /* 0x000fca0007ffe1ff */
[----:B------:R-:W-:Y:S01]  /*26e50*/  IMAD R18, R2, R9, R7 ;  /* 0x0000000902127224 */ /* 0x000fe200078e0207 */
[----:B------:R-:W-:-:S05]  /*26e60*/  LOP3.LUT R2, RZ, R2, RZ, 0x33, !PT ;  /* 0x00000002ff027212 */ /* 0x000fca00078e33ff */
[----:B------:R-:W-:Y:S01]  /*26e70*/  IMAD.IADD R17, R17, 0x1, R2 ;  /* 0x0000000111117824 */ /* 0x000fe200078e0202 */
[----:B------:R-:W-:Y:S06]  /*26e80*/  BRA `(.L_x_1758) ;  /* 0x00000000001c7947 */ /* 0x000fec0003800000 */
.L_x_1750:
[----:B------:R-:W-:Y:S01]  /*26e90*/  UMOV UR4, URZ ;  /* 0x0000003f00047c82 */ /* 0x000fe20008000000 */
[----:B------:R-:W-:Y:S01]  /*26ea0*/  UMOV UR5, URZ ;  /* 0x0000003f00057c82 */ /* 0x000fe20008000000 */
[----:B------:R-:W-:Y:S01]  /*26eb0*/  ULDC UR6, c[0x0][0xc14] ;  /* 0x0003050000067ab9 */ /* 0x000fe20000000800 */
[----:B------:R-:W-:Y:S01]  /*26ec0*/  IMAD.MOV.U32 R16, RZ, RZ, R4 ;  /* 0x000000ffff107224 */ /* 0x000fe200078e0004 */
[----:B------:R-:W-:Y:S01]  /*26ed0*/  MOV R17, UR4 ;  /* 0x0000000400117c02 */ /* 0x000fe20008000f00 */
[----:B------:R-:W-:Y:S02]  /*26ee0*/  IMAD.U32 R18, RZ, RZ, UR5 ;  /* 0x00000005ff127e24 */ /* 0x000fe4000f8e00ff */
[----:B------:R-:W-:-:S07]  /*26ef0*/  IMAD.U32 R19, RZ, RZ, UR6 ;  /* 0x00000006ff137e24 */ /* 0x000fce000f8e00ff */
.L_x_1758:
        /* <DEDUP_REMOVED lines=12> */
.L_x_1656:
[----:B-1----:R-:W3:Y:S01]  /*26fc0*/  LDL.LU R0, [R1+0x24] ;  /* 0x0000240001007983 */ /* 0x002ee20000300800 */
[----:B------:R-:W-:Y:S01]  /*26fd0*/  BSSY B0, `(.L_x_1760) ;  /* 0x000000b000007945 */ /* 0x000fe20003800000 */
[----:B------:R-:W1:Y:S01]  /*26fe0*/  S2R R5, SR_CgaCtaId ;  /* 0x0000000000057919 */ /* 0x000e620000008800 */
[----:B---3--:R-:W-:-:S04]  /*26ff0*/  IADD3 R0, R0, 0x1, RZ ;  /* 0x0000000100007810 */ /* 0x008fc80007ffe0ff */
        /* <DEDUP_REMOVED lines=8> */
.L_x_1924:
[----:B------:R-:W-:Y:S05]  /*27080*/  BSYNC B0 ;  /* 0x0000000000007941 */ /* 0x000fea0003800000 */
.L_x_1760:
[----:B------:R-:W-:-:S03]  /*27090*/  UMOV UR4, 0xffffffff ;  /* 0xffffffff00047882 */ /* 0x000fc60000000000 */
[----:B------:R-:W-:Y:S05]  /*270a0*/  BRA.DIV UR4, `(.L_x_1762) ;  /* 0x0000002e04087947 */ /* 0x000fea000b800000 */
[----:B------:R-:W2:Y:S02]  /*270b0*/  S2R R2, SR_TID.X ;  /* 0x0000000000027919 */ /* 0x000ea40000002100 */
[----:B--2---:R-:W-:-:S04]  /*270c0*/  SHF.R.U32.HI R2, RZ, 0x5, R2 ;  /* 0x00000005ff027819 */ /* 0x004fc80000011602 */
[----:B------:R-:W-:-:S05]  /*270d0*/  LOP3.LUT R2, R2, 0x3, RZ, 0xc0, !PT ;  /* 0x0000000302027812 */ /* 0x000fca00078ec0ff */
[----:B------:R2:W3:Y:S02]  /*270e0*/  SHFL.IDX PT, R14, R2, RZ, 0x1f ;  /* 0x00001fff020e7589 */ /* 0x0004e400000e0000 */
.L_x_1927:
[----:B---3--:R-:W-:-:S13]  /*270f0*/  ISETP.NE.AND P0, PT, R14, RZ, PT ;  /* 0x000000ff0e00720c */ /* 0x008fda0003f05270 */
[----:B------:R-:W-:Y:S05]  /*27100*/  @P0 BRA `(.L_x_1336) ;  /* 0x0000000000940947 */ /* 0x000fea0003800000 */
[----:B------:R-:W-:-:S03]  /*27110*/  UMOV UR4, 0xffffffff ;  /* 0xffffffff00047882 */ /* 0x000fc60000000000 */
[----:B------:R-:W-:Y:S05]  /*27120*/  BRA.DIV UR4, `(.L_x_1763) ;  /* 0x0000002e041c7947 */ /* 0x000fea000b800000 */
[----:B------:R-:W-:-:S13]  /*27130*/  ELECT P6, URZ, PT ;  /* 0x00000000003f782f */ /* 0x000fda00038c0000 */
.L_x_1930:
[----:B------:R-:W-:Y:S05]  /*27140*/  @!P6 BRA `(.L_x_1336) ;  /* 0x000000000084e947 */ /* 0x000fea0003800000 */
[----:B--2---:R-:W2:Y:S02]  /*27150*/  LDL.LU R2, [R1+0x2c] ;  /* 0x00002c0001027983 */ /* 0x004ea40000300800 */
[----:B--2---:R-:W-:-:S04]  /*27160*/  LOP3.LUT R2, R2, 0x2, RZ, 0xfc, !PT ;  /* 0x0000000202027812 */ /* 0x004fc800078efcff */
[----:B------:R-:W-:-:S13]  /*27170*/  ISETP.NE.AND P2, PT, R2, 0x3, PT ;  /* 0x000000030200780c */ /* 0x000fda0003f45270 */
[----:B------:R-:W-:Y:S05]  /*27180*/  @!P2 BRA `(.L_x_1764) ;  /* 0x000000000004a947 */ /* 0x000fea0003800000 */
[----:B------:R-:W-:Y:S01]  /*27190*/  BPT.TRAP 0x1 ;  /* 0x000000040000795c */ /* 0x000fe20000300000 */
.L_x_1764:
[----:B-1----:R-:W2:Y:S04]  /*271a0*/  LDL R3, [R1] ;  /* 0x0000000001037983 */ /* 0x002ea80000100800 */
[----:B------:R-:W3:Y:S01]  /*271b0*/  LDL.LU R7, [R1+0x8] ;  /* 0x0000080001077983 */ /* 0x000ee20000300800 */
[----:B------:R-:W-:-:S05]  /*271c0*/  VIADD R2, R0, 0x30840 ;  /* 0x0003084000027836 */ /* 0x000fca0000000000 */
[C---:B--2---:R-:W-:Y:S01]  /*271d0*/  LEA R6, R3.reuse, R2, 0x3 ;  /* 0x0000000203067211 */ /* 0x044fe200078e18ff */
        /* <DEDUP_REMOVED lines=10> */
.L_x_1931:
[----:B------:R-:W2:Y:S02]  /*27280*/  SYNCS.PHASECHK.TRANS64.TRYWAIT P0, [R7+URZ], R2 ;  /* 0x00000002070075a7 */ /* 0x000ea4000800017f */
[----:B--2---:R-:W-:Y:S05]  /*27290*/  @!P0 BRA `(.L_x_1766) ;  /* 0x0000002800f48947 */ /* 0x004fea0003800000 */
.L_x_1932:
[----:B------:R-:W-:Y:S05]  /*272a0*/  @!P2 BRA `(.L_x_1767) ;  /* 0x000000000004a947 */ /* 0x000fea0003800000 */
[----:B------:R-:W-:Y:S01]  /*272b0*/  BPT.TRAP 0x1 ;  /* 0x000000040000795c */ /* 0x000fe20000300000 */
.L_x_1767:
[----:B------:R-:W3:Y:S01]  /*272c0*/  LDL.LU R4, [R1] ;  /* 0x0000000001047983 */ /* 0x000ee20000300800 */
[----:B------:R-:W-:-:S05]  /*272d0*/  IADD3 R0, R0, 0x30860, RZ ;  /* 0x0003086000007810 */ /* 0x000fca0007ffe0ff */
[----:B---3--:R-:W-:-:S04]  /*272e0*/  IMAD R4, R4, 0x8, R0 ;  /* 0x0000000804047824 */ /* 0x008fc800078e0200 */
[----:B------:R-:W3:Y:S02]  /*272f0*/  SYNCS.PHASECHK.TRANS64.TRYWAIT P0, [R4+URZ], R5 ;  /* 0x00000005040075a7 */ /* 0x000ee4000800017f */
[----:B---3--:R-:W-:Y:S05]  /*27300*/  @!P0 BRA `(.L_x_1768) ;  /* 0x0000002800ec8947 */ /* 0x008fea0003800000 */
.L_x_1933:
[----:B------:R-:W-:-:S07]  /*27310*/  IMAD R3, R3, 0x8, R0 ;  /* 0x0000000803037824 */ /* 0x000fce00078e0200 */
.L_x_1769:
[----:B----4-:R4:W0:Y:S02]  /*27320*/  SYNCS.PHASECHK.TRANS64.TRYWAIT P0, [R3+URZ], R2 ;  /* 0x00000002030075a7 */ /* 0x010824000800017f */
[----:B0-----:R-:W-:Y:S05]  /*27330*/  @!P0 NANOSLEEP.SYNCS 0x989680 ;  /* 0x009896800000895d */ /* 0x001fea0003900000 */
[----:B------:R-:W0:Y:S02]  /*27340*/  @!P0 SYNCS.PHASECHK.TRANS64 P0, [R3+URZ], R2 ;  /* 0x00000002030085a7 */ /* 0x000e24000800007f */
[----:B0-----:R-:W-:Y:S05]  /*27350*/  @!P0 BRA `(.L_x_1769) ;  /* 0xfffffffc00f08947 */ /* 0x001fea000383ffff */
.L_x_1336:
[----:B------:R-:W-:Y:S05]  /*27360*/  BSYNC B7 ;  /* 0x0000000000077941 */ /* 0x000fea0003800000 */
.L_x_1333:
[----:B------:R-:W-:Y:S05]  /*27370*/  EXIT ;  /* 0x000000000000794d */ /* 0x000fea0003800000 */
.L_x_1362:
[----:B0-----:R0:W1:Y:S02]  /*27380*/  SYNCS.PHASECHK.TRANS64.TRYWAIT P5, [R98+URZ+0x30890], R109 ;  /* 0x0308906d620075a7 */ /* 0x00106400080a017f */
[----:B-1----:R-:W-:Y:S05]  /*27390*/  @!P5 NANOSLEEP.SYNCS 0x989680 ;  /* 0x009896800000d95d */ /* 0x002fea0003900000 */
[----:B------:R-:W1:Y:S02]  /*273a0*/  @!P5 SYNCS.PHASECHK.TRANS64 P5, [R98+URZ+0x30890], R109 ;  /* 0x0308906d6200d5a7 */ /* 0x000e6400080a007f */
[----:B-1----:R-:W-:Y:S05]  /*273b0*/  @!P5 BRA `(.L_x_1362) ;  /* 0xfffffffc00f0d947 */ /* 0x002fea000383ffff */
[----:B------:R-:W-:Y:S05]  /*273c0*/  BRA `(.L_x_1770) ;  /* 0xfffffdc000a47947 */ /* 0x000fea000383ffff */
.L_x_1400:
[----:B0-----:R0:W1:Y:S02]  /*273d0*/  SYNCS.PHASECHK.TRANS64.TRYWAIT P5, [R98+URZ+0x30890], R109 ;  /* 0x0308906d620075a7 */ /* 0x00106400080a017f */
[----:B-1----:R-:W-:Y:S05]  /*273e0*/  @!P5 NANOSLEEP.SYNCS 0x989680 ;  /* 0x009896800000d95d */ /* 0x002fea0003900000 */
[----:B------:R-:W1:Y:S02]  /*273f0*/  @!P5 SYNCS.PHASECHK.TRANS64 P5, [R98+URZ+0x30890], R109 ;  /* 0x0308906d6200d5a7 */ /* 0x000e6400080a007f */
[----:B-1----:R-:W-:Y:S05]  /*27400*/  @!P5 BRA `(.L_x_1400) ;  /* 0xfffffffc00f0d947 */ /* 0x002fea000383ffff */
[----:B------:R-:W-:Y:S05]  /*27410*/  BRA `(.L_x_1771) ;  /* 0xfffffde400547947 */ /* 0x000fea000383ffff */
.L_x_1417:
[----:B0-----:R0:W1:Y:S02]  /*27420*/  SYNCS.PHASECHK.TRANS64.TRYWAIT P0, [R98+URZ+0x30890], R109 ;  /* 0x0308906d620075a7 */ /* 0x001064000800017f */
[----:B-1----:R-:W-:Y:S05]  /*27430*/  @!P0 NANOSLEEP.SYNCS 0x989680 ;  /* 0x009896800000895d */ /* 0x002fea0003900000 */
[----:B------:R-:W1:Y:S02]  /*27440*/  @!P0 SYNCS.PHASECHK.TRANS64 P0, [R98+URZ+0x30890], R109 ;  /* 0x0308906d620085a7 */ /* 0x000e64000800007f */
[----:B-1----:R-:W-:Y:S05]  /*27450*/  @!P0 BRA `(.L_x_1417) ;  /* 0xfffffffc00f08947 */ /* 0x002fea000383ffff */
[----:B------:R-:W-:Y:S05]  /*27460*/  BRA `(.L_x_1772) ;  /* 0xfffffe04009c7947 */ /* 0x000fea000383ffff */
.L_x_1423:
[----:B-1----:R1:W2:Y:S02]  /*27470*/  SYNCS.PHASECHK.TRANS64.TRYWAIT P1, [R98+URZ+0x308b0], R109 ;  /* 0x0308b06d620075a7 */ /* 0x0022a4000802017f */
[----:B--2---:R-:W-:Y:S05]  /*27480*/  @!P1 NANOSLEEP.SYNCS 0x989680 ;  /* 0x009896800000995d */ /* 0x004fea0003900000 */
[----:B------:R-:W2:Y:S02]  /*27490*/  @!P1 SYNCS.PHASECHK.TRANS64 P1, [R98+URZ+0x308b0], R109 ;  /* 0x0308b06d620095a7 */ /* 0x000ea4000802007f */
[----:B--2---:R-:W-:Y:S05]  /*274a0*/  @!P1 BRA `(.L_x_1423) ;  /* 0xfffffffc00f09947 */ /* 0x004fea000383ffff */
[----:B------:R-:W-:Y:S05]  /*274b0*/  BRA `(.L_x_1773) ;  /* 0xfffffe0800807947 */ /* 0x000fea000383ffff */
.L_x_1459:
[----:B------:R-:W-:Y:S01]  /*274c0*/  BSSY B1, `(.L_x_1774) ;  /* 0x0000008000017945 */ /* 0x000fe20003800000 */
[----:B------:R-:W-:Y:S01]  /*274d0*/  MOV R13, R5 ;  /* 0x00000005000d7202 */ /* 0x000fe20000000f00 */
[----:B------:R-:W-:Y:S01]  /*274e0*/  IMAD.MOV.U32 R12, RZ, RZ, RZ ;  /* 0x000000ffff0c7224 */ /* 0x000fe200078e00ff */
[----:B------:R-:W-:Y:S01]  /*274f0*/  MOV R15, 0xffffffff ;  /* 0xffffffff000f7802 */ /* 0x000fe20000000f00 */
[----:B------:R-:W-:-:S07]  /*27500*/  IMAD.MOV.U32 R11, RZ, RZ, 0x181f ;  /* 0x0000181fff0b7424 */ /* 0x000fce00078e00ff */
[----:B-----5:R-:W-:Y:S05]  /*27510*/  WARPSYNC.COLLECTIVE R15, `(.L_x_1775) ;  /* 0x000000000f087348 */ /* 0x020fea0003c00000 */
[----:B------:R0:W1:Y:S02]  /*27520*/  SHFL.IDX P6, R14, R13, R12, R11 ;  /* 0x0000000c0d0e7389 */ /* 0x00006400000c000b */
[----:B01---5:R-:W-:Y:S01]  /*27530*/  ENDCOLLECTIVE ;  /* 0x000000000000791b */ /* 0x023fe20003800000 */
.L_x_1775:
[----:B------:R-:W-:Y:S05]  /*27540*/  BSYNC B1 ;  /* 0x0000000000017941 */ /* 0x000fea0003800000 */
.L_x_1774:
[----:B------:R-:W-:Y:S05]  /*27550*/  BRA `(.L_x_1776) ;  /* 0xfffffe30007c7947 */ /* 0x000fea000383ffff */
.L_x_1460:
[----:B------:R-:W-:Y:S01]  /*27560*/  BSSY B1, `(.L_x_1777) ;  /* 0x0000008000017945 */ /* 0x000fe20003800000 */
[----:B------:R-:W-:Y:S01]  /*27570*/  IMAD.MOV.U32 R13, RZ, RZ, R4 ;  /* 0x000000ffff0d7224 */ /* 0x000fe200078e0004 */
[----:B------:R-:W-:Y:S01]  /*27580*/  MOV R11, 0x181f ;  /* 0x0000181f000b7802 */ /* 0x000fe20000000f00 */
[----:B------:R-:W-:Y:S02]  /*27590*/  IMAD.MOV.U32 R12, RZ, RZ, RZ ;  /* 0x000000ffff0c7224 */ /* 0x000fe400078e00ff */
[----:B------:R-:W-:-:S07]  /*275a0*/  IMAD.MOV.U32 R15, RZ, RZ, -0x1 ;  /* 0xffffffffff0f7424 */ /* 0x000fce00078e00ff */
[----:B-----5:R-:W-:Y:S05]  /*275b0*/  WARPSYNC.COLLECTIVE R15, `(.L_x_1778) ;  /* 0x000000000f087348 */ /* 0x020fea0003c00000 */
[----:B------:R0:W1:Y:S02]  /*275c0*/  SHFL.IDX P6, R14, R13, R12, R11 ;  /* 0x0000000c0d0e7389 */ /* 0x00006400000c000b */
[----:B01---5:R-:W-:Y:S01]  /*275d0*/  ENDCOLLECTIVE ;  /* 0x000000000000791b */ /* 0x023fe20003800000 */
.L_x_1778:
[----:B------:R-:W-:Y:S05]  /*275e0*/  BSYNC B1 ;  /* 0x0000000000017941 */ /* 0x000fea0003800000 */
.L_x_1777:
[----:B------:R-:W-:Y:S05]  /*275f0*/  BRA `(.L_x_1779) ;  /* 0xfffffe30005c7947 */ /* 0x000fea000383ffff */
.L_x_1461:
[----:B------:R-:W-:Y:S01]  /*27600*/  BSSY B1, `(.L_x_1780) ;  /* 0x0000008000017945 */ /* 0x000fe20003800000 */
[----:B------:R-:W-:Y:S01]  /*27610*/  IMAD.MOV.U32 R13, RZ, RZ, R3 ;  /* 0x000000ffff0d7224 */ /* 0x000fe200078e0003 */
[----:B------:R-:W-:Y:S01]  /*27620*/  MOV R12, RZ ;  /* 0x000000ff000c7202 */ /* 0x000fe20000000f00 */
[----:B------:R-:W-:Y:S02]  /*27630*/  IMAD.MOV.U32 R11, RZ, RZ, 0x181f ;  /* 0x0000181fff0b7424 */ /* 0x000fe400078e00ff */
[----:B------:R-:W-:-:S07]  /*27640*/  IMAD.MOV.U32 R15, RZ, RZ, -0x1 ;  /* 0xffffffffff0f7424 */ /* 0x000fce00078e00ff */
[----:B-----5:R-:W-:Y:S05]  /*27650*/  WARPSYNC.COLLECTIVE R15, `(.L_x_1781) ;  /* 0x000000000f087348 */ /* 0x020fea0003c00000 */
[----:B------:R0:W1:Y:S02]  /*27660*/  SHFL.IDX P6, R14, R13, R12, R11 ;  /* 0x0000000c0d0e7389 */ /* 0x00006400000c000b */
[----:B01---5:R-:W-:Y:S01]  /*27670*/  ENDCOLLECTIVE ;  /* 0x000000000000791b */ /* 0x023fe20003800000 */
.L_x_1781:
[----:B------:R-:W-:Y:S05]  /*27680*/  BSYNC B1 ;  /* 0x0000000000017941 */ /* 0x000fea0003800000 */
.L_x_1780:
[----:B------:R-:W-:Y:S05]  /*27690*/  BRA `(.L_x_1782) ;  /* 0xfffffe30003c7947 */ /* 0x000fea000383ffff */
.L_x_1462:
        /* <DEDUP_REMOVED lines=8> */
.L_x_1784:
[----:B------:R-:W-:Y:S05]  /*27720*/  BSYNC B1 ;  /* 0x0000000000017941 */ /* 0x000fea0003800000 */
.L_x_1783:
[----:B------:R-:W-:Y:S05]  /*27730*/  BRA `(.L_x_1785) ;  /* 0xfffffe30001c7947 */ /* 0x000fea000383ffff */
.L_x_1463:
[----:B------:R-:W-:Y:S01]  /*27740*/  BSSY B1, `(.L_x_1786) ;  /* 0x0000008000017945 */ /* 0x000fe20003800000 */
[----:B------:R-:W-:Y:S01]  /*27750*/  IMAD.MOV.U32 R13, RZ, RZ, R5 ;  /* 0x000000ffff0d7224 */ /* 0x000fe200078e0005 */
[----:B------:R-:W-:Y:S01]  /*27760*/  MOV R11, 0x181f ;  /* 0x0000181f000b7802 */ /* 0x000fe20000000f00 */
[----:B------:R-:W-:Y:S02]  /*27770*/  IMAD.MOV.U32 R12, RZ, RZ, 0x1 ;  /* 0x00000001ff0c7424 */ /* 0x000fe400078e00ff */
[----:B------:R-:W-:-:S07]  /*27780*/  IMAD.MOV.U32 R15, RZ, RZ, -0x1 ;  /* 0xffffffffff0f7424 */ /* 0x000fce00078e00ff */
[----:B-----5:R-:W-:Y:S05]  /*27790*/  WARPSYNC.COLLECTIVE R15, `(.L_x_1787) ;  /* 0x000000000f087348 */ /* 0x020fea0003c00000 */
[----:B------:R0:W1:Y:S02]  /*277a0*/  SHFL.IDX P6, R14, R13, R12, R11 ;  /* 0x0000000c0d0e7389 */ /* 0x00006400000c000b */
[----:B01---5:R-:W-:Y:S01]  /*277b0*/  ENDCOLLECTIVE ;  /* 0x000000000000791b */ /* 0x023fe20003800000 */
.L_x_1787:
[----:B------:R-:W-:Y:S05]  /*277c0*/  BSYNC B1 ;  /* 0x0000000000017941 */ /* 0x000fea0003800000 */
.L_x_1786:
[----:B------:R-:W-:Y:S05]  /*277d0*/  BRA `(.L_x_1788) ;  /* 0xfffffe2c00fc7947 */ /* 0x000fea000383ffff */
.L_x_1464:
        /* <DEDUP_REMOVED lines=8> */
.L_x_1790:
[----:B------:R-:W-:Y:S05]  /*27860*/  BSYNC B1 ;  /* 0x0000000000017941 */ /* 0x000fea0003800000 */
.L_x_1789:
[----:B------:R-:W-:Y:S05]  /*27870*/  BRA `(.L_x_1791) ;  /* 0xfffffe2c00dc7947 */ /* 0x000fea000383ffff */
.L_x_1465:
[----:B------:R-:W-:Y:S01]  /*27880*/  BSSY B1, `(.L_x_1792) ;  /* 0x0000008000017945 */ /* 0x000fe20003800000 */
[----:B------:R-:W-:Y:S01]  /*27890*/  MOV R13, R3 ;  /* 0x00000003000d7202 */ /* 0x000fe20000000f00 */
[----:B------:R-:W-:Y:S01]  /*278a0*/  IMAD.MOV.U32 R12, RZ, RZ, 0x1 ;  /* 0x00000001ff0c7424 */ /* 0x000fe200078e00ff */
[----:B------:R-:W-:Y:S01]  /*278b0*/  MOV R15, 0xffffffff ;  /* 0xffffffff000f7802 */ /* 0x000fe20000000f00 */
[----:B------:R-:W-:-:S07]  /*278c0*/  IMAD.MOV.U32 R11, RZ, RZ, 0x181f ;  /* 0x0000181fff0b7424 */ /* 0x000fce00078e00ff */
[----:B-----5:R-:W-:Y:S05]  /*278d0*/  WARPSYNC.COLLECTIVE R15, `(.L_x_1793) ;  /* 0x000000000f087348 */ /* 0x020fea0003c00000 */
[----:B------:R0:W1:Y:S02]  /*278e0*/  SHFL.IDX P6, R14, R13, R12, R11 ;  /* 0x0000000c0d0e7389 */ /* 0x00006400000c000b */
[----:B01---5:R-:W-:Y:S01]  /*278f0*/  ENDCOLLECTIVE ;  /* 0x000000000000791b */ /* 0x023fe20003800000 */
.L_x_1793:
[----:B------:R-:W-:Y:S05]  /*27900*/  BSYNC B1 ;  /* 0x0000000000017941 */ /* 0x000fea0003800000 */
.L_x_1792:
[----:B------:R-:W-:Y:S05]  /*27910*/  BRA `(.L_x_1794) ;  /* 0xfffffe2c00bc7947 */ /* 0x000fea000383ffff */
.L_x_1466:
        /* <DEDUP_REMOVED lines=8> */
.L_x_1796:
[----:B------:R-:W-:Y:S05]  /*279a0*/  BSYNC B1 ;  /* 0x0000000000017941 */ /* 0x000fea0003800000 */
.L_x_1795:
[----:B------:R-:W-:Y:S05]  /*279b0*/  BRA `(.L_x_1797) ;  /* 0xfffffe2c009c7947 */ /* 0x000fea000383ffff */
.L_x_1467:
        /* <DEDUP_REMOVED lines=8> */
.L_x_1799:
[----:B------:R-:W-:Y:S05]  /*27a40*/  BSYNC B1 ;  /* 0x0000000000017941 */ /* 0x000fea0003800000 */
.L_x_1798:
[----:B------:R-:W-:Y:S05]  /*27a50*/  BRA `(.L_x_1800) ;  /* 0xfffffe2c007c7947 */ /* 0x000fea000383ffff */
.L_x_1468:
        /* <DEDUP_REMOVED lines=8> */
.L_x_1802:
[----:B------:R-:W-:Y:S05]  /*27ae0*/  BSYNC B1 ;  /* 0x0000000000017941 */ /* 0x000fea0003800000 */
.L_x_1801:
[----:B------:R-:W-:Y:S05]  /*27af0*/  BRA `(.L_x_1803) ;  /* 0xfffffe2c005c7947 */ /* 0x000fea000383ffff */
.L_x_1469:
        /* <DEDUP_REMOVED lines=8> */
.L_x_1805:
[----:B------:R-:W-:Y:S05]  /*27b80*/  BSYNC B1 ;  /* 0x0000000000017941 */ /* 0x000fea0003800000 */
.L_x_1804:
[----:B------:R-:W-:Y:S05]  /*27b90*/  BRA `(.L_x_1806) ;  /* 0xfffffe2c003c7947 */ /* 0x000fea000383ffff */
.L_x_1470:
        /* <DEDUP_REMOVED lines=8> */
.L_x_1808:
[----:B------:R-:W-:Y:S05]  /*27c20*/  BSYNC B1 ;  /* 0x0000000000017941 */ /* 0x000fea0003800000 */
.L_x_1807:
[----:B------:R-:W-:Y:S05]  /*27c30*/  BRA `(.L_x_1809) ;  /* 0xfffffe2c001c7947 */ /* 0x000fea000383ffff */
.L_x_1471:
        /* <DEDUP_REMOVED lines=8> */
.L_x_1811:
[----:B------:R-:W-:Y:S05]  /*27cc0*/  BSYNC B1 ;  /* 0x0000000000017941 */ /* 0x000fea0003800000 */
.L_x_1810:
[----:B------:R-:W-:Y:S05]  /*27cd0*/  BRA `(.L_x_1812) ;  /* 0xfffffe2800fc7947 */ /* 0x000fea000383ffff */
.L_x_1472:
        /* <DEDUP_REMOVED lines=8> */
.L_x_1814:
[----:B------:R-:W-:Y:S05]  /*27d60*/  BSYNC B1 ;  /* 0x0000000000017941 */ /* 0x000fea0003800000 */
.L_x_1813:
[----:B------:R-:W-:Y:S05]  /*27d70*/  BRA `(.L_x_1815) ;  /* 0xfffffe2800e07947 */ /* 0x000fea000383ffff */
.L_x_1473:
        /* <DEDUP_REMOVED lines=8> */
.L_x_1817:
[----:B------:R-:W-:Y:S05]  /*27e00*/  BSYNC B1 ;  /* 0x0000000000017941 */ /* 0x000fea0003800000 */
.L_x_1816:
[----:B------:R-:W-:Y:S05]  /*27e10*/  BRA `(.L_x_1818) ;  /* 0xfffffe2800c47947 */ /* 0x000fea000383ffff */
.L_x_1474:
        /* <DEDUP_REMOVED lines=8> */
.L_x_1820:
[----:B------:R-:W-:Y:S05]  /*27ea0*/  BSYNC B1 ;  /* 0x0000000000017941 */ /* 0x000fea0003800000 */
.L_x_1819:
[----:B------:R-:W-:Y:S05]  /*27eb0*/  BRA `(.L_x_1821) ;  /* 0xfffffe2800a87947 */ /* 0x000fea000383ffff */
.L_x_1476:
[----:B0-----:R0:W1:Y:S02]  /*27ec0*/  SYNCS.PHASECHK.TRANS64.TRYWAIT P4, [R16+URZ+0x30800], R5 ;  /* 0x03080005100075a7 */ /* 0x001064000808017f */
[----:B-1----:R-:W-:Y:S05]  /*27ed0*/  @!P4 NANOSLEEP.SYNCS 0x989680 ;  /* 0x009896800000c95d */ /* 0x002fea0003900000 */
[----:B------:R-:W1:Y:S02]  /*27ee0*/  @!P4 SYNCS.PHASECHK.TRANS64 P4, [R16+URZ+0x30800], R5 ;  /* 0x030800051000c5a7 */ /* 0x000e64000808007f */
[----:B-1----:R-:W-:Y:S05]  /*27ef0*/  @!P4 BRA `(.L_x_1476) ;  /* 0xfffffffc00f0c947 */ /* 0x002fea000383ffff */
[----:B------:R-:W-:Y:S05]  /*27f00*/  BRA `(.L_x_1822) ;  /* 0xfffffe2c000c7947 */ /* 0x000fea000383ffff */
.L_x_1516:
[----:B------:R-:W-:Y:S01]  /*27f10*/  BSSY B1, `(.L_x_1823) ;  /* 0x0000008000017945 */ /* 0x000fe20003800000 */
[----:B------:R-:W-:Y:S01]  /*27f20*/  IMAD.MOV.U32 R13, RZ, RZ, R9 ;  /* 0x000000ffff0d7224 */ /* 0x000fe200078e0009 */
[----:B------:R-:W-:Y:S01]  /*27f30*/  MOV R11, 0x181f ;  /* 0x0000181f000b7802 */ /* 0x000fe20000000f00 */
[----:B------:R-:W-:Y:S02]  /*27f40*/  IMAD.MOV.U32 R12, RZ, RZ, RZ ;  /* 0x000000ffff0c7224 */ /* 0x000fe400078e00ff */
[----:B------:R-:W-:-:S07]  /*27f50*/  IMAD.MOV.U32 R15, RZ, RZ, -0x1 ;  /* 0xffffffffff0f7424 */ /* 0x000fce00078e00ff */
[----:B------:R-:W-:Y:S05]  /*27f60*/  WARPSYNC.COLLECTIVE R15, `(.L_x_1824) ;  /* 0x000000000f087348 */ /* 0x000fea0003c00000 */
[----:B------:R0:W1:Y:S02]  /*27f70*/  SHFL.IDX P6, R14, R13, R12, R11 ;  /* 0x0000000c0d0e7389 */ /* 0x00006400000c000b */
[----:B01----:R-:W-:Y:S01]  /*27f80*/  ENDCOLLECTIVE ;  /* 0x000000000000791b */ /* 0x003fe20003800000 */
.L_x_1824:
[----:B------:R-:W-:Y:S05]  /*27f90*/  BSYNC B1 ;  /* 0x0000000000017941 */ /* 0x000fea0003800000 */
.L_x_1823:
[----:B------:R-:W-:Y:S05]  /*27fa0*/  BRA `(.L_x_1825) ;  /* 0xfffffe6c00047947 */ /* 0x000fea000383ffff */
.L_x_1517:
[----:B------:R-:W-:Y:S01]  /*27fb0*/  BSSY B1, `(.L_x_1826) ;  /* 0x0000008000017945 */ /* 0x000fe20003800000 */
[----:B------:R-:W-:Y:S01]  /*27fc0*/  IMAD.MOV.U32 R13, RZ, RZ, R8 ;  /* 0x000000ffff0d7224 */ /* 0x000fe200078e0008 */
[----:B------:R-:W-:Y:S01]  /*27fd0*/  MOV R12, RZ ;  /* 0x000000ff000c7202 */ /* 0x000fe20000000f00 */
[----:B------:R-:W-:Y:S02]  /*27fe0*/  IMAD.MOV.U32 R11, RZ, RZ, 0x181f ;  /* 0x0000181fff0b7424 */ /* 0x000fe400078e00ff */
[----:B------:R-:W-:-:S07]  /*27ff0*/  IMAD.MOV.U32 R15, RZ, RZ, -0x1 ;  /* 0xffffffffff0f7424 */ /* 0x000fce00078e00ff */
[----:B------:R-:W-:Y:S05]  /*28000*/  WARPSYNC.COLLECTIVE R15, `(.L_x_1827) ;  /* 0x000000000f087348 */ /* 0x000fea0003c00000 */
[----:B------:R0:W1:Y:S02]  /*28010*/  SHFL.IDX P6, R14, R13, R12, R11 ;  /* 0x0000000c0d0e7389 */ /* 0x00006400000c000b */
[----:B01----:R-:W-:Y:S01]  /*28020*/  ENDCOLLECTIVE ;  /* 0x000000000000791b */ /* 0x003fe20003800000 */
.L_x_1827:
[----:B------:R-:W-:Y:S05]  /*28030*/  BSYNC B1 ;  /* 0x0000000000017941 */ /* 0x000fea0003800000 */
.L_x_1826:
[----:B------:R-:W-:Y:S05]  /*28040*/  BRA `(.L_x_1828) ;  /* 0xfffffe6800e47947 */ /* 0x000fea000383ffff */
.L_x_1518:
[----:B------:R-:W-:Y:S01]  /*28050*/  BSSY B1, `(.L_x_1829) ;  /* 0x0000008000017945 */ /* 0x000fe20003800000 */
[----:B------:R-:W-:Y:S01]  /*28060*/  MOV R13, R3 ;  /* 0x00000003000d7202 */ /* 0x000fe20000000f00 */
[----:B------:R-:W-:Y:S01]  /*28070*/  IMAD.MOV.U32 R12, RZ, RZ, RZ ;  /* 0x000000ffff0c7224 */ /* 0x000fe200078e00ff */
[----:B------:R-:W-:Y:S01]  /*28080*/  MOV R15, 0xffffffff ;  /* 0xffffffff000f7802 */ /* 0x000fe20000000f00 */
[----:B------:R-:W-:-:S07]  /*28090*/  IMAD.MOV.U32 R11, RZ, RZ, 0x181f ;  /* 0x0000181fff0b7424 */ /* 0x000fce00078e00ff */
[----:B------:R-:W-:Y:S05]  /*280a0*/  WARPSYNC.COLLECTIVE R15, `(.L_x_1830) ;  /* 0x000000000f087348 */ /* 0x000fea0003c00000 */
[----:B------:R0:W1:Y:S02]  /*280b0*/  SHFL.IDX P6, R14, R13, R12, R11 ;  /* 0x0000000c0d0e7389 */ /* 0x00006400000c000b */
[----:B01----:R-:W-:Y:S01]  /*280c0*/  ENDCOLLECTIVE ;  /* 0x000000000000791b */ /* 0x003fe20003800000 */
.L_x_1830:
[----:B------:R-:W-:Y:S05]  /*280d0*/  BSYNC B1 ;  /* 0x0000000000017941 */ /* 0x000fea0003800000 */
.L_x_1829:
[----:B------:R-:W-:Y:S05]  /*280e0*/  BRA `(.L_x_1831) ;  /* 0xfffffe6800c47947 */ /* 0x000fea000383ffff */
.L_x_1519:
        /* <DEDUP_REMOVED lines=8> */
.L_x_1833:
[----:B------:R-:W-:Y:S05]  /*28170*/  BSYNC B1 ;  /* 0x0000000000017941 */ /* 0x000fea0003800000 */
.L_x_1832:
[----:B------:R-:W-:Y:S05]  /*28180*/  BRA `(.L_x_1834) ;  /* 0xfffffe6800a47947 */ /* 0x000fea000383ffff */
.L_x_1520:
[----:B------:R-:W-:Y:S01]  /*28190*/  BSSY B1, `(.L_x_1835) ;  /* 0x0000008000017945 */ /* 0x000fe20003800000 */
[----:B------:R-:W-:Y:S01]  /*281a0*/  IMAD.MOV.U32 R13, RZ, RZ, R9 ;  /* 0x000000ffff0d7224 */ /* 0x000fe200078e0009 */
[----:B------:R-:W-:Y:S01]  /*281b0*/  MOV R12, 0x1 ;  /* 0x00000001000c7802 */ /* 0x000fe20000000f00 */
[----:B------:R-:W-:Y:S02]  /*281c0*/  IMAD.MOV.U32 R11, RZ, RZ, 0x181f ;  /* 0x0000181fff0b7424 */ /* 0x000fe400078e00ff */
[----:B------:R-:W-:-:S07]  /*281d0*/  IMAD.MOV.U32 R15, RZ, RZ, -0x1 ;  /* 0xffffffffff0f7424 */ /* 0x000fce00078e00ff */
[----:B------:R-:W-:Y:S05]  /*281e0*/  WARPSYNC.COLLECTIVE R15, `(.L_x_1836) ;  /* 0x000000000f087348 */ /* 0x000fea0003c00000 */
[----:B------:R0:W1:Y:S02]  /*281f0*/  SHFL.IDX P6, R14, R13, R12, R11 ;  /* 0x0000000c0d0e7389 */ /* 0x00006400000c000b */
[----:B01----:R-:W-:Y:S01]  /*28200*/  ENDCOLLECTIVE ;  /* 0x000000000000791b */ /* 0x003fe20003800000 */
.L_x_1836:
[----:B------:R-:W-:Y:S05]  /*28210*/  BSYNC B1 ;  /* 0x0000000000017941 */ /* 0x000fea0003800000 */
.L_x_1835:
[----:B------:R-:W-:Y:S05]  /*28220*/  BRA `(.L_x_1837) ;  /* 0xfffffe6800847947 */ /* 0x000fea000383ffff */
.L_x_1521:
[----:B------:R-:W-:Y:S01]  /*28230*/  BSSY B1, `(.L_x_1838) ;  /* 0x0000008000017945 */ /* 0x000fe20003800000 */
[----:B------:R-:W-:Y:S01]  /*28240*/  MOV R13, R8 ;  /* 0x00000008000d7202 */ /* 0x000fe20000000f00 */
[----:B------:R-:W-:Y:S01]  /*28250*/  IMAD.MOV.U32 R12, RZ, RZ, 0x1 ;  /* 0x00000001ff0c7424 */ /* 0x000fe200078e00ff */
[----:B------:R-:W-:Y:S01]  /*28260*/  MOV R15, 0xffffffff ;  /* 0xffffffff000f7802 */ /* 0x000fe20000000f00 */
[----:B------:R-:W-:-:S07]  /*28270*/  IMAD.MOV.U32 R11, RZ, RZ, 0x181f ;  /* 0x0000181fff0b7424 */ /* 0x000fce00078e00ff */
[----:B------:R-:W-:Y:S05]  /*28280*/  WARPSYNC.COLLECTIVE R15, `(.L_x_1839) ;  /* 0x000000000f087348 */ /* 0x000fea0003c00000 */
[----:B------:R0:W1:Y:S02]  /*28290*/  SHFL.IDX P6, R14, R13, R12, R11 ;  /* 0x0000000c0d0e7389 */ /* 0x00006400000c000b */
[----:B01----:R-:W-:Y:S01]  /*282a0*/  ENDCOLLECTIVE ;  /* 0x000000000000791b */ /* 0x003fe20003800000 */
.L_x_1839:
[----:B------:R-:W-:Y:S05]  /*282b0*/  BSYNC B1 ;  /* 0x0000000000017941 */ /* 0x000fea0003800000 */
.L_x_1838:
[----:B------:R-:W-:Y:S05]  /*282c0*/  BRA `(.L_x_1840) ;  /* 0xfffffe6800647947 */ /* 0x000fea000383ffff */
.L_x_1522:
        /* <DEDUP_REMOVED lines=8> */
.L_x_1842:
[----:B------:R-:W-:Y:S05]  /*28350*/  BSYNC B1 ;  /* 0x0000000000017941 */ /* 0x000fea0003800000 */
.L_x_1841:
[----:B------:R-:W-:Y:S05]  /*28360*/  BRA `(.L_x_1843) ;  /* 0xfffffe6800447947 */ /* 0x000fea000383ffff */
.L_x_1523:
        /* <DEDUP_REMOVED lines=8> */
.L_x_1845:
[----:B------:R-:W-:Y:S05]  /*283f0*/  BSYNC B1 ;  /* 0x0000000000017941 */ /* 0x000fea0003800000 */
.L_x_1844:
[----:B------:R-:W-:Y:S05]  /*28400*/  BRA `(.L_x_1846) ;  /* 0xfffffe6800247947 */ /* 0x000fea000383ffff */
.L_x_1524:
        /* <DEDUP_REMOVED lines=8> */
.L_x_1848:
[----:B------:R-:W-:Y:S05]  /*28490*/  BSYNC B1 ;  /* 0x0000000000017941 */ /* 0x000fea0003800000 */
.L_x_1847:
[----:B------:R-:W-:Y:S05]  /*284a0*/  BRA `(.L_x_1849) ;  /* 0xfffffe6800047947 */ /* 0x000fea000383ffff */
.L_x_1525:
        /* <DEDUP_REMOVED lines=8> */
.L_x_1851:
[----:B------:R-:W-:Y:S05]  /*28530*/  BSYNC B1 ;  /* 0x0000000000017941 */ /* 0x000fea0003800000 */
.L_x_1850:
[----:B------:R-:W-:Y:S05]  /*28540*/  BRA `(.L_x_1852) ;  /* 0xfffffe6400e47947 */ /* 0x000fea000383ffff */
.L_x_1526:
        /* <DEDUP_REMOVED lines=8> */
.L_x_1854:
[----:B------:R-:W-:Y:S05]  /*285d0*/  BSYNC B1 ;  /* 0x0000000000017941 */ /* 0x000fea0003800000 */
.L_x_1853:
[----:B------:R-:W-:Y:S05]  /*285e0*/  BRA `(.L_x_1855) ;  /* 0xfffffe6400c47947 */ /* 0x000fea000383ffff */
.L_x_1527:
        /* <DEDUP_REMOVED lines=8> */
.L_x_1857:
[----:B------:R-:W-:Y:S05]  /*28670*/  BSYNC B1 ;  /* 0x0000000000017941 */ /* 0x000fea0003800000 */
.L_x_1856:
[----:B------:R-:W-:Y:S05]  /*28680*/  BRA `(.L_x_1858) ;  /* 0xfffffe6400a47947 */ /* 0x000fea000383ffff */
.L_x_1528:
        /* <DEDUP_REMOVED lines=8> */
.L_x_1860:
[----:B------:R-:W-:Y:S05]  /*28710*/  BSYNC B1 ;  /* 0x0000000000017941 */ /* 0x000fea0003800000 */
.L_x_1859:
[----:B------:R-:W-:Y:S05]  /*28720*/  BRA `(.L_x_1861) ;  /* 0xfffffe6400847947 */ /* 0x000fea000383ffff */
.L_x_1529:
        /* <DEDUP_REMOVED lines=8> */
.L_x_1863:
[----:B------:R-:W-:Y:S05]  /*287b0*/  BSYNC B1 ;  /* 0x0000000000017941 */ /* 0x000fea0003800000 */
.L_x_1862:
[----:B------:R-:W-:Y:S05]  /*287c0*/  BRA `(.L_x_1864) ;  /* 0xfffffe6400687947 */ /* 0x000fea000383ffff */
.L_x_1530:
        /* <DEDUP_REMOVED lines=8> */
.L_x_1866:
[----:B------:R-:W-:Y:S05]  /*28850*/  BSYNC B1 ;  /* 0x0000000000017941 */ /* 0x000fea0003800000 */
.L_x_1865:
[----:B------:R-:W-:Y:S05]  /*28860*/  BRA `(.L_x_1867) ;  /* 0xfffffe64004c7947 */ /* 0x000fea000383ffff */
.L_x_1531:
        /* <DEDUP_REMOVED lines=8> */
.L_x_1869:
[----:B------:R-:W-:Y:S05]  /*288f0*/  BSYNC B1 ;  /* 0x0000000000017941 */ /* 0x000fea0003800000 */
.L_x_1868:
[----:B------:R-:W-:Y:S05]  /*28900*/  BRA `(.L_x_1870) ;  /* 0xfffffe6400347947 */ /* 0x000fea000383ffff */
.L_x_1533:
[----:B0-----:R0:W1:Y:S02]  /*28910*/  SYNCS.PHASECHK.TRANS64.TRYWAIT P4, [R16+URZ+0x30800], R9 ;  /* 0x03080009100075a7 */ /* 0x001064000808017f */
[----:B-1----:R-:W-:Y:S05]  /*28920*/  @!P4 NANOSLEEP.SYNCS 0x989680 ;  /* 0x009896800000c95d */ /* 0x002fea0003900000 */
[----:B------:R-:W1:Y:S02]  /*28930*/  @!P4 SYNCS.PHASECHK.TRANS64 P4, [R16+URZ+0x30800], R9 ;  /* 0x030800091000c5a7 */ /* 0x000e64000808007f */
[----:B-1----:R-:W-:Y:S05]  /*28940*/  @!P4 BRA `(.L_x_1533) ;  /* 0xfffffffc00f0c947 */ /* 0x002fea000383ffff */
[----:B------:R-:W-:Y:S05]  /*28950*/  BRA `(.L_x_1871) ;  /* 0xfffffe6400987947 */ /* 0x000fea000383ffff */
.L_x_1551:
[----:B-1----:R1:W2:Y:S02]  /*28960*/  SYNCS.PHASECHK.TRANS64.TRYWAIT P2, [R5+URZ+0x30830], R0 ;  /* 0x03083000050075a7 */ /* 0x0022a4000804017f */
[----:B--2---:R-:W-:Y:S05]  /*28970*/  @!P2 NANOSLEEP.SYNCS 0x989680 ;  /* 0x009896800000a95d */ /* 0x004fea0003900000 */
[----:B------:R-:W2:Y:S02]  /*28980*/  @!P2 SYNCS.PHASECHK.TRANS64 P2, [R5+URZ+0x30830], R0 ;  /* 0x030830000500a5a7 */ /* 0x000ea4000804007f */
[----:B--2---:R-:W-:Y:S05]  /*28990*/  @!P2 BRA `(.L_x_1551) ;  /* 0xfffffffc00f0a947 */ /* 0x004fea000383ffff */
[----:B------:R-:W-:Y:S05]  /*289a0*/  BRA `(.L_x_1550) ;  /* 0xfffffe9800c47947 */ /* 0x000fea000383ffff */
.L_x_1571:
[----:B0-----:R0:W2:Y:S02]  /*289b0*/  SYNCS.PHASECHK.TRANS64.TRYWAIT P3, [R232+URZ+0x30830], R152 ;  /* 0x03083098e80075a7 */ /* 0x0010a4000806017f */
[----:B--2---:R-:W-:Y:S05]  /*289c0*/  @!P3 NANOSLEEP.SYNCS 0x989680 ;  /* 0x009896800000b95d */ /* 0x004fea0003900000 */
[----:B------:R-:W2:Y:S02]  /*289d0*/  @!P3 SYNCS.PHASECHK.TRANS64 P3, [R232+URZ+0x30830], R152 ;  /* 0x03083098e800b5a7 */ /* 0x000ea4000806007f */
[----:B--2---:R-:W-:Y:S05]  /*289e0*/  @!P3 BRA `(.L_x_1571) ;  /* 0xfffffffc00f0b947 */ /* 0x004fea000383ffff */
[----:B------:R-:W-:Y:S05]  /*289f0*/  BRA `(.L_x_1570) ;  /* 0xfffffec400247947 */ /* 0x000fea000383ffff */
.L_x_1576:
[----:B-1----:R1:W2:Y:S02]  /*28a00*/  SYNCS.PHASECHK.TRANS64.TRYWAIT P3, [R0+URZ+0x30850], R2 ;  /* 0x03085002000075a7 */ /* 0x0022a4000806017f */
[----:B--2---:R-:W-:Y:S05]  /*28a10*/  @!P3 NANOSLEEP.SYNCS 0x989680 ;  /* 0x009896800000b95d */ /* 0x004fea0003900000 */
[----:B------:R-:W2:Y:S02]  /*28a20*/  @!P3 SYNCS.PHASECHK.TRANS64 P3, [R0+URZ+0x30850], R2 ;  /* 0x030850020000b5a7 */ /* 0x000ea4000806007f */
[----:B--2---:R-:W-:Y:S05]  /*28a30*/  @!P3 BRA `(.L_x_1576) ;  /* 0xfffffffc00f0b947 */ /* 0x004fea000383ffff */
[----:B------:R-:W-:Y:S05]  /*28a40*/  BRA `(.L_x_1575) ;  /* 0xfffffed400707947 */ /* 0x000fea000383ffff */
.L_x_1596:
[----:B-1----:R1:W2:Y:S02]  /*28a50*/  SYNCS.PHASECHK.TRANS64.TRYWAIT P2, [R4+URZ+0x30830], R5 ;  /* 0x03083005040075a7 */ /* 0x0022a4000804017f */
[----:B--2---:R-:W-:Y:S05]  /*28a60*/  @!P2 NANOSLEEP.SYNCS 0x989680 ;  /* 0x009896800000a95d */ /* 0x004fea0003900000 */
[----:B------:R-:W2:Y:S02]  /*28a70*/  @!P2 SYNCS.PHASECHK.TRANS64 P2, [R4+URZ+0x30830], R5 ;  /* 0x030830050400a5a7 */ /* 0x000ea4000804007f */
[----:B--2---:R-:W-:Y:S05]  /*28a80*/  @!P2 BRA `(.L_x_1596) ;  /* 0xfffffffc00f0a947 */ /* 0x004fea000383ffff */
[----:B------:R-:W-:Y:S05]  /*28a90*/  BRA `(.L_x_1595) ;  /* 0xfffffef000547947 */ /* 0x000fea000383ffff */
.L_x_1601:
[----:B-1----:R1:W2:Y:S02]  /*28aa0*/  SYNCS.PHASECHK.TRANS64.TRYWAIT P2, [R231+URZ+0x30850], R0 ;  /* 0x03085000e70075a7 */ /* 0x0022a4000804017f */
[----:B--2---:R-:W-:Y:S05]  /*28ab0*/  @!P2 NANOSLEEP.SYNCS 0x989680 ;  /* 0x009896800000a95d */ /* 0x004fea0003900000 */
[----:B------:R-:W2:Y:S02]  /*28ac0*/  @!P2 SYNCS.PHASECHK.TRANS64 P2, [R231+URZ+0x30850], R0 ;  /* 0x03085000e700a5a7 */ /* 0x000ea4000804007f */
[----:B--2---:R-:W-:Y:S05]  /*28ad0*/  @!P2 BRA `(.L_x_1601) ;  /* 0xfffffffc00f0a947 */ /* 0x004fea000383ffff */
[----:B------:R-:W-:Y:S05]  /*28ae0*/  BRA `(.L_x_1600) ;  /* 0xffffff00009c7947 */ /* 0x000fea000383ffff */
.L_x_1609:
[----:B-1----:R1:W2:Y:S02]  /*28af0*/  SYNCS.PHASECHK.TRANS64.TRYWAIT P2, [R232+URZ+0x30830], R4 ;  /* 0x03083004e80075a7 */ /* 0x0022a4000804017f */
[----:B--2---:R-:W-:Y:S05]  /*28b00*/  @!P2 NANOSLEEP.SYNCS 0x989680 ;  /* 0x009896800000a95d */ /* 0x004fea0003900000 */
[----:B------:R-:W2:Y:S02]  /*28b10*/  @!P2 SYNCS.PHASECHK.TRANS64 P2, [R232+URZ+0x30830], R4 ;  /* 0x03083004e800a5a7 */ /* 0x000ea4000804007f */
[----:B--2---:R-:W-:Y:S05]  /*28b20*/  @!P2 BRA `(.L_x_1609) ;  /* 0xfffffffc00f0a947 */ /* 0x004fea000383ffff */
[----:B------:R-:W-:Y:S05]  /*28b30*/  BRA `(.L_x_1608) ;  /* 0xffffff10005c7947 */ /* 0x000fea000383ffff */
.L_x_1614:
[----:B-1----:R1:W2:Y:S02]  /*28b40*/  SYNCS.PHASECHK.TRANS64.TRYWAIT P2, [R0+URZ+0x30850], R2 ;  /* 0x03085002000075a7 */ /* 0x0022a4000804017f */
[----:B--2---:R-:W-:Y:S05]  /*28b50*/  @!P2 NANOSLEEP.SYNCS 0x989680 ;  /* 0x009896800000a95d */ /* 0x004fea0003900000 */
[----:B------:R-:W2:Y:S02]  /*28b60*/  @!P2 SYNCS.PHASECHK.TRANS64 P2, [R0+URZ+0x30850], R2 ;  /* 0x030850020000a5a7 */ /* 0x000ea4000804007f */
[----:B--2---:R-:W-:Y:S05]  /*28b70*/  @!P2 BRA `(.L_x_1614) ;  /* 0xfffffffc00f0a947 */ /* 0x004fea000383ffff */
[----:B------:R-:W-:Y:S05]  /*28b80*/  BRA `(.L_x_1613) ;  /* 0xffffff2000a87947 */ /* 0x000fea000383ffff */
.L_x_1628:
[----:B-1----:R1:W2:Y:S02]  /*28b90*/  SYNCS.PHASECHK.TRANS64.TRYWAIT P0, [R11+URZ+0x30850], R2 ;  /* 0x030850020b0075a7 */ /* 0x0022a4000800017f */
[----:B--2---:R-:W-:Y:S05]  /*28ba0*/  @!P0 NANOSLEEP.SYNCS 0x989680 ;  /* 0x009896800000895d */ /* 0x004fea0003900000 */
[----:B------:R-:W2:Y:S02]  /*28bb0*/  @!P0 SYNCS.PHASECHK.TRANS64 P0, [R11+URZ+0x30850], R2 ;  /* 0x030850020b0085a7 */ /* 0x000ea4000800007f */
[----:B--2---:R-:W-:Y:S05]  /*28bc0*/  @!P0 BRA `(.L_x_1628) ;  /* 0xfffffffc00f08947 */ /* 0x004fea000383ffff */
[----:B------:R-:W-:Y:S05]  /*28bd0*/  BRA `(.L_x_1627) ;  /* 0xffffff4000d47947 */ /* 0x000fea000383ffff */
.L_x_1670:
[----:B------:R-:W1:Y:S01]  /*28be0*/  S2R R11, SR_TID.X ;  /* 0x00000000000b7919 */ /* 0x000e620000002100 */
[----:B------:R-:W-:Y:S01]  /*28bf0*/  BSSY B1, `(.L_x_1872) ;  /* 0x000000a000017945 */ /* 0x000fe20003800000 */
[----:B------:R-:W-:Y:S01]  /*28c00*/  MOV R12, RZ ;  /* 0x000000ff000c7202 */ /* 0x000fe20000000f00 */
[----:B------:R-:W-:Y:S01]  /*28c10*/  IMAD.MOV.U32 R15, RZ, RZ, -0x1 ;  /* 0xffffffffff0f7424 */ /* 0x000fe200078e00ff */
[----:B-1----:R-:W-:-:S04]  /*28c20*/  SHF.R.U32.HI R11, RZ, 0x5, R11 ;  /* 0x00000005ff0b7819 */ /* 0x002fc8000001160b */
[----:B------:R-:W-:-:S05]  /*28c30*/  LOP3.LUT R11, R11, 0x3, RZ, 0xc0, !PT ;  /* 0x000000030b0b7812 */ /* 0x000fca00078ec0ff */
[----:B0-----:R-:W-:Y:S02]  /*28c40*/  IMAD.MOV.U32 R13, RZ, RZ, R11 ;  /* 0x000000ffff0d7224 */ /* 0x001fe400078e000b */
[----:B------:R-:W-:-:S07]  /*28c50*/  IMAD.MOV.U32 R11, RZ, RZ, 0x1f ;  /* 0x0000001fff0b7424 */ /* 0x000fce00078e00ff */
[----:B------:R-:W-:Y:S05]  /*28c60*/  WARPSYNC.COLLECTIVE R15, `(.L_x_1873) ;  /* 0x000000000f087348 */ /* 0x000fea0003c00000 */
[----:B------:R0:W1:Y:S02]  /*28c70*/  SHFL.IDX P6, R14, R13, R12, R11 ;  /* 0x0000000c0d0e7389 */ /* 0x00006400000c000b */
[----:B01----:R-:W-:Y:S01]  /*28c80*/  ENDCOLLECTIVE ;  /* 0x000000000000791b */ /* 0x003fe20003800000 */
.L_x_1873:
[----:B------:R-:W-:Y:S05]  /*28c90*/  BSYNC B1 ;  /* 0x0000000000017941 */ /* 0x000fea0003800000 */
.L_x_1872:
[----:B------:R-:W-:Y:S05]  /*28ca0*/  BRA `(.L_x_1874) ;  /* 0xffffff8c00e47947 */ /* 0x000fea000383ffff */
.L_x_1671:
[----:B------:R-:W-:Y:S01]  /*28cb0*/  BSSY B1, `(.L_x_1875) ;  /* 0x0000006000017945 */ /* 0x000fe20003800000 */
[----:B------:R-:W-:-:S07]  /*28cc0*/  MOV R15, 0xffffffff ;  /* 0xffffffff000f7802 */ /* 0x000fce0000000f00 */
[----:B0-----:R-:W-:Y:S05]  /*28cd0*/  WARPSYNC.COLLECTIVE R15, `(.L_x_1876) ;  /* 0x000000000f0c7348 */ /* 0x001fea0003c00000 */
[----:B------:R-:W-:Y:S02]  /*28ce0*/  ELECT P6, UR62, PT ;  /* 0x00000000003e782f */ /* 0x000fe400038c0000 */
[----:B------:R-:W-:Y:S01]  /*28cf0*/  MOV R14, UR62 ;  /* 0x0000003e000e7c02 */ /* 0x000fe20008000f00 */
[----:B0-----:R-:W-:Y:S10]  /*28d00*/  ENDCOLLECTIVE ;  /* 0x000000000000791b */ /* 0x001ff40003800000 */
.L_x_1876:
[----:B------:R-:W-:Y:S05]  /*28d10*/  BSYNC B1 ;  /* 0x0000000000017941 */ /* 0x000fea0003800000 */
.L_x_1875:
[----:B------:R-:W-:Y:S05]  /*28d20*/  BRA `(.L_x_1877) ;  /* 0xffffff8c00d07947 */ /* 0x000fea000383ffff */
.L_x_1673:
[----:B-1----:R1:W2:Y:S02]  /*28d30*/  SYNCS.PHASECHK.TRANS64.TRYWAIT P0, [R12+URZ+0x30820], R8 ;  /* 0x030820080c0075a7 */ /* 0x0022a4000800017f */
[----:B--2---:R-:W-:Y:S05]  /*28d40*/  @!P0 NANOSLEEP.SYNCS 0x989680 ;  /* 0x009896800000895d */ /* 0x004fea0003900000 */
[----:B------:R-:W2:Y:S02]  /*28d50*/  @!P0 SYNCS.PHASECHK.TRANS64 P0, [R12+URZ+0x30820], R8 ;  /* 0x030820080c0085a7 */ /* 0x000ea4000800007f */
[----:B--2---:R-:W-:Y:S05]  /*28d60*/  @!P0 BRA `(.L_x_1673) ;  /* 0xfffffffc00f08947 */ /* 0x004fea000383ffff */
[----:B------:R-:W-:Y:S05]  /*28d70*/  BRA `(.L_x_1878) ;  /* 0xffffff8c00ec7947 */ /* 0x000fea000383ffff */
.L_x_1676:
[----:B-1----:R1:W2:Y:S02]  /*28d80*/  SYNCS.PHASECHK.TRANS64.TRYWAIT P0, [R8+URZ+0x308a0], R10 ;  /* 0x0308a00a080075a7 */ /* 0x0022a4000800017f */
[----:B--2---:R-:W-:Y:S05]  /*28d90*/  @!P0 NANOSLEEP.SYNCS 0x989680 ;  /* 0x009896800000895d */ /* 0x004fea0003900000 */
[----:B------:R-:W2:Y:S02]  /*28da0*/  @!P0 SYNCS.PHASECHK.TRANS64 P0, [R8+URZ+0x308a0], R10 ;  /* 0x0308a00a080085a7 */ /* 0x000ea4000800007f */
[----:B--2---:R-:W-:Y:S05]  /*28db0*/  @!P0 BRA `(.L_x_1676) ;  /* 0xfffffffc00f08947 */ /* 0x004fea000383ffff */
[----:B------:R-:W-:Y:S05]  /*28dc0*/  BRA `(.L_x_1879) ;  /* 0xffffff8c00fc7947 */ /* 0x000fea000383ffff */
.L_x_1678:
[----:B--2---:R2:W3:Y:S02]  /*28dd0*/  SYNCS.PHASECHK.TRANS64.TRYWAIT P0, [R8+URZ+0x308c0], R10 ;  /* 0x0308c00a080075a7 */ /* 0x0044e4000800017f */
[----:B---3--:R-:W-:Y:S05]  /*28de0*/  @!P0 NANOSLEEP.SYNCS 0x989680 ;  /* 0x009896800000895d */ /* 0x008fea0003900000 */
[----:B------:R-:W3:Y:S02]  /*28df0*/  @!P0 SYNCS.PHASECHK.TRANS64 P0, [R8+URZ+0x308c0], R10 ;  /* 0x0308c00a080085a7 */ /* 0x000ee4000800007f */
[----:B---3--:R-:W-:Y:S05]  /*28e00*/  @!P0 BRA `(.L_x_1678) ;  /* 0xfffffffc00f08947 */ /* 0x008fea000383ffff */
[----:B------:R-:W-:Y:S05]  /*28e10*/  BRA `(.L_x_1880) ;  /* 0xffffff90009c7947 */ /* 0x000fea000383ffff */
.L_x_1682:
[----:B-1----:R1:W2:Y:S02]  /*28e20*/  SYNCS.PHASECHK.TRANS64.TRYWAIT P0, [R8+URZ+0x308a0], R9 ;  /* 0x0308a009080075a7 */ /* 0x0022a4000800017f */
[----:B--2---:R-:W-:Y:S05]  /*28e30*/  @!P0 NANOSLEEP.SYNCS 0x989680 ;  /* 0x009896800000895d */ /* 0x004fea0003900000 */
[----:B------:R-:W2:Y:S02]  /*28e40*/  @!P0 SYNCS.PHASECHK.TRANS64 P0, [R8+URZ+0x308a0], R9 ;  /* 0x0308a009080085a7 */ /* 0x000ea4000800007f */
[----:B--2---:R-:W-:Y:S05]  /*28e50*/  @!P0 BRA `(.L_x_1682) ;  /* 0xfffffffc00f08947 */ /* 0x004fea000383ffff */
[----:B------:R-:W-:Y:S05]  /*28e60*/  BRA `(.L_x_1881) ;  /* 0xffffff9400847947 */ /* 0x000fea000383ffff */
.L_x_1684:
[----:B--2---:R2:W3:Y:S02]  /*28e70*/  SYNCS.PHASECHK.TRANS64.TRYWAIT P1, [R8+URZ+0x308c0], R9 ;  /* 0x0308c009080075a7 */ /* 0x0044e4000802017f */
[----:B---3--:R-:W-:Y:S05]  /*28e80*/  @!P1 NANOSLEEP.SYNCS 0x989680 ;  /* 0x009896800000995d */ /* 0x008fea0003900000 */
[----:B------:R-:W3:Y:S02]  /*28e90*/  @!P1 SYNCS.PHASECHK.TRANS64 P1, [R8+URZ+0x308c0], R9 ;  /* 0x0308c009080095a7 */ /* 0x000ee4000802007f */
[----:B---3--:R-:W-:Y:S05]  /*28ea0*/  @!P1 BRA `(.L_x_1684) ;  /* 0xfffffffc00f09947 */ /* 0x008fea000383ffff */
[----:B------:R-:W-:Y:S05]  /*28eb0*/  BRA `(.L_x_1882) ;  /* 0xffffff9800207947 */ /* 0x000fea000383ffff */
.L_x_1705:
[----:B------:R-:W0:Y:S01]  /*28ec0*/  S2R R7, SR_TID.X ;  /* 0x0000000000077919 */ /* 0x000e220000002100 */
[----:B------:R-:W-:Y:S01]  /*28ed0*/  BSSY B0, `(.L_x_1883) ;  /* 0x000000a000007945 */ /* 0x000fe20003800000 */
[----:B------:R-:W-:Y:S01]  /*28ee0*/  IMAD.MOV.U32 R12, RZ, RZ, RZ ;  /* 0x000000ffff0c7224 */ /* 0x000fe200078e00ff */
[----:B------:R-:W-:Y:S01]  /*28ef0*/  MOV R11, 0x1f ;  /* 0x0000001f000b7802 */ /* 0x000fe20000000f00 */
[----:B------:R-:W-:Y:S01]  /*28f00*/  IMAD.MOV.U32 R15, RZ, RZ, -0x1 ;  /* 0xffffffffff0f7424 */ /* 0x000fe200078e00ff */
[----:B0-----:R-:W-:-:S04]  /*28f10*/  SHF.R.U32.HI R7, RZ, 0x5, R7 ;  /* 0x00000005ff077819 */ /* 0x001fc80000011607 */
[----:B------:R-:W-:-:S05]  /*28f20*/  LOP3.LUT R7, R7, 0x3, RZ, 0xc0, !PT ;  /* 0x0000000307077812 */ /* 0x000fca00078ec0ff */
[----:B------:R-:W-:-:S07]  /*28f30*/  IMAD.MOV.U32 R13, RZ, RZ, R7 ;  /* 0x000000ffff0d7224 */ /* 0x000fce00078e0007 */
[----:B------:R-:W-:Y:S05]  /*28f40*/  WARPSYNC.COLLECTIVE R15, `(.L_x_1884) ;  /* 0x000000000f087348 */ /* 0x000fea0003c00000 */
[----:B------:R0:W1:Y:S02]  /*28f50*/  SHFL.IDX P6, R14, R13, R12, R11 ;  /* 0x0000000c0d0e7389 */ /* 0x00006400000c000b */
[----:B01----:R-:W-:Y:S01]  /*28f60*/  ENDCOLLECTIVE ;  /* 0x000000000000791b */ /* 0x003fe20003800000 */
.L_x_1884:
[----:B------:R-:W-:Y:S05]  /*28f70*/  BSYNC B0 ;  /* 0x0000000000007941 */ /* 0x000fea0003800000 */
.L_x_1883:
[----:B------:R-:W-:Y:S05]  /*28f80*/  BRA `(.L_x_1885) ;  /* 0xffffffa800487947 */ /* 0x000fea000383ffff */
.L_x_1706:
[----:B------:R-:W-:Y:S01]  /*28f90*/  BSSY B0, `(.L_x_1886) ;  /* 0x0000006000007945 */ /* 0x000fe20003800000 */
[----:B------:R-:W-:-:S07]  /*28fa0*/  IMAD.MOV.U32 R15, RZ, RZ, -0x1 ;  /* 0xffffffffff0f7424 */ /* 0x000fce00078e00ff */
[----:B------:R-:W-:Y:S05]  /*28fb0*/  WARPSYNC.COLLECTIVE R15, `(.L_x_1887) ;  /* 0x000000000f0c7348 */ /* 0x000fea0003c00000 */
[----:B------:R-:W-:Y:S02]  /*28fc0*/  ELECT P6, UR62, PT ;  /* 0x00000000003e782f */ /* 0x000fe400038c0000 */
[----:B------:R-:W-:Y:S01]  /*28fd0*/  MOV R14, UR62 ;  /* 0x0000003e000e7c02 */ /* 0x000fe20008000f00 */
[----:B------:R-:W-:Y:S10]  /*28fe0*/  ENDCOLLECTIVE ;  /* 0x000000000000791b */ /* 0x000ff40003800000 */
.L_x_1887:
[----:B------:R-:W-:Y:S05]  /*28ff0*/  BSYNC B0 ;  /* 0x0000000000007941 */ /* 0x000fea0003800000 */
.L_x_1886:
[----:B------:R-:W-:Y:S05]  /*29000*/  BRA `(.L_x_1888) ;  /* 0xffffffa800387947 */ /* 0x000fea000383ffff */
.L_x_1709:
[----:B0-----:R0:W1:Y:S02]  /*29010*/  SYNCS.PHASECHK.TRANS64.TRYWAIT P0, [R7+URZ+0x30840], R10 ;  /* 0x0308400a070075a7 */ /* 0x001064000800017f */
[----:B-1----:R-:W-:Y:S05]  /*29020*/  @!P0 NANOSLEEP.SYNCS 0x989680 ;  /* 0x009896800000895d */ /* 0x002fea0003900000 */
[----:B------:R-:W1:Y:S02]  /*29030*/  @!P0 SYNCS.PHASECHK.TRANS64 P0, [R7+URZ+0x30840], R10 ;  /* 0x0308400a070085a7 */ /* 0x000e64000800007f */
[----:B-1----:R-:W-:Y:S05]  /*29040*/  @!P0 BRA `(.L_x_1709) ;  /* 0xfffffffc00f08947 */ /* 0x002fea000383ffff */
[----:B------:R-:W-:Y:S05]  /*29050*/  BRA `(.L_x_1889) ;  /* 0xffffffa800a07947 */ /* 0x000fea000383ffff */
.L_x_1712:
        /* <DEDUP_REMOVED lines=8> */
.L_x_1720:
[----:B0-----:R0:W1:Y:S02]  /*290e0*/  SYNCS.PHASECHK.TRANS64.TRYWAIT P0, [R3+URZ+0x30840], R8 ;  /* 0x03084008030075a7 */ /* 0x001064000800017f */
[----:B-1----:R-:W-:Y:S05]  /*290f0*/  @!P0 NANOSLEEP.SYNCS 0x989680 ;  /* 0x009896800000895d */ /* 0x002fea0003900000 */
[----:B------:R-:W1:Y:S02]  /*29100*/  @!P0 SYNCS.PHASECHK.TRANS64 P0, [R3+URZ+0x30840], R8 ;  /* 0x03084008030085a7 */ /* 0x000e64000800007f */
[----:B-1----:R-:W-:Y:S05]  /*29110*/  @!P0 BRA `(.L_x_1720) ;  /* 0xfffffffc00f08947 */ /* 0x002fea000383ffff */
[----:B------:R-:W-:Y:S05]  /*29120*/  BRA `(.L_x_1891) ;  /* 0xffffffb000dc7947 */ /* 0x000fea000383ffff */
.L_x_1722:
[----:B0-----:R0:W1:Y:S02]  /*29130*/  SYNCS.PHASECHK.TRANS64.TRYWAIT P0, [R8+URZ+0x60], R3 ;  /* 0x00006003080075a7 */ /* 0x001064000800017f */
[----:B-1----:R-:W-:Y:S05]  /*29140*/  @!P0 NANOSLEEP.SYNCS 0x989680 ;  /* 0x009896800000895d */ /* 0x002fea0003900000 */
[----:B------:R-:W1:Y:S02]  /*29150*/  @!P0 SYNCS.PHASECHK.TRANS64 P0, [R8+URZ+0x60], R3 ;  /* 0x00006003080085a7 */ /* 0x000e64000800007f */
[----:B-1----:R-:W-:Y:S05]  /*29160*/  @!P0 BRA `(.L_x_1722) ;  /* 0xfffffffc00f08947 */ /* 0x002fea000383ffff */
[----:B------:R-:W-:Y:S05]  /*29170*/  BRA `(.L_x_1892) ;  /* 0xffffffb4009c7947 */ /* 0x000fea000383ffff */
.L_x_1727:
[----:B-1----:R1:W2:Y:S02]  /*29180*/  SYNCS.PHASECHK.TRANS64.TRYWAIT P0, [R2+URZ+0x30840], R3 ;  /* 0x03084003020075a7 */ /* 0x0022a4000800017f */
[----:B--2---:R-:W-:Y:S05]  /*29190*/  @!P0 NANOSLEEP.SYNCS 0x989680 ;  /* 0x009896800000895d */ /* 0x004fea0003900000 */
[----:B------:R-:W2:Y:S02]  /*291a0*/  @!P0 SYNCS.PHASECHK.TRANS64 P0, [R2+URZ+0x30840], R3 ;  /* 0x03084003020085a7 */ /* 0x000ea4000800007f */
[----:B--2---:R-:W-:Y:S05]  /*291b0*/  @!P0 BRA `(.L_x_1727) ;  /* 0xfffffffc00f08947 */ /* 0x004fea000383ffff */
[----:B------:R-:W-:Y:S05]  /*291c0*/  BRA `(.L_x_1893) ;  /* 0xffffffbc00307947 */ /* 0x000fea000383ffff */
.L_x_1729:
[----:B0-----:R0:W1:Y:S02]  /*291d0*/  SYNCS.PHASECHK.TRANS64.TRYWAIT P1, [R3+URZ+0x60], R2 ;  /* 0x00006002030075a7 */ /* 0x001064000802017f */
[----:B-1----:R-:W-:Y:S05]  /*291e0*/  @!P1 NANOSLEEP.SYNCS 0x989680 ;  /* 0x009896800000995d */ /* 0x002fea0003900000 */
[----:B------:R-:W1:Y:S02]  /*291f0*/  @!P1 SYNCS.PHASECHK.TRANS64 P1, [R3+URZ+0x60], R2 ;  /* 0x00006002030095a7 */ /* 0x000e64000802007f */
[----:B-1----:R-:W-:Y:S05]  /*29200*/  @!P1 BRA `(.L_x_1729) ;  /* 0xfffffffc00f09947 */ /* 0x002fea000383ffff */
[----:B------:R-:W-:Y:S05]  /*29210*/  BRA `(.L_x_1894) ;  /* 0xffffffbc00f07947 */ /* 0x000fea000383ffff */
.L_x_1734:
[----:B--2---:R2:W3:Y:S02]  /*29220*/  SYNCS.PHASECHK.TRANS64.TRYWAIT P0, [R2+URZ+0x30840], R3 ;  /* 0x03084003020075a7 */ /* 0x0044e4000800017f */
[----:B---3--:R-:W-:Y:S05]  /*29230*/  @!P0 NANOSLEEP.SYNCS 0x989680 ;  /* 0x009896800000895d */ /* 0x008fea0003900000 */
[----:B------:R-:W3:Y:S02]  /*29240*/  @!P0 SYNCS.PHASECHK.TRANS64 P0, [R2+URZ+0x30840], R3 ;  /* 0x03084003020085a7 */ /* 0x000ee4000800007f */
[----:B---3--:R-:W-:Y:S05]  /*29250*/  @!P0 BRA `(.L_x_1734) ;  /* 0xfffffffc00f08947 */ /* 0x008fea000383ffff */
[----:B------:R-:W-:Y:S05]  /*29260*/  BRA `(.L_x_1895) ;  /* 0xffffffc4003c7947 */ /* 0x000fea000383ffff */
.L_x_1736:
[----:B0-----:R0:W1:Y:S02]  /*29270*/  SYNCS.PHASECHK.TRANS64.TRYWAIT P1, [R3+URZ+0x60], R9 ;  /* 0x00006009030075a7 */ /* 0x001064000802017f */
[----:B-1----:R-:W-:Y:S05]  /*29280*/  @!P1 NANOSLEEP.SYNCS 0x989680 ;  /* 0x009896800000995d */ /* 0x002fea0003900000 */
[----:B------:R-:W1:Y:S02]  /*29290*/  @!P1 SYNCS.PHASECHK.TRANS64 P1, [R3+URZ+0x60], R9 ;  /* 0x00006009030095a7 */ /* 0x000e64000802007f */
[----:B-1----:R-:W-:Y:S05]  /*292a0*/  @!P1 BRA `(.L_x_1736) ;  /* 0xfffffffc00f09947 */ /* 0x002fea000383ffff */
[----:B------:R-:W-:Y:S05]  /*292b0*/  BRA `(.L_x_1896) ;  /* 0xffffffc400fc7947 */ /* 0x000fea000383ffff */
.L_x_1743:
[----:B-1----:R1:W2:Y:S02]  /*292c0*/  SYNCS.PHASECHK.TRANS64.TRYWAIT P0, [R3+URZ+0x30860], R2 ;  /* 0x03086002030075a7 */ /* 0x0022a4000800017f */
[----:B--2---:R-:W-:Y:S05]  /*292d0*/  @!P0 NANOSLEEP.SYNCS 0x989680 ;  /* 0x009896800000895d */ /* 0x004fea0003900000 */
[----:B------:R-:W2:Y:S02]  /*292e0*/  @!P0 SYNCS.PHASECHK.TRANS64 P0, [R3+URZ+0x30860], R2 ;  /* 0x03086002030085a7 */ /* 0x000ea4000800007f */
[----:B--2---:R-:W-:Y:S05]  /*292f0*/  @!P0 BRA `(.L_x_1743) ;  /* 0xfffffffc00f08947 */ /* 0x004fea000383ffff */
[----:B------:R-:W-:Y:S05]  /*29300*/  BRA `(.L_x_1897) ;  /* 0xffffffcc00307947 */ /* 0x000fea000383ffff */
.L_x_1745:
[----:B------:R-:W-:Y:S01]  /*29310*/  BSSY B0, `(.L_x_1898) ;  /* 0x0000008000007945 */ /* 0x000fe20003800000 */
[----:B0-----:R-:W-:Y:S01]  /*29320*/  MOV R13, R16 ;  /* 0x00000010000d7202 */ /* 0x001fe20000000f00 */
[----:B------:R-:W-:Y:S01]  /*29330*/  IMAD.MOV.U32 R12, RZ, RZ, RZ ;  /* 0x000000ffff0c7224 */ /* 0x000fe200078e00ff */
[----:B------:R-:W-:Y:S01]  /*29340*/  MOV R15, 0xffffffff ;  /* 0xffffffff000f7802 */ /* 0x000fe20000000f00 */
[----:B------:R-:W-:-:S07]  /*29350*/  IMAD.MOV.U32 R11, RZ, RZ, 0x1f ;  /* 0x0000001fff0b7424 */ /* 0x000fce00078e00ff */
[----:B-123--:R-:W-:Y:S05]  /*29360*/  WARPSYNC.COLLECTIVE R15, `(.L_x_1899) ;  /* 0x000000000f087348 */ /* 0x00efea0003c00000 */
[----:B------:R0:W4:Y:S02]  /*29370*/  SHFL.IDX P6, R14, R13, R12, R11 ;  /* 0x0000000c0d0e7389 */ /* 0x00012400000c000b */
[----:B01234-:R-:W-:Y:S01]  /*29380*/  ENDCOLLECTIVE ;  /* 0x000000000000791b */ /* 0x01ffe20003800000 */
.L_x_1899:
[----:B------:R-:W-:Y:S05]  /*29390*/  BSYNC B0 ;  /* 0x0000000000007941 */ /* 0x000fea0003800000 */
.L_x_1898:
[----:B------:R-:W-:Y:S01]  /*293a0*/  IMAD.MOV.U32 R13, RZ, RZ, R16 ;  /* 0x000000ffff0d7224 */ /* 0x000fe200078e0010 */
[----:B------:R-:W-:Y:S01]  /*293b0*/  MOV R12, 0x1 ;  /* 0x00000001000c7802 */ /* 0x000fe20000000f00 */
[----:B------:R-:W-:Y:S02]  /*293c0*/  IMAD.MOV.U32 R11, RZ, RZ, 0x1f ;  /* 0x0000001fff0b7424 */ /* 0x000fe400078e00ff */
[----:B------:R-:W-:Y:S02]  /*293d0*/  IMAD.MOV.U32 R15, RZ, RZ, -0x1 ;  /* 0xffffffffff0f7424 */ /* 0x000fe400078e00ff */
[----:B------:R-:W-:-:S07]  /*293e0*/  IMAD.MOV.U32 R4, RZ, RZ, R14 ;  /* 0x000000ffff047224 */ /* 0x000fce00078e000e */
[----:B------:R-:W-:Y:S05]  /*293f0*/  WARPSYNC.COLLECTIVE R15, `(.L_x_1900) ;  /* 0x000000000f087348 */ /* 0x000fea0003c00000 */
[----:B------:R0:W1:Y:S02]  /*29400*/  SHFL.IDX P6, R14, R13, R12, R11 ;  /* 0x0000000c0d0e7389 */ /* 0x00006400000c000b */
[----:B01----:R-:W-:Y:S01]  /*29410*/  ENDCOLLECTIVE ;  /* 0x000000000000791b */ /* 0x003fe20003800000 */
.L_x_1900:
[----:B------:R-:W-:Y:S01]  /*29420*/  MOV R16, R14 ;  /* 0x0000000e00107202 */ /* 0x000fe20000000f00 */
[----:B------:R-:W-:Y:S06]  /*29430*/  BRA `(.L_x_1901) ;  /* 0xffffffcc00e07947 */ /* 0x000fec000383ffff */
.L_x_1748:
[----:B------:R-:W-:Y:S01]  /*29440*/  BSSY B0, `(.L_x_1902) ;  /* 0x0000008000007945 */ /* 0x000fe20003800000 */
[----:B0----5:R-:W-:Y:S01]  /*29450*/  IMAD.MOV.U32 R13, RZ, RZ, R3 ;  /* 0x000000ffff0d7224 */ /* 0x021fe200078e0003 */
[----:B------:R-:W-:Y:S01]  /*29460*/  MOV R11, RZ ;  /* 0x000000ff000b7202 */ /* 0x000fe20000000f00 */
[----:B------:R-:W-:Y:S02]  /*29470*/  IMAD.MOV.U32 R12, RZ, RZ, 0x1 ;  /* 0x00000001ff0c7424 */ /* 0x000fe400078e00ff */
[----:B------:R-:W-:-:S07]  /*29480*/  IMAD.MOV.U32 R15, RZ, RZ, -0x1 ;  /* 0xffffffffff0f7424 */ /* 0x000fce00078e00ff */
[----:B-1-34-:R-:W-:Y:S05]  /*29490*/  WARPSYNC.COLLECTIVE R15, `(.L_x_1903) ;  /* 0x000000000f087348 */ /* 0x01afea0003c00000 */
[----:B------:R0:W2:Y:S02]  /*294a0*/  SHFL.UP P6, R14, R13, R12, R11 ;  /* 0x0400000c0d0e7389 */ /* 0x0000a400000c000b */
[----:B01234-:R-:W-:Y:S01]  /*294b0*/  ENDCOLLECTIVE ;  /* 0x000000000000791b */ /* 0x01ffe20003800000 */
.L_x_1903:
[----:B------:R-:W-:Y:S05]  /*294c0*/  BSYNC B0 ;  /* 0x0000000000007941 */ /* 0x000fea0003800000 */
.L_x_1902:
[----:B------:R-:W-:Y:S01]  /*294d0*/  ISETP.NE.AND P0, PT, R8, RZ, PT ;  /* 0x000000ff0800720c */ /* 0x000fe20003f05270 */
[----:B------:R-:W-:Y:S01]  /*294e0*/  IMAD.MOV.U32 R11, RZ, RZ, RZ ;  /* 0x000000ffff0b7224 */ /* 0x000fe200078e00ff */
[----:B------:R-:W-:Y:S01]  /*294f0*/  MOV R12, 0x2 ;  /* 0x00000002000c7802 */ /* 0x000fe20000000f00 */
[----:B------:R-:W-:Y:S01]  /*29500*/  IMAD.MOV.U32 R15, RZ, RZ, -0x1 ;  /* 0xffffffffff0f7424 */ /* 0x000fe200078e00ff */
[----:B------:R-:W-:Y:S02]  /*29510*/  SEL R14, R14, RZ, P0 ;  /* 0x000000ff0e0e7207 */ /* 0x000fe40000000000 */
[----:B------:R-:W-:-:S03]  /*29520*/  ISETP.GE.U32.AND P0, PT, R8, 0x2, PT ;  /* 0x000000020800780c */ /* 0x000fc60003f06070 */
[----:B------:R-:W-:-:S10]  /*29530*/  IMAD.IADD R13, R3, 0x1, R14 ;  /* 0x00000001030d7824 */ /* 0x000fd400078e020e */
[----:B------:R-:W-:Y:S05]  /*29540*/  WARPSYNC.COLLECTIVE R15, `(.L_x_1904) ;  /* 0x000000000f087348 */ /* 0x000fea0003c00000 */
[----:B------:R0:W1:Y:S02]  /*29550*/  SHFL.UP P6, R14, R13, R12, R11 ;  /* 0x0400000c0d0e7389 */ /* 0x00006400000c000b */
[----:B01----:R-:W-:Y:S01]  /*29560*/  ENDCOLLECTIVE ;  /* 0x000000000000791b */ /* 0x003fe20003800000 */
.L_x_1904:
        /* <DEDUP_REMOVED lines=8> */
.L_x_1905:
        /* <DEDUP_REMOVED lines=8> */
.L_x_1906:
        /* <DEDUP_REMOVED lines=8> */
.L_x_1907:
[----:B------:R-:W-:Y:S01]  /*296f0*/  IMAD.MOV.U32 R12, RZ, RZ, 0x1f ;  /* 0x0000001fff0c7424 */ /* 0x000fe200078e00ff */
[----:B------:R-:W-:Y:S02]  /*29700*/  MOV R11, 0x1f ;  /* 0x0000001f000b7802 */ /* 0x000fe40000000f00 */
[----:B------:R-:W-:-:S04]  /*29710*/  SEL R2, R14, RZ, P0 ;  /* 0x000000ff0e027207 */ /* 0x000fc80000000000 */
[----:B------:R-:W-:-:S05]  /*29720*/  IADD3 R2, R7, R2, RZ ;  /* 0x0000000207027210 */ /* 0x000fca0007ffe0ff */
[----:B------:R-:W-:-:S07]  /*29730*/  IMAD.MOV.U32 R13, RZ, RZ, R2 ;  /* 0x000000ffff0d7224 */ /* 0x000fce00078e0002 */
[----:B------:R-:W-:Y:S05]  /*29740*/  WARPSYNC.COLLECTIVE R15, `(.L_x_1908) ;  /* 0x000000000f087348 */ /* 0x000fea0003c00000 */
[----:B------:R0:W1:Y:S02]  /*29750*/  SHFL.IDX P6, R14, R13, R12, R11 ;  /* 0x0000000c0d0e7389 */ /* 0x00006400000c000b */
[----:B01----:R-:W-:Y:S01]  /*29760*/  ENDCOLLECTIVE ;  /* 0x000000000000791b */ /* 0x003fe20003800000 */
.L_x_1908:
[----:B------:R-:W-:Y:S05]  /*29770*/  BRA `(.L_x_1909) ;  /* 0xffffffcc00a87947 */ /* 0x000fea000383ffff */
.L_x_1753:
[----:B------:R-:W-:Y:S01]  /*29780*/  BSSY B0, `(.L_x_1910) ;  /* 0x0000008000007945 */ /* 0x000fe20003800000 */
[----:B-----5:R-:W-:Y:S01]  /*29790*/  IMAD.MOV.U32 R13, RZ, RZ, R3 ;  /* 0x000000ffff0d7224 */ /* 0x020fe200078e0003 */
[----:B------:R-:W-:Y:S01]  /*297a0*/  MOV R11, RZ ;  /* 0x000000ff000b7202 */ /* 0x000fe20000000f00 */
[----:B------:R-:W-:Y:S02]  /*297b0*/  IMAD.MOV.U32 R12, RZ, RZ, 0x1 ;  /* 0x00000001ff0c7424 */ /* 0x000fe400078e00ff */
[----:B------:R-:W-:-:S07]  /*297c0*/  IMAD.MOV.U32 R15, RZ, RZ, -0x1 ;  /* 0xffffffffff0f7424 */ /* 0x000fce00078e00ff */
[----:B0-----:R-:W-:Y:S05]  /*297d0*/  WARPSYNC.COLLECTIVE R15, `(.L_x_1911) ;  /* 0x000000000f087348 */ /* 0x001fea0003c00000 */
[----:B------:R1:W2:Y:S02]  /*297e0*/  SHFL.UP P6, R14, R13, R12, R11 ;  /* 0x0400000c0d0e7389 */ /* 0x0002a400000c000b */
[----:B012---:R-:W-:Y:S01]  /*297f0*/  ENDCOLLECTIVE ;  /* 0x000000000000791b */ /* 0x007fe20003800000 */
.L_x_1911:
[----:B------:R-:W-:Y:S05]  /*29800*/  BSYNC B0 ;  /* 0x0000000000007941 */ /* 0x000fea0003800000 */
.L_x_1910:
        /* <DEDUP_REMOVED lines=10> */
.L_x_1912:
        /* <DEDUP_REMOVED lines=8> */
.L_x_1913:
        /* <DEDUP_REMOVED lines=8> */
.L_x_1914:
        /* <DEDUP_REMOVED lines=8> */
.L_x_1915:
        /* <DEDUP_REMOVED lines=8> */
.L_x_1916:
[----:B------:R-:W-:Y:S05]  /*29ab0*/  BRA `(.L_x_1917) ;  /* 0xffffffcc00907947 */ /* 0x000fea000383ffff */
.L_x_1755:
[----:B------:R-:W-:Y:S01]  /*29ac0*/  BSSY B0, `(.L_x_1918) ;  /* 0x0000006000007945 */ /* 0x000fe20003800000 */
[----:B------:R-:W-:Y:S01]  /*29ad0*/  PLOP3.LUT P6, PT, P6, PT, PT, 0x8, 0x0 ;  /* 0x000000000000781c */ /* 0x000fe200037ce170 */
[----:B------:R-:W-:-:S12]  /*29ae0*/  IMAD.MOV.U32 R15, RZ, RZ, -0x1 ;  /* 0xffffffffff0f7424 */ /* 0x000fd800078e00ff */
[----:B0-----:R-:W-:Y:S05]  /*29af0*/  WARPSYNC.COLLECTIVE R15, `(.L_x_1919) ;  /* 0x000000000f087348 */ /* 0x001fea0003c00000 */
[----:B------:R-:W-:Y:S01]  /*29b00*/  VOTE.ANY R14, PT, P6 ;  /* 0x00000000000e7806 */ /* 0x000fe200030e0100 */
[----:B0-----:R-:W-:Y:S06]  /*29b10*/  ENDCOLLECTIVE ;  /* 0x000000000000791b */ /* 0x001fec0003800000 */
.L_x_1919:
[----:B------:R-:W-:Y:S05]  /*29b20*/  BSYNC B0 ;  /* 0x0000000000007941 */ /* 0x000fea0003800000 */
.L_x_1918:
[----:B------:R-:W-:Y:S01]  /*29b30*/  IMAD.MOV.U32 R6, RZ, RZ, R14 ;  /* 0x000000ffff067224 */ /* 0x000fe200078e000e */
[----:B------:R-:W-:Y:S01]  /*29b40*/  MOV R13, R3 ;  /* 0x00000003000d7202 */ /* 0x000fe20000000f00 */
[----:B------:R-:W-:Y:S01]  /*29b50*/  IMAD.MOV.U32 R11, RZ, RZ, 0x1f ;  /* 0x0000001fff0b7424 */ /* 0x000fe200078e00ff */
[----:B------:R-:W-:Y:S01]  /*29b60*/  MOV R15, 0xffffffff ;  /* 0xffffffff000f7802 */ /* 0x000fe20000000f00 */
[----:B------:R-:W0:Y:S02]  /*29b70*/  POPC R7, R6 ;  /* 0x0000000600077309 */ /* 0x000e240000000000 */
[----:B0-----:R-:W-:-:S07]  /*29b80*/  IMAD.MOV.U32 R12, RZ, RZ, R7 ;  /* 0x000000ffff0c7224 */ /* 0x001fce00078e0007 */
[----:B------:R-:W-:Y:S05]  /*29b90*/  WARPSYNC.COLLECTIVE R15, `(.L_x_1920) ;  /* 0x000000000f087348 */ /* 0x000fea0003c00000 */
[----:B------:R0:W1:Y:S02]  /*29ba0*/  SHFL.IDX P6, R14, R13, R12, R11 ;  /* 0x0000000c0d0e7389 */ /* 0x00006400000c000b */
[----:B01----:R-:W-:Y:S01]  /*29bb0*/  ENDCOLLECTIVE ;  /* 0x000000000000791b */ /* 0x003fe20003800000 */
.L_x_1920:
[----:B------:R-:W-:Y:S01]  /*29bc0*/  IMAD.MOV.U32 R17, RZ, RZ, R14 ;  /* 0x000000ffff117224 */ /* 0x000fe200078e000e */
[----:B------:R-:W-:Y:S06]  /*29bd0*/  BRA `(.L_x_1921) ;  /* 0xffffffcc00807947 */ /* 0x000fec000383ffff */
.L_x_1757:
[----:B------:R-:W-:Y:S01]  /*29be0*/  BSSY B0, `(.L_x_1922) ;  /* 0x0000007000007945 */ /* 0x000fe20003800000 */
[----:B------:R-:W-:Y:S01]  /*29bf0*/  IMAD.MOV.U32 R13, RZ, RZ, R2 ;  /* 0x000000ffff0d7224 */ /* 0x000fe200078e0002 */
[----:B------:R-:W-:Y:S01]  /*29c00*/  MOV R11, 0x1f ;  /* 0x0000001f000b7802 */ /* 0x000fe20000000f00 */
[----:B------:R-:W-:-:S07]  /*29c10*/  IMAD.MOV.U32 R15, RZ, RZ, -0x1 ;  /* 0xffffffffff0f7424 */ /* 0x000fce00078e00ff */
[----:B012---:R-:W-:Y:S05]  /*29c20*/  WARPSYNC.COLLECTIVE R15, `(.L_x_1923) ;  /* 0x000000000f087348 */ /* 0x007fea0003c00000 */
[----:B------:R3:W4:Y:S02]  /*29c30*/  SHFL.IDX P6, R14, R13, R12, R11 ;  /* 0x0000000c0d0e7389 */ /* 0x00072400000c000b */
[----:B01234-:R-:W-:Y:S01]  /*29c40*/  ENDCOLLECTIVE ;  /* 0x000000000000791b */ /* 0x01ffe20003800000 */
.L_x_1923:
[----:B------:R-:W-:Y:S05]  /*29c50*/  BSYNC B0 ;  /* 0x0000000000007941 */ /* 0x000fea0003800000 */
.L_x_1922:
[----:B------:R-:W-:Y:S01]  /*29c60*/  IMAD.MOV.U32 R6, RZ, RZ, R14 ;  /* 0x000000ffff067224 */ /* 0x000fe200078e000e */
[----:B------:R-:W-:Y:S06]  /*29c70*/  BRA `(.L_x_1756) ;  /* 0xffffffcc00747947 */ /* 0x000fec000383ffff */
.L_x_1761:
[----:B-1----:R1:W2:Y:S02]  /*29c80*/  SYNCS.PHASECHK.TRANS64.TRYWAIT P0, [R0+URZ+0x30820], R3 ;  /* 0x03082003000075a7 */ /* 0x0022a4000800017f */
[----:B--2---:R-:W-:Y:S05]  /*29c90*/  @!P0 NANOSLEEP.SYNCS 0x989680 ;  /* 0x009896800000895d */ /* 0x004fea0003900000 */
[----:B------:R-:W2:Y:S02]  /*29ca0*/  @!P0 SYNCS.PHASECHK.TRANS64 P0, [R0+URZ+0x30820], R3 ;  /* 0x03082003000085a7 */ /* 0x000ea4000800007f */
[----:B--2---:R-:W-:Y:S05]  /*29cb0*/  @!P0 BRA `(.L_x_1761) ;  /* 0xfffffffc00f08947 */ /* 0x004fea000383ffff */
[----:B------:R-:W-:Y:S05]  /*29cc0*/  BRA `(.L_x_1924) ;  /* 0xffffffd000ec7947 */ /* 0x000fea000383ffff */
.L_x_1762:
[----:B------:R-:W2:Y:S01]  /*29cd0*/  S2R R2, SR_TID.X ;  /* 0x0000000000027919 */ /* 0x000ea20000002100 */
[----:B------:R-:W-:Y:S01]  /*29ce0*/  BSSY B0, `(.L_x_1925) ;  /* 0x000000a000007945 */ /* 0x000fe20003800000 */
[----:B------:R-:W-:Y:S01]  /*29cf0*/  IMAD.MOV.U32 R12, RZ, RZ, RZ ;  /* 0x000000ffff0c7224 */ /* 0x000fe200078e00ff */
[----:B------:R-:W-:Y:S01]  /*29d00*/  MOV R15, 0xffffffff ;  /* 0xffffffff000f7802 */ /* 0x000fe20000000f00 */
[----:B------:R-:W-:Y:S01]  /*29d10*/  IMAD.MOV.U32 R11, RZ, RZ, 0x1f ;  /* 0x0000001fff0b7424 */ /* 0x000fe200078e00ff */
[----:B--2---:R-:W-:-:S04]  /*29d20*/  SHF.R.U32.HI R2, RZ, 0x5, R2 ;  /* 0x00000005ff027819 */ /* 0x004fc80000011602 */
[----:B------:R-:W-:-:S04]  /*29d30*/  LOP3.LUT R2, R2, 0x3, RZ, 0xc0, !PT ;  /* 0x0000000302027812 */ /* 0x000fc800078ec0ff */
[----:B0-----:R-:W-:-:S07]  /*29d40*/  MOV R13, R2 ;  /* 0x00000002000d7202 */ /* 0x001fce0000000f00 */
[----:B-1----:R-:W-:Y:S05]  /*29d50*/  WARPSYNC.COLLECTIVE R15, `(.L_x_1926) ;  /* 0x000000000f087348 */ /* 0x002fea0003c00000 */
[----:B------:R0:W2:Y:S02]  /*29d60*/  SHFL.IDX P6, R14, R13, R12, R11 ;  /* 0x0000000c0d0e7389 */ /* 0x0000a400000c000b */
[----:B012---:R-:W-:Y:S01]  /*29d70*/  ENDCOLLECTIVE ;  /* 0x000000000000791b */ /* 0x007fe20003800000 */
.L_x_1926:
[----:B------:R-:W-:Y:S05]  /*29d80*/  BSYNC B0 ;  /* 0x0000000000007941 */ /* 0x000fea0003800000 */
.L_x_1925:
[----:B------:R-:W-:Y:S05]  /*29d90*/  BRA `(.L_x_1927) ;  /* 0xffffffd000d47947 */ /* 0x000fea000383ffff */
.L_x_1763:
[----:B------:R-:W-:Y:S01]  /*29da0*/  BSSY B0, `(.L_x_1928) ;  /* 0x0000006000007945 */ /* 0x000fe20003800000 */
[----:B------:R-:W-:-:S07]  /*29db0*/  IMAD.MOV.U32 R15, RZ, RZ, -0x1 ;  /* 0xffffffffff0f7424 */ /* 0x000fce00078e00ff */
[----:B012---:R-:W-:Y:S05]  /*29dc0*/  WARPSYNC.COLLECTIVE R15, `(.L_x_1929) ;  /* 0x000000000f0c7348 */ /* 0x007fea0003c00000 */
[----:B------:R-:W-:Y:S02]  /*29dd0*/  ELECT P6, UR62, PT ;  /* 0x00000000003e782f */ /* 0x000fe400038c0000 */
[----:B------:R-:W-:Y:S01]  /*29de0*/  MOV R14, UR62 ;  /* 0x0000003e000e7c02 */ /* 0x000fe20008000f00 */
[----:B012---:R-:W-:Y:S10]  /*29df0*/  ENDCOLLECTIVE ;  /* 0x000000000000791b */ /* 0x007ff40003800000 */
.L_x_1929:
[----:B------:R-:W-:Y:S05]  /*29e00*/  BSYNC B0 ;  /* 0x0000000000007941 */ /* 0x000fea0003800000 */
.L_x_1928:
[----:B------:R-:W-:Y:S05]  /*29e10*/  BRA `(.L_x_1930) ;  /* 0xffffffd000c87947 */ /* 0x000fea000383ffff */
.L_x_1765:
[----:B-1----:R1:W2:Y:S02]  /*29e20*/  SYNCS.PHASECHK.TRANS64.TRYWAIT P0, [R6+URZ], R5 ;  /* 0x00000005060075a7 */ /* 0x0022a4000800017f */
[----:B--2---:R-:W-:Y:S05]  /*29e30*/  @!P0 NANOSLEEP.SYNCS 0x989680 ;  /* 0x009896800000895d */ /* 0x004fea0003900000 */
[----:B------:R-:W2:Y:S02]  /*29e40*/  @!P0 SYNCS.PHASECHK.TRANS64 P0, [R6+URZ], R5 ;  /* 0x00000005060085a7 */ /* 0x000ea4000800007f */
[----:B--2---:R-:W-:Y:S05]  /*29e50*/  @!P0 BRA `(.L_x_1765) ;  /* 0xfffffffc00f08947 */ /* 0x004fea000383ffff */
[----:B------:R-:W-:Y:S05]  /*29e60*/  BRA `(.L_x_1931) ;  /* 0xffffffd400047947 */ /* 0x000fea000383ffff */
.L_x_1766:
[----:B--2---:R2:W3:Y:S02]  /*29e70*/  SYNCS.PHASECHK.TRANS64.TRYWAIT P0, [R7+URZ], R2 ;  /* 0x00000002070075a7 */ /* 0x0044e4000800017f */
[----:B---3--:R-:W-:Y:S05]  /*29e80*/  @!P0 NANOSLEEP.SYNCS 0x989680 ;  /* 0x009896800000895d */ /* 0x008fea0003900000 */
[----:B------:R-:W3:Y:S02]  /*29e90*/  @!P0 SYNCS.PHASECHK.TRANS64 P0, [R7+URZ], R2 ;  /* 0x00000002070085a7 */ /* 0x000ee4000800007f */
[----:B---3--:R-:W-:Y:S05]  /*29ea0*/  @!P0 BRA `(.L_x_1766) ;  /* 0xfffffffc00f08947 */ /* 0x008fea000383ffff */
[----:B------:R-:W-:Y:S05]  /*29eb0*/  BRA `(.L_x_1932) ;  /* 0xffffffd000f87947 */ /* 0x000fea000383ffff */
.L_x_1768:
[----:B---3--:R3:W4:Y:S02]  /*29ec0*/  SYNCS.PHASECHK.TRANS64.TRYWAIT P0, [R4+URZ], R5 ;  /* 0x00000005040075a7 */ /* 0x008724000800017f */
[----:B----4-:R-:W-:Y:S05]  /*29ed0*/  @!P0 NANOSLEEP.SYNCS 0x989680 ;  /* 0x009896800000895d */ /* 0x010fea0003900000 */
[----:B------:R-:W4:Y:S02]  /*29ee0*/  @!P0 SYNCS.PHASECHK.TRANS64 P0, [R4+URZ], R5 ;  /* 0x00000005040085a7 */ /* 0x000f24000800007f */
[----:B----4-:R-:W-:Y:S05]  /*29ef0*/  @!P0 BRA `(.L_x_1768) ;  /* 0xfffffffc00f08947 */ /* 0x010fea000383ffff */
[----:B------:R-:W-:Y:S05]  /*29f00*/  BRA `(.L_x_1933) ;  /* 0xffffffd400007947 */ /* 0x000fea000383ffff */
.L_x_1934:
        /* <DEDUP_REMOVED lines=15> */
.L_x_2843:


//--------------------- .text._ZN7cutlass13device_kernelIN5flash11enable_sm90INS1_16FlashAttnFwdSm90INS1_25CollectiveMainloopFwdSm90ILi2EN4cute5tupleIJNS5_1CILi1EEES8_S8_EEENS6_IJNS7_ILi128EEENS7_ILi80EEENS7_ILi256EEEEEELi256ENS_6half_tEfNS_4arch4Sm90ELb1ELb0ELb0ELb0ELb0ELb0ELb0ELb1ELb1ELb0ELb0ELb0EEENS1_21CollectiveEpilogueFwdINS6_IJSA_SC_SB_EEES9_SE_SG_Li256ELb0ELb0ELb0ELb0EEENS1_30DynamicPersistentTileSchedulerILi256ELi32ELb0ELb0ELb1EEEEEEEEEvNT_6ParamsE --------------------------
	.section	.text._ZN7cutlass13device_kernelIN5flash11enable_sm90INS1_16FlashAttnFwdSm90INS1_25CollectiveMainloopFwdSm90ILi2EN4cute5tupleIJNS5_1CILi1EEES8_S8_EEENS6_IJNS7_ILi128EEENS7_ILi80EEENS7_ILi256EEEEEELi256ENS_6half_tEfNS_4arch4Sm90ELb1ELb0ELb0ELb0ELb0ELb0ELb0ELb1ELb1ELb0ELb0ELb0EEENS1_21CollectiveEpilogueFwdINS6_IJSA_SC_SB_EEES9_SE_SG_Li256ELb0ELb0ELb0ELb0EEENS1_30DynamicPersistentTileSchedulerILi256ELi32ELb0ELb0ELb1EEEEEEEEEvNT_6ParamsE,"ax",@progbits
	.align	128
.text._ZN7cutlass13device_kernelIN5flash11enable_sm90INS1_16FlashAttnFwdSm90INS1_25CollectiveMainloopFwdSm90ILi2EN4cute5tupleIJNS5_1CILi1EEES8_S8_EEENS6_IJNS7_ILi128EEENS7_ILi80EEENS7_ILi256EEEEEELi256ENS_6half_tEfNS_4arch4Sm90ELb1ELb0ELb0ELb0ELb0ELb0ELb0ELb1ELb1ELb0ELb0ELb0EEENS1_21CollectiveEpilogueFwdINS6_IJSA_SC_SB_EEES9_SE_SG_Li256ELb0ELb0ELb0ELb0EEENS1_30DynamicPersistentTileSchedulerILi256ELi32ELb0ELb0ELb1EEEEEEEEEvNT_6ParamsE:
        .type           _ZN7cutlass13device_kernelIN5flash11enable_sm90INS1_16FlashAttnFwdSm90INS1_25CollectiveMainloopFwdSm90ILi2EN4cute5tupleIJNS5_1CILi1EEES8_S8_EEENS6_IJNS7_ILi128EEENS7_ILi80EEENS7_ILi256EEEEEELi256ENS_6half_tEfNS_4arch4Sm90ELb1ELb0ELb0ELb0ELb0ELb0ELb0ELb1ELb1ELb0ELb0ELb0EEENS1_21CollectiveEpilogueFwdINS6_IJSA_SC_SB_EEES9_SE_SG_Li256ELb0ELb0ELb0ELb0EEENS1_30DynamicPersistentTileSchedulerILi256ELi32ELb0ELb0ELb1EEEEEEEEEvNT_6ParamsE,@function
        .size           _ZN7cutlass13device_kernelIN5flash11enable_sm90INS1_16FlashAttnFwdSm90INS1_25CollectiveMainloopFwdSm90ILi2EN4cute5tupleIJNS5_1CILi1EEES8_S8_EEENS6_IJNS7_ILi128EEENS7_ILi80EEENS7_ILi256EEEEEELi256ENS_6half_tEfNS_4arch4Sm90ELb1ELb0ELb0ELb0ELb0ELb0ELb0ELb1ELb1ELb0ELb0ELb0EEENS1_21CollectiveEpilogueFwdINS6_IJSA_SC_SB_EEES9_SE_SG_Li256ELb0ELb0ELb0ELb0EEENS1_30DynamicPersistentTileSchedulerILi256ELi32ELb0ELb0ELb1EEEEEEEEEvNT_6ParamsE,(.L_x_2844 - _ZN7cutlass13device_kernelIN5flash11enable_sm90INS1_16FlashAttnFwdSm90INS1_25CollectiveMainloopFwdSm90ILi2EN4cute5tupleIJNS5_1CILi1EEES8_S8_EEENS6_IJNS7_ILi128EEENS7_ILi80EEENS7_ILi256EEEEEELi256ENS_6half_tEfNS_4arch4Sm90ELb1ELb0ELb0ELb0ELb0ELb0ELb0ELb1ELb1ELb0ELb0ELb0EEENS1_21CollectiveEpilogueFwdINS6_IJSA_SC_SB_EEES9_SE_SG_Li256ELb0ELb0ELb0ELb0EEENS1_30DynamicPersistentTileSchedulerILi256ELi32ELb0ELb0ELb1EEEEEEEEEvNT_6ParamsE)
        .other          _ZN7cutlass13device_kernelIN5flash11enable_sm90INS1_16FlashAttnFwdSm90INS1_25CollectiveMainloopFwdSm90ILi2EN4cute5tupleIJNS5_1CILi1EEES8_S8_EEENS6_IJNS7_ILi128EEENS7_ILi80EEENS7_ILi256EEEEEELi256ENS_6half_tEfNS_4arch4Sm90ELb1ELb0ELb0ELb0ELb0ELb0ELb0ELb1ELb1ELb0ELb0ELb0EEENS1_21CollectiveEpilogueFwdINS6_IJSA_SC_SB_EEES9_SE_SG_Li256ELb0ELb0ELb0ELb0EEENS1_30DynamicPersistentTileSchedulerILi256ELi32ELb0ELb0ELb1EEEEEEEEEvNT_6ParamsE,@"STO_CUDA_ENTRY STV_DEFAULT"
_ZN7cutlass13device_kernelIN5flash11enable_sm90INS1_16FlashAttnFwdSm90INS1_25CollectiveMainloopFwdSm90ILi2EN4cute5tupleIJNS5_1CILi1EEES8_S8_EEENS6_IJNS7_ILi128EEENS7_ILi80EEENS7_ILi256EEEEEELi256ENS_6half_tEfNS_4arch4Sm90ELb1ELb0ELb0ELb0ELb0ELb0ELb0ELb1ELb1ELb0ELb0ELb0EEENS1_21CollectiveEpilogueFwdINS6_IJSA_SC_SB_EEES9_SE_SG_Li256ELb0ELb0ELb0ELb0EEENS1_30DynamicPersistentTileSchedulerILi256ELi32ELb0ELb0ELb1EEEEEEEEEvNT_6ParamsE:
        /* <DEDUP_REMOVED lines=24> */
.L_x_1936:
[----:B------:R-:W-:Y:S05]  /*0180*/  BSYNC B0 ;  /* 0x0000000000007941 */ /* 0x000fea0003800000 */
.L_x_1935:
        /* <DEDUP_REMOVED lines=37> */
.L_x_1937:
        /* <DEDUP_REMOVED lines=22> */
.L_x_1938:
        /* <DEDUP_REMOVED lines=18> */
.L_x_1939:
        /* <DEDUP_REMOVED lines=22> */
.L_x_1940:
        /* <DEDUP_REMOVED lines=22> */
.L_x_1941:
        /* <DEDUP_REMOVED lines=8> */
.L_x_1943:
        /* <DEDUP_REMOVED lines=14> */
[----:B-1----:R-:W1:Y:S05]  /*0a80*/  S2R R2, SR_TID.X ;  /* 0x0000000000027919 */ /* 0x002e6a0000002100 */
[----:B------:R-:W4:Y:S01]  /*0a90*/  S2UR UR6, SR_SWINHI ;  /* 0x00000000000679c3 */ /* 0x000f220000002f00 */
[----:B---3--:R-:W-:-:S07]  /*0aa0*/  ULEA UR60, UR4, UR60, 0x18 ;  /* 0x0000003c043c7291 */ /* 0x008fce000f8ec03f */
[----:B------:R-:W-:Y:S01]  /*0ab0*/  UMOV UR4, UR60 ;  /* 0x0000003c00047c82 */ /* 0x000fe20008000000 */
[----:B----4-:R-:W-:Y:S01]  /*0ac0*/  UMOV UR5, UR6 ;  /* 0x0000000600057c82 */ /* 0x010fe20008000000 */
[----:B------:R-:W-:Y:S01]  /*0ad0*/  IMAD.U32 R22, RZ, RZ, UR4 ;  /* 0x00000004ff167e24 */ /* 0x000fe2000f8e00ff */
[----:B------:R-:W-:Y:S01]  /*0ae0*/  UMOV UR4, UR7 ;  /* 0x0000000700047c82 */ /* 0x000fe20008000000 */
[----:B-1----:R-:W-:Y:S02]  /*0af0*/  VIADD R224, R2, 0xffffff80 ;  /* 0xffffff8002e07836 */ /* 0x002fe40000000000 */
[----:B------:R-:W-:Y:S01]  /*0b00*/  IMAD.U32 R23, RZ, RZ, UR5 ;  /* 0x00000005ff177e24 */ /* 0x000fe2000f8e00ff */
[----:B--2---:R-:W-:Y:S02]  /*0b10*/  R2UR UR8, R3 ;  /* 0x00000000030872ca */ /* 0x004fe400000e0000 */
[----:B------:R-:W-:-:S04]  /*0b20*/  SHF.R.S32.HI R3, RZ, 0x1f, R224 ;  /* 0x0000001fff037819 */ /* 0x000fc800000114e0 */
[CC--:B------:R-:W-:Y:S02]  /*0b30*/  LEA.HI R2, R3.reuse, R224.reuse, RZ, 0x4 ;  /* 0x000000e003027211 */ /* 0x0c0fe400078f20ff */
[----:B------:R-:W-:Y:S02]  /*0b40*/  LEA.HI R0, R3, R224, RZ, 0x7 ;  /* 0x000000e003007211 */ /* 0x000fe400078f38ff */
[----:B------:R-:W-:Y:S02]  /*0b50*/  SHF.R.S32.HI R5, RZ, 0x4, R2 ;  /* 0x00000004ff057819 */ /* 0x000fe40000011402 */
[----:B------:R-:W-:Y:S01]  /*0b60*/  LOP3.LUT R7, R0, 0xffffff80, RZ, 0xc0, !PT ;  /* 0xffffff8000077812 */ /* 0x000fe200078ec0ff */
[----:B------:R-:W-:Y:S01]  /*0b70*/  ULOP3.LUT UR5, UR8, 0x1, URZ, 0xfc, !UPT ;  /* 0x0000000108057892 */ /* 0x000fe2000f8efc3f */
[----:B------:R-:W-:Y:S02]  /*0b80*/  LEA.HI R4, R2, R5, RZ, 0x1 ;  /* 0x0000000502047211 */ /* 0x000fe400078f08ff */
[----:B------:R-:W-:-:S02]  /*0b90*/  IADD3 R220, R224, -R7, RZ ;  /* 0x80000007e0dc7210 */ /* 0x000fc40007ffe0ff */
[----:B------:R-:W-:Y:S01]  /*0ba0*/  LOP3.LUT R4, R4, 0x1ffffffe, RZ, 0xc0, !PT ;  /* 0x1ffffffe04047812 */ /* 0x000fe200078ec0ff */
[----:B------:R-:W-:Y:S01]  /*0bb0*/  IMAD.U32 R223, RZ, RZ, UR5 ;  /* 0x00000005ffdf7e24 */ /* 0x000fe2000f8e00ff */
[----:B------:R-:W-:Y:S01]  /*0bc0*/  SHF.R.S32.HI R7, RZ, 0x1f, R220 ;  /* 0x0000001fff077819 */ /* 0x000fe200000114dc */
[----:B------:R-:W-:Y:S01]  /*0bd0*/  UMOV UR5, URZ ;  /* 0x0000003f00057c82 */ /* 0x000fe20008000000 */
[----:B------:R-:W-:Y:S01]  /*0be0*/  LEA.HI R222, R3, R224, RZ, 0x5 ;  /* 0x000000e003de7211 */ /* 0x000fe200078f28ff */
[----:B------:R-:W-:Y:S01]  /*0bf0*/  IMAD.IADD R4, R5, 0x1, -R4 ;  /* 0x0000000105047824 */ /* 0x000fe200078e0a04 */
[----:B------:R-:W-:Y:S01]  /*0c00*/  LOP3.LUT R5, R2, 0x3fffff0, RZ, 0xc0, !PT ;  /* 0x03fffff002057812 */ /* 0x000fe200078ec0ff */
[----:B------:R-:W-:Y:S01]  /*0c10*/  IMAD.U32 R219, RZ, RZ, UR5 ;  /* 0x00000005ffdb7e24 */ /* 0x000fe2000f8e00ff */
[----:B------:R-:W-:Y:S01]  /*0c20*/  LEA.HI R2, R7, R220, RZ, 0x2 ;  /* 0x000000dc07027211 */ /* 0x000fe200078f10ff */
[----:B------:R-:W-:Y:S01]  /*0c30*/  IMAD.U32 R16, RZ, RZ, UR5 ;  /* 0x00000005ff107e24 */ /* 0x000fe2000f8e00ff */
[----:B------:R-:W-:Y:S01]  /*0c40*/  SHF.R.S32.HI R222, RZ, 0x5, R222 ;  /* 0x00000005ffde7819 */ /* 0x000fe200000114de */
[----:B------:R-:W-:Y:S01]  /*0c50*/  IMAD.IADD R5, R224, 0x1, -R5 ;  /* 0x00000001e0057824 */ /* 0x000fe200078e0a05 */
[----:B------:R-:W-:-:S02]  /*0c60*/  SHF.R.S32.HI R6, RZ, 0x2, R2 ;  /* 0x00000002ff067819 */ /* 0x000fc40000011402 */
[----:B------:R-:W-:Y:S01]  /*0c70*/  SHF.R.S32.HI R9, RZ, 0x1f, R2 ;  /* 0x0000001fff097819 */ /* 0x000fe20000011402 */
[----:B------:R-:W-:Y:S01]  /*0c80*/  IMAD R5, R222, 0x10, R5 ;  /* 0x00000010de057824 */ /* 0x000fe200078e0205 */
[----:B------:R-:W-:Y:S02]  /*0c90*/  SHF.R.S32.HI R221, RZ, 0x7, R0 ;  /* 0x00000007ffdd7819 */ /* 0x000fe40000011400 */
[----:B------:R-:W-:Y:S02]  /*0ca0*/  LEA.HI R9, R9, R6, RZ, 0x3 ;  /* 0x0000000609097211 */ /* 0x000fe400078f18ff */
[----:B------:R-:W-:Y:S02]  /*0cb0*/  LEA R5, R5, R4, 0x3 ;  /* 0x0000000405057211 */ /* 0x000fe400078e18ff */
[----:B------:R-:W-:Y:S02]  /*0cc0*/  LOP3.LUT R9, R9, 0xfffffff8, RZ, 0xc0, !PT ;  /* 0xfffffff809097812 */ /* 0x000fe400078ec0ff */
[----:B------:R-:W-:-:S02]  /*0cd0*/  LEA.HI R7, R7, R220, RZ, 0x5 ;  /* 0x000000dc07077211 */ /* 0x000fc400078f28ff */
[----:B------:R-:W-:Y:S01]  /*0ce0*/  LEA.HI R0, R0, R221, RZ, 0x1 ;  /* 0x000000dd00007211 */ /* 0x000fe200078f08ff */
[----:B------:R-:W-:Y:S01]  /*0cf0*/  IMAD.IADD R6, R6, 0x1, -R9 ;  /* 0x0000000106067824 */ /* 0x000fe200078e0a09 */
[----:B------:R-:W-:Y:S02]  /*0d00*/  SHF.L.U32 R5, R5, 0x3, RZ ;  /* 0x0000000305057819 */ /* 0x000fe400000006ff */
[----:B------:R-:W-:Y:S02]  /*0d10*/  SHF.R.S32.HI R7, RZ, 0x5, R7 ;  /* 0x00000005ff077819 */ /* 0x000fe40000011407 */
[----:B------:R-:W-:Y:S01]  /*0d20*/  LOP3.LUT R0, R0, 0x3fffffe, RZ, 0xc0, !PT ;  /* 0x03fffffe00007812 */ /* 0x000fe200078ec0ff */
[----:B------:R-:W-:Y:S01]  /*0d30*/  IMAD.WIDE R22, R5, 0x2, R22 ;  /* 0x0000000205167825 */ /* 0x000fe200078e0216 */
[----:B------:R-:W-:-:S03]  /*0d40*/  LEA.HI R3, R3, R224, RZ, 0x3 ;  /* 0x000000e003037211 */ /* 0x000fc600078f18ff */
[----:B------:R-:W-:Y:S01]  /*0d50*/  IMAD R7, R7, 0x10, R6 ;  /* 0x0000001007077824 */ /* 0x000fe200078e0206 */
[----:B------:R-:W-:Y:S01]  /*0d60*/  LOP3.LUT R5, R3, 0x1ffffff8, RZ, 0xc0, !PT ;  /* 0x1ffffff803057812 */ /* 0x000fe200078ec0ff */
[----:B------:R-:W-:Y:S01]  /*0d70*/  IMAD.IADD R0, R221, 0x1, -R0 ;  /* 0x00000001dd007824 */ /* 0x000fe200078e0a00 */
[----:B------:R-:W-:Y:S02]  /*0d80*/  SHF.R.S32.HI R216, RZ, 0x3, R3 ;  /* 0x00000003ffd87819 */ /* 0x000fe40000011403 */
[----:B------:R-:W-:Y:S01]  /*0d90*/  IADD3 R5, R224, -R5, RZ ;  /* 0x80000005e0057210 */ /* 0x000fe20007ffe0ff */
[----:B------:R-:W-:Y:S01]  /*0da0*/  IMAD R215, R0, 0x40, R7 ;  /* 0x0000004000d77824 */ /* 0x000fe200078e0207 */
[----:B------:R-:W-:-:S03]  /*0db0*/  LOP3.LUT R7, R2, 0x7ffffffc, RZ, 0xc0, !PT ;  /* 0x7ffffffc02077812 */ /* 0x000fc600078ec0ff */
[----:B------:R-:W-:Y:S01]  /*0dc0*/  IMAD.SHL.U32 R212, R5, 0x8, RZ ;  /* 0x0000000805d47824 */ /* 0x000fe200078e00ff */
[----:B------:R-:W-:-:S07]  /*0dd0*/  IADD3 R214, R220, -R7, RZ ;  /* 0x80000007dcd67210 */ /* 0x000fce0007ffe0ff */
.L_x_1990:
        /* <DEDUP_REMOVED lines=21> */
.L_x_1944:
        /* <DEDUP_REMOVED lines=8> */
.L_x_1945:
[----:B------:R-:W-:Y:S01]  /*0fb0*/  R2UR UR5, R218 ;  /* 0x00000000da0572ca */ /* 0x000fe200000e0000 */
[----:B------:R-:W-:Y:S01]  /*0fc0*/  ULDC.64 UR10, c[0x0][0x3f8] ;  /* 0x0000fe00000a7ab9 */ /* 0x000fe20000000a00 */
[----:B------:R-:W-:Y:S01]  /*0fd0*/  UIADD3 UR9, UR7, -UR4, URZ ;  /* 0x8000000407097290 */ /* 0x000fe2000fffe03f */
[----:B------:R-:W-:Y:S01]  /*0fe0*/  PLOP3.LUT P0, PT, PT, PT, PT, 0x80, 0x0 ;  /* 0x000000000000781c */ /* 0x000fe20003f0f070 */
[----:B------:R-:W-:Y:S01]  /*0ff0*/  UISETP.NE.U32.AND UP0, UPT, UR10, URZ, UPT ;  /* 0x0000003f0a00728c */ /* 0x000fe2000bf05070 */
[----:B------:R-:W-:Y:S01]  /*1000*/  CS2R R2, SRZ ;  /* 0x0000000000027805 */ /* 0x000fe2000001ff00 */
[----:B------:R-:W-:Y:S01]  /*1010*/  ULDC UR41, c[0x0][0x404] ;  /* 0x0001010000297ab9 */ /* 0x000fe20000000800 */
[----:B------:R-:W-:Y:S01]  /*1020*/  ULDC UR6, c[0x0][0x2e0] ;  /* 0x0000b80000067ab9 */ /* 0x000fe20000000800 */
[----:B------:R-:W-:Y:S01]  /*1030*/  UISETP.NE.AND.EX UP0, UPT, UR11, URZ, UPT, UP0 ;  /* 0x0000003f0b00728c */ /* 0x000fe2000bf05300 */
[----:B------:R-:W-:Y:S01]  /*1040*/  MOV R0, RZ ;  /* 0x000000ff00007202 */ /* 0x000fe20000000f00 */
[----:B------:R-:W-:Y:S01]  /*1050*/  ULDC UR7, c[0x0][0x288] ;  /* 0x0000a20000077ab9 */ /* 0x000fe20000000800 */
[----:B------:R-:W-:Y:S01]  /*1060*/  ULDC UR43, c[0x0][0xdb8] ;  /* 0x00036e00002b7ab9 */ /* 0x000fe20000000800 */
[----:B------:R-:W-:Y:S01]  /*1070*/  USEL UR41, UR41, 0x1, UP0 ;  /* 0x0000000129297887 */ /* 0x000fe20008000000 */
[----:B------:R-:W-:Y:S01]  /*1080*/  CS2R R150, SRZ ;  /* 0x0000000000967805 */ /* 0x000fe2000001ff00 */
[----:B------:R-:W-:Y:S01]  /*1090*/  ULOP3.LUT UR4, URZ, UR5, URZ, 0x33, !UPT ;  /* 0x000000053f047292 */ /* 0x000fe2000f8e333f */
[----:B------:R-:W-:Y:S01]  /*10a0*/  CS2R R148, SRZ ;  /* 0x0000000000947805 */ /* 0x000fe2000001ff00 */
[----:B------:R-:W-:Y:S01]  /*10b0*/  UIMAD UR41, UR41, UR6, URZ ;  /* 0x00000006292972a4 */ /* 0x000fe2000f8e023f */
[----:B------:R-:W-:Y:S01]  /*10c0*/  CS2R R146, SRZ ;  /* 0x0000000000927805 */ /* 0x000fe2000001ff00 */
[----:B------:R-:W-:Y:S01]  /*10d0*/  ULDC UR5, c[0x0][0xdac] ;  /* 0x00036b0000057ab9 */ /* 0x000fe20000000800 */
[----:B------:R-:W-:Y:S01]  /*10e0*/  UISETP.NE.AND UP1, UPT, UR43, 0x1, UPT ;  /* 0x000000012b00788c */ /* 0x000fe2000bf25270 */
[----:B------:R-:W-:Y:S01]  /*10f0*/  CS2R R144, SRZ ;  /* 0x0000000000907805 */ /* 0x000fe2000001ff00 */
[----:B------:R-:W-:Y:S01]  /*1100*/  UIADD3 UR4, UR4, UR5, URZ ;  /* 0x0000000504047290 */ /* 0x000fe2000fffe03f */
[----:B------:R-:W-:Y:S01]  /*1110*/  CS2R R142, SRZ ;  /* 0x00000000008e7805 */ /* 0x000fe2000001ff00 */
[----:B------:R-:W-:Y:S01]  /*1120*/  ULDC UR10, c[0x0][0xdc4] ;  /* 0x00037100000a7ab9 */ /* 0x000fe20000000800 */
[----:B------:R-:W-:Y:S01]  /*1130*/  CS2R R140, SRZ ;  /* 0x00000000008c7805 */ /* 0x000fe2000001ff00 */
[----:B------:R-:W-:Y:S01]  /*1140*/  USHF.L.U32 UR42, UR4, 0x7, URZ ;  /* 0x00000007042a7899 */ /* 0x000fe2000800063f */
[----:B------:R-:W-:Y:S01]  /*1150*/  CS2R R138, SRZ ;  /* 0x00000000008a7805 */ /* 0x000fe2000001ff00 */
[----:B------:R-:W-:Y:S01]  /*1160*/  UIADD3 UR4, UR41, 0x4f, URZ ;  /* 0x0000004f29047890 */ /* 0x000fe2000fffe03f */
[----:B------:R-:W-:Y:S01]  /*1170*/  CS2R R136, SRZ ;  /* 0x0000000000887805 */ /* 0x000fe2000001ff00 */
[----:B------:R-:W-:Y:S01]  /*1180*/  UIADD3 UR5, UR42, 0xcf, -UR7 ;  /* 0x000000cf2a057890 */ /* 0x000fe2000fffe807 */
[----:B------:R-:W-:Y:S01]  /*1190*/  CS2R R134, SRZ ;  /* 0x0000000000867805 */ /* 0x000fe2000001ff00 */
[----:B------:R-:W-:Y:S01]  /*11a0*/  UIMAD UR9, UR8, UR10, UR9 ;  /* 0x0000000a080972a4 */ /* 0x000fe2000f8e0209 */
[----:B------:R-:W-:Y:S01]  /*11b0*/  CS2R R132, SRZ ;  /* 0x0000000000847805 */ /* 0x000fe2000001ff00 */
[----:B------:R-:W-:Y:S01]  /*11c0*/  UIADD3 UR6, UR41, UR5, URZ ;  /* 0x0000000529067290 */ /* 0x000fe2000fffe03f */
[----:B------:R-:W-:Y:S01]  /*11d0*/  CS2R R130, SRZ ;  /* 0x0000000000827805 */ /* 0x000fe2000001ff00 */
[----:B------:R-:W-:Y:S01]  /*11e0*/  UIMAD.WIDE UR4, UR4, 0x66666667, URZ ;  /* 0x66666667040478a5 */ /* 0x000fe2000f8e023f */
[----:B------:R-:W-:Y:S01]  /*11f0*/  CS2R R128, SRZ ;  /* 0x0000000000807805 */ /* 0x000fe2000001ff00 */
[----:B------:R-:W-:Y:S01]  /*1200*/  UIMAD.WIDE UR6, UR6, 0x66666667, URZ ;  /* 0x66666667060678a5 */ /* 0x000fe2000f8e023f */
[----:B------:R-:W-:Y:S01]  /*1210*/  CS2R R126, SRZ ;  /* 0x00000000007e7805 */ /* 0x000fe2000001ff00 */
[----:B------:R-:W-:Y:S01]  /*1220*/  USHF.R.U32.HI UR4, URZ, 0x1f, UR5 ;  /* 0x0000001f3f047899 */ /* 0x000fe20008011605 */
[----:B------:R-:W-:Y:S01]  /*1230*/  CS2R R124, SRZ ;  /* 0x00000000007c7805 */ /* 0x000fe2000001ff00 */
[----:B------:R-:W-:Y:S01]  /*1240*/  USHF.R.U32.HI UR6, URZ, 0x1f, UR7 ;  /* 0x0000001f3f067899 */ /* 0x000fe20008011607 */
[----:B------:R-:W-:Y:S01]  /*1250*/  CS2R R122, SRZ ;  /* 0x00000000007a7805 */ /* 0x000fe2000001ff00 */
[----:B------:R-:W-:Y:S01]  /*1260*/  ULEA.HI.SX32 UR45, UR5, UR4, 0x1b ;  /* 0x00000004052d7291 */ /* 0x000fe2000f8fda3f */
[----:B------:R-:W-:Y:S01]  /*1270*/  CS2R R120, SRZ ;  /* 0x0000000000787805 */ /* 0x000fe2000001ff00 */
[----:B------:R-:W-:Y:S01]  /*1280*/  ULEA.HI.SX32 UR6, UR7, UR6, 0x1b ;  /* 0x0000000607067291 */ /* 0x000fe2000f8fda3f */
[----:B------:R-:W-:Y:S01]  /*1290*/  CS2R R118, SRZ ;  /* 0x0000000000767805 */ /* 0x000fe2000001ff00 */
[----:B------:R-:W-:Y:S01]  /*12a0*/  @UP1 ULDC UR8, c[0x0][0xdbc] ;  /* 0x00036f0000081ab9 */ /* 0x000fe20000000800 */
[----:B------:R-:W-:Y:S01]  /*12b0*/  @UP1 ULDC UR7, c[0x0][0xdc0] ;  /* 0x0003700000071ab9 */ /* 0x000fe20000000800 */
[----:B------:R-:W-:Y:S01]  /*12c0*/  UISETP.LT.AND UP0, UPT, UR45, UR6, UPT ;  /* 0x000000062d00728c */ /* 0x000fe2000bf01270 */
[----:B------:R-:W-:Y:S01]  /*12d0*/  CS2R R116, SRZ ;  /* 0x0000000000747805 */ /* 0x000fe2000001ff00 */
[----:B------:R-:W-:Y:S01]  /*12e0*/  UIMAD.WIDE.U32 UR4, UR9, UR8, URZ ;  /* 0x00000008090472a5 */ /* 0x000fe2000f8e003f */
[----:B------:R-:W-:Y:S01]  /*12f0*/  CS2R R114, SRZ ;  /* 0x0000000000727805 */ /* 0x000fe2000001ff00 */
[----:B------:R-:W-:Y:S01]  /*1300*/  USEL UR45, UR45, UR6, UP0 ;  /* 0x000000062d2d7287 */ /* 0x000fe20008000000 */
[----:B------:R-:W-:Y:S01]  /*1310*/  CS2R R112, SRZ ;  /* 0x0000000000707805 */ /* 0x000fe2000001ff00 */
[----:B------:R-:W-:Y:S01]  /*1320*/  UMOV UR44, UR9 ;  /* 0x00000009002c7c82 */ /* 0x000fe20008000000 */
[----:B------:R-:W-:Y:S01]  /*1330*/  @UP1 USHF.R.U32.HI UR44, URZ, UR7, UR5 ;  /* 0x000000073f2c1299 */ /* 0x000fe20008011605 */
[----:B------:R-:W-:Y:S01]  /*1340*/  CS2R R110, SRZ ;  /* 0x00000000006e7805 */ /* 0x000fe2000001ff00 */
[----:B------:R-:W-:Y:S01]  /*1350*/  UISETP.GE.AND UP0, UPT, UR45, 0x1, UPT ;  /* 0x000000012d00788c */ /* 0x000fe2000bf06270 */
[----:B------:R-:W-:Y:S01]  /*1360*/  CS2R R108, SRZ ;  /* 0x00000000006c7805 */ /* 0x000fe2000001ff00 */
[----:B------:R-:W-:Y:S01]  /*1370*/  UIADD3 UR4, -UR44, URZ, URZ ;  /* 0x0000003f2c047290 */ /* 0x000fe2000fffe13f */
[----:B------:R-:W-:-:S02]  /*1380*/  CS2R R106, SRZ ;  /* 0x00000000006a7805 */ /* 0x000fc4000001ff00 */
[----:B------:R-:W-:Y:S01]  /*1390*/  CS2R R104, SRZ ;  /* 0x0000000000687805 */ /* 0x000fe2000001ff00 */
[----:B------:R-:W-:Y:S01]  /*13a0*/  IMAD.MOV.U32 R102, RZ, RZ, RZ ;  /* 0x000000ffff667224 */ /* 0x000fe200078e00ff */
[----:B------:R-:W-:Y:S01]  /*13b0*/  PLOP3.LUT P1, PT, PT, PT, UP0, 0x80, 0x0 ;  /* 0x000000000000781c */ /* 0x000fe20003f2f008 */
[----:B------:R-:W-:Y:S01]  /*13c0*/  UIMAD UR43, UR43, UR4, UR9 ;  /* 0x000000042b2b72a4 */ /* 0x000fe2000f8e0209 */
        /* <DEDUP_REMOVED lines=69> */
.L_x_1947:
        /* <DEDUP_REMOVED lines=11> */
.L_x_2049:
[----:B------:R-:W-:Y:S05]  /*18d0*/  @!P0 BRA `(.L_x_1949) ;  /* 0x0000000000048947 */ /* 0x000fea0003800000 */
[----:B------:R-:W-:Y:S01]  /*18e0*/  BPT.TRAP 0x1 ;  /* 0x000000040000795c */ /* 0x000fe20000300000 */
.L_x_1949:
[----:B------:R-:W-:Y:S01]  /*18f0*/  R2UR UR4, R16 ;  /* 0x00000000100472ca */ /* 0x000fe200000e0000 */
[----:B-1----:R-:W-:-:S05]  /*1900*/  IMAD.U32 R0, RZ, RZ, UR46 ;  /* 0x0000002eff007e24 */ /* 0x002fca000f8e00ff */
[----:B------:R-:W-:-:S07]  /*1910*/  LEA R0, R0, UR60, 0x3 ;  /* 0x0000003c00007c11 */ /* 0x000fce000f8e18ff */
[----:B------:R-:W-:-:S04]  /*1920*/  MOV R3, UR4 ;  /* 0x0000000400037c02 */ /* 0x000fc80008000f00 */
[----:B------:R-:W-:-:S04]  /*1930*/  SHF.L.U32 R3, R3, 0x1f, RZ ;  /* 0x0000001f03037819 */ /* 0x000fc800000006ff */
[----:B------:R1:W2:Y:S01]  /*1940*/  SYNCS.PHASECHK.TRANS64.TRYWAIT P2, [R0+URZ+0x38830], R3 ;  /* 0x03883003000075a7 */ /* 0x0002a2000804017f */
[----:B------:R-:W-:Y:S05]  /*1950*/  @!P0 BRA `(.L_x_1950) ;  /* 0x0000000000048947 */ /* 0x000fea0003800000 */
[----:B------:R-:W-:Y:S01]  /*1960*/  BPT.TRAP 0x1 ;  /* 0x000000040000795c */ /* 0x000fe20000300000 */
.L_x_1950:
[----:B------:R-:W3:Y:S01]  /*1970*/  S2R R2, SR_TID.X ;  /* 0x0000000000027919 */ /* 0x000ee20000002100 */
[----:B------:R-:W-:Y:S01]  /*1980*/  IMAD.MOV.U32 R151, RZ, RZ, RZ ;  /* 0x000000ffff977224 */ /* 0x000fe200078e00ff */
[----:B---3--:R-:W-:Y:S01]  /*1990*/  LOP3.LUT P1, RZ, R2, 0x7f, RZ, 0xc0, !PT ;  /* 0x0000007f02ff7812 */ /* 0x008fe2000782c0ff */
[----:B--2---:R-:W-:-:S12]  /*19a0*/  @P2 BRA `(.L_x_1951) ;  /* 0x0000000000082947 */ /* 0x004fd80003800000 */
[----:B------:R-:W2:Y:S02]  /*19b0*/  SYNCS.PHASECHK.TRANS64.TRYWAIT P2, [R0+URZ+0x38830], R3 ;  /* 0x03883003000075a7 */ /* 0x000ea4000804017f */
[----:B--2---:R-:W-:Y:S05]  /*19c0*/  @!P2 BRA `(.L_x_1952) ;  /* 0x0000011c0060a947 */ /* 0x004fea0003800000 */
.L_x_1951:
[----:B------:R-:W-:Y:S05]  /*19d0*/  WARPSYNC.ALL ;  /* 0x0000000000007948 */ /* 0x000fea0003800000 */
[----:B------:R-:W-:Y:S01]  /*19e0*/  UIADD3 UR4, UR60, 0x24400, URZ ;  /* 0x000244003c047890 */ /* 0x000fe2000fffe03f */
[----:B------:R-:W-:Y:S01]  /*19f0*/  WARPGROUP.ARRIVE ;  /* 0x00000000000079c5 */ /* 0x000fe20000000000 */
[----:B------:R-:W-:Y:S01]  /*1a00*/  ULOP3.LUT UR5, UR36, 0x10000, URZ, 0xfc, !UPT ;  /* 0x0001000024057892 */ /* 0x000fe2000f8efc3f */
[----:B------:R-:W-:Y:S01]  /*1a10*/  VIADD R4, R215, UR42 ;  /* 0x0000002ad7047c36 */ /* 0x000fe20008000000 */
[----:B------:R-:W-:Y:S01]  /*1a20*/  USHF.R.U32.HI UR4, URZ, 0x4, UR4 ;  /* 0x000000043f047899 */ /* 0x000fe20008011604 */
[----:B-12---:R-:W-:Y:S01]  /*1a30*/  @!P1 VIADD R0, R0, 0x38840 ;  /* 0x0003884000009836 */ /* 0x006fe20000000000 */
        /* <DEDUP_REMOVED lines=10> */
[----:B------:R-:W-:Y:S01]  /*1ae0*/  @!P1 PRMT R0, RZ, 0x654, R0 ;  /* 0x00000654ff009816 */ /* 0x000fe20000000000 */
[----:B------:R-:W-:Y:S01]  /*1af0*/  UIMAD UR4, UR46, 0xa00, UR40 ;  /* 0x00000a002e0478a4 */ /* 0x000fe2000f8e0228 */
[--C-:B------:R-:W-:Y:S01]  /*1b00*/  IMAD.MOV.U32 R150, RZ, RZ, R151.reuse ;  /* 0x000000ffff967224 */ /* 0x100fe200078e0097 */
[----:B------:R-:W-:Y:S01]  /*1b10*/  UMOV UR17, 0x40000040 ;  /* 0x4000004000117882 */ /* 0x000fe20000000000 */
[----:B------:R-:W-:Y:S01]  /*1b20*/  UMOV UR19, 0x40000040 ;  /* 0x4000004000137882 */ /* 0x000fe20000000000 */
[----:B------:R-:W-:Y:S01]  /*1b30*/  UIADD3 UR6, UR4, 0x200, URZ ;  /* 0x0000020004067890 */ /* 0x000fe2000fffe03f */
[----:B------:R-:W-:Y:S01]  /*1b40*/  IMAD.U32 R15, RZ, RZ, UR17 ;  /* 0x00000011ff0f7e24 */ /* 0x000fe2000f8e00ff */
[----:B------:R-:W-:Y:S01]  /*1b50*/  UIADD3 UR12, UR4, 0x2, URZ ;  /* 0x00000002040c7890 */ /* 0x000fe2000fffe03f */
[-C--:B------:R-:W-:Y:S01]  /*1b60*/  MOV R149, R151.reuse ;  /* 0x0000009700957202 */ /* 0x080fe20000000f00 */
[----:B------:R-:W-:Y:S01]  /*1b70*/  UMOV UR10, UR4 ;  /* 0x00000004000a7c82 */ /* 0x000fe20008000000 */
[----:B------:R-:W-:Y:S01]  /*1b80*/  UMOV UR16, UR7 ;  /* 0x0000000700107c82 */ /* 0x000fe20008000000 */
[----:B------:R-:W-:Y:S01]  /*1b90*/  HGMMA.64x16x16.F32 R56, gdesc[UR8], RZ, !UPT, gsb0 ;  /* 0x00200000083879f0 */ /* 0x000fe2000c0008ff */
[----:B------:R-:W-:Y:S01]  /*1ba0*/  UIADD3 UR10, UR4, 0x80, URZ ;  /* 0x00000080040a7890 */ /* 0x000fe2000fffe03f */
[----:B------:R-:W-:Y:S01]  /*1bb0*/  MOV R14, UR16 ;  /* 0x00000010000e7c02 */ /* 0x000fe20008000f00 */
[----:B------:R-:W-:Y:S01]  /*1bc0*/  UMOV UR8, UR14 ;  /* 0x0000000e00087c82 */ /* 0x000fe20008000000 */
[----:B------:R-:W-:Y:S01]  /*1bd0*/  UMOV UR9, UR15 ;  /* 0x0000000f00097c82 */ /* 0x000fe20008000000 */
[----:B------:R-:W-:Y:S01]  /*1be0*/  UMOV UR11, 0x40000040 ;  /* 0x40000040000b7882 */ /* 0x000fe20000000000 */
[----:B------:R-:W-:Y:S01]  /*1bf0*/  UMOV UR18, UR12 ;  /* 0x0000000c00127c82 */ /* 0x000fe20008000000 */
[----:B------:R-:W-:Y:S01]  /*1c00*/  UIADD3 UR7, UR5, 0x4, URZ ;  /* 0x0000000405077890 */ /* 0x000fe2000fffe03f */
[--C-:B------:R-:W-:Y:S01]  /*1c10*/  IMAD.MOV.U32 R148, RZ, RZ, R151.reuse ;  /* 0x000000ffff947224 */ /* 0x100fe200078e0097 */
[----:B------:R-:W-:Y:S01]  /*1c20*/  UIADD3 UR12, UR4, 0x4, URZ ;  /* 0x00000004040c7890 */ /* 0x000fe2000fffe03f */
[--C-:B------:R-:W-:Y:S01]  /*1c30*/  IMAD.MOV.U32 R147, RZ, RZ, R151.reuse ;  /* 0x000000ffff937224 */ /* 0x100fe200078e0097 */
        /* <DEDUP_REMOVED lines=10> */
[-C--:B------:R-:W-:Y:S01]  /*1ce0*/  MOV R143, R151.reuse ;  /* 0x00000097008f7202 */ /* 0x080fe20000000f00 */
        /* <DEDUP_REMOVED lines=34> */
[----:B------:R-:W-:Y:S01]  /*1f10*/  UMOV UR57, 0x40000040 ;  /* 0x4000004000397882 */ /* 0x000fe20000000000 */
[----:B------:R-:W-:Y:S01]  /*1f20*/  UMOV UR59, 0x40000040 ;  /* 0x40000040003b7882 */ /* 0x000fe20000000000 */
[----:B------:R-:W-:Y:S01]  /*1f30*/  IMAD.U32 R7, RZ, RZ, UR57 ;  /* 0x00000039ff077e24 */ /* 0x000fe2000f8e00ff */
[----:B------:R-:W-:Y:S01]  /*1f40*/  HGMMA.64x16x16.F32 R48, gdesc[UR8], RZ, !UPT, gsb0 ;  /* 0x00200000083079f0 */ /* 0x000fe2000c0008ff */
[----:B------:R-:W-:Y:S01]  /*1f50*/  UIADD3 UR10, UR4, 0x100, URZ ;  /* 0x00000100040a7890 */ /* 0x000fe2000fffe03f */
[--C-:B------:R-:W-:Y:S01]  /*1f60*/  IMAD.MOV.U32 R132, RZ, RZ, R151.reuse ;  /* 0x000000ffff847224 */ /* 0x100fe200078e0097 */
[----:B------:R-:W-:Y:S01]  /*1f70*/  UMOV UR8, UR14 ;  /* 0x0000000e00087c82 */ /* 0x000fe20008000000 */
[----:B------:R-:W-:Y:S01]  /*1f80*/  UMOV UR9, UR15 ;  /* 0x0000000f00097c82 */ /* 0x000fe20008000000 */
[----:B------:R-:W-:Y:S01]  /*1f90*/  UMOV UR11, 0x40000040 ;  /* 0x40000040000b7882 */ /* 0x000fe20000000000 */
        /* <DEDUP_REMOVED lines=256> */
[----:B------:R-:W-:Y:S02]  /*2fa0*/  UIADD3 UR5, UR5, 0xc06, URZ ;  /* 0x00000c0605057890 */ /* 0x000fe4000fffe03f */
[----:B------:R-:W-:-:S05]  /*2fb0*/  UIADD3 UR7, UR4, 0x786, URZ ;  /* 0x0000078604077890 */ /* 0x000fca000fffe03f */
[----:B------:R-:W-:Y:S01]  /*2fc0*/  UMOV UR56, UR5 ;  /* 0x0000000500387c82 */ /* 0x000fe20008000000 */
[----:B------:R-:W-:Y:S01]  /*2fd0*/  ULDC UR5, c[0x0][0x288] ;  /* 0x0000a20000057ab9 */ /* 0x000fe20000000800 */
[----:B------:R-:W-:Y:S01]  /*2fe0*/  UMOV UR58, UR7 ;  /* 0x00000007003a7c82 */ /* 0x000fe20008000000 */
[----:B------:R-:W-:Y:S01]  /*2ff0*/  MOV R6, UR56 ;  /* 0x0000003800067c02 */ /* 0x000fe20008000f00 */
        /* <DEDUP_REMOVED lines=238> */
[----:B------:R-:W-:Y:S02]  /*3ee0*/  UIMAD UR6, UR45, -0x50, UR41 ;  /* 0xffffffb02d0678a4 */ /* 0x000fe4000f8e0229 */
[----:B------:R-:W-:Y:S02]  /*3ef0*/  UIADD3 UR45, UR45, -0x2, URZ ;  /* 0xfffffffe2d2d7890 */ /* 0x000fe4000fffe03f */
[----:B------:R-:W-:Y:S02]  /*3f00*/  UIADD3 UR7, -UR5, 0x51, UR6 ;  /* 0x0000005105077890 */ /* 0x000fe4000fffe106 */
[----:B------:R-:W-:-:S04]  /*3f10*/  UIADD3 UR6, UR6, 0x50, URZ ;  /* 0x0000005006067890 */ /* 0x000fc8000fffe03f */
[----:B------:R-:W-:Y:S02]  /*3f20*/  IMAD.U32 R3, RZ, RZ, UR7 ;  /* 0x00000007ff037e24 */ /* 0x000fe4000f8e00ff */
[----:B------:R-:W-:Y:S01]  /*3f30*/  MOV R5, UR6 ;  /* 0x0000000600057c02 */ /* 0x000fe20008000f00 */
[----:B------:R-:W-:Y:S01]  /*3f40*/  UIADD3 UR6, UR42, -UR5, UR41 ;  /* 0x800000052a067290 */ /* 0x000fe2000fffe029 */
[----:B------:R-:W-:-:S03]  /*3f50*/  IMAD R3, R214, -0x2, R3 ;  /* 0xfffffffed6037824 */ /* 0x000fc600078e0203 */
[----:B------:R-:W-:Y:S01]  /*3f60*/  IMAD R2, R214, -0x2, R5 ;  /* 0xfffffffed6027824 */ /* 0x000fe200078e0205 */
[----:B------:R-:W-:Y:S01]  /*3f70*/  UIMAD.WIDE UR6, UR6, 0x66666667, URZ ;  /* 0x66666667060678a5 */ /* 0x000fe2000f8e023f */
[----:B------:R-:W-:-:S03]  /*3f80*/  IADD3 R5, R3, 0x8, R4 ;  /* 0x0000000803057810 */ /* 0x000fc60007ffe004 */
[----:B------:R-:W-:Y:S01]  /*3f90*/  USHF.R.U32.HI UR5, URZ, 0x1f, UR7 ;  /* 0x0000001f3f057899 */ /* 0x000fe20008011607 */
[----:B------:R-:W-:Y:S02]  /*3fa0*/  VIMNMX R5, R2, R5, PT ;  /* 0x0000000502057248 */ /* 0x000fe40003fe0100 */
[----:B------:R-:W-:Y:S01]  /*3fb0*/  VIADDMNMX R2, R4, R3, R2, PT ;  /* 0x0000000304027246 */ /* 0x000fe20003800102 */
[----:B------:R-:W-:Y:S01]  /*3fc0*/  ULEA.HI.SX32 UR5, UR7, UR5, 0x1b ;  /* 0x0000000507057291 */ /* 0x000fe2000f8fda3f */
[C---:B------:R-:W-:Y:S02]  /*3fd0*/  ISETP.GT.AND P2, PT, R5.reuse, RZ, PT ;  /* 0x000000ff0500720c */ /* 0x040fe40003f44270 */
[C---:B------:R-:W-:Y:S01]  /*3fe0*/  ISETP.GT.AND P3, PT, R5.reuse, 0x1, PT ;  /* 0x000000010500780c */ /* 0x040fe20003f64270 */
[----:B------:R-:W-:Y:S01]  /*3ff0*/  UISETP.LT.AND UP0, UPT, URZ, UR5, UPT ;  /* 0x000000053f00728c */ /* 0x000fe2000bf01270 */
[----:B------:R-:W-:Y:S01]  /*4000*/  ISETP.GT.AND P4, PT, R5, 0x8, PT ;  /* 0x000000080500780c */ /* 0x000fe20003f84270 */
[----:B------:R-:W-:-:S02]  /*4010*/  WARPGROUP.DEPBAR.LE gsb0, 0x0 ;  /* 0x00008000000079c5 */ /* 0x000fc40000010000 */
        /* <DEDUP_REMOVED lines=13> */
[C---:B------:R-:W-:Y:S01]  /*40f0*/  ISETP.GT.AND P2, PT, R5.reuse, 0x9, PT ;  /* 0x000000090500780c */ /* 0x040fe20003f44270 */
[----:B------:R-:W-:Y:S01]  /*4100*/  HGMMA.64x16x16.F32 R48, gdesc[UR56], R48, gsb0 ;  /* 0x00200000383079f0 */ /* 0x000fe20008000830 */
[----:B------:R-:W-:Y:S01]  /*4110*/  UIADD3 UR58, UR4, 0x886, URZ ;  /* 0x00000886043a7890 */ /* 0x000fe2000fffe03f */
[----:B------:R-:W-:Y:S01]  /*4120*/  FSEL R62, R62, -INF , P4 ;  /* 0xff8000003e3e7808 */ /* 0x000fe20002000000 */
[----:B------:R-:W-:Y:S01]  /*4130*/  UMOV UR56, UR10 ;  /* 0x0000000a00387c82 */ /* 0x000fe20008000000 */
[----:B------:R-:W-:Y:S01]  /*4140*/  UMOV UR57, UR11 ;  /* 0x0000000b00397c82 */ /* 0x000fe20008000000 */
[----:B------:R-:W-:Y:S01]  /*4150*/  UMOV UR59, 0x40000040 ;  /* 0x40000040003b7882 */ /* 0x000fe20000000000 */
[----:B------:R-:W-:Y:S02]  /*4160*/  FMNMX.FTZ R17, R58, R59, !PT ;  /* 0x0000003b3a117209 */ /* 0x000fe40007810000 */
[----:B------:R-:W-:Y:S02]  /*4170*/  ISETP.GT.AND P3, PT, R5, 0x10, PT ;  /* 0x000000100500780c */ /* 0x000fe40003f64270 */
[----:B------:R-:W-:-:S02]  /*4180*/  FSEL R63, R63, -INF , P2 ;  /* 0xff8000003f3f7808 */ /* 0x000fc40001000000 */
[----:B------:R-:W-:Y:S02]  /*4190*/  FMNMX.FTZ R20, R62, R17, !PT ;  /* 0x000000113e147209 */ /* 0x000fe40007810000 */
[----:B------:R-:W-:Y:S02]  /*41a0*/  ISETP.GT.AND P2, PT, R5, 0x11, PT ;  /* 0x000000110500780c */ /* 0x000fe40003f44270 */
[----:B------:R-:W-:Y:S02]  /*41b0*/  FMNMX.FTZ R17, R63, R20, !PT ;  /* 0x000000143f117209 */ /* 0x000fe40007810000 */
[----:B------:R-:W-:-:S04]  /*41c0*/  ISETP.GT.AND P4, PT, R2, 0x8, PT ;  /* 0x000000080200780c */ /* 0x000fc80003f84270 */
[----:B------:R-:W-:Y:S02]  /*41d0*/  FSEL R60, R60, -INF , P4 ;  /* 0xff8000003c3c7808 */ /* 0x000fe40002000000 */
[----:B------:R-:W-:Y:S01]  /*41e0*/  ISETP.GT.AND P4, PT, R2, 0x19, PT ;  /* 0x000000190200780c */ /* 0x000fe20003f84270 */
[----:B------:R-:W-:Y:S02]  /*41f0*/  WARPGROUP.DEPBAR.LE gsb0, 0x0 ;  /* 0x00008000000079c5 */ /* 0x000fe40000010000 */
[----:B------:R-:W-:Y:S01]  /*4200*/  WARPGROUP.ARRIVE ;  /* 0x00000000000079c5 */ /* 0x000fe20000000000 */
[----:B------:R-:W-:Y:S02]  /*4210*/  FSEL R50, R50, -INF , P3 ;  /* 0xff80000032327808 */ /* 0x000fe40001800000 */
[----:B------:R-:W-:Y:S02]  /*4220*/  ISETP.GT.AND P3, PT, R5, 0x18, PT ;  /* 0x000000180500780c */ /* 0x000fe40003f64270 */
[----:B------:R-:W-:Y:S01]  /*4230*/  FSEL R51, R51, -INF , P2 ;  /* 0xff80000033337808 */ /* 0x000fe20001000000 */
[----:B------:R-:W-:Y:S01]  /*4240*/  HGMMA.64x16x16.F32 R40, gdesc[UR56], R40, gsb0 ;  /* 0x00200000382879f0 */ /* 0x000fe20008000828 */
[----:B------:R-:W-:Y:S01]  /*4250*/  UIADD3 UR58, UR4, 0x906, URZ ;  /* 0x00000906043a7890 */ /* 0x000fe2000fffe03f */
[----:B------:R-:W-:Y:S01]  /*4260*/  FMNMX.FTZ R20, R50, R17, !PT ;  /* 0x0000001132147209 */ /* 0x000fe20007810000 */
[----:B------:R-:W-:Y:S01]  /*4270*/  UMOV UR56, UR10 ;  /* 0x0000000a00387c82 */ /* 0x000fe20008000000 */
[----:B------:R-:W-:Y:S01]  /*4280*/  UMOV UR57, UR11 ;  /* 0x0000000b00397c82 */ /* 0x000fe20008000000 */
[----:B------:R-:W-:Y:S01]  /*4290*/  UMOV UR59, 0x40000040 ;  /* 0x40000040003b7882 */ /* 0x000fe20000000000 */
[----:B------:R-:W-:-:S02]  /*42a0*/  ISETP.GT.AND P2, PT, R5, 0x19, PT ;  /* 0x000000190500780c */ /* 0x000fc40003f44270 */
[----:B------:R-:W-:Y:S02]  /*42b0*/  FSEL R54, R54, -INF , P3 ;  /* 0xff80000036367808 */ /* 0x000fe40001800000 */
[----:B------:R-:W-:Y:S02]  /*42c0*/  FMNMX.FTZ R17, R51, R20, !PT ;  /* 0x0000001433117209 */ /* 0x000fe40007810000 */
[----:B------:R-:W-:Y:S02]  /*42d0*/  ISETP.GT.AND P3, PT, R5, 0x20, PT ;  /* 0x000000200500780c */ /* 0x000fe40003f64270 */
[----:B------:R-:W-:Y:S02]  /*42e0*/  FSEL R55, R55, -INF , P2 ;  /* 0xff80000037377808 */ /* 0x000fe40001000000 */
[----:B------:R-:W-:Y:S02]  /*42f0*/  FMNMX.FTZ R20, R54, R17, !PT ;  /* 0x0000001136147209 */ /* 0x000fe40007810000 */
[----:B------:R-:W-:-:S02]  /*4300*/  ISETP.GT.AND P2, PT, R5, 0x21, PT ;  /* 0x000000210500780c */ /* 0x000fc40003f44270 */
[----:B------:R-:W-:Y:S02]  /*4310*/  FMNMX.FTZ R17, R55, R20, !PT ;  /* 0x0000001437117209 */ /* 0x000fe40007810000 */
[----:B------:R-:W-:Y:S01]  /*4320*/  FSEL R53, R53, -INF , P4 ;  /* 0xff80000035357808 */ /* 0x000fe20002000000 */
        /* <DEDUP_REMOVED lines=11> */
[----:B------:R-:W-:Y:S01]  /*43e0*/  ISETP.GT.AND P2, PT, R5, 0x29, PT ;  /* 0x000000290500780c */ /* 0x000fe20003f44270 */
[----:B------:R-:W-:Y:S01]  /*43f0*/  ULDC UR4, c[0x0][0x988] ;  /* 0x0002620000047ab9 */ /* 0x000fe20000000800 */
[----:B------:R-:W-:Y:S01]  /*4400*/  FSEL R46, R46, -INF , P3 ;  /* 0xff8000002e2e7808 */ /* 0x000fe20001800000 */
[----:B------:R-:W-:Y:S01]  /*4410*/  USEL UR10, URZ, UR5, !UP0 ;  /* 0x000000053f0a7287 */ /* 0x000fe2000c000000 */
[----:B------:R-:W-:-:S02]  /*4420*/  FMNMX.FTZ R17, R43, R20, !PT ;  /* 0x000000142b117209 */ /* 0x000fc40007810000 */
[----:B------:R-:W-:Y:S01]  /*4430*/  ISETP.GT.AND P3, PT, R5, 0x30, PT ;  /* 0x000000300500780c */ /* 0x000fe20003f64270 */
[----:B------:R-:W-:Y:S01]  /*4440*/  UISETP.GE.AND UP0, UPT, UR45, UR10, UPT ;  /* 0x0000000a2d00728c */ /* 0x000fe2000bf06270 */
[----:B------:R-:W-:Y:S01]  /*4450*/  FSEL R47, R47, -INF , P2 ;  /* 0xff8000002f2f7808 */ /* 0x000fe20001000000 */
[----:B------:R-:W-:Y:S01]  /*4460*/  IMAD.U32 R226, RZ, RZ, UR10 ;  /* 0x0000000affe27e24 */ /* 0x000fe2000f8e00ff */
[----:B------:R-:W-:Y:S02]  /*4470*/  FMNMX.FTZ R20, R46, R17, !PT ;  /* 0x000000112e147209 */ /* 0x000fe40007810000 */
[----:B------:R-:W-:Y:S02]  /*4480*/  ISETP.GT.AND P2, PT, R5, 0x31, PT ;  /* 0x000000310500780c */ /* 0x000fe40003f44270 */
[----:B------:R-:W-:Y:S01]  /*4490*/  FMNMX.FTZ R17, R47, R20, !PT ;  /* 0x000000142f117209 */ /* 0x000fe20007810000 */
[----:B------:R-:W-:Y:S02]  /*44a0*/  WARPGROUP.DEPBAR.LE gsb0, 0x0 ;  /* 0x00008000000079c5 */ /* 0x000fe40000010000 */
[----:B------:R-:W-:Y:S01]  /*44b0*/  WARPGROUP.ARRIVE ;  /* 0x00000000000079c5 */ /* 0x000fe20000000000 */
[----:B------:R-:W-:-:S02]  /*44c0*/  FSEL R34, R34, -INF , P3 ;  /* 0xff80000022227808 */ /* 0x000fc40001800000 */
[----:B------:R-:W-:Y:S02]  /*44d0*/  ISETP.GT.AND P3, PT, R5, 0x38, PT ;  /* 0x000000380500780c */ /* 0x000fe40003f64270 */
[----:B------:R-:W-:Y:S01]  /*44e0*/  FSEL R35, R35, -INF , P2 ;  /* 0xff80000023237808 */ /* 0x000fe20001000000 */
[----:B------:R-:W-:Y:S01]  /*44f0*/  HGMMA.64x16x16.F32 R24, gdesc[UR56], R24, gsb0 ;  /* 0x00200000381879f0 */ /* 0x000fe20008000818 */
[----:B------:R-:W-:Y:S02]  /*4500*/  FMNMX.FTZ R20, R34, R17, !PT ;  /* 0x0000001122147209 */ /* 0x000fe40007810000 */
[----:B------:R-:W-:Y:S02]  /*4510*/  ISETP.GT.AND P2, PT, R5, 0x39, PT ;  /* 0x000000390500780c */ /* 0x000fe40003f44270 */
[----:B------:R-:W-:Y:S02]  /*4520*/  FSEL R38, R38, -INF , P3 ;  /* 0xff80000026267808 */ /* 0x000fe40001800000 */
[----:B------:R-:W-:-:S02]  /*4530*/  FMNMX.FTZ R17, R35, R20, !PT ;  /* 0x0000001423117209 */ /* 0x000fc40007810000 */
[----:B------:R-:W-:Y:S02]  /*4540*/  ISETP.GT.AND P3, PT, R5, 0x40, PT ;  /* 0x000000400500780c */ /* 0x000fe40003f64270 */
[----:B------:R-:W-:Y:S02]  /*4550*/  FSEL R39, R39, -INF , P2 ;  /* 0xff80000027277808 */ /* 0x000fe40001000000 */
[----:B------:R-:W-:Y:S02]  /*4560*/  FMNMX.FTZ R20, R38, R17, !PT ;  /* 0x0000001126147209 */ /* 0x000fe40007810000 */
[----:B------:R-:W-:Y:S02]  /*4570*/  ISETP.GT.AND P2, PT, R5, 0x41, PT ;  /* 0x000000410500780c */ /* 0x000fe40003f44270 */
[----:B------:R-:W-:Y:S01]  /*4580*/  FMNMX.FTZ R17, R39, R20, !PT ;  /* 0x0000001427117209 */ /* 0x000fe20007810000 */
[----:B------:R-:W-:Y:S02]  /*4590*/  WARPGROUP.DEPBAR.LE gsb0, 0x0 ;  /* 0x00008000000079c5 */ /* 0x000fe40000010000 */
[----:B------:R-:W-:Y:S01]  /*45a0*/  FSEL R26, R26, -INF , P3 ;  /* 0xff8000001a1a7808 */ /* 0x000fe20001800000 */
[----:B------:R1:W-:Y:S01]  /*45b0*/  @!P1 SYNCS.ARRIVE.TRANS64.RED.A1T0 RZ, [R0+URZ], RZ ;  /* 0x000000ff00ff99a7 */ /* 0x0003e2000810043f */
[----:B------:R-:W-:-:S02]  /*45c0*/  ISETP.GT.AND P3, PT, R5, 0x48, PT ;  /* 0x000000480500780c */ /* 0x000fc40003f64270 */
[----:B------:R-:W-:Y:S02]  /*45d0*/  FSEL R27, R27, -INF , P2 ;  /* 0xff8000001b1b7808 */ /* 0x000fe40001000000 */
[----:B------:R-:W-:Y:S02]  /*45e0*/  FMNMX.FTZ R20, R26, R17, !PT ;  /* 0x000000111a147209 */ /* 0x000fe40007810000 */
[----:B------:R-:W-:Y:S02]  /*45f0*/  ISETP.GT.AND P2, PT, R5, 0x49, PT ;  /* 0x000000490500780c */ /* 0x000fe40003f44270 */
[----:B------:R-:W-:Y:S02]  /*4600*/  FSEL R30, R30, -INF , P3 ;  /* 0xff8000001e1e7808 */ /* 0x000fe40001800000 */
[----:B------:R-:W-:Y:S02]  /*4610*/  FMNMX.FTZ R5, R27, R20, !PT ;  /* 0x000000141b057209 */ /* 0x000fe40007810000 */
[----:B------:R-:W-:-:S02]  /*4620*/  FSEL R31, R31, -INF , P2 ;  /* 0xff8000001f1f7808 */ /* 0x000fc40001000000 */
[----:B------:R-:W-:Y:S02]  /*4630*/  FMNMX.FTZ R20, R30, R5, !PT ;  /* 0x000000051e147209 */ /* 0x000fe40007810000 */
[C---:B------:R-:W-:Y:S02]  /*4640*/  ISETP.GT.AND P2, PT, R2.reuse, RZ, PT ;  /* 0x000000ff0200720c */ /* 0x040fe40003f44270 */
[----:B------:R-:W-:Y:S02]  /*4650*/  FMNMX.FTZ R20, R31, R20, !PT ;  /* 0x000000141f147209 */ /* 0x000fe40007810000 */
[----:B------:R-:W-:Y:S02]  /*4660*/  ISETP.GT.AND P3, PT, R2, 0x1, PT ;  /* 0x000000010200780c */ /* 0x000fe40003f64270 */
[----:B------:R-:W-:Y:S01]  /*4670*/  FSEL R56, R56, -INF , P2 ;  /* 0xff80000038387808 */ /* 0x000fe20001000000 */
[----:B------:R-:W2:Y:S01]  /*4680*/  SHFL.BFLY PT, R5, R20, 0x2, 0x1f ;  /* 0x0c401f0014057f89 */ /* 0x000ea200000e0000 */
[----:B------:R-:W-:-:S02]  /*4690*/  FSEL R57, R57, -INF , P3 ;  /* 0xff80000039397808 */ /* 0x000fc40001800000 */
[C---:B------:R-:W-:Y:S02]  /*46a0*/  ISETP.GT.AND P2, PT, R2.reuse, 0x9, PT ;  /* 0x000000090200780c */ /* 0x040fe40003f44270 */
[C---:B------:R-:W-:Y:S02]  /*46b0*/  ISETP.GT.AND P3, PT, R2.reuse, 0x11, PT ;  /* 0x000000110200780c */ /* 0x040fe40003f64270 */
[----:B------:R-:W-:Y:S02]  /*46c0*/  FSEL R61, R61, -INF , P2 ;  /* 0xff8000003d3d7808 */ /* 0x000fe40001000000 */
[----:B------:R-:W-:Y:S02]  /*46d0*/  ISETP.GT.AND P2, PT, R2, 0x10, PT ;  /* 0x000000100200780c */ /* 0x000fe40003f44270 */
[----:B------:R-:W-:Y:S02]  /*46e0*/  FSEL R49, R49, -INF , P3 ;  /* 0xff80000031317808 */ /* 0x000fe40001800000 */
[----:B------:R-:W-:-:S02]  /*46f0*/  FSEL R48, R48, -INF , P2 ;  /* 0xff80000030307808 */ /* 0x000fc40001000000 */
[----:B------:R-:W-:-:S04]  /*4700*/  ISETP.GT.AND P2, PT, R2, 0x18, PT ;  /* 0x000000180200780c */ /* 0x000fc80003f44270 */
[----:B------:R-:W-:Y:S02]  /*4710*/  FSEL R52, R52, -INF , P2 ;  /* 0xff80000034347808 */ /* 0x000fe40001000000 */
[----:B------:R-:W-:Y:S02]  /*4720*/  ISETP.GT.AND P2, PT, R2, 0x20, PT ;  /* 0x000000200200780c */ /* 0x000fe40003f44270 */
[----:B--2---:R-:W-:Y:S02]  /*4730*/  FMNMX.FTZ R17, R20, R5, !PT ;  /* 0x0000000514117209 */ /* 0x004fe40007810000 */
[----:B------:R-:W-:Y:S02]  /*4740*/  FMNMX.FTZ R5, R56, R57, !PT ;  /* 0x0000003938057209 */ /* 0x000fe40007810000 */
[----:B------:R-:W-:Y:S01]  /*4750*/  FSEL R40, R40, -INF , P2 ;  /* 0xff80000028287808 */ /* 0x000fe20001000000 */
[----:B------:R-:W2:Y:S01]  /*4760*/  SHFL.BFLY PT, R64, R17, 0x1, 0x1f ;  /* 0x0c201f0011407f89 */ /* 0x000ea200000e0000 */
[----:B------:R-:W-:-:S02]  /*4770*/  FMNMX.FTZ R4, R60, R5, !PT ;  /* 0x000000053c047209 */ /* 0x000fc40007810000 */
[----:B------:R-:W-:Y:S02]  /*4780*/  ISETP.GT.AND P2, PT, R2, 0x28, PT ;  /* 0x000000280200780c */ /* 0x000fe40003f44270 */
[----:B------:R-:W-:Y:S02]  /*4790*/  FMNMX.FTZ R5, R61, R4, !PT ;  /* 0x000000043d057209 */ /* 0x000fe40007810000 */
[----:B------:R-:W-:Y:S02]  /*47a0*/  FSEL R44, R44, -INF , P2 ;  /* 0xff8000002c2c7808 */ /* 0x000fe40001000000 */
[----:B------:R-:W-:Y:S02]  /*47b0*/  FMNMX.FTZ R4, R48, R5, !PT ;  /* 0x0000000530047209 */ /* 0x000fe40007810000 */
[----:B------:R-:W-:Y:S02]  /*47c0*/  ISETP.GT.AND P2, PT, R2, 0x30, PT ;  /* 0x000000300200780c */ /* 0x000fe40003f44270 */
[----:B------:R-:W-:-:S02]  /*47d0*/  FMNMX.FTZ R5, R49, R4, !PT ;  /* 0x0000000431057209 */ /* 0x000fc40007810000 */
[----:B------:R-:W-:Y:S02]  /*47e0*/  FSEL R32, R32, -INF , P2 ;  /* 0xff80000020207808 */ /* 0x000fe40001000000 */
[----:B------:R-:W-:Y:S02]  /*47f0*/  FMNMX.FTZ R4, R52, R5, !PT ;  /* 0x0000000534047209 */ /* 0x000fe40007810000 */
[----:B------:R-:W-:Y:S02]  /*4800*/  ISETP.GT.AND P2, PT, R2, 0x38, PT ;  /* 0x000000380200780c */ /* 0x000fe40003f44270 */
[----:B------:R-:W-:Y:S02]  /*4810*/  FMNMX.FTZ R5, R53, R4, !PT ;  /* 0x0000000435057209 */ /* 0x000fe40007810000 */
[----:B------:R-:W-:Y:S02]  /*4820*/  FSEL R36, R36, -INF , P2 ;  /* 0xff80000024247808 */ /* 0x000fe40001000000 */
[----:B--2---:R-:W-:-:S02]  /*4830*/  FMNMX.FTZ R3, R17, R64, !PT ;  /* 0x0000004011037209 */ /* 0x004fc40007810000 */
[----:B------:R-:W-:Y:S02]  /*4840*/  FMNMX.FTZ R4, R40, R5, !PT ;  /* 0x0000000528047209 */ /* 0x000fe40007810000 */
[C---:B------:R-:W-:Y:S01]  /*4850*/  FSETP.NEU.FTZ.AND P3, PT, R3.reuse, -INF , PT ;  /* 0xff8000000300780b */ /* 0x040fe20003f7d000 */
[----:B------:R-:W-:Y:S01]  /*4860*/  FMUL.FTZ R17, R3, UR4 ;  /* 0x0000000403117c20 */ /* 0x000fe20008410000 */
[----:B------:R-:W-:-:S04]  /*4870*/  ISETP.GT.AND P2, PT, R2, 0x40, PT ;  /* 0x000000400200780c */ /* 0x000fc80003f44270 */
[----:B------:R-:W-:Y:S02]  /*4880*/  FSEL R17, R17, RZ, P3 ;  /* 0x000000ff11117208 */ /* 0x000fe40001800000 */
[----:B------:R-:W-:Y:S02]  /*4890*/  ISETP.GT.AND P3, PT, R2, 0x21, PT ;  /* 0x000000210200780c */ /* 0x000fe40003f64270 */
[----:B------:R-:W-:Y:S01]  /*48a0*/  FSEL R24, R24, -INF , P2 ;  /* 0xff80000018187808 */ /* 0x000fe20001000000 */
[--C-:B------:R-:W-:Y:S01]  /*48b0*/  FFMA.FTZ R58, R58, UR4, -R17.reuse ;  /* 0x000000043a3a7c23 */ /* 0x100fe20008010811 */
[----:B------:R-:W-:Y:S01]  /*48c0*/  FSEL R41, R41, -INF , P3 ;  /* 0xff80000029297808 */ /* 0x000fe20001800000 */
[--C-:B------:R-:W-:Y:S01]  /*48d0*/  FFMA.FTZ R59, R59, UR4, -R17.reuse ;  /* 0x000000043b3b7c23 */ /* 0x100fe20008010811 */
[----:B------:R-:W-:Y:S01]  /*48e0*/  ISETP.GT.AND P3, PT, R2, 0x29, PT ;  /* 0x000000290200780c */ /* 0x000fe20003f64270 */
[--C-:B------:R-:W-:Y:S01]  /*48f0*/  FFMA.FTZ R62, R62, UR4, -R17.reuse ;  /* 0x000000043e3e7c23 */ /* 0x100fe20008010811 */
[----:B------:R-:W-:Y:S01]  /*4900*/  FMNMX.FTZ R5, R41, R4, !PT ;  /* 0x0000000429057209 */ /* 0x000fe20007810000 */
[----:B------:R-:W-:Y:S01]  /*4910*/  MUFU.EX2 R58, R58 ;  /* 0x0000003a003a7308 */ /* 0x000fe20000000800 */
[----:B------:R-:W-:Y:S01]  /*4920*/  FSEL R45, R45, -INF , P3 ;  /* 0xff8000002d2d7808 */ /* 0x000fe20001800000 */
[--C-:B------:R-:W-:Y:S01]  /*4930*/  FFMA.FTZ R63, R63, UR4, -R17.reuse ;  /* 0x000000043f3f7c23 */ /* 0x100fe20008010811 */
[----:B------:R-:W-:Y:S01]  /*4940*/  FMNMX.FTZ R4, R44, R5, !PT ;  /* 0x000000052c047209 */ /* 0x000fe20007810000 */
[--C-:B------:R-:W-:Y:S01]  /*4950*/  FFMA.FTZ R50, R50, UR4, -R17.reuse ;  /* 0x0000000432327c23 */ /* 0x100fe20008010811 */
[----:B------:R-:W-:Y:S01]  /*4960*/  ISETP.GT.AND P3, PT, R2, 0x31, PT ;  /* 0x000000310200780c */ /* 0x000fe20003f64270 */
[--C-:B------:R-:W-:Y:S01]  /*4970*/  FFMA.FTZ R51, R51, UR4, -R17.reuse ;  /* 0x0000000433337c23 */ /* 0x100fe20008010811 */
[----:B------:R-:W-:Y:S01]  /*4980*/  FMNMX.FTZ R5, R45, R4, !PT ;  /* 0x000000042d057209 */ /* 0x000fe20007810000 */
[----:B------:R-:W2:Y:S01]  /*4990*/  MUFU.EX2 R59, R59 ;  /* 0x0000003b003b7308 */ /* 0x000ea20000000800 */
[----:B------:R-:W-:Y:S01]  /*49a0*/  FSEL R33, R33, -INF , P3 ;  /* 0xff80000021217808 */ /* 0x000fe20001800000 */
[--C-:B------:R-:W-:Y:S01]  /*49b0*/  FFMA.FTZ R54, R54, UR4, -R17.reuse ;  /* 0x0000000436367c23 */ /* 0x100fe20008010811 */
[----:B------:R-:W-:Y:S01]  /*49c0*/  FMNMX.FTZ R4, R32, R5, !PT ;  /* 0x0000000520047209 */ /* 0x000fe20007810000 */
        /* <DEDUP_REMOVED lines=9> */
[C---:B------:R-:W-:Y:S01]  /*4a60*/  ISETP.GT.AND P3, PT, R2.reuse, 0x41, PT ;  /* 0x000000410200780c */ /* 0x040fe20003f64270 */
[--C-:B------:R-:W-:Y:S01]  /*4a70*/  FFMA.FTZ R47, R47, UR4, -R17.reuse ;  /* 0x000000042f2f7c23 */ /* 0x100fe20008010811 */
[----:B------:R-:W-:Y:S01]  /*4a80*/  FMNMX.FTZ R5, R37, R4, !PT ;  /* 0x0000000425057209 */ /* 0x000fe20007810000 */
[----:B------:R-:W3:Y:S01]  /*4a90*/  MUFU.EX2 R63, R63 ;  /* 0x0000003f003f7308 */ /* 0x000ee20000000800 */
[----:B------:R-:W-:Y:S01]  /*4aa0*/  ISETP.GT.AND P2, PT, R2, 0x48, PT ;  /* 0x000000480200780c */ /* 0x000fe20003f44270 */
[--C-:B------:R-:W-:Y:S01]  /*4ab0*/  FFMA.FTZ R34, R34, UR4, -R17.reuse ;  /* 0x0000000422227c23 */ /* 0x100fe20008010811 */
[----:B------:R-:W-:Y:S01]  /*4ac0*/  FSEL R25, R25, -INF , P3 ;  /* 0xff80000019197808 */ /* 0x000fe20001800000 */
[--C-:B------:R-:W-:Y:S01]  /*4ad0*/  FFMA.FTZ R35, R35, UR4, -R17.reuse ;  /* 0x0000000423237c23 */ /* 0x100fe20008010811 */
[----:B------:R-:W-:Y:S01]  /*4ae0*/  FMNMX.FTZ R4, R24, R5, !PT ;  /* 0x0000000518047209 */ /* 0x000fe20007810000 */
[--C-:B------:R-:W-:Y:S01]  /*4af0*/  FFMA.FTZ R38, R38, UR4, -R17.reuse ;  /* 0x0000000426267c23 */ /* 0x100fe20008010811 */
[----:B------:R-:W-:Y:S01]  /*4b00*/  ISETP.GT.AND P3, PT, R2, 0x49, PT ;  /* 0x000000490200780c */ /* 0x000fe20003f64270 */
[----:B------:R-:W-:Y:S01]  /*4b10*/  MUFU.EX2 R50, R50 ;  /* 0x0000003200327308 */ /* 0x000fe20000000800 */
[----:B------:R-:W-:Y:S01]  /*4b20*/  FSEL R28, R28, -INF , P2 ;  /* 0xff8000001c1c7808 */ /* 0x000fe20001000000 */
[--C-:B------:R-:W-:Y:S01]  /*4b30*/  FFMA.FTZ R39, R39, UR4, -R17.reuse ;  /* 0x0000000427277c23 */ /* 0x100fe20008010811 */
[----:B------:R-:W-:Y:S01]  /*4b40*/  FMNMX.FTZ R5, R25, R4, !PT ;  /* 0x0000000419057209 */ /* 0x000fe20007810000 */
[--C-:B------:R-:W-:Y:S01]  /*4b50*/  FFMA.FTZ R26, R26, UR4, -R17.reuse ;  /* 0x000000041a1a7c23 */ /* 0x100fe20008010811 */
[----:B------:R-:W-:Y:S01]  /*4b60*/  FSEL R29, R29, -INF , P3 ;  /* 0xff8000001d1d7808 */ /* 0x000fe20001800000 */
[--C-:B------:R-:W-:Y:S01]  /*4b70*/  FFMA.FTZ R27, R27, UR4, -R17.reuse ;  /* 0x000000041b1b7c23 */ /* 0x100fe20008010811 */
[----:B------:R-:W-:Y:S01]  /*4b80*/  FMNMX.FTZ R2, R28, R5, !PT ;  /* 0x000000051c027209 */ /* 0x000fe20007810000 */
[----:B------:R-:W4:Y:S01]  /*4b90*/  MUFU.EX2 R51, R51 ;  /* 0x0000003300337308 */ /* 0x000f220000000800 */
[--C-:B------:R-:W-:Y:S01]  /*4ba0*/  FFMA.FTZ R30, R30, UR4, -R17.reuse ;  /* 0x000000041e1e7c23 */ /* 0x100fe20008010811 */
[----:B------:R-:W-:Y:S01]  /*4bb0*/  FFMA.FTZ R17, R31, UR4, -R17 ;  /* 0x000000041f117c23 */ /* 0x000fe20008010811 */
[----:B------:R-:W-:Y:S01]  /*4bc0*/  FMNMX.FTZ R2, R29, R2, !PT ;  /* 0x000000021d027209 */ /* 0x000fe20007810000 */
[----:B------:R-:W-:Y:S01]  /*4bd0*/  IMAD.MOV.U32 R31, RZ, RZ, R151 ;  /* 0x000000ffff1f7224 */ /* 0x000fe200078e0097 */
[----:B--2---:R-:W-:-:S02]  /*4be0*/  F2FP.F16.F32.PACK_AB R209, R59, R58 ;  /* 0x0000003a3bd1723e */ /* 0x004fc400000000ff */
[----:B---3--:R-:W-:Y:S01]  /*4bf0*/  F2FP.F16.F32.PACK_AB R211, R63, R62 ;  /* 0x0000003e3fd3723e */ /* 0x008fe200000000ff */
[----:B------:R-:W2:Y:S01]  /*4c00*/  SHFL.BFLY PT, R5, R2, 0x2, 0x1f ;  /* 0x0c401f0002057f89 */ /* 0x000ea200000e0000 */
[----:B------:R-:W-:Y:S08]  /*4c10*/  MUFU.EX2 R54, R54 ;  /* 0x0000003600367308 */ /* 0x000ff00000000800 */
[----:B------:R-:W3:Y:S01]  /*4c20*/  MUFU.EX2 R55, R55 ;  /* 0x0000003700377308 */ /* 0x000ee20000000800 */
[----:B----4-:R-:W-:-:S07]  /*4c30*/  F2FP.F16.F32.PACK_AB R205, R51, R50 ;  /* 0x0000003233cd723e */ /* 0x010fce00000000ff */
[----:B------:R-:W-:Y:S01]  /*4c40*/  MUFU.EX2 R42, R42 ;  /* 0x0000002a002a7308 */ /* 0x000fe20000000800 */
[----:B--2---:R-:W-:-:S07]  /*4c50*/  FMNMX.FTZ R5, R2, R5, !PT ;  /* 0x0000000502057209 */ /* 0x004fce0007810000 */
[----:B------:R-:W2:Y:S01]  /*4c60*/  MUFU.EX2 R43, R43 ;  /* 0x0000002b002b7308 */ /* 0x000ea20000000800 */
[----:B---3--:R-:W-:Y:S01]  /*4c70*/  F2FP.F16.F32.PACK_AB R207, R55, R54 ;  /* 0x0000003637cf723e */ /* 0x008fe200000000ff */
[----:B------:R-:W3:Y:S06]  /*4c80*/  SHFL.BFLY PT, R4, R5, 0x1, 0x1f ;  /* 0x0c201f0005047f89 */ /* 0x000eec00000e0000 */
[----:B------:R-:W-:Y:S08]  /*4c90*/  MUFU.EX2 R46, R46 ;  /* 0x0000002e002e7308 */ /* 0x000ff00000000800 */
[----:B------:R-:W4:Y:S01]  /*4ca0*/  MUFU.EX2 R47, R47 ;  /* 0x0000002f002f7308 */ /* 0x000f220000000800 */
[----:B--2---:R-:W-:-:S07]  /*4cb0*/  F2FP.F16.F32.PACK_AB R201, R43, R42 ;  /* 0x0000002a2bc9723e */ /* 0x004fce00000000ff */
[----:B------:R-:W-:Y:S01]  /*4cc0*/  MUFU.EX2 R34, R34 ;  /* 0x0000002200227308 */ /* 0x000fe20000000800 */
[----:B---3--:R-:W-:Y:S01]  /*4cd0*/  FMNMX.FTZ R4, R5, R4, !PT ;  /* 0x0000000405047209 */ /* 0x008fe20007810000 */
[----:B------:R-:W-:Y:S01]  /*4ce0*/  FADD.FTZ R5, R58, R59 ;  /* 0x0000003b3a057221 */ /* 0x000fe20000010000 */
[-C--:B------:R-:W-:Y:S01]  /*4cf0*/  MOV R59, R151.reuse ;  /* 0x00000097003b7202 */ /* 0x080fe20000000f00 */
[----:B------:R-:W-:Y:S01]  /*4d00*/  IMAD.MOV.U32 R58, RZ, RZ, R151 ;  /* 0x000000ffff3a7224 */ /* 0x000fe200078e0097 */
[C---:B------:R-:W-:Y:S01]  /*4d10*/  FSETP.NEU.FTZ.AND P2, PT, R4.reuse, -INF , PT ;  /* 0xff8000000400780b */ /* 0x040fe20003f5d000 */
[----:B------:R-:W-:Y:S01]  /*4d20*/  FMUL.FTZ R2, R4, UR4 ;  /* 0x0000000404027c20 */ /* 0x000fe20008410000 */
[----:B------:R-:W-:Y:S01]  /*4d30*/  FADD.FTZ R20, R62, R5 ;  /* 0x000000053e147221 */ /* 0x000fe20000010000 */
[----:B------:R-:W2:Y:S01]  /*4d40*/  MUFU.EX2 R35, R35 ;  /* 0x0000002300237308 */ /* 0x000ea20000000800 */
[----:B----4-:R-:W-:Y:S02]  /*4d50*/  F2FP.F16.F32.PACK_AB R203, R47, R46 ;  /* 0x0000002e2fcb723e */ /* 0x010fe400000000ff */
[----:B------:R-:W-:Y:S01]  /*4d60*/  FSEL R2, R2, RZ, P2 ;  /* 0x000000ff02027208 */ /* 0x000fe20001000000 */
[----:B------:R-:W-:Y:S01]  /*4d70*/  FADD.FTZ R5, R63, R20 ;  /* 0x000000143f057221 */ /* 0x000fe20000010000 */
[----:B------:R-:W-:Y:S01]  /*4d80*/  PLOP3.LUT P2, PT, PT, PT, UP0, 0x80, 0x0 ;  /* 0x000000000000781c */ /* 0x000fe20003f4f008 */
[----:B------:R-:W-:Y:S01]  /*4d90*/  IMAD.MOV.U32 R63, RZ, RZ, R151 ;  /* 0x000000ffff3f7224 */ /* 0x000fe200078e0097 */
[-C--:B------:R-:W-:Y:S01]  /*4da0*/  MOV R62, R151.reuse ;  /* 0x00000097003e7202 */ /* 0x080fe20000000f00 */
        /* <DEDUP_REMOVED lines=14> */
[----:B------:R-:W3:Y:S01]  /*4e90*/  MUFU.EX2 R57, R57 ;  /* 0x0000003900397308 */ /* 0x000ee20000000800 */
[--C-:B------:R-:W-:Y:S01]  /*4ea0*/  FFMA.FTZ R45, R45, UR4, -R2.reuse ;  /* 0x000000042d2d7c23 */ /* 0x100fe20008010802 */
[----:B------:R-:W-:Y:S01]  /*4eb0*/  FADD.FTZ R64, R54, R21 ;  /* 0x0000001536407221 */ /* 0x000fe20000010000 */
[--C-:B------:R-:W-:Y:S01]  /*4ec0*/  FFMA.FTZ R32, R32, UR4, -R2.reuse ;  /* 0x0000000420207c23 */ /* 0x100fe20008010802 */
[--C-:B------:R-:W-:Y:S01]  /*4ed0*/  FFMA.FTZ R33, R33, UR4, -R2.reuse ;  /* 0x0000000421217c23 */ /* 0x100fe20008010802 */
[----:B------:R-:W-:Y:S01]  /*4ee0*/  FFMA.FTZ R36, R36, UR4, -R2 ;  /* 0x0000000424247c23 */ /* 0x000fe20008010802 */
[----:B------:R-:W-:Y:S01]  /*4ef0*/  FADD.FTZ R21, R55, R64 ;  /* 0x0000004037157221 */ /* 0x000fe20000010000 */
[--C-:B------:R-:W-:Y:S01]  /*4f00*/  FFMA.FTZ R37, R37, UR4, -R2.reuse ;  /* 0x0000000425257c23 */ /* 0x100fe20008010802 */
[----:B------:R-:W4:Y:S01]  /*4f10*/  MUFU.EX2 R60, R60 ;  /* 0x0000003c003c7308 */ /* 0x000f220000000800 */
[--C-:B------:R-:W-:Y:S01]  /*4f20*/  FFMA.FTZ R24, R24, UR4, -R2.reuse ;  /* 0x0000000418187c23 */ /* 0x100fe20008010802 */
[----:B------:R-:W-:Y:S01]  /*4f30*/  FADD.FTZ R64, R42, R21 ;  /* 0x000000152a407221 */ /* 0x000fe20000010000 */
[--C-:B------:R-:W-:Y:S01]  /*4f40*/  FFMA.FTZ R25, R25, UR4, -R2.reuse ;  /* 0x0000000419197c23 */ /* 0x100fe20008010802 */
[--C-:B------:R-:W-:Y:S01]  /*4f50*/  FFMA.FTZ R28, R28, UR4, -R2.reuse ;  /* 0x000000041c1c7c23 */ /* 0x100fe20008010802 */
[----:B------:R-:W-:Y:S01]  /*4f60*/  FFMA.FTZ R2, R29, UR4, -R2 ;  /* 0x000000041d027c23 */ /* 0x000fe20008010802 */
[----:B------:R-:W-:Y:S01]  /*4f70*/  FADD.FTZ R21, R43, R64 ;  /* 0x000000402b157221 */ /* 0x000fe20000010000 */
[----:B--2---:R-:W-:Y:S01]  /*4f80*/  F2FP.F16.F32.PACK_AB R197, R35, R34 ;  /* 0x0000002223c5723e */ /* 0x004fe200000000ff */
[----:B------:R-:W2:Y:S01]  /*4f90*/  MUFU.EX2 R61, R61 ;  /* 0x0000003d003d7308 */ /* 0x000ea20000000800 */
[----:B---3--:R-:W-:Y:S01]  /*4fa0*/  FADD.FTZ R5, R56, R57 ;  /* 0x0000003938057221 */ /* 0x008fe20000010000 */
[----:B-1----:R-:W-:Y:S01]  /*4fb0*/  FADD.FTZ R0, R46, R21 ;  /* 0x000000152e007221 */ /* 0x002fe20000010000 */
[----:B------:R-:W-:Y:S01]  /*4fc0*/  F2FP.F16.F32.PACK_AB R208, R57, R56 ;  /* 0x0000003839d0723e */ /* 0x000fe200000000ff */
[--C-:B------:R-:W-:Y:S01]  /*4fd0*/  IMAD.MOV.U32 R64, RZ, RZ, R151.reuse ;  /* 0x000000ffff407224 */ /* 0x100fe200078e0097 */
[-C--:B------:R-:W-:Y:S01]  /*4fe0*/  MOV R56, R151.reuse ;  /* 0x0000009700387202 */ /* 0x080fe20000000f00 */
[----:B------:R-:W-:Y:S01]  /*4ff0*/  FADD.FTZ R21, R47, R0 ;  /* 0x000000002f157221 */ /* 0x000fe20000010000 */
[----:B------:R-:W-:Y:S01]  /*5000*/  IMAD.MOV.U32 R57, RZ, RZ, R151 ;  /* 0x000000ffff397224 */ /* 0x000fe200078e0097 */
[----:B------:R-:W1:Y:S01]  /*5010*/  MUFU.EX2 R48, R48 ;  /* 0x0000003000307308 */ /* 0x000e620000000800 */
[----:B----4-:R-:W-:Y:S01]  /*5020*/  FADD.FTZ R20, R60, R5 ;  /* 0x000000053c147221 */ /* 0x010fe20000010000 */
[--C-:B------:R-:W-:Y:S01]  /*5030*/  IMAD.MOV.U32 R55, RZ, RZ, R151.reuse ;  /* 0x000000ffff377224 */ /* 0x100fe200078e0097 */
[-C--:B------:R-:W-:Y:S01]  /*5040*/  MOV R50, R151.reuse ;  /* 0x0000009700327202 */ /* 0x080fe20000000f00 */
[--C-:B------:R-:W-:Y:S01]  /*5050*/  IMAD.MOV.U32 R54, RZ, RZ, R151.reuse ;  /* 0x000000ffff367224 */ /* 0x100fe200078e0097 */
[----:B------:R-:W-:Y:S01]  /*5060*/  MOV R47, R151 ;  /* 0x00000097002f7202 */ /* 0x000fe20000000f00 */
[----:B------:R-:W-:-:S02]  /*5070*/  IMAD.MOV.U32 R51, RZ, RZ, R151 ;  /* 0x000000ffff337224 */ /* 0x000fc400078e0097 */
[----:B------:R-:W3:Y:S01]  /*5080*/  MUFU.EX2 R49, R49 ;  /* 0x0000003100317308 */ /* 0x000ee20000000800 */
[C---:B--2---:R-:W-:Y:S01]  /*5090*/  FADD.FTZ R5, R61.reuse, R20 ;  /* 0x000000143d057221 */ /* 0x044fe20000010000 */
[----:B------:R-:W-:Y:S01]  /*50a0*/  F2FP.F16.F32.PACK_AB R210, R61, R60 ;  /* 0x0000003c3dd2723e */ /* 0x000fe200000000ff */
[--C-:B------:R-:W-:Y:S02]  /*50b0*/  IMAD.MOV.U32 R61, RZ, RZ, R151.reuse ;  /* 0x000000ffff3d7224 */ /* 0x100fe400078e0097 */
[--C-:B------:R-:W-:Y:S02]  /*50c0*/  IMAD.MOV.U32 R60, RZ, RZ, R151.reuse ;  /* 0x000000ffff3c7224 */ /* 0x100fe400078e0097 */
[----:B------:R-:W-:Y:S01]  /*50d0*/  IMAD.MOV.U32 R46, RZ, RZ, R151 ;  /* 0x000000ffff2e7224 */ /* 0x000fe200078e0097 */
[----:B------:R-:W2:Y:S01]  /*50e0*/  MUFU.EX2 R52, R52 ;  /* 0x0000003400347308 */ /* 0x000ea20000000800 */
[----:B-1----:R-:W-:Y:S01]  /*50f0*/  FADD.FTZ R20, R48, R5 ;  /* 0x0000000530147221 */ /* 0x002fe20000010000 */
[----:B------:R-:W-:-:S02]  /*5100*/  IMAD.MOV.U32 R43, RZ, RZ, R151 ;  /* 0x000000ffff2b7224 */ /* 0x000fc400078e0097 */
[----:B------:R-:W-:-:S04]  /*5110*/  IMAD.MOV.U32 R42, RZ, RZ, R151 ;  /* 0x000000ffff2a7224 */ /* 0x000fc800078e0097 */
[----:B------:R-:W1:Y:S01]  /*5120*/  MUFU.EX2 R53, R53 ;  /* 0x0000003500357308 */ /* 0x000e620000000800 */
[C---:B---3--:R-:W-:Y:S01]  /*5130*/  FADD.FTZ R5, R49.reuse, R20 ;  /* 0x0000001431057221 */ /* 0x048fe20000010000 */
[----:B------:R-:W-:Y:S01]  /*5140*/  F2FP.F16.F32.PACK_AB R204, R49, R48 ;  /* 0x0000003031cc723e */ /* 0x000fe200000000ff */
[--C-:B------:R-:W-:Y:S02]  /*5150*/  IMAD.MOV.U32 R49, RZ, RZ, R151.reuse ;  /* 0x000000ffff317224 */ /* 0x100fe400078e0097 */
[----:B------:R-:W-:-:S03]  /*5160*/  IMAD.MOV.U32 R48, RZ, RZ, R151 ;  /* 0x000000ffff307224 */ /* 0x000fc600078e0097 */
[----:B------:R-:W3:Y:S01]  /*5170*/  MUFU.EX2 R40, R40 ;  /* 0x0000002800287308 */ /* 0x000ee20000000800 */
[----:B--2---:R-:W-:-:S07]  /*5180*/  FADD.FTZ R20, R52, R5 ;  /* 0x0000000534147221 */ /* 0x004fce0000010000 */
[----:B------:R-:W2:Y:S01]  /*5190*/  MUFU.EX2 R41, R41 ;  /* 0x0000002900297308 */ /* 0x000ea20000000800 */
[C---:B-1----:R-:W-:Y:S01]  /*51a0*/  FADD.FTZ R5, R53.reuse, R20 ;  /* 0x0000001435057221 */ /* 0x042fe20000010000 */
[----:B------:R-:W-:Y:S01]  /*51b0*/  FADD.FTZ R20, R34, R21 ;  /* 0x0000001522147221 */ /* 0x000fe20000010000 */
[----:B------:R-:W-:Y:S01]  /*51c0*/  F2FP.F16.F32.PACK_AB R206, R53, R52 ;  /* 0x0000003435ce723e */ /* 0x000fe200000000ff */
[----:B------:R-:W-:Y:S01]  /*51d0*/  IMAD.MOV.U32 R52, RZ, RZ, R151 ;  /* 0x000000ffff347224 */ /* 0x000fe200078e0097 */
[-C--:B------:R-:W-:Y:S01]  /*51e0*/  MOV R53, R151.reuse ;  /* 0x0000009700357202 */ /* 0x080fe20000000f00 */
[----:B------:R-:W-:Y:S01]  /*51f0*/  FADD.FTZ R21, R35, R20 ;  /* 0x0000001423157221 */ /* 0x000fe20000010000 */
[----:B------:R-:W-:Y:S01]  /*5200*/  MOV R35, R151 ;  /* 0x0000009700237202 */ /* 0x000fe20000000f00 */
[----:B------:R-:W1:Y:S01]  /*5210*/  MUFU.EX2 R44, R44 ;  /* 0x0000002c002c7308 */ /* 0x000e620000000800 */
[----:B---3--:R-:W-:Y:S01]  /*5220*/  FADD.FTZ R0, R40, R5 ;  /* 0x0000000528007221 */ /* 0x008fe20000010000 */
[----:B------:R-:W-:-:S06]  /*5230*/  IMAD.MOV.U32 R34, RZ, RZ, R151 ;  /* 0x000000ffff227224 */ /* 0x000fcc00078e0097 */
[----:B------:R-:W3:Y:S01]  /*5240*/  MUFU.EX2 R38, R38 ;  /* 0x0000002600267308 */ /* 0x000ee20000000800 */
[C---:B--2---:R-:W-:Y:S01]  /*5250*/  FADD.FTZ R5, R41.reuse, R0 ;  /* 0x0000000029057221 */ /* 0x044fe20000010000 */
[----:B------:R-:W-:Y:S01]  /*5260*/  F2FP.F16.F32.PACK_AB R200, R41, R40 ;  /* 0x0000002829c8723e */ /* 0x000fe200000000ff */
[----:B------:R-:W-:Y:S01]  /*5270*/  IMAD.MOV.U32 R40, RZ, RZ, R151 ;  /* 0x000000ffff287224 */ /* 0x000fe200078e0097 */
[----:B------:R-:W-:-:S04]  /*5280*/  MOV R41, R151 ;  /* 0x0000009700297202 */ /* 0x000fc80000000f00 */
[----:B------:R-:W2:Y:S01]  /*5290*/  MUFU.EX2 R45, R45 ;  /* 0x0000002d002d7308 */ /* 0x000ea20000000800 */
[----:B-1----:R-:W-:-:S07]  /*52a0*/  FADD.FTZ R0, R44, R5 ;  /* 0x000000052c007221 */ /* 0x002fce0000010000 */
[----:B------:R-:W1:Y:S01]  /*52b0*/  MUFU.EX2 R39, R39 ;  /* 0x0000002700277308 */ /* 0x000e620000000800 */
[----:B---3--:R-:W-:-:S07]  /*52c0*/  FADD.FTZ R20, R38, R21 ;  /* 0x0000001526147221 */ /* 0x008fce0000010000 */
[----:B------:R-:W3:Y:S01]  /*52d0*/  MUFU.EX2 R32, R32 ;  /* 0x0000002000207308 */ /* 0x000ee20000000800 */
[C---:B--2---:R-:W-:Y:S01]  /*52e0*/  FADD.FTZ R5, R45.reuse, R0 ;  /* 0x000000002d057221 */ /* 0x044fe20000010000 */
[----:B------:R-:W-:Y:S01]  /*52f0*/  F2FP.F16.F32.PACK_AB R202, R45, R44 ;  /* 0x0000002c2dca723e */ /* 0x000fe200000000ff */
[----:B------:R-:W-:Y:S01]  /*5300*/  IMAD.MOV.U32 R45, RZ, RZ, R151 ;  /* 0x000000ffff2d7224 */ /* 0x000fe200078e0097 */
[----:B------:R-:W-:-:S04]  /*5310*/  MOV R44, R151 ;  /* 0x00000097002c7202 */ /* 0x000fc80000000f00 */
[----:B------:R-:W2:Y:S01]  /*5320*/  MUFU.EX2 R26, R26 ;  /* 0x0000001a001a7308 */ /* 0x000ea20000000800 */
[C---:B-1----:R-:W-:Y:S01]  /*5330*/  FADD.FTZ R21, R39.reuse, R20 ;  /* 0x0000001427157221 */ /* 0x042fe20000010000 */
[----:B------:R-:W-:Y:S01]  /*5340*/  F2FP.F16.F32.PACK_AB R199, R39, R38 ;  /* 0x0000002627c7723e */ /* 0x000fe200000000ff */
[----:B------:R-:W-:Y:S01]  /*5350*/  IMAD.MOV.U32 R39, RZ, RZ, R151 ;  /* 0x000000ffff277224 */ /* 0x000fe200078e0097 */
[----:B------:R-:W-:-:S04]  /*5360*/  MOV R38, R151 ;  /* 0x0000009700267202 */ /* 0x000fc80000000f00 */
[----:B------:R-:W1:Y:S01]  /*5370*/  MUFU.EX2 R33, R33 ;  /* 0x0000002100217308 */ /* 0x000e620000000800 */
[----:B---3--:R-:W-:-:S07]  /*5380*/  FADD.FTZ R0, R32, R5 ;  /* 0x0000000520007221 */ /* 0x008fce0000010000 */
[----:B------:R-:W3:Y:S01]  /*5390*/  MUFU.EX2 R27, R27 ;  /* 0x0000001b001b7308 */ /* 0x000ee20000000800 */
[----:B--2---:R-:W-:-:S07]  /*53a0*/  FADD.FTZ R20, R26, R21 ;  /* 0x000000151a147221 */ /* 0x004fce0000010000 */
[----:B------:R-:W2:Y:S01]  /*53b0*/  MUFU.EX2 R36, R36 ;  /* 0x0000002400247308 */ /* 0x000ea20000000800 */
[C---:B-1----:R-:W-:Y:S01]  /*53c0*/  FADD.FTZ R5, R33.reuse, R0 ;  /* 0x0000000021057221 */ /* 0x042fe20000010000 */
[----:B------:R-:W-:Y:S01]  /*53d0*/  F2FP.F16.F32.PACK_AB R196, R33, R32 ;  /* 0x0000002021c4723e */ /* 0x000fe200000000ff */
[----:B------:R-:W-:Y:S01]  /*53e0*/  IMAD.MOV.U32 R32, RZ, RZ, R151 ;  /* 0x000000ffff207224 */ /* 0x000fe200078e0097 */
[----:B------:R-:W-:-:S04]  /*53f0*/  MOV R33, R151 ;  /* 0x0000009700217202 */ /* 0x000fc80000000f00 */
[----:B------:R-:W1:Y:S01]  /*5400*/  MUFU.EX2 R30, R30 ;  /* 0x0000001e001e7308 */ /* 0x000e620000000800 */
[C---:B---3--:R-:W-:Y:S01]  /*5410*/  FADD.FTZ R21, R27.reuse, R20 ;  /* 0x000000141b157221 */ /* 0x048fe20000010000 */
[----:B------:R-:W-:Y:S01]  /*5420*/  F2FP.F16.F32.PACK_AB R193, R27, R26 ;  /* 0x0000001a1bc1723e */ /* 0x000fe200000000ff */
[----:B------:R-:W-:Y:S01]  /*5430*/  IMAD.MOV.U32 R26, RZ, RZ, R151 ;  /* 0x000000ffff1a7224 */ /* 0x000fe200078e0097 */
[----:B------:R-:W-:-:S04]  /*5440*/  MOV R27, R151 ;  /* 0x00000097001b7202 */ /* 0x000fc80000000f00 */
[----:B------:R-:W3:Y:S01]  /*5450*/  MUFU.EX2 R37, R37 ;  /* 0x0000002500257308 */ /* 0x000ee20000000800 */
[----:B--2---:R-:W-:-:S07]  /*5460*/  FADD.FTZ R0, R36, R5 ;  /* 0x0000000524007221 */ /* 0x004fce0000010000 */
[----:B------:R-:W2:Y:S01]  /*5470*/  MUFU.EX2 R24, R24 ;  /* 0x0000001800187308 */ /* 0x000ea20000000800 */
[----:B-1----:R-:W-:-:S07]  /*5480*/  FADD.FTZ R20, R30, R21 ;  /* 0x000000151e147221 */ /* 0x002fce0000010000 */
[----:B------:R-:W1:Y:S01]  /*5490*/  MUFU.EX2 R17, R17 ;  /* 0x0000001100117308 */ /* 0x000e620000000800 */
[C---:B---3--:R-:W-:Y:S01]  /*54a0*/  FADD.FTZ R29, R37.reuse, R0 ;  /* 0x00000000251d7221 */ /* 0x048fe20000010000 */
[----:B------:R-:W-:Y:S01]  /*54b0*/  F2FP.F16.F32.PACK_AB R198, R37, R36 ;  /* 0x0000002425c6723e */ /* 0x000fe200000000ff */
[--C-:B------:R-:W-:Y:S02]  /*54c0*/  IMAD.MOV.U32 R37, RZ, RZ, R151.reuse ;  /* 0x000000ffff257224 */ /* 0x100fe400078e0097 */
[----:B------:R-:W-:-:S03]  /*54d0*/  IMAD.MOV.U32 R36, RZ, RZ, R151 ;  /* 0x000000ffff247224 */ /* 0x000fc600078e0097 */
[----:B------:R-:W3:Y:S01]  /*54e0*/  MUFU.EX2 R25, R25 ;  /* 0x0000001900197308 */ /* 0x000ee20000000800 */
[----:B--2---:R-:W-:Y:S01]  /*54f0*/  FADD.FTZ R0, R24, R29 ;  /* 0x0000001d18007221 */ /* 0x004fe20000010000 */
[----:B------:R-:W-:-:S06]  /*5500*/  IMAD.MOV.U32 R29, RZ, RZ, R151 ;  /* 0x000000ffff1d7224 */ /* 0x000fcc00078e0097 */
[----:B------:R-:W2:Y:S01]  /*5510*/  MUFU.EX2 R28, R28 ;  /* 0x0000001c001c7308 */ /* 0x000ea20000000800 */
[C---:B-1----:R-:W-:Y:S01]  /*5520*/  FADD.FTZ R5, R17.reuse, R20 ;  /* 0x0000001411057221 */ /* 0x042fe20000010000 */
[----:B------:R-:W-:Y:S02]  /*5530*/  F2FP.F16.F32.PACK_AB R195, R17, R30 ;  /* 0x0000001e11c3723e */ /* 0x000fe400000000ff */
[----:B------:R-:W-:-:S04]  /*5540*/  MOV R30, R151 ;  /* 0x00000097001e7202 */ /* 0x000fc80000000f00 */
[----:B------:R1:W4:Y:S01]  /*5550*/  MUFU.EX2 R21, R2 ;  /* 0x0000000200157308 */ /* 0x0003220000000800 */
[C---:B---3--:R-:W-:Y:S01]  /*5560*/  FADD.FTZ R17, R25.reuse, R0 ;  /* 0x0000000019117221 */ /* 0x048fe20000010000 */
[----:B------:R-:W-:Y:S01]  /*5570*/  F2FP.F16.F32.PACK_AB R192, R25, R24 ;  /* 0x0000001819c0723e */ /* 0x000fe200000000ff */
[----:B------:R-:W-:Y:S01]  /*5580*/  IMAD.MOV.U32 R25, RZ, RZ, R151 ;  /* 0x000000ffff197224 */ /* 0x000fe200078e0097 */
[----:B------:R-:W-:Y:S01]  /*5590*/  MOV R24, R151 ;  /* 0x0000009700187202 */ /* 0x000fe20000000f00 */
[----:B--2---:R-:W-:Y:S01]  /*55a0*/  FADD.FTZ R0, R28, R17 ;  /* 0x000000111c007221 */ /* 0x004fe20000010000 */
[----:B-1----:R-:W-:-:S03]  /*55b0*/  MOV R2, 0x3f800000 ;  /* 0x3f80000000027802 */ /* 0x002fc60000000f00 */
[C---:B----4-:R-:W-:Y:S01]  /*55c0*/  FADD.FTZ R17, R21.reuse, R0 ;  /* 0x0000000015117221 */ /* 0x050fe20000010000 */
[----:B------:R-:W-:Y:S01]  /*55d0*/  F2FP.F16.F32.PACK_AB R194, R21, R28 ;  /* 0x0000001c15c2723e */ /* 0x000fe200000000ff */
[----:B------:R-:W-:Y:S02]  /*55e0*/  IMAD.MOV.U32 R0, RZ, RZ, 0x3f800000 ;  /* 0x3f800000ff007424 */ /* 0x000fe400078e00ff */
[----:B------:R-:W-:Y:S01]  /*55f0*/  IMAD.MOV.U32 R28, RZ, RZ, R151 ;  /* 0x000000ffff1c7224 */ /* 0x000fe200078e0097 */
[----:B------:R-:W-:Y:S06]  /*5600*/  @!P2 BRA `(.L_x_1953) ;  /* 0x00000040005ca947 */ /* 0x000fec0003800000 */
[----:B------:R-:W-:Y:S01]  /*5610*/  R2UR UR61, R16 ;  /* 0x00000000103d72ca */ /* 0x000fe200000e0000 */
[----:B------:R-:W-:Y:S01]  /*5620*/  ULDC.64 UR4, c[0x0][0x3f8] ;  /* 0x0000fe0000047ab9 */ /* 0x000fe20000000a00 */
[----:B------:R-:W-:Y:S01]  /*5630*/  IMAD.MOV.U32 R20, RZ, RZ, R3 ;  /* 0x000000ffff147224 */ /* 0x000fe200078e0003 */
[----:B------:R-:W-:Y:S01]  /*5640*/  MOV R2, 0x3f800000 ;  /* 0x3f80000000027802 */ /* 0x000fe20000000f00 */
[----:B------:R-:W-:Y:S01]  /*5650*/  IMAD.MOV.U32 R21, RZ, RZ, R4 ;  /* 0x000000ffff157224 */ /* 0x000fe200078e0004 */
        /* <DEDUP_REMOVED lines=64> */
[----:B------:R-:W-:Y:S01]  /*5a60*/  IMAD.U32 R225, RZ, RZ, UR4 ;  /* 0x00000004ffe17e24 */ /* 0x000fe2000f8e00ff */
[----:B------:R-:W-:Y:S01]  /*5a70*/  UMOV UR41, UR46 ;  /* 0x0000002e00297c82 */ /* 0x000fe20008000000 */
[----:B------:R-:W-:-:S07]  /*5a80*/  IMAD.U32 R227, RZ, RZ, UR5 ;  /* 0x00000005ffe37e24 */ /* 0x000fce000f8e00ff */
.L_x_1962:
[----:B------:R-:W-:-:S04]  /*5a90*/  UIADD3 UR4, UR41, 0x1, URZ ;  /* 0x0000000129047890 */ /* 0x000fc8000fffe03f */
[----:B------:R-:W-:-:S04]  /*5aa0*/  UISETP.NE.AND UP0, UPT, UR4, 0x2, UPT ;  /* 0x000000020400788c */ /* 0x000fc8000bf05270 */
[----:B------:R-:W-:Y:S02]  /*5ab0*/  USEL UR5, URZ, 0x1, UP0 ;  /* 0x000000013f057887 */ /* 0x000fe40008000000 */
[----:B------:R-:W-:Y:S02]  /*5ac0*/  USEL UR46, UR4, URZ, UP0 ;  /* 0x0000003f042e7287 */ /* 0x000fe40008000000 */
[----:B------:R-:W-:-:S06]  /*5ad0*/  ULOP3.LUT UR4, UR61, UR5, URZ, 0x3c, !UPT ;  /* 0x000000053d047292 */ /* 0x000fcc000f8e3c3f */
[----:B------:R-:W-:Y:S01]  /*5ae0*/  MOV R16, UR4 ;  /* 0x0000000400107c02 */ /* 0x000fe20008000f00 */
[----:B------:R-:W-:Y:S06]  /*5af0*/  @!P0 BRA `(.L_x_1954) ;  /* 0x0000000000048947 */ /* 0x000fec0003800000 */
[----:B------:R-:W-:Y:S01]  /*5b00*/  BPT.TRAP 0x1 ;  /* 0x000000040000795c */ /* 0x000fe20000300000 */
.L_x_1954:
[----:B------:R-:W-:Y:S01]  /*5b10*/  R2UR UR4, R16 ;  /* 0x00000000100472ca */ /* 0x000fe200000e0000 */
[----:B------:R-:W-:-:S12]  /*5b20*/  ULEA UR47, UR46, UR60, 0x3 ;  /* 0x0000003c2e2f7291 */ /* 0x000fd8000f8e183f */
[----:B------:R-:W-:-:S05]  /*5b30*/  IMAD.U32 R3, RZ, RZ, UR4 ;  /* 0x00000004ff037e24 */ /* 0x000fca000f8e00ff */
[----:B------:R-:W-:-:S04]  /*5b40*/  SHF.L.U32 R3, R3, 0x1f, RZ ;  /* 0x0000001f03037819 */ /* 0x000fc800000006ff */
[----:B------:R1:W2:Y:S01]  /*5b50*/  SYNCS.PHASECHK.TRANS64.TRYWAIT P2, [UR47+0x38830], R3 ;  /* 0x03883003ff0075a7 */ /* 0x0002a2000804016f */
[----:B------:R-:W-:Y:S05]  /*5b60*/  @!P0 BRA `(.L_x_1955) ;  /* 0x0000000000048947 */ /* 0x000fea0003800000 */
[----:B------:R-:W-:Y:S01]  /*5b70*/  BPT.TRAP 0x1 ;  /* 0x000000040000795c */ /* 0x000fe20000300000 */
.L_x_1955:
[----:B--2---:R-:W-:Y:S05]  /*5b80*/  @P2 BRA `(.L_x_1956) ;  /* 0x0000000000082947 */ /* 0x004fea0003800000 */
[----:B------:R-:W2:Y:S02]  /*5b90*/  SYNCS.PHASECHK.TRANS64.TRYWAIT P2, [UR47+0x38830], R3 ;  /* 0x03883003ff0075a7 */ /* 0x000ea4000804016f */
[----:B--2---:R-:W-:Y:S05]  /*5ba0*/  @!P2 BRA `(.L_x_1957) ;  /* 0x000000d800fca947 */ /* 0x004fea0003800000 */
.L_x_1956:
[----:B------:R-:W-:Y:S01]  /*5bb0*/  R2UR UR10, R18 ;  /* 0x00000000120a72ca */ /* 0x000fe200000e0000 */
[----:B------:R-:W-:Y:S01]  /*5bc0*/  UIMAD UR4, UR46, 0xa00, UR40 ;  /* 0x00000a002e0478a4 */ /* 0x000fe2000f8e0228 */
[----:B------:R-:W-:Y:S01]  /*5bd0*/  R2UR UR11, R19 ;  /* 0x00000000130b72ca */ /* 0x000fe200000e0000 */
[----:B------:R-:W-:Y:S01]  /*5be0*/  WARPGROUP.ARRIVE ;  /* 0x00000000000079c5 */ /* 0x000fe20000000000 */
[----:B------:R-:W-:Y:S01]  /*5bf0*/  UMOV UR59, 0x40000040 ;  /* 0x40000040003b7882 */ /* 0x000fe20000000000 */
[----:B------:R-:W-:Y:S01]  /*5c00*/  R2UR UR6, R14 ;  /* 0x000000000e0672ca */ /* 0x000fe200000e0000 */
[----:B------:R-:W-:Y:S01]  /*5c10*/  UIADD3 UR18, UR4, 0x286, URZ ;  /* 0x0000028604127890 */ /* 0x000fe2000fffe03f */
[----:B------:R-:W-:Y:S01]  /*5c20*/  R2UR UR7, R15 ;  /* 0x000000000f0772ca */ /* 0x000fe200000e0000 */
[----:B------:R-:W-:Y:S01]  /*5c30*/  UMOV UR58, UR4 ;  /* 0x00000004003a7c82 */ /* 0x000fe20008000000 */
[----:B------:R-:W-:Y:S01]  /*5c40*/  R2UR UR14, R12 ;  /* 0x000000000c0e72ca */ /* 0x000fe200000e0000 */
[----:B------:R-:W-:Y:S01]  /*5c50*/  UMOV UR19, 0x40000040 ;  /* 0x4000004000137882 */ /* 0x000fe20000000000 */
[----:B------:R-:W-:Y:S01]  /*5c60*/  R2UR UR15, R13 ;  /* 0x000000000d0f72ca */ /* 0x000fe200000e0000 */
[----:B------:R-:W-:Y:S01]  /*5c70*/  UIADD3 UR22, UR4, 0x500, URZ ;  /* 0x0000050004167890 */ /* 0x000fe2000fffe03f */
[-C--:B------:R-:W-:Y:S01]  /*5c80*/  FMUL.FTZ R24, R24, R0.reuse ;  /* 0x0000000018187220 */ /* 0x080fe20000410000 */
[----:B------:R-:W-:Y:S01]  /*5c90*/  UMOV UR56, UR10 ;  /* 0x0000000a00387c82 */ /* 0x000fe20008000000 */
[----:B------:R-:W-:Y:S01]  /*5ca0*/  UMOV UR57, UR11 ;  /* 0x0000000b00397c82 */ /* 0x000fe20008000000 */
[----:B------:R-:W-:Y:S01]  /*5cb0*/  UMOV UR23, 0x40000040 ;  /* 0x4000004000177882 */ /* 0x000fe20000000000 */
[----:B------:R-:W-:Y:S01]  /*5cc0*/  HGMMA.64x16x16.F32 R184, gdesc[UR56], RZ, !UPT, gsb0 ;  /* 0x0020000038b879f0 */ /* 0x000fe2000c0008ff */
[----:B------:R-:W-:Y:S01]  /*5cd0*/  UIADD3 UR58, UR4, 0x80, URZ ;  /* 0x00000080043a7890 */ /* 0x000fe2000fffe03f */
[-C--:B------:R-:W-:Y:S01]  /*5ce0*/  FMUL.FTZ R25, R25, R0.reuse ;  /* 0x0000000019197220 */ /* 0x080fe20000410000 */
[----:B------:R-:W-:Y:S01]  /*5cf0*/  UMOV UR59, 0x40000040 ;  /* 0x40000040003b7882 */ /* 0x000fe20000000000 */
[----:B------:R-:W-:Y:S01]  /*5d00*/  UMOV UR56, UR10 ;  /* 0x0000000a00387c82 */ /* 0x000fe20008000000 */
[----:B------:R-:W-:Y:S01]  /*5d10*/  UMOV UR57, UR11 ;  /* 0x0000000b00397c82 */ /* 0x000fe20008000000 */
        /* <DEDUP_REMOVED lines=56> */
[----:B------:R-:W-:Y:S01]  /*60a0*/  UMOV UR59, 0x40000040 ;  /* 0x40000040003b7882 */ /* 0x000fe20000000000 */
[----:B------:R-:W-:Y:S01]  /*60b0*/  UMOV UR56, UR10 ;  /* 0x0000000a00387c82 */ /* 0x000fe20008000000 */
[----:B------:R-:W-:Y:S01]  /*60c0*/  UMOV UR57, UR11 ;  /* 0x0000000b00397c82 */ /* 0x000fe20008000000 */
        /* <DEDUP_REMOVED lines=97> */
[----:B------:R-:W-:Y:S01]  /*66e0*/  UMOV UR59, 0x40000040 ;  /* 0x40000040003b7882 */ /* 0x000fe20000000000 */
[----:B------:R-:W-:Y:S01]  /*66f0*/  UMOV UR56, UR10 ;  /* 0x0000000a00387c82 */ /* 0x000fe20008000000 */
[----:B------:R-:W-:Y:S01]  /*6700*/  UMOV UR57, UR11 ;  /* 0x0000000b00397c82 */ /* 0x000fe20008000000 */
[----:B------:R-:W-:Y:S02]  /*6710*/  R2UR UR10, R10 ;  /* 0x000000000a0a72ca */ /* 0x000fe400000e0000 */
[----:B------:R-:W-:Y:S01]  /*6720*/  R2UR UR11, R11 ;  /* 0x000000000b0b72ca */ /* 0x000fe200000e0000 */
[----:B------:R-:W-:Y:S02]  /*6730*/  WARPGROUP.DEPBAR.LE gsb0, 0x0 ;  /* 0x00008000000079c5 */ /* 0x000fe40000010000 */
[----:B------:R-:W-:-:S06]  /*6740*/  WARPGROUP.ARRIVE ;  /* 0x00000000000079c5 */ /* 0x000fcc0000000000 */
[----:B------:R-:W-:Y:S01]  /*6750*/  HGMMA.64x16x16.F32 R152, gdesc[UR56], RZ, !UPT, gsb0 ;  /* 0x00200000389879f0 */ /* 0x000fe2000c0008ff */
[----:B------:R-:W-:Y:S01]  /*6760*/  UIADD3 UR58, UR4, 0x2, URZ ;  /* 0x00000002043a7890 */ /* 0x000fe2000fffe03f */
[----:B------:R-:W-:Y:S01]  /*6770*/  UMOV UR59, 0x40000040 ;  /* 0x40000040003b7882 */ /* 0x000fe20000000000 */
[----:B------:R-:W-:Y:S01]  /*6780*/  UMOV UR56, UR6 ;  /* 0x0000000600387c82 */ /* 0x000fe20008000000 */
[----:B------:R-:W-:Y:S01]  /*6790*/  UMOV UR57, UR7 ;  /* 0x0000000700397c82 */ /* 0x000fe20008000000 */
[----:B------:R-:W-:Y:S02]  /*67a0*/  WARPGROUP.DEPBAR.LE gsb0, 0x0 ;  /* 0x00008000000079c5 */ /* 0x000fe40000010000 */
[----:B------:R-:W-:-:S06]  /*67b0*/  WARPGROUP.ARRIVE ;  /* 0x00000000000079c5 */ /* 0x000fcc0000000000 */
[----:B------:R-:W-:Y:S01]  /*67c0*/  HGMMA.64x16x16.F32 R184, gdesc[UR56], R184, gsb0 ;  /* 0x0020000038b879f0 */ /* 0x000fe200080008b8 */
        /* <DEDUP_REMOVED lines=62> */
[----:B------:R-:W-:Y:S01]  /*6bb0*/  UIADD3 UR14, UR4, 0x284, URZ ;  /* 0x00000284040e7890 */ /* 0x000fe2000fffe03f */
[----:B------:R-:W-:Y:S01]  /*6bc0*/  UMOV UR15, 0x40000040 ;  /* 0x40000040000f7882 */ /* 0x000fe20000000000 */
        /* <DEDUP_REMOVED lines=335> */
[----:B------:R-:W-:Y:S01]  /*80c0*/  UMOV UR4, UR10 ;  /* 0x0000000a00047c82 */ /* 0x000fe20008000000 */
[----:B------:R-:W-:Y:S02]  /*80d0*/  WARPGROUP.DEPBAR.LE gsb0, 0x0 ;  /* 0x00008000000079c5 */ /* 0x000fe40000010000 */
[----:B------:R-:W-:-:S06]  /*80e0*/  WARPGROUP.ARRIVE ;  /* 0x00000000000079c5 */ /* 0x000fcc0000000000 */
[----:B------:R-:W-:Y:S03]  /*80f0*/  HGMMA.64x16x16.F32 R160, gdesc[UR56], R160, gsb0 ;  /* 0x0020000038a079f0 */ /* 0x000fe600080008a0 */
[----:B------:R-:W-:Y:S02]  /*8100*/  WARPGROUP.DEPBAR.LE gsb0, 0x0 ;  /* 0x00008000000079c5 */ /* 0x000fe40000010000 */
[----:B------:R-:W-:-:S06]  /*8110*/  WARPGROUP.ARRIVE ;  /* 0x00000000000079c5 */ /* 0x000fcc0000000000 */
[----:B------:R-:W-:Y:S03]  /*8120*/  HGMMA.64x16x16.F32 R152, gdesc[UR4], R152, gsb0 ;  /* 0x00200000049879f0 */ /* 0x000fe60008000898 */
[----:B------:R-:W-:Y:S02]  /*8130*/  WARPGROUP.DEPBAR.LE gsb0, 0x0 ;  /* 0x00008000000079c5 */ /* 0x000fe40000010000 */
[----:B------:R-:W-:Y:S05]  /*8140*/  @!P0 BRA `(.L_x_1958) ;  /* 0x0000000000048947 */ /* 0x000fea0003800000 */
[----:B------:R-:W-:Y:S01]  /*8150*/  BPT.TRAP 0x1 ;  /* 0x000000040000795c */ /* 0x000fe20000300000 */
.L_x_1958:
[----:B------:R-:W-:Y:S01]  /*8160*/  ULEA UR5, UR41, UR60, 0x3 ;  /* 0x0000003c29057291 */ /* 0x000fe2000f8e183f */
[----:B------:R-:W-:-:S05]  /*8170*/  IMAD.U32 R0, RZ, RZ, UR61 ;  /* 0x0000003dff007e24 */ /* 0x000fca000f8e00ff */
[----:B------:R-:W-:-:S04]  /*8180*/  SHF.L.U32 R0, R0, 0x1f, RZ ;  /* 0x0000001f00007819 */ /* 0x000fc800000006ff */
[----:B------:R3:W4:Y:S01]  /*8190*/  SYNCS.PHASECHK.TRANS64.TRYWAIT P2, [UR5+0x38850], R0 ;  /* 0x03885000ff0075a7 */ /* 0x0007220008040145 */
[----:B------:R-:W-:Y:S05]  /*81a0*/  @!P0 BRA `(.L_x_1959) ;  /* 0x0000000000048947 */ /* 0x000fea0003800000 */
[----:B------:R-:W-:Y:S01]  /*81b0*/  BPT.TRAP 0x1 ;  /* 0x000000040000795c */ /* 0x000fe20000300000 */
.L_x_1959:
[----:B----4-:R-:W-:Y:S05]  /*81c0*/  @P2 BRA `(.L_x_1960) ;  /* 0x0000000000082947 */ /* 0x010fea0003800000 */
[----:B------:R-:W4:Y:S02]  /*81d0*/  SYNCS.PHASECHK.TRANS64.TRYWAIT P2, [UR5+0x38850], R0 ;  /* 0x03885000ff0075a7 */ /* 0x000f240008040145 */
[----:B----4-:R-:W-:Y:S05]  /*81e0*/  @!P2 BRA `(.L_x_1961) ;  /* 0x000000b40084a947 */ /* 0x010fea0003800000 */
.L_x_1960:
[----:B------:R-:W-:Y:S01]  /*81f0*/  UIADD3 UR4, UR60, 0x400, URZ ;  /* 0x000004003c047890 */ /* 0x000fe2000fffe03f */
[----:B------:R-:W-:Y:S01]  /*8200*/  WARPGROUP.ARRIVE ;  /* 0x00000000000079c5 */ /* 0x000fe20000000000 */
[----:B------:R-:W-:Y:S01]  /*8210*/  UMOV UR7, 0x40000040 ;  /* 0x4000004000077882 */ /* 0x000fe20000000000 */
[----:B------:R-:W-:Y:S01]  /*8220*/  UMOV UR11, 0x40000040 ;  /* 0x40000040000b7882 */ /* 0x000fe20000000000 */
[----:B------:R-:W-:Y:S01]  /*8230*/  USHF.R.U32.HI UR4, URZ, 0x4, UR4 ;  /* 0x000000043f047899 */ /* 0x000fe20008011604 */
[----:B------:R-:W-:Y:S01]  /*8240*/  R2UR UR15, R225 ;  /* 0x00000000e10f72ca */ /* 0x000fe200000e0000 */
[----:B-12---:R-:W1:Y:S01]  /*8250*/  LDC R3, c[0x0][0x288] ;  /* 0x0000a200ff037b82 */ /* 0x006e620000000800 */
[----:B------:R-:W-:Y:S01]  /*8260*/  R2UR UR14, R227 ;  /* 0x00000000e30e72ca */ /* 0x000fe200000e0000 */
[----:B------:R-:W-:Y:S01]  /*8270*/  ULOP3.LUT UR4, UR4, 0x3fff, URZ, 0xc0, !UPT ;  /* 0x00003fff04047892 */ /* 0x000fe2000f8ec03f */
[----:B------:R-:W-:-:S03]  /*8280*/  R2UR UR61, R16 ;  /* 0x00000000103d72ca */ /* 0x000fc600000e0000 */
[----:B------:R-:W-:-:S04]  /*8290*/  ULOP3.LUT UR4, UR4, 0x2800000, URZ, 0xfc, !UPT ;  /* 0x0280000004047892 */ /* 0x000fc8000f8efc3f */
[----:B------:R-:W-:Y:S02]  /*82a0*/  UIMAD UR6, UR41, 0xa00, UR4 ;  /* 0x00000a00290678a4 */ /* 0x000fe4000f8e0204 */
[----:B------:R-:W-:Y:S02]  /*82b0*/  UISETP.NE.U32.AND UP0, UPT, UR15, URZ, UPT ;  /* 0x0000003f0f00728c */ /* 0x000fe4000bf05070 */
[----:B------:R-:W-:Y:S02]  /*82c0*/  UIADD3 UR10, UR6, 0x80, URZ ;  /* 0x00000080060a7890 */ /* 0x000fe4000fffe03f */
[----:B------:R-:W-:Y:S02]  /*82d0*/  UIMAD UR4, UR45, -0x50, UR42 ;  /* 0xffffffb02d0478a4 */ /* 0x000fe4000f8e022a */
[----:B------:R-:W-:-:S07]  /*82e0*/  UISETP.NE.AND.EX UP0, UPT, UR14, URZ, UPT, UP0 ;  /* 0x0000003f0e00728c */ /* 0x000fce000bf05300 */
[----:B------:R-:W-:Y:S01]  /*82f0*/  HGMMA.64x256x16.F32 R24, R208, gdesc[UR4].tnspB, R24, gsb0 ;  /* 0x43e00004d0187df0 */ /* 0x000fe20008000818 */
[----:B------:R-:W-:Y:S01]  /*8300*/  UIADD3 UR4, UR4, 0x1, URZ ;  /* 0x0000000104047890 */ /* 0x000fe2000fffe03f */
[----:B------:R-:W-:Y:S01]  /*8310*/  ULDC UR14, c[0x0][0x404] ;  /* 0x00010100000e7ab9 */ /* 0x000fe20000000800 */
[----:B------:R-:W-:Y:S01]  /*8320*/  UMOV UR41, UR46 ;  /* 0x0000002e00297c82 */ /* 0x000fe20008000000 */
[----:B------:R-:W-:Y:S01]  /*8330*/  USEL UR7, UR14, 0x1, UP0 ;  /* 0x000000010e077887 */ /* 0x000fe20008000000 */
[----:B------:R-:W-:-:S13]  /*8340*/  R2UR UR14, R226 ;  /* 0x00000000e20e72ca */ /* 0x000fda00000e0000 */
[----:B------:R-:W-:Y:S02]  /*8350*/  UISETP.GT.AND UP0, UPT, UR45, UR14, UPT ;  /* 0x0000000e2d00728c */ /* 0x000fe4000bf04270 */
[----:B------:R-:W-:Y:S01]  /*8360*/  UIADD3 UR45, UR45, -0x1, URZ ;  /* 0xffffffff2d2d7890 */ /* 0x000fe2000fffe03f */
        /* <DEDUP_REMOVED lines=9> */
[----:B------:R-:W-:Y:S01]  /*8400*/  ULDC UR10, c[0x0][0x2e0] ;  /* 0x0000b800000a7ab9 */ /* 0x000fe20000000800 */
[----:B------:R-:W-:Y:S01]  /*8410*/  UMOV UR11, 0x40000040 ;  /* 0x40000040000b7882 */ /* 0x000fe20000000000 */
[----:B------:R-:W-:Y:S02]  /*8420*/  UIMAD UR4, UR7, UR10, UR4 ;  /* 0x0000000a070472a4 */ /* 0x000fe4000f8e0204 */
[----:B------:R-:W-:Y:S02]  /*8430*/  UIADD3 UR10, UR6, 0x180, URZ ;  /* 0x00000180060a7890 */ /* 0x000fe4000fffe03f */
[----:B------:R-:W-:Y:S02]  /*8440*/  UIADD3 UR6, UR6, 0x200, URZ ;  /* 0x0000020006067890 */ /* 0x000fe4000fffe03f */
[----:B-1----:R-:W-:Y:S01]  /*8450*/  IADD3 R3, -R3, UR4, RZ ;  /* 0x0000000403037c10 */ /* 0x002fe2000fffe1ff */
[----:B------:R-:W-:Y:S01]  /*8460*/  ULDC UR4, c[0x0][0x988] ;  /* 0x0002620000047ab9 */ /* 0x000fe20000000800 */
[----:B------:R-:W-:-:S03]  /*8470*/  UMOV UR7, 0x40000040 ;  /* 0x4000004000077882 */ /* 0x000fc60000000000 */
[----:B---3--:R-:W-:-:S05]  /*8480*/  IMAD R0, R214, -0x2, R3 ;  /* 0xfffffffed6007824 */ /* 0x008fca00078e0203 */
[----:B------:R-:W-:-:S04]  /*8490*/  IADD3 R0, R215, R0, RZ ;  /* 0x00000000d7007210 */ /* 0x000fc80007ffe0ff */
[C---:B------:R-:W-:Y:S02]  /*84a0*/  ISETP.GT.AND P2, PT, R0.reuse, RZ, PT ;  /* 0x000000ff0000720c */ /* 0x040fe40003f44270 */
[----:B------:R-:W-:Y:S02]  /*84b0*/  ISETP.GT.AND P3, PT, R0, 0x1, PT ;  /* 0x000000010000780c */ /* 0x000fe40003f64270 */
[----:B------:R-:W-:Y:S02]  /*84c0*/  FSEL R184, R184, -INF , P2 ;  /* 0xff800000b8b87808 */ /* 0x000fe40001000000 */
[----:B------:R-:W-:Y:S02]  /*84d0*/  ISETP.GT.AND P2, PT, R0, 0x8, PT ;  /* 0x000000080000780c */ /* 0x000fe40003f44270 */
[----:B------:R-:W-:Y:S02]  /*84e0*/  FSEL R185, R185, -INF , P3 ;  /* 0xff800000b9b97808 */ /* 0x000fe40001800000 */
[----:B------:R-:W-:-:S02]  /*84f0*/  FMNMX.FTZ R2, R184, R21, !PT ;  /* 0x00000015b8027209 */ /* 0x000fc40007810000 */
[----:B------:R-:W-:Y:S02]  /*8500*/  ISETP.GT.AND P3, PT, R0, 0x9, PT ;  /* 0x000000090000780c */ /* 0x000fe40003f64270 */
[----:B------:R-:W-:Y:S02]  /*8510*/  FSEL R188, R188, -INF , P2 ;  /* 0xff800000bcbc7808 */ /* 0x000fe40001000000 */
        /* <DEDUP_REMOVED lines=46> */
[C---:B------:R-:W-:Y:S01]  /*8800*/  ISETP.GT.AND P3, PT, R0.reuse, 0x49, PT ;  /* 0x000000490000780c */ /* 0x040fe20003f64270 */
[----:B------:R-:W-:Y:S01]  /*8810*/  VIADD R0, R0, 0x8 ;  /* 0x0000000800007836 */ /* 0x000fe20000000000 */
[----:B------:R-:W-:Y:S02]  /*8820*/  FSEL R156, R156, -INF , P2 ;  /* 0xff8000009c9c7808 */ /* 0x000fe40001000000 */
[----:B------:R-:W-:Y:S02]  /*8830*/  FMNMX.FTZ R3, R153, R2, !PT ;  /* 0x0000000299037209 */ /* 0x000fe40007810000 */
[----:B------:R-:W-:Y:S02]  /*8840*/  FSEL R157, R157, -INF , P3 ;  /* 0xff8000009d9d7808 */ /* 0x000fe40001800000 */
[----:B------:R-:W-:Y:S02]  /*8850*/  FMNMX.FTZ R2, R156, R3, !PT ;  /* 0x000000039c027209 */ /* 0x000fe40007810000 */
[----:B------:R-:W-:-:S02]  /*8860*/  ISETP.GT.AND P2, PT, R0, RZ, PT ;  /* 0x000000ff0000720c */ /* 0x000fc40003f44270 */
[----:B------:R-:W-:Y:S02]  /*8870*/  FMNMX.FTZ R2, R157, R2, !PT ;  /* 0x000000029d027209 */ /* 0x000fe40007810000 */
[C---:B------:R-:W-:Y:S02]  /*8880*/  ISETP.GT.AND P3, PT, R0.reuse, 0x1, PT ;  /* 0x000000010000780c */ /* 0x040fe40003f64270 */
[C---:B------:R-:W-:Y:S01]  /*8890*/  ISETP.GT.AND P4, PT, R0.reuse, 0x8, PT ;  /* 0x000000080000780c */ /* 0x040fe20003f84270 */
[----:B------:R-:W1:Y:S01]  /*88a0*/  SHFL.BFLY PT, R3, R2, 0x2, 0x1f ;  /* 0x0c401f0002037f89 */ /* 0x000e6200000e0000 */
[----:B------:R-:W-:Y:S02]  /*88b0*/  FSEL R187, R187, -INF , P3 ;  /* 0xff800000bbbb7808 */ /* 0x000fe40001800000 */
[----:B------:R-:W-:Y:S02]  /*88c0*/  ISETP.GT.AND P5, PT, R0, 0x9, PT ;  /* 0x000000090000780c */ /* 0x000fe40003fa4270 */
[----:B------:R-:W-:-:S02]  /*88d0*/  FSEL R190, R190, -INF , P4 ;  /* 0xff800000bebe7808 */ /* 0x000fc40002000000 */
[C---:B------:R-:W-:Y:S02]  /*88e0*/  ISETP.GT.AND P3, PT, R0.reuse, 0x10, PT ;  /* 0x000000100000780c */ /* 0x040fe40003f64270 */
[----:B------:R-:W-:Y:S02]  /*88f0*/  FSEL R191, R191, -INF , P5 ;  /* 0xff800000bfbf7808 */ /* 0x000fe40002800000 */
[----:B------:R-:W-:Y:S02]  /*8900*/  ISETP.GT.AND P4, PT, R0, 0x11, PT ;  /* 0x000000110000780c */ /* 0x000fe40003f84270 */
[----:B------:R-:W-:Y:S02]  /*8910*/  FSEL R178, R178, -INF , P3 ;  /* 0xff800000b2b27808 */ /* 0x000fe40001800000 */
[----:B------:R-:W-:-:S04]  /*8920*/  ISETP.GT.AND P3, PT, R0, 0x18, PT ;  /* 0x000000180000780c */ /* 0x000fc80003f64270 */
[----:B------:R-:W-:Y:S02]  /*8930*/  FSEL R182, R182, -INF , P3 ;  /* 0xff800000b6b67808 */ /* 0x000fe40001800000 */
[----:B------:R-:W-:Y:S02]  /*8940*/  ISETP.GT.AND P3, PT, R0, 0x20, PT ;  /* 0x000000200000780c */ /* 0x000fe40003f64270 */
[----:B-1----:R-:W-:Y:S02]  /*8950*/  FMNMX.FTZ R3, R2, R3, !PT ;  /* 0x0000000302037209 */ /* 0x002fe40007810000 */
[----:B------:R-:W-:Y:S02]  /*8960*/  FSEL R170, R170, -INF , P3 ;  /* 0xff800000aaaa7808 */ /* 0x000fe40001800000 */
[----:B------:R-:W-:Y:S01]  /*8970*/  ISETP.GT.AND P3, PT, R0, 0x28, PT ;  /* 0x000000280000780c */ /* 0x000fe20003f64270 */
[----:B------:R-:W1:Y:S03]  /*8980*/  SHFL.BFLY PT, R4, R3, 0x1, 0x1f ;  /* 0x0c201f0003047f89 */ /* 0x000e6600000e0000 */
[----:B------:R-:W-:-:S02]  /*8990*/  FSEL R174, R174, -INF , P3 ;  /* 0xff800000aeae7808 */ /* 0x000fc40001800000 */
[----:B------:R-:W-:-:S04]  /*89a0*/  ISETP.GT.AND P3, PT, R0, 0x30, PT ;  /* 0x000000300000780c */ /* 0x000fc80003f64270 */
[----:B------:R-:W-:Y:S02]  /*89b0*/  FSEL R162, R162, -INF , P3 ;  /* 0xff800000a2a27808 */ /* 0x000fe40001800000 */
[----:B------:R-:W-:-:S04]  /*89c0*/  ISETP.GT.AND P3, PT, R0, 0x38, PT ;  /* 0x000000380000780c */ /* 0x000fc80003f64270 */
[----:B------:R-:W-:Y:S02]  /*89d0*/  FSEL R166, R166, -INF , P3 ;  /* 0xff800000a6a67808 */ /* 0x000fe40001800000 */
[----:B------:R-:W-:-:S04]  /*89e0*/  ISETP.GT.AND P3, PT, R0, 0x40, PT ;  /* 0x000000400000780c */ /* 0x000fc80003f64270 */
[----:B------:R-:W-:Y:S02]  /*89f0*/  FSEL R154, R154, -INF , P3 ;  /* 0xff8000009a9a7808 */ /* 0x000fe40001800000 */
[----:B------:R-:W-:Y:S02]  /*8a00*/  ISETP.GT.AND P3, PT, R0, 0x48, PT ;  /* 0x000000480000780c */ /* 0x000fe40003f64270 */
[----:B-1----:R-:W-:Y:S02]  /*8a10*/  FMNMX.FTZ R4, R3, R4, !PT ;  /* 0x0000000403047209 */ /* 0x002fe40007810000 */
[----:B------:R-:W-:Y:S01]  /*8a20*/  FSEL R158, R158, -INF , P3 ;  /* 0xff8000009e9e7808 */ /* 0x000fe20001800000 */
[----:B------:R-:W-:Y:S02]  /*8a30*/  WARPGROUP.DEPBAR.LE gsb0, 0x0 ;  /* 0x00008000000079c5 */ /* 0x000fe40000010000 */
[----:B------:R-:W-:-:S06]  /*8a40*/  WARPGROUP.ARRIVE ;  /* 0x00000000000079c5 */ /* 0x000fcc0000000000 */
[----:B------:R-:W-:Y:S03]  /*8a50*/  HGMMA.64x256x16.F32 R24, R196, gdesc[UR8].tnspB, R24, gsb0 ;  /* 0x43e00008c4187df0 */ /* 0x000fe60008000818 */
[----:B------:R-:W-:Y:S02]  /*8a60*/  WARPGROUP.DEPBAR.LE gsb0, 0x0 ;  /* 0x00008000000079c5 */ /* 0x000fe40000010000 */
[----:B------:R-:W-:Y:S01]  /*8a70*/  FSEL R197, R186, -INF , P2 ;  /* 0xff800000bac57808 */ /* 0x000fe20001000000 */
[C---:B------:R-:W-:Y:S01]  /*8a80*/  FMUL.FTZ R186, R4.reuse, UR4 ;  /* 0x0000000404ba7c20 */ /* 0x040fe20008410000 */
[----:B------:R-:W-:Y:S01]  /*8a90*/  FSETP.NEU.FTZ.AND P2, PT, R4, -INF , PT ;  /* 0xff8000000400780b */ /* 0x000fe20003f5d000 */
[----:B------:R-:W-:Y:S01]  /*8aa0*/  WARPGROUP.ARRIVE ;  /* 0x00000000000079c5 */ /* 0x000fe20000000000 */
[----:B------:R-:W-:-:S04]  /*8ab0*/  FMNMX.FTZ R2, R197, R20, !PT ;  /* 0x00000014c5027209 */ /* 0x000fc80007810000 */
[----:B------:R-:W-:-:S15]  /*8ac0*/  FMNMX.FTZ R3, R187, R2, !PT ;  /* 0x00000002bb037209 */ /* 0x000fde0007810000 */
[----:B------:R-:W-:Y:S01]  /*8ad0*/  HGMMA.64x256x16.F32 R24, R192, gdesc[UR4].tnspB, R24, gsb0 ;  /* 0x43e00004c0187df0 */ /* 0x000fe20008000818 */
[----:B------:R-:W-:Y:S02]  /*8ae0*/  FSEL R2, R186, RZ, P2 ;  /* 0x000000ffba027208 */ /* 0x000fe40001000000 */
[----:B------:R-:W-:-:S03]  /*8af0*/  FMNMX.FTZ R186, R190, R3, !PT ;  /* 0x00000003beba7209 */ /* 0x000fc60007810000 */
[--C-:B------:R-:W-:Y:S01]  /*8b00*/  FFMA.FTZ R196, R184, UR4, -R2.reuse ;  /* 0x00000004b8c47c23 */ /* 0x100fe20008010802 */
[----:B------:R-:W-:Y:S01]  /*8b10*/  FMNMX.FTZ R3, R191, R186, !PT ;  /* 0x000000babf037209 */ /* 0x000fe20007810000 */
[--C-:B------:R-:W-:Y:S01]  /*8b20*/  FFMA.FTZ R208, R185, UR4, -R2.reuse ;  /* 0x00000004b9d07c23 */ /* 0x100fe20008010802 */
[----:B------:R-:W-:Y:S01]  /*8b30*/  FSEL R184, R179, -INF , P4 ;  /* 0xff800000b3b87808 */ /* 0x000fe20002000000 */
[--C-:B------:R-:W-:Y:S01]  /*8b40*/  FFMA.FTZ R204, R176, UR4, -R2.reuse ;  /* 0x00000004b0cc7c23 */ /* 0x100fe20008010802 */
[----:B------:R-:W-:Y:S01]  /*8b50*/  FMNMX.FTZ R3, R178, R3, !PT ;  /* 0x00000003b2037209 */ /* 0x000fe20007810000 */
[--C-:B------:R-:W-:Y:S01]  /*8b60*/  FFMA.FTZ R206, R180, UR4, -R2.reuse ;  /* 0x00000004b4ce7c23 */ /* 0x100fe20008010802 */
[----:B------:R-:W-:Y:S01]  /*8b70*/  ISETP.GT.AND P4, PT, R0, 0x19, PT ;  /* 0x000000190000780c */ /* 0x000fe20003f84270 */
[--C-:B------:R-:W-:Y:S01]  /*8b80*/  FFMA.FTZ R177, R177, UR4, -R2.reuse ;  /* 0x00000004b1b17c23 */ /* 0x100fe20008010802 */
[----:B------:R-:W-:Y:S01]  /*8b90*/  FMNMX.FTZ R3, R184, R3, !PT ;  /* 0x00000003b8037209 */ /* 0x000fe20007810000 */
[----:B------:R1:W-:Y:S01]  /*8ba0*/  MUFU.EX2 R179, R196 ;  /* 0x000000c400b37308 */ /* 0x0003e20000000800 */
[----:B------:R-:W-:Y:S01]  /*8bb0*/  FSEL R183, R183, -INF , P4 ;  /* 0xff800000b7b77808 */ /* 0x000fe20002000000 */
[--C-:B------:R-:W-:Y:S01]  /*8bc0*/  FFMA.FTZ R210, R188, UR4, -R2.reuse ;  /* 0x00000004bcd27c23 */ /* 0x100fe20008010802 */
[----:B------:R-:W-:Y:S01]  /*8bd0*/  FMNMX.FTZ R186, R182, R3, !PT ;  /* 0x00000003b6ba7209 */ /* 0x000fe20007810000 */
[--C-:B------:R-:W-:Y:S01]  /*8be0*/  FFMA.FTZ R189, R189, UR4, -R2.reuse ;  /* 0x00000004bdbd7c23 */ /* 0x100fe20008010802 */
[----:B------:R-:W-:Y:S01]  /*8bf0*/  ISETP.GT.AND P4, PT, R0, 0x21, PT ;  /* 0x000000210000780c */ /* 0x000fe20003f84270 */
[--C-:B------:R-:W-:Y:S01]  /*8c00*/  FFMA.FTZ R181, R181, UR4, -R2.reuse ;  /* 0x00000004b5b57c23 */ /* 0x100fe20008010802 */
[----:B------:R-:W-:Y:S01]  /*8c10*/  FMNMX.FTZ R3, R183, R186, !PT ;  /* 0x000000bab7037209 */ /* 0x000fe20007810000 */
[--C-:B------:R-:W-:Y:S01]  /*8c20*/  FFMA.FTZ R200, R168, UR4, -R2.reuse ;  /* 0x00000004a8c87c23 */ /* 0x100fe20008010802 */
[----:B------:R-:W-:Y:S01]  /*8c30*/  FSEL R171, R171, -INF , P4 ;  /* 0xff800000abab7808 */ /* 0x000fe20002000000 */
[--C-:B-1----:R-:W-:Y:S01]  /*8c40*/  FFMA.FTZ R196, R160, UR4, -R2.reuse ;  /* 0x00000004a0c47c23 */ /* 0x102fe20008010802 */
[----:B------:R-:W-:Y:S01]  /*8c50*/  FMNMX.FTZ R186, R170, R3, !PT ;  /* 0x00000003aaba7209 */ /* 0x000fe20007810000 */
[--C-:B------:R-:W-:Y:S01]  /*8c60*/  FFMA.FTZ R169, R169, UR4, -R2.reuse ;  /* 0x00000004a9a97c23 */ /* 0x100fe20008010802 */
[----:B------:R-:W-:Y:S01]  /*8c70*/  ISETP.GT.AND P4, PT, R0, 0x29, PT ;  /* 0x000000290000780c */ /* 0x000fe20003f84270 */
        /* <DEDUP_REMOVED lines=16> */
[----:B------:R-:W-:Y:S01]  /*8d80*/  FFMA.FTZ R2, R157, UR4, -R2 ;  /* 0x000000049d027c23 */ /* 0x000fe20008010802 */
[----:B------:R-:W-:Y:S01]  /*8d90*/  FMNMX.FTZ R3, R163, R176, !PT ;  /* 0x000000b0a3037209 */ /* 0x000fe20007810000 */
[----:B------:R-:W-:Y:S01]  /*8da0*/  MUFU.EX2 R208, R208 ;  /* 0x000000d000d07308 */ /* 0x000fe20000000800 */
[----:B------:R-:W-:-:S02]  /*8db0*/  FSEL R176, R167, -INF , P4 ;  /* 0xff800000a7b07808 */ /* 0x000fc40002000000 */
[----:B------:R-:W-:Y:S02]  /*8dc0*/  FMNMX.FTZ R3, R166, R3, !PT ;  /* 0x00000003a6037209 */ /* 0x000fe40007810000 */
[----:B------:R-:W-:Y:S02]  /*8dd0*/  ISETP.GT.AND P4, PT, R0, 0x41, PT ;  /* 0x000000410000780c */ /* 0x000fe40003f84270 */
[----:B------:R-:W-:Y:S01]  /*8de0*/  FMNMX.FTZ R3, R176, R3, !PT ;  /* 0x00000003b0037209 */ /* 0x000fe20007810000 */
[----:B------:R1:W-:Y:S01]  /*8df0*/  MUFU.EX2 R167, R177 ;  /* 0x000000b100a77308 */ /* 0x0003e20000000800 */
[----:B------:R-:W-:Y:S02]  /*8e00*/  FSEL R155, R155, -INF , P4 ;  /* 0xff8000009b9b7808 */ /* 0x000fe40002000000 */
[----:B------:R-:W-:Y:S02]  /*8e10*/  FMNMX.FTZ R180, R154, R3, !PT ;  /* 0x000000039ab47209 */ /* 0x000fe40007810000 */
[----:B------:R-:W-:-:S02]  /*8e20*/  ISETP.GT.AND P4, PT, R0, 0x49, PT ;  /* 0x000000490000780c */ /* 0x000fc40003f84270 */
[----:B------:R-:W-:Y:S01]  /*8e30*/  FMNMX.FTZ R3, R155, R180, !PT ;  /* 0x000000b49b037209 */ /* 0x000fe20007810000 */
[----:B------:R-:W-:Y:S01]  /*8e40*/  MUFU.EX2 R210, R210 ;  /* 0x000000d200d27308 */ /* 0x000fe20000000800 */
[----:B-1----:R-:W-:Y:S02]  /*8e50*/  FSEL R177, R159, -INF , P4 ;  /* 0xff8000009fb17808 */ /* 0x002fe40002000000 */
[----:B------:R-:W-:-:S04]  /*8e60*/  FMNMX.FTZ R0, R158, R3, !PT ;  /* 0x000000039e007209 */ /* 0x000fc80007810000 */
[----:B------:R-:W-:Y:S01]  /*8e70*/  FMNMX.FTZ R0, R177, R0, !PT ;  /* 0x00000000b1007209 */ /* 0x000fe20007810000 */
[----:B------:R1:W-:Y:S04]  /*8e80*/  MUFU.EX2 R159, R181 ;  /* 0x000000b5009f7308 */ /* 0x0003e80000000800 */
[----:B------:R-:W2:Y:S04]  /*8e90*/  SHFL.BFLY PT, R3, R0, 0x2, 0x1f ;  /* 0x0c401f0000037f89 */ /* 0x000ea800000e0000 */
[----:B------:R-:W-:Y:S08]  /*8ea0*/  MUFU.EX2 R175, R189 ;  /* 0x000000bd00af7308 */ /* 0x000ff00000000800 */
[----:B------:R-:W-:Y:S08]  /*8eb0*/  MUFU.EX2 R204, R204 ;  /* 0x000000cc00cc7308 */ /* 0x000ff00000000800 */
[----:B------:R-:W-:Y:S01]  /*8ec0*/  MUFU.EX2 R206, R206 ;  /* 0x000000ce00ce7308 */ /* 0x000fe20000000800 */
[----:B--2---:R-:W-:-:S02]  /*8ed0*/  FMNMX.FTZ R160, R0, R3, !PT ;  /* 0x0000000300a07209 */ /* 0x004fc40007810000 */
[----:B------:R-:W-:-:S05]  /*8ee0*/  FSEL R0, R4, RZ, P2 ;  /* 0x000000ff04007208 */ /* 0x000fca0001000000 */
[----:B------:R-:W-:Y:S01]  /*8ef0*/  MUFU.EX2 R200, R200 ;  /* 0x000000c800c87308 */ /* 0x000fe20000000800 */
[----:B------:R-:W2:Y:S01]  /*8f00*/  SHFL.BFLY PT, R3, R160, 0x1, 0x1f ;  /* 0x0c201f00a0037f89 */ /* 0x000ea200000e0000 */
[----:B------:R-:W-:-:S04]  /*8f10*/  FADD.FTZ R0, -R0, R21 ;  /* 0x0000001500007221 */ /* 0x000fc80000010100 */
[----:B------:R-:W-:Y:S02]  /*8f20*/  FMUL.FTZ R0, R0, UR4 ;  /* 0x0000000400007c20 */ /* 0x000fe40008410000 */
[----:B------:R-:W-:Y:S08]  /*8f30*/  MUFU.EX2 R21, R2 ;  /* 0x0000000200157308 */ /* 0x000ff00000000800 */
[----:B------:R-:W3:Y:S08]  /*8f40*/  MUFU.EX2 R0, R0 ;  /* 0x0000000000007308 */ /* 0x000ef00000000800 */
[----:B------:R-:W-:Y:S01]  /*8f50*/  MUFU.EX2 R169, R169 ;  /* 0x000000a900a97308 */ /* 0x000fe20000000800 */
[----:B--2---:R-:W-:-:S04]  /*8f60*/  FMNMX.FTZ R3, R160, R3, !PT ;  /* 0x00000003a0037209 */ /* 0x004fc80007810000 */
[C---:B------:R-:W-:Y:S01]  /*8f70*/  FSETP.NEU.FTZ.AND P2, PT, R3.reuse, -INF , PT ;  /* 0xff8000000300780b */ /* 0x040fe20003f5d000 */
[C---:B------:R-:W-:Y:S02]  /*8f80*/  FMUL.FTZ R157, R3.reuse, UR4 ;  /* 0x00000004039d7c20 */ /* 0x040fe40008410000 */
[----:B------:R-:W-:Y:S01]  /*8f90*/  MUFU.EX2 R202, R202 ;  /* 0x000000ca00ca7308 */ /* 0x000fe20000000800 */
[----:B-1----:R-:W-:Y:S01]  /*8fa0*/  FSEL R181, R3, RZ, P2 ;  /* 0x000000ff03b57208 */ /* 0x002fe20001000000 */
[----:B---3--:R-:W-:Y:S01]  /*8fb0*/  FFMA.FTZ R17, R0, R17, R179 ;  /* 0x0000001100117223 */ /* 0x008fe200000100b3 */
[----:B------:R-:W-:Y:S02]  /*8fc0*/  FSEL R157, R157, RZ, P2 ;  /* 0x000000ff9d9d7208 */ /* 0x000fe40001000000 */
[----:B------:R-:W-:Y:S01]  /*8fd0*/  PLOP3.LUT P2, PT, PT, PT, UP0, 0x80, 0x0 ;  /* 0x000000000000781c */ /* 0x000fe20003f4f008 */
[----:B------:R-:W-:Y:S01]  /*8fe0*/  FADD.FTZ R181, -R181, R20 ;  /* 0x00000014b5b57221 */ /* 0x000fe20000010100 */
[----:B------:R-:W-:Y:S01]  /*8ff0*/  FADD.FTZ R17, R208, R17 ;  /* 0x00000011d0117221 */ /* 0x000fe20000010000 */
[--C-:B------:R-:W-:Y:S01]  /*9000*/  FFMA.FTZ R209, R197, UR4, -R157.reuse ;  /* 0x00000004c5d17c23 */ /* 0x100fe2000801089d */
[--C-:B------:R-:W-:Y:S01]  /*9010*/  FFMA.FTZ R160, R187, UR4, -R157.reuse ;  /* 0x00000004bba07c23 */ /* 0x100fe2000801089d */
[----:B------:R-:W-:Y:S01]  /*9020*/  FMUL.FTZ R181, R181, UR4 ;  /* 0x00000004b5b57c20 */ /* 0x000fe20008410000 */
[--C-:B------:R-:W-:Y:S01]  /*9030*/  FFMA.FTZ R211, R190, UR4, -R157.reuse ;  /* 0x00000004bed37c23 */ /* 0x100fe2000801089d */
[--C-:B------:R-:W-:Y:S01]  /*9040*/  FFMA.FTZ R164, R191, UR4, -R157.reuse ;  /* 0x00000004bfa47c23 */ /* 0x100fe2000801089d */
[----:B------:R-:W-:Y:S01]  /*9050*/  FFMA.FTZ R203, R174, UR4, -R157 ;  /* 0x00000004aecb7c23 */ /* 0x000fe2000801089d */
        /* <DEDUP_REMOVED lines=8> */
[----:B------:R-:W1:Y:S01]  /*90e0*/  MUFU.EX2 R2, R181 ;  /* 0x000000b500027308 */ /* 0x000e620000000800 */
[----:B------:R-:W-:Y:S01]  /*90f0*/  FADD.FTZ R174, R204, R183 ;  /* 0x000000b7ccae7221 */ /* 0x000fe20000010000 */
[----:B------:R-:W-:Y:S01]  /*9100*/  FFMA.FTZ R201, R170, UR4, -R157 ;  /* 0x00000004aac97c23 */ /* 0x000fe2000801089d */
[----:B------:R-:W-:-:S02]  /*9110*/  IMAD.U32 R17, RZ, RZ, UR47 ;  /* 0x0000002fff117e24 */ /* 0x000fc4000f8e00ff */
[--C-:B------:R-:W-:Y:S01]  /*9120*/  FFMA.FTZ R199, R166, UR4, -R157.reuse ;  /* 0x00000004a6c77c23 */ /* 0x100fe2000801089d */
[--C-:B------:R-:W-:Y:S01]  /*9130*/  FFMA.FTZ R170, R185, UR4, -R157.reuse ;  /* 0x00000004b9aa7c23 */ /* 0x100fe2000801089d */
[--C-:B------:R-:W-:Y:S01]  /*9140*/  FFMA.FTZ R197, R162, UR4, -R157.reuse ;  /* 0x00000004a2c57c23 */ /* 0x100fe2000801089d */
[--C-:B------:R-:W-:Y:S01]  /*9150*/  FFMA.FTZ R162, R163, UR4, -R157.reuse ;  /* 0x00000004a3a27c23 */ /* 0x100fe2000801089d */
[----:B------:R-:W2:Y:S01]  /*9160*/  MUFU.EX2 R160, R160 ;  /* 0x000000a000a07308 */ /* 0x000ea20000000800 */
[----:B------:R-:W-:Y:S01]  /*9170*/  @!P1 IADD3 R17, R17, 0x38840, RZ ;  /* 0x0003884011119810 */ /* 0x000fe20007ffe0ff */
[--C-:B------:R-:W-:Y:S01]  /*9180*/  FFMA.FTZ R176, R176, UR4, -R157.reuse ;  /* 0x00000004b0b07c23 */ /* 0x100fe2000801089d */
[--C-:B------:R-:W-:Y:S01]  /*9190*/  FFMA.FTZ R155, R155, UR4, -R157.reuse ;  /* 0x000000049b9b7c23 */ /* 0x100fe2000801089d */
[----:B------:R-:W-:Y:S01]  /*91a0*/  FFMA.FTZ R158, R158, UR4, -R157 ;  /* 0x000000049e9e7c23 */ /* 0x000fe2000801089d */
[----:B------:R-:W-:Y:S02]  /*91b0*/  @!P1 PRMT R17, RZ, 0x654, R17 ;  /* 0x00000654ff119816 */ /* 0x000fe40000000011 */
[----:B------:R-:W-:Y:S01]  /*91c0*/  F2FP.F16.F32.PACK_AB R208, R208, R179 ;  /* 0x000000b3d0d0723e */ /* 0x000fe200000000ff */
[----:B------:R-:W3:Y:S01]  /*91d0*/  MUFU.EX2 R211, R211 ;  /* 0x000000d300d37308 */ /* 0x000ee20000000800 */
[----:B-1----:R-:W-:Y:S01]  /*91e0*/  FFMA.FTZ R5, R2, R5, R209 ;  /* 0x0000000502057223 */ /* 0x002fe200000100d1 */
[----:B------:R-:W-:-:S02]  /*91f0*/  F2FP.F16.F32.PACK_AB R210, R175, R210 ;  /* 0x000000d2afd2723e */ /* 0x000fc400000000ff */
[----:B------:R-:W-:-:S04]  /*9200*/  F2FP.F16.F32.PACK_AB R204, R167, R204 ;  /* 0x000000cca7cc723e */ /* 0x000fc800000000ff */
[----:B------:R-:W1:Y:S01]  /*9210*/  MUFU.EX2 R164, R164 ;  /* 0x000000a400a47308 */ /* 0x000e620000000800 */
[----:B--2---:R-:W-:-:S07]  /*9220*/  F2FP.F16.F32.PACK_AB R209, R160, R209 ;  /* 0x000000d1a0d1723e */ /* 0x004fce00000000ff */
[----:B------:R-:W2:Y:S08]  /*9230*/  MUFU.EX2 R205, R205 ;  /* 0x000000cd00cd7308 */ /* 0x000eb00000000800 */
[----:B------:R4:W-:Y:S08]  /*9240*/  MUFU.EX2 R20, R171 ;  /* 0x000000ab00147308 */ /* 0x0009f00000000800 */
[----:B------:R-:W5:Y:S01]  /*9250*/  MUFU.EX2 R168, R168 ;  /* 0x000000a800a87308 */ /* 0x000f620000000800 */
[----:B----4-:R-:W-:Y:S01]  /*9260*/  FADD.FTZ R171, R167, R174 ;  /* 0x000000aea7ab7221 */ /* 0x010fe20000010000 */
[----:B------:R-:W-:-:S03]  /*9270*/  FADD.FTZ R174, R160, R5 ;  /* 0x00000005a0ae7221 */ /* 0x000fc60000010000 */
[----:B------:R-:W-:Y:S01]  /*9280*/  FADD.FTZ R178, R206, R171 ;  /* 0x000000abceb27221 */ /* 0x000fe20000010000 */
[----:B---3--:R-:W-:Y:S01]  /*9290*/  FADD.FTZ R5, R211, R174 ;  /* 0x000000aed3057221 */ /* 0x008fe20000010000 */
[----:B------:R-:W-:Y:S01]  /*92a0*/  IMAD.U32 R171, RZ, RZ, UR5 ;  /* 0x00000005ffab7e24 */ /* 0x000fe2000f8e00ff */
[----:B------:R-:W3:Y:S01]  /*92b0*/  MUFU.EX2 R207, R207 ;  /* 0x000000cf00cf7308 */ /* 0x000ee20000000800 */
[----:B------:R-:W-:Y:S01]  /*92c0*/  F2FP.F16.F32.PACK_AB R206, R159, R206 ;  /* 0x000000ce9fce723e */ /* 0x000fe200000000ff */
[C---:B-1----:R-:W-:Y:S01]  /*92d0*/  FADD.FTZ R174, R164.reuse, R5 ;  /* 0x00000005a4ae7221 */ /* 0x042fe20000010000 */
[----:B------:R-:W-:Y:S01]  /*92e0*/  @!P1 VIADD R163, R171, 0x38860 ;  /* 0x00038860aba39836 */ /* 0x000fe20000000000 */
[----:B------:R-:W-:Y:S02]  /*92f0*/  F2FP.F16.F32.PACK_AB R211, R164, R211 ;  /* 0x000000d3a4d3723e */ /* 0x000fe400000000ff */
[----:B--2---:R-:W-:Y:S02]  /*9300*/  FADD.FTZ R5, R205, R174 ;  /* 0x000000aecd057221 */ /* 0x004fe40000010000 */
[----:B------:R-:W1:Y:S01]  /*9310*/  MUFU.EX2 R172, R172 ;  /* 0x000000ac00ac7308 */ /* 0x000e620000000800 */
[----:B------:R-:W-:Y:S01]  /*9320*/  @!P1 PRMT R163, RZ, 0x654, R163 ;  /* 0x00000654ffa39816 */ /* 0x000fe200000000a3 */
[C---:B-----5:R-:W-:Y:S01]  /*9330*/  FADD.FTZ R166, R168.reuse, R5 ;  /* 0x00000005a8a67221 */ /* 0x060fe20000010000 */
[----:B------:R-:W-:-:S05]  /*9340*/  F2FP.F16.F32.PACK_AB R205, R168, R205 ;  /* 0x000000cda8cd723e */ /* 0x000fca00000000ff */
[----:B------:R-:W2:Y:S01]  /*9350*/  MUFU.EX2 R201, R201 ;  /* 0x000000c900c97308 */ /* 0x000ea20000000800 */
[----:B---3--:R-:W-:-:S07]  /*9360*/  FADD.FTZ R5, R207, R166 ;  /* 0x000000a6cf057221 */ /* 0x008fce0000010000 */
[----:B------:R-:W-:Y:S01]  /*9370*/  MUFU.EX2 R173, R173 ;  /* 0x000000ad00ad7308 */ /* 0x000fe20000000800 */
[C---:B-1----:R-:W-:Y:S01]  /*9380*/  FADD.FTZ R166, R172.reuse, R5 ;  /* 0x00000005aca67221 */ /* 0x042fe20000010000 */
[----:B------:R-:W-:-:S06]  /*9390*/  F2FP.F16.F32.PACK_AB R207, R172, R207 ;  /* 0x000000cfaccf723e */ /* 0x000fcc00000000ff */
[----:B------:R-:W1:Y:S01]  /*93a0*/  MUFU.EX2 R203, R203 ;  /* 0x000000cb00cb7308 */ /* 0x000e620000000800 */
[----:B--2---:R-:W-:Y:S01]  /*93b0*/  FADD.FTZ R5, R201, R166 ;  /* 0x000000a6c9057221 */ /* 0x004fe20000010000 */
[----:B------:R-:W-:-:S03]  /*93c0*/  F2FP.F16.F32.PACK_AB R201, R20, R201 ;  /* 0x000000c914c9723e */ /* 0x000fc600000000ff */
[----:B------:R-:W-:Y:S01]  /*93d0*/  FADD.FTZ R166, R20, R5 ;  /* 0x0000000514a67221 */ /* 0x000fe20000010000 */
[----:B------:R-:W-:Y:S02]  /*93e0*/  IMAD.MOV.U32 R20, RZ, RZ, R3 ;  /* 0x000000ffff147224 */ /* 0x000fe400078e0003 */
[----:B------:R-:W-:Y:S08]  /*93f0*/  MUFU.EX2 R196, R196 ;  /* 0x000000c400c47308 */ /* 0x000ff00000000800 */
[----:B------:R-:W2:Y:S01]  /*9400*/  MUFU.EX2 R170, R170 ;  /* 0x000000aa00aa7308 */ /* 0x000ea20000000800 */
[----:B-1----:R-:W-:Y:S01]  /*9410*/  FADD.FTZ R5, R203, R166 ;  /* 0x000000a6cb057221 */ /* 0x002fe20000010000 */
[----:B------:R-:W-:-:S02]  /*9420*/  WARPGROUP.DEPBAR.LE gsb0, 0x0 ;  /* 0x00008000000079c5 */ /* 0x000fc40000010000 */
[----:B------:R1:W-:Y:S04]  /*9430*/  @!P1 SYNCS.ARRIVE.TRANS64.RED.A1T0 RZ, [R17+URZ], RZ ;  /* 0x000000ff11ff99a7 */ /* 0x0003e8000810043f */
[----:B------:R-:W-:Y:S01]  /*9440*/  MUFU.EX2 R161, R161 ;  /* 0x000000a100a17308 */ /* 0x000fe20000000800 */
[--C-:B------:R-:W-:Y:S01]  /*9450*/  FFMA.FTZ R193, R154, UR4, -R157.reuse ;  /* 0x000000049ac17c23 */ /* 0x100fe2000801089d */
[----:B------:R-:W-:Y:S01]  /*9460*/  FFMA.FTZ R157, R177, UR4, -R157 ;  /* 0x00000004b19d7c23 */ /* 0x000fe2000801089d */
[----:B--2---:R-:W-:Y:S01]  /*9470*/  FADD.FTZ R166, R170, R5 ;  /* 0x00000005aaa67221 */ /* 0x004fe20000010000 */
[----:B-1----:R-:W-:-:S04]  /*9480*/  FADD.FTZ R17, R159, R178 ;  /* 0x000000b29f117221 */ /* 0x002fc80000010000 */
[----:B------:R-:W1:Y:S01]  /*9490*/  MUFU.EX2 R197, R197 ;  /* 0x000000c500c57308 */ /* 0x000e620000000800 */
[----:B------:R2:W-:Y:S01]  /*94a0*/  @!P1 SYNCS.ARRIVE.TRANS64.RED.A1T0 RZ, [R163+URZ], RZ ;  /* 0x000000ffa3ff99a7 */ /* 0x0005e2000810043f */
[----:B------:R-:W-:Y:S01]  /*94b0*/  F2FP.F16.F32.PACK_AB R203, R170, R203 ;  /* 0x000000cbaacb723e */ /* 0x000fe200000000ff */
[----:B------:R-:W-:Y:S01]  /*94c0*/  FADD.FTZ R178, R200, R17 ;  /* 0x00000011c8b27221 */ /* 0x000fe20000010000 */
[----:B------:R-:W-:-:S03]  /*94d0*/  F2FP.F16.F32.PACK_AB R200, R169, R200 ;  /* 0x000000c8a9c8723e */ /* 0x000fc600000000ff */
[----:B------:R-:W-:Y:S01]  /*94e0*/  FADD.FTZ R17, R169, R178 ;  /* 0x000000b2a9117221 */ /* 0x000fe20000010000 */
[----:B------:R-:W3:Y:S03]  /*94f0*/  MUFU.EX2 R198, R198 ;  /* 0x000000c600c67308 */ /* 0x000ee60000000800 */
[----:B------:R-:W-:Y:S01]  /*9500*/  FADD.FTZ R174, R202, R17 ;  /* 0x00000011caae7221 */ /* 0x000fe20000010000 */
[----:B------:R-:W-:-:S03]  /*9510*/  F2FP.F16.F32.PACK_AB R202, R173, R202 ;  /* 0x000000caadca723e */ /* 0x000fc600000000ff */
[----:B------:R-:W-:Y:S01]  /*9520*/  FADD.FTZ R17, R173, R174 ;  /* 0x000000aead117221 */ /* 0x000fe20000010000 */
[----:B------:R-:W4:Y:S01]  /*9530*/  MUFU.EX2 R162, R162 ;  /* 0x000000a200a27308 */ /* 0x000f220000000800 */
[----:B-1----:R-:W-:Y:S02]  /*9540*/  FADD.FTZ R5, R197, R166 ;  /* 0x000000a6c5057221 */ /* 0x002fe40000010000 */
[----:B------:R-:W-:Y:S01]  /*9550*/  FADD.FTZ R174, R196, R17 ;  /* 0x00000011c4ae7221 */ /* 0x000fe20000010000 */
[----:B------:R-:W-:-:S03]  /*9560*/  F2FP.F16.F32.PACK_AB R196, R161, R196 ;  /* 0x000000c4a1c4723e */ /* 0x000fc600000000ff */
[----:B------:R-:W-:Y:S01]  /*9570*/  FADD.FTZ R17, R161, R174 ;  /* 0x000000aea1117221 */ /* 0x000fe20000010000 */
[----:B------:R-:W1:Y:S03]  /*9580*/  MUFU.EX2 R165, R165 ;  /* 0x000000a500a57308 */ /* 0x000e660000000800 */
[----:B---3--:R-:W-:-:S05]  /*9590*/  FADD.FTZ R174, R198, R17 ;  /* 0x00000011c6ae7221 */ /* 0x008fca0000010000 */
[----:B------:R-:W3:Y:S01]  /*95a0*/  MUFU.EX2 R199, R199 ;  /* 0x000000c700c77308 */ /* 0x000ee20000000800 */
[C---:B----4-:R-:W-:Y:S01]  /*95b0*/  FADD.FTZ R166, R162.reuse, R5 ;  /* 0x00000005a2a67221 */ /* 0x050fe20000010000 */
[----:B------:R-:W-:-:S06]  /*95c0*/  F2FP.F16.F32.PACK_AB R197, R162, R197 ;  /* 0x000000c5a2c5723e */ /* 0x000fcc00000000ff */
[----:B------:R-:W4:Y:S01]  /*95d0*/  MUFU.EX2 R152, R152 ;  /* 0x0000009800987308 */ /* 0x000f220000000800 */
[C---:B-1----:R-:W-:Y:S01]  /*95e0*/  FADD.FTZ R17, R165.reuse, R174 ;  /* 0x000000aea5117221 */ /* 0x042fe20000010000 */
[----:B------:R-:W-:-:S06]  /*95f0*/  F2FP.F16.F32.PACK_AB R198, R165, R198 ;  /* 0x000000c6a5c6723e */ /* 0x000fcc00000000ff */
[----:B------:R-:W1:Y:S01]  /*9600*/  MUFU.EX2 R153, R153 ;  /* 0x0000009900997308 */ /* 0x000e620000000800 */
[----:B---3--:R-:W-:-:S07]  /*9610*/  FADD.FTZ R5, R199, R166 ;  /* 0x000000a6c7057221 */ /* 0x008fce0000010000 */
[----:B------:R-:W3:Y:S01]  /*9620*/  MUFU.EX2 R154, R176 ;  /* 0x000000b0009a7308 */ /* 0x000ee20000000800 */
[----:B----4-:R-:W-:-:S07]  /*9630*/  FADD.FTZ R174, R152, R17 ;  /* 0x0000001198ae7221 */ /* 0x010fce0000010000 */
[----:B------:R-:W4:Y:S01]  /*9640*/  MUFU.EX2 R193, R193 ;  /* 0x000000c100c17308 */ /* 0x000f220000000800 */
[C---:B-1----:R-:W-:Y:S01]  /*9650*/  F2FP.F16.F32.PACK_AB R192, R153.reuse, R152 ;  /* 0x0000009899c0723e */ /* 0x042fe200000000ff */
[----:B------:R-:W-:-:S06]  /*9660*/  FADD.FTZ R17, R153, R174 ;  /* 0x000000ae99117221 */ /* 0x000fcc0000010000 */
[----:B------:R-:W1:Y:S01]  /*9670*/  MUFU.EX2 R155, R155 ;  /* 0x0000009b009b7308 */ /* 0x000e620000000800 */
[C---:B---3--:R-:W-:Y:S01]  /*9680*/  FADD.FTZ R152, R154.reuse, R5 ;  /* 0x000000059a987221 */ /* 0x048fe20000010000 */
[----:B------:R-:W-:-:S06]  /*9690*/  F2FP.F16.F32.PACK_AB R199, R154, R199 ;  /* 0x000000c79ac7723e */ /* 0x000fcc00000000ff */
[----:B------:R-:W3:Y:S01]  /*96a0*/  MUFU.EX2 R156, R156 ;  /* 0x0000009c009c7308 */ /* 0x000ee20000000800 */
[----:B----4-:R-:W-:-:S07]  /*96b0*/  FADD.FTZ R152, R193, R152 ;  /* 0x00000098c1987221 */ /* 0x010fce0000010000 */
[----:B------:R-:W4:Y:S01]  /*96c0*/  MUFU.EX2 R195, R158 ;  /* 0x0000009e00c37308 */ /* 0x000f220000000800 */
[C---:B-1----:R-:W-:Y:S01]  /*96d0*/  FADD.FTZ R152, R155.reuse, R152 ;  /* 0x000000989b987221 */ /* 0x042fe20000010000 */
[----:B------:R-:W-:-:S06]  /*96e0*/  F2FP.F16.F32.PACK_AB R193, R155, R193 ;  /* 0x000000c19bc1723e */ /* 0x000fcc00000000ff */
[----:B------:R-:W1:Y:S01]  /*96f0*/  MUFU.EX2 R157, R157 ;  /* 0x0000009d009d7308 */ /* 0x000e620000000800 */
[----:B---3--:R-:W-:Y:S01]  /*9700*/  FADD.FTZ R174, R156, R17 ;  /* 0x000000119cae7221 */ /* 0x008fe20000010000 */
[----:B------:R-:W-:-:S03]  /*9710*/  F2FP.F16.F32.PACK_AB R194, R21, R156 ;  /* 0x0000009c15c2723e */ /* 0x000fc600000000ff */
[----:B------:R-:W-:Y:S01]  /*9720*/  FADD.FTZ R17, R21, R174 ;  /* 0x000000ae15117221 */ /* 0x000fe20000010000 */
[----:B------:R-:W-:Y:S01]  /*9730*/  MOV R21, R4 ;  /* 0x0000000400157202 */ /* 0x000fe20000000f00 */
[----:B----4-:R-:W-:-:S04]  /*9740*/  FADD.FTZ R152, R195, R152 ;  /* 0x00000098c3987221 */ /* 0x010fc80000010000 */
[C---:B-1----:R-:W-:Y:S01]  /*9750*/  FADD.FTZ R5, R157.reuse, R152 ;  /* 0x000000989d057221 */ /* 0x042fe20000010000 */
[----:B------:R-:W-:Y:S01]  /*9760*/  F2FP.F16.F32.PACK_AB R195, R157, R195 ;  /* 0x000000c39dc3723e */ /* 0x000fe200000000ff */
[----:B--2---:R-:W-:Y:S06]  /*9770*/  @P2 BRA `(.L_x_1962) ;  /* 0xffffffc000c42947 */ /* 0x004fec000383ffff */
.L_x_1953:
[----:B------:R-:W-:-:S13]  /*9780*/  ISETP.LE.AND P2, PT, RZ, UR45, PT ;  /* 0x0000002dff007c0c */ /* 0x000fda000bf43270 */
[----:B------:R-:W-:Y:S05]  /*9790*/  @!P2 BRA `(.L_x_1963) ;  /* 0x0000003800c0a947 */ /* 0x000fea0003800000 */
[----:B------:R-:W-:Y:S01]  /*97a0*/  R2UR UR47, R16 ;  /* 0x00000000102f72ca */ /* 0x000fe200000e0000 */
[----:B------:R-:W-:Y:S01]  /*97b0*/  IMAD.MOV.U32 R20, RZ, RZ, R3 ;  /* 0x000000ffff147224 */ /* 0x000fe200078e0003 */
[----:B------:R-:W-:Y:S01]  /*97c0*/  MOV R21, R4 ;  /* 0x0000000400157202 */ /* 0x000fe20000000f00 */
[----:B------:R-:W-:Y:S01]  /*97d0*/  UMOV UR41, UR46 ;  /* 0x0000002e00297c82 */ /* 0x000fe20008000000 */
[----:B------:R-:W-:-:S11]  /*97e0*/  ULDC UR61, c[0x0][0x988] ;  /* 0x00026200003d7ab9 */ /* 0x000fd60000000800 */
.L_x_1972:
        /* <DEDUP_REMOVED lines=8> */
.L_x_1964:
[----:B------:R-:W-:Y:S01]  /*9870*/  R2UR UR5, R16 ;  /* 0x00000000100572ca */ /* 0x000fe200000e0000 */
[----:B------:R-:W-:-:S12]  /*9880*/  ULEA UR4, UR46, UR60, 0x3 ;  /* 0x0000003c2e047291 */ /* 0x000fd8000f8e183f */
[----:B------:R-:W-:-:S05]  /*9890*/  IMAD.U32 R3, RZ, RZ, UR5 ;  /* 0x00000005ff037e24 */ /* 0x000fca000f8e00ff */
[----:B------:R-:W-:-:S04]  /*98a0*/  SHF.L.U32 R3, R3, 0x1f, RZ ;  /* 0x0000001f03037819 */ /* 0x000fc800000006ff */
[----:B------:R1:W2:Y:S01]  /*98b0*/  SYNCS.PHASECHK.TRANS64.TRYWAIT P2, [UR4+0x38830], R3 ;  /* 0x03883003ff0075a7 */ /* 0x0002a20008040144 */
[----:B------:R-:W-:Y:S05]  /*98c0*/  @!P0 BRA `(.L_x_1965) ;  /* 0x0000000000048947 */ /* 0x000fea0003800000 */
[----:B------:R-:W-:Y:S01]  /*98d0*/  BPT.TRAP 0x1 ;  /* 0x000000040000795c */ /* 0x000fe20000300000 */
.L_x_1965:
[----:B--2---:R-:W-:Y:S05]  /*98e0*/  @P2 BRA `(.L_x_1966) ;  /* 0x0000000000082947 */ /* 0x004fea0003800000 */
[----:B------:R-:W2:Y:S02]  /*98f0*/  SYNCS.PHASECHK.TRANS64.TRYWAIT P2, [UR4+0x38830], R3 ;  /* 0x03883003ff0075a7 */ /* 0x000ea40008040144 */
[----:B--2---:R-:W-:Y:S05]  /*9900*/  @!P2 BRA `(.L_x_1967) ;  /* 0x0000009c00d4a947 */ /* 0x004fea0003800000 */
.L_x_1966:
[----:B------:R-:W-:Y:S01]  /*9910*/  R2UR UR14, R18 ;  /* 0x00000000120e72ca */ /* 0x000fe200000e0000 */
[----:B------:R-:W-:Y:S01]  /*9920*/  UIMAD UR4, UR46, 0xa00, UR40 ;  /* 0x00000a002e0478a4 */ /* 0x000fe2000f8e0228 */
[----:B------:R-:W-:Y:S01]  /*9930*/  R2UR UR15, R19 ;  /* 0x00000000130f72ca */ /* 0x000fe200000e0000 */
[----:B------:R-:W-:Y:S01]  /*9940*/  WARPGROUP.ARRIVE ;  /* 0x00000000000079c5 */ /* 0x000fe20000000000 */
[----:B------:R-:W-:Y:S01]  /*9950*/  UMOV UR59, 0x40000040 ;  /* 0x40000040003b7882 */ /* 0x000fe20000000000 */
[----:B------:R-:W-:Y:S01]  /*9960*/  UIADD3 UR6, UR4, 0x80, URZ ;  /* 0x0000008004067890 */ /* 0x000fe2000fffe03f */
[----:B------:R-:W-:Y:S01]  /*9970*/  R2UR UR10, R14 ;  /* 0x000000000e0a72ca */ /* 0x000fe200000e0000 */
[----:B------:R-:W-:Y:S01]  /*9980*/  UIADD3 UR5, UR4, 0x100, URZ ;  /* 0x0000010004057890 */ /* 0x000fe2000fffe03f */
[----:B------:R-:W-:Y:S01]  /*9990*/  R2UR UR11, R15 ;  /* 0x000000000f0b72ca */ /* 0x000fe200000e0000 */
[----:B------:R-:W-:Y:S01]  /*99a0*/  UMOV UR58, UR4 ;  /* 0x00000004003a7c82 */ /* 0x000fe20008000000 */
[----:B------:R-:W-:Y:S01]  /*99b0*/  R2UR UR18, R12 ;  /* 0x000000000c1272ca */ /* 0x000fe200000e0000 */
[----:B------:R-:W-:Y:S01]  /*99c0*/  UIADD3 UR22, UR4, 0x500, URZ ;  /* 0x0000050004167890 */ /* 0x000fe2000fffe03f */
[----:B------:R-:W-:Y:S01]  /*99d0*/  R2UR UR19, R13 ;  /* 0x000000000d1372ca */ /* 0x000fe200000e0000 */
[----:B------:R-:W-:Y:S01]  /*99e0*/  UMOV UR56, UR14 ;  /* 0x0000000e00387c82 */ /* 0x000fe20008000000 */
[----:B------:R-:W-:Y:S01]  /*99f0*/  UMOV UR23, 0x40000040 ;  /* 0x4000004000177882 */ /* 0x000fe20000000000 */
        /* <DEDUP_REMOVED lines=625> */
[----:B------:R-:W-:-:S03]  /*c110*/  UIADD3 UR6, UR4, 0x906, URZ ;  /* 0x0000090604067890 */ /* 0x000fc6000fffe03f */
        /* <DEDUP_REMOVED lines=25> */
.L_x_1968:
[----:B------:R-:W-:Y:S01]  /*c2b0*/  ULEA UR5, UR41, UR60, 0x3 ;  /* 0x0000003c29057291 */ /* 0x000fe2000f8e183f */
[----:B------:R-:W-:-:S04]  /*c2c0*/  MOV R0, UR47 ;  /* 0x0000002f00007c02 */ /* 0x000fc80008000f00 */
[----:B------:R-:W-:-:S04]  /*c2d0*/  SHF.L.U32 R0, R0, 0x1f, RZ ;  /* 0x0000001f00007819 */ /* 0x000fc800000006ff */
[----:B------:R3:W4:Y:S01]  /*c2e0*/  SYNCS.PHASECHK.TRANS64.TRYWAIT P2, [UR5+0x38850], R0 ;  /* 0x03885000ff0075a7 */ /* 0x0007220008040145 */
[----:B------:R-:W-:Y:S05]  /*c2f0*/  @!P0 BRA `(.L_x_1969) ;  /* 0x0000000000048947 */ /* 0x000fea0003800000 */
[----:B------:R-:W-:Y:S01]  /*c300*/  BPT.TRAP 0x1 ;  /* 0x000000040000795c */ /* 0x000fe20000300000 */
.L_x_1969:
[----:B----4-:R-:W-:Y:S05]  /*c310*/  @P2 BRA `(.L_x_1970) ;  /* 0x0000000000082947 */ /* 0x010fea0003800000 */
[----:B------:R-:W4:Y:S02]  /*c320*/  SYNCS.PHASECHK.TRANS64.TRYWAIT P2, [UR5+0x38850], R0 ;  /* 0x03885000ff0075a7 */ /* 0x000f240008040145 */
[----:B----4-:R-:W-:Y:S05]  /*c330*/  @!P2 BRA `(.L_x_1971) ;  /* 0x000000740060a947 */ /* 0x010fea0003800000 */
.L_x_1970:
[----:B------:R-:W-:Y:S01]  /*c340*/  UIADD3 UR4, UR60, 0x400, URZ ;  /* 0x000004003c047890 */ /* 0x000fe2000fffe03f */
[----:B------:R-:W-:Y:S01]  /*c350*/  WARPGROUP.ARRIVE ;  /* 0x00000000000079c5 */ /* 0x000fe20000000000 */
[----:B------:R-:W-:Y:S01]  /*c360*/  UMOV UR7, 0x40000040 ;  /* 0x4000004000077882 */ /* 0x000fe20000000000 */
[----:B-1-3--:R-:W-:Y:S01]  /*c370*/  FMNMX.FTZ R0, R184, R21, !PT ;  /* 0x00000015b8007209 */ /* 0x00afe20007810000 */
[----:B------:R-:W-:Y:S01]  /*c380*/  USHF.R.U32.HI UR4, URZ, 0x4, UR4 ;  /* 0x000000043f047899 */ /* 0x000fe20008011604 */
[----:B------:R-:W-:Y:S02]  /*c390*/  ISETP.LT.AND P2, PT, RZ, UR45, PT ;  /* 0x0000002dff007c0c */ /* 0x000fe4000bf41270 */
[----:B--2---:R-:W-:Y:S01]  /*c3a0*/  FMNMX.FTZ R3, R185, R0, !PT ;  /* 0x00000000b9037209 */ /* 0x004fe20007810000 */
[----:B------:R-:W-:Y:S01]  /*c3b0*/  ULOP3.LUT UR4, UR4, 0x3fff, URZ, 0xc0, !UPT ;  /* 0x00003fff04047892 */ /* 0x000fe2000f8ec03f */
[----:B------:R-:W-:Y:S02]  /*c3c0*/  R2UR UR47, R16 ;  /* 0x00000000102f72ca */ /* 0x000fe400000e0000 */
[----:B------:R-:W-:Y:S01]  /*c3d0*/  FMNMX.FTZ R0, R188, R3, !PT ;  /* 0x00000003bc007209 */ /* 0x000fe20007810000 */
[----:B------:R-:W-:-:S03]  /*c3e0*/  ULOP3.LUT UR4, UR4, 0x2800000, URZ, 0xfc, !UPT ;  /* 0x0280000004047892 */ /* 0x000fc6000f8efc3f */
[----:B------:R-:W-:Y:S01]  /*c3f0*/  FMNMX.FTZ R3, R189, R0, !PT ;  /* 0x00000000bd037209 */ /* 0x000fe20007810000 */
[----:B------:R-:W-:-:S03]  /*c400*/  UIMAD UR10, UR41, 0xa00, UR4 ;  /* 0x00000a00290a78a4 */ /* 0x000fc6000f8e0204 */
[----:B------:R-:W-:Y:S01]  /*c410*/  FMNMX.FTZ R0, R176, R3, !PT ;  /* 0x00000003b0007209 */ /* 0x000fe20007810000 */
[----:B------:R-:W-:Y:S01]  /*c420*/  UMOV UR4, UR61 ;  /* 0x0000003d00047c82 */ /* 0x000fe20008000000 */
[----:B------:R-:W-:Y:S02]  /*c430*/  UMOV UR41, UR46 ;  /* 0x0000002e00297c82 */ /* 0x000fe40008000000 */
        /* <DEDUP_REMOVED lines=33> */
[----:B------:R-:W-:Y:S01]  /*c650*/  WARPGROUP.ARRIVE ;  /* 0x00000000000079c5 */ /* 0x000fe20000000000 */
[----:B-1----:R-:W-:-:S15]  /*c660*/  FMNMX.FTZ R200, R2, R3, !PT ;  /* 0x0000000302c87209 */ /* 0x002fde0007810000 */
[----:B------:R-:W-:-:S07]  /*c670*/  NOP ;  /* 0x0000000000007918 */ /* 0x000fce0000000000 */
[----:B------:R-:W-:Y:S01]  /*c680*/  HGMMA.64x256x16.F32 R24, R196, gdesc[UR4].tnspB, R24, gsb0 ;  /* 0x43e00004c4187df0 */ /* 0x000fe20008000818 */
[----:B------:R-:W1:Y:S01]  /*c690*/  SHFL.BFLY PT, R3, R200, 0x1, 0x1f ;  /* 0x0c201f00c8037f89 */ /* 0x000e6200000e0000 */
[----:B------:R-:W-:Y:S01]  /*c6a0*/  UIADD3 UR6, UR10, 0x200, URZ ;  /* 0x000002000a067890 */ /* 0x000fe2000fffe03f */
[----:B------:R-:W-:Y:S01]  /*c6b0*/  UMOV UR7, 0x40000040 ;  /* 0x4000004000077882 */ /* 0x000fe20000000000 */
[----:B-1----:R-:W-:Y:S02]  /*c6c0*/  FMNMX.FTZ R4, R200, R3, !PT ;  /* 0x00000003c8047209 */ /* 0x002fe40007810000 */
        /* <DEDUP_REMOVED lines=17> */
[--C-:B-1----:R-:W-:Y:S01]  /*c7e0*/  FFMA.FTZ R21, R152, UR4, -R2.reuse ;  /* 0x0000000498157c23 */ /* 0x102fe20008010802 */
        /* <DEDUP_REMOVED lines=22> */
[----:B------:R-:W-:Y:S01]  /*c950*/  FMNMX.FTZ R196, R190, R3, !PT ;  /* 0x00000003bec47209 */ /* 0x000fe20007810000 */
[--C-:B------:R-:W-:Y:S01]  /*c960*/  FFMA.FTZ R197, R184, UR4, -R2.reuse ;  /* 0x00000004b8c57c23 */ /* 0x100fe20008010802 */
[--C-:B------:R-:W-:Y:S02]  /*c970*/  FFMA.FTZ R198, R164, UR4, -R2.reuse ;  /* 0x00000004a4c67c23 */ /* 0x100fe40008010802 */
[----:B------:R-:W-:Y:S01]  /*c980*/  FMNMX.FTZ R3, R191, R196, !PT ;  /* 0x000000c4bf037209 */ /* 0x000fe20007810000 */
[----:B------:R-:W-:Y:S01]  /*c990*/  HGMMA.64x256x16.F32 R24, R192, gdesc[UR4].tnspB, R24, gsb0 ;  /* 0x43e00004c0187df0 */ /* 0x000fe20008000818 */
[----:B------:R-:W-:Y:S01]  /*c9a0*/  FFMA.FTZ R196, R160, UR4, -R2 ;  /* 0x00000004a0c47c23 */ /* 0x000fe20008010802 */
[----:B------:R-:W-:Y:S01]  /*c9b0*/  MUFU.EX2 R197, R197 ;  /* 0x000000c500c57308 */ /* 0x000fe20000000800 */
[----:B------:R-:W-:-:S04]  /*c9c0*/  FMNMX.FTZ R184, R178, R3, !PT ;  /* 0x00000003b2b87209 */ /* 0x000fc80007810000 */
[----:B------:R-:W-:-:S03]  /*c9d0*/  FMNMX.FTZ R3, R179, R184, !PT ;  /* 0x000000b8b3037209 */ /* 0x000fc60007810000 */
[----:B------:R-:W-:Y:S01]  /*c9e0*/  MUFU.EX2 R196, R196 ;  /* 0x000000c400c47308 */ /* 0x000fe20000000800 */
[----:B------:R-:W-:-:S04]  /*c9f0*/  FMNMX.FTZ R184, R182, R3, !PT ;  /* 0x00000003b6b87209 */ /* 0x000fc80007810000 */
[----:B------:R-:W-:-:S03]  /*ca00*/  FMNMX.FTZ R3, R183, R184, !PT ;  /* 0x000000b8b7037209 */ /* 0x000fc60007810000 */
[----:B------:R-:W-:Y:S01]  /*ca10*/  MUFU.EX2 R198, R198 ;  /* 0x000000c600c67308 */ /* 0x000fe20000000800 */
        /* <DEDUP_REMOVED lines=12> */
[----:B------:R-:W1:Y:S02]  /*cae0*/  SHFL.BFLY PT, R3, R176, 0x2, 0x1f ;  /* 0x0c401f00b0037f89 */ /* 0x000e6400000e0000 */
[----:B-1----:R-:W-:-:S05]  /*caf0*/  FMNMX.FTZ R160, R176, R3, !PT ;  /* 0x00000003b0a07209 */ /* 0x002fca0007810000 */
[----:B------:R-:W1:Y:S02]  /*cb00*/  SHFL.BFLY PT, R3, R160, 0x1, 0x1f ;  /* 0x0c201f00a0037f89 */ /* 0x000e6400000e0000 */
[----:B-1----:R-:W-:-:S05]  /*cb10*/  FMNMX.FTZ R3, R160, R3, !PT ;  /* 0x00000003a0037209 */ /* 0x002fca0007810000 */
        /* <DEDUP_REMOVED lines=8> */
[----:B------:R-:W-:Y:S01]  /*cba0*/  FFMA.FTZ R205, R178, UR4, -R156 ;  /* 0x00000004b2cd7c23 */ /* 0x000fe2000801089c */
[----:B------:R-:W-:Y:S01]  /*cbb0*/  MUFU.EX2 R2, R2 ;  /* 0x0000000200027308 */ /* 0x000fe20000000800 */
[----:B-1----:R-:W-:-:S02]  /*cbc0*/  IMAD.U32 R157, RZ, RZ, UR46 ;  /* 0x0000002eff9d7e24 */ /* 0x002fc4000f8e00ff */
[--C-:B------:R-:W-:Y:S01]  /*cbd0*/  FFMA.FTZ R168, R179, UR4, -R156.reuse ;  /* 0x00000004b3a87c23 */ /* 0x100fe2000801089c */
[--C-:B------:R-:W-:Y:S01]  /*cbe0*/  FFMA.FTZ R207, R182, UR4, -R156.reuse ;  /* 0x00000004b6cf7c23 */ /* 0x100fe2000801089c */
[--C-:B------:R-:W-:Y:S01]  /*cbf0*/  FFMA.FTZ R172, R183, UR4, -R156.reuse ;  /* 0x00000004b7ac7c23 */ /* 0x100fe2000801089c */
[--C-:B------:R-:W-:Y:S01]  /*cc00*/  FFMA.FTZ R201, R170, UR4, -R156.reuse ;  /* 0x00000004aac97c23 */ /* 0x100fe2000801089c */
[----:B------:R-:W-:Y:S01]  /*cc10*/  @!P1 LEA R157, R157, UR60, 0x3 ;  /* 0x0000003c9d9d9c11 */ /* 0x000fe2000f8e18ff */
[--C-:B------:R-:W-:Y:S01]  /*cc20*/  FFMA.FTZ R199, R166, UR4, -R156.reuse ;  /* 0x00000004a6c77c23 */ /* 0x100fe2000801089c */
[----:B------:R-:W1:Y:S01]  /*cc30*/  MUFU.EX2 R209, R209 ;  /* 0x000000d100d17308 */ /* 0x000e620000000800 */
[--C-:B------:R-:W-:Y:S01]  /*cc40*/  FFMA.FTZ R170, R171, UR4, -R156.reuse ;  /* 0x00000004abaa7c23 */ /* 0x100fe2000801089c */
[--C-:B------:R-:W-:Y:S01]  /*cc50*/  FFMA.FTZ R203, R174, UR4, -R156.reuse ;  /* 0x00000004aecb7c23 */ /* 0x100fe2000801089c */
[----:B------:R-:W-:Y:S02]  /*cc60*/  @!P1 VIADD R157, R157, 0x38840 ;  /* 0x000388409d9d9836 */ /* 0x000fe40000000000 */
[--C-:B------:R-:W-:Y:S01]  /*cc70*/  FFMA.FTZ R174, R175, UR4, -R156.reuse ;  /* 0x00000004afae7c23 */ /* 0x100fe2000801089c */
[--C-:B------:R-:W-:Y:S01]  /*cc80*/  FFMA.FTZ R167, R167, UR4, -R156.reuse ;  /* 0x00000004a7a77c23 */ /* 0x100fe2000801089c */
[--C-:B------:R-:W-:Y:S01]  /*cc90*/  FFMA.FTZ R155, R155, UR4, -R156.reuse ;  /* 0x000000049b9b7c23 */ /* 0x100fe2000801089c */
[----:B------:R-:W-:Y:S01]  /*cca0*/  FFMA.FTZ R158, R158, UR4, -R156 ;  /* 0x000000049e9e7c23 */ /* 0x000fe2000801089c */
[----:B------:R-:W2:Y:S01]  /*ccb0*/  MUFU.EX2 R160, R160 ;  /* 0x000000a000a07308 */ /* 0x000ea20000000800 */
[----:B------:R-:W-:-:S02]  /*ccc0*/  @!P1 PRMT R157, RZ, 0x654, R157 ;  /* 0x00000654ff9d9816 */ /* 0x000fc4000000009d */
[----:B------:R-:W-:Y:S01]  /*ccd0*/  MOV R171, UR5 ;  /* 0x0000000500ab7c02 */ /* 0x000fe20008000f00 */
[----:B------:R-:W-:-:S04]  /*cce0*/  UIADD3 UR5, UR45, -0x1, URZ ;  /* 0xffffffff2d057890 */ /* 0x000fc8000fffe03f */
[----:B------:R-:W3:Y:S01]  /*ccf0*/  MUFU.EX2 R211, R211 ;  /* 0x000000d300d37308 */ /* 0x000ee20000000800 */
[----:B-1----:R-:W-:Y:S01]  /*cd00*/  FFMA.FTZ R165, R2, R5, R209 ;  /* 0x0000000502a57223 */ /* 0x002fe200000100d1 */
[----:B------:R-:W-:Y:S01]  /*cd10*/  @!P1 VIADD R171, R171, 0x38860 ;  /* 0x00038860abab9836 */ /* 0x000fe20000000000 */
[----:B------:R-:W-:-:S04]  /*cd20*/  UMOV UR45, UR5 ;  /* 0x00000005002d7c82 */ /* 0x000fc80008000000 */
[----:B------:R-:W-:Y:S01]  /*cd30*/  @!P1 PRMT R171, RZ, 0x654, R171 ;  /* 0x00000654ffab9816 */ /* 0x000fe200000000ab */
[----:B------:R-:W1:Y:S01]  /*cd40*/  MUFU.EX2 R164, R164 ;  /* 0x000000a400a47308 */ /* 0x000e620000000800 */
[C---:B--2---:R-:W-:Y:S01]  /*cd50*/  FADD.FTZ R176, R160.reuse, R165 ;  /* 0x000000a5a0b07221 */ /* 0x044fe20000010000 */
[----:B------:R-:W-:-:S06]  /*cd60*/  F2FP.F16.F32.PACK_AB R209, R160, R209 ;  /* 0x000000d1a0d1723e */ /* 0x000fcc00000000ff */
[----:B------:R-:W2:Y:S08]  /*cd70*/  MUFU.EX2 R205, R205 ;  /* 0x000000cd00cd7308 */ /* 0x000eb00000000800 */
[----:B------:R-:W4:Y:S08]  /*cd80*/  MUFU.EX2 R168, R168 ;  /* 0x000000a800a87308 */ /* 0x000f300000000800 */
[----:B------:R-:W5:Y:S08]  /*cd90*/  MUFU.EX2 R207, R207 ;  /* 0x000000cf00cf7308 */ /* 0x000f700000000800 */
[----:B------:R-:W5:Y:S08]  /*cda0*/  MUFU.EX2 R172, R172 ;  /* 0x000000ac00ac7308 */ /* 0x000f700000000800 */
[----:B------:R-:W5:Y:S08]  /*cdb0*/  MUFU.EX2 R201, R201 ;  /* 0x000000c900c97308 */ /* 0x000f700000000800 */
[----:B------:R-:W-:Y:S08]  /*cdc0*/  MUFU.EX2 R170, R170 ;  /* 0x000000aa00aa7308 */ /* 0x000ff00000000800 */
[----:B------:R-:W-:Y:S08]  /*cdd0*/  MUFU.EX2 R203, R203 ;  /* 0x000000cb00cb7308 */ /* 0x000ff00000000800 */
[----:B------:R-:W-:Y:S08]  /*cde0*/  MUFU.EX2 R174, R174 ;  /* 0x000000ae00ae7308 */ /* 0x000ff00000000800 */
[----:B------:R-:W-:Y:S08]  /*cdf0*/  MUFU.EX2 R199, R199 ;  /* 0x000000c700c77308 */ /* 0x000ff00000000800 */
[----:B------:R-:W-:Y:S08]  /*ce00*/  MUFU.EX2 R155, R155 ;  /* 0x0000009b009b7308 */ /* 0x000ff00000000800 */
[----:B------:R-:W-:Y:S01]  /*ce10*/  MUFU.EX2 R158, R158 ;  /* 0x0000009e009e7308 */ /* 0x000fe20000000800 */
[----:B------:R-:W-:-:S02]  /*ce20*/  WARPGROUP.DEPBAR.LE gsb0, 0x0 ;  /* 0x00008000000079c5 */ /* 0x000fc40000010000 */
[----:B------:R3:W-:Y:S01]  /*ce30*/  @!P1 SYNCS.ARRIVE.TRANS64.RED.A1T0 RZ, [R157+URZ], RZ ;  /* 0x000000ff9dff99a7 */ /* 0x0007e2000810043f */
[----:B------:R-:W-:Y:S02]  /*ce40*/  F2FP.F16.F32.PACK_AB R192, R152, R21 ;  /* 0x0000001598c0723e */ /* 0x000fe400000000ff */
[----:B------:R-:W-:Y:S01]  /*ce50*/  F2FP.F16.F32.PACK_AB R194, R20, R153 ;  /* 0x0000009914c2723e */ /* 0x000fe200000000ff */
[----:B---3--:R-:W-:Y:S01]  /*ce60*/  FFMA.FTZ R157, R0, R17, R197 ;  /* 0x00000011009d7223 */ /* 0x008fe200000100c5 */
[--C-:B------:R-:W-:Y:S01]  /*ce70*/  FFMA.FTZ R17, R162, UR4, -R156.reuse ;  /* 0x00000004a2117c23 */ /* 0x100fe2000801089c */
[----:B------:R-:W-:Y:S01]  /*ce80*/  FFMA.FTZ R162, R163, UR4, -R156 ;  /* 0x00000004a3a27c23 */ /* 0x000fe2000801089c */
[----:B------:R3:W-:Y:S01]  /*ce90*/  @!P1 SYNCS.ARRIVE.TRANS64.RED.A1T0 RZ, [R171+URZ], RZ ;  /* 0x000000ffabff99a7 */ /* 0x0007e2000810043f */
[C---:B------:R-:W-:Y:S01]  /*cea0*/  FADD.FTZ R157, R208.reuse, R157 ;  /* 0x0000009dd09d7221 */ /* 0x040fe20000010000 */
[----:B------:R2:W-:Y:S01]  /*ceb0*/  MUFU.EX2 R5, R17 ;  /* 0x0000001100057308 */ /* 0x0005e20000000800 */
[----:B------:R-:W-:-:S02]  /*cec0*/  F2FP.F16.F32.PACK_AB R208, R208, R197 ;  /* 0x000000c5d0d0723e */ /* 0x000fc400000000ff */
[----:B------:R-:W-:Y:S01]  /*ced0*/  FADD.FTZ R178, R210, R157 ;  /* 0x0000009dd2b27221 */ /* 0x000fe20000010000 */
[----:B------:R-:W-:Y:S01]  /*cee0*/  FADD.FTZ R157, R211, R176 ;  /* 0x000000b0d39d7221 */ /* 0x000fe20000010000 */
[C---:B-1----:R-:W-:Y:S02]  /*cef0*/  F2FP.F16.F32.PACK_AB R211, R164.reuse, R211 ;  /* 0x000000d3a4d3723e */ /* 0x042fe400000000ff */
[----:B------:R-:W-:Y:S01]  /*cf00*/  FADD.FTZ R163, R189, R178 ;  /* 0x000000b2bda37221 */ /* 0x000fe20000010000 */
[----:B------:R-:W-:Y:S01]  /*cf10*/  FADD.FTZ R166, R164, R157 ;  /* 0x0000009da4a67221 */ /* 0x000fe20000010000 */
[--C-:B--2---:R-:W-:Y:S01]  /*cf20*/  FFMA.FTZ R17, R154, UR4, -R156.reuse ;  /* 0x000000049a117c23 */ /* 0x104fe2000801089c */
[----:B------:R-:W-:Y:S01]  /*cf30*/  FFMA.FTZ R156, R159, UR4, -R156 ;  /* 0x000000049f9c7c23 */ /* 0x000fe2000801089c */
[----:B------:R-:W-:Y:S01]  /*cf40*/  FADD.FTZ R176, R204, R163 ;  /* 0x000000a3ccb07221 */ /* 0x000fe20000010000 */
[----:B------:R-:W-:Y:S01]  /*cf50*/  FADD.FTZ R157, R205, R166 ;  /* 0x000000a6cd9d7221 */ /* 0x000fe20000010000 */
[----:B------:R-:W1:Y:S01]  /*cf60*/  MUFU.EX2 R162, R162 ;  /* 0x000000a200a27308 */ /* 0x000e620000000800 */
[----:B------:R-:W-:Y:S01]  /*cf70*/  F2FP.F16.F32.PACK_AB R210, R189, R210 ;  /* 0x000000d2bdd2723e */ /* 0x000fe200000000ff */
[C---:B------:R-:W-:Y:S01]  /*cf80*/  FADD.FTZ R163, R177.reuse, R176 ;  /* 0x000000b0b1a37221 */ /* 0x040fe20000010000 */
[----:B----4-:R-:W-:Y:S01]  /*cf90*/  FADD.FTZ R154, R168, R157 ;  /* 0x0000009da89a7221 */ /* 0x010fe20000010000 */
[----:B------:R-:W-:-:S02]  /*cfa0*/  F2FP.F16.F32.PACK_AB R204, R177, R204 ;  /* 0x000000ccb1cc723e */ /* 0x000fc400000000ff */
[----:B------:R-:W-:Y:S01]  /*cfb0*/  FADD.FTZ R166, R206, R163 ;  /* 0x000000a3cea67221 */ /* 0x000fe20000010000 */
[----:B-----5:R-:W-:Y:S01]  /*cfc0*/  FADD.FTZ R157, R207, R154 ;  /* 0x0000009acf9d7221 */ /* 0x020fe20000010000 */
[----:B------:R-:W-:Y:S01]  /*cfd0*/  MUFU.EX2 R156, R156 ;  /* 0x0000009c009c7308 */ /* 0x000fe20000000800 */
[----:B------:R-:W-:Y:S01]  /*cfe0*/  F2FP.F16.F32.PACK_AB R205, R168, R205 ;  /* 0x000000cda8cd723e */ /* 0x000fe200000000ff */
[C---:B------:R-:W-:Y:S01]  /*cff0*/  FADD.FTZ R159, R185.reuse, R166 ;  /* 0x000000a6b99f7221 */ /* 0x040fe20000010000 */
[----:B------:R-:W-:Y:S01]  /*d000*/  FADD.FTZ R166, R172, R157 ;  /* 0x0000009daca67221 */ /* 0x000fe20000010000 */
[----:B------:R-:W-:Y:S02]  /*d010*/  F2FP.F16.F32.PACK_AB R206, R185, R206 ;  /* 0x000000ceb9ce723e */ /* 0x000fe400000000ff */
[----:B------:R-:W-:Y:S01]  /*d020*/  FADD.FTZ R176, R200, R159 ;  /* 0x0000009fc8b07221 */ /* 0x000fe20000010000 */
[----:B------:R-:W-:Y:S01]  /*d030*/  FADD.FTZ R157, R201, R166 ;  /* 0x000000a6c99d7221 */ /* 0x000fe20000010000 */
[----:B------:R-:W2:Y:S01]  /*d040*/  MUFU.EX2 R154, R167 ;  /* 0x000000a7009a7308 */ /* 0x000ea20000000800 */
[----:B-1----:R-:W-:Y:S01]  /*d050*/  F2FP.F16.F32.PACK_AB R197, R162, R5 ;  /* 0x00000005a2c5723e */ /* 0x002fe200000000ff */
[----:B------:R-:W-:Y:S01]  /*d060*/  FADD.FTZ R159, R169, R176 ;  /* 0x000000b0a99f7221 */ /* 0x000fe20000010000 */
        /* <DEDUP_REMOVED lines=10> */
[----:B------:R-:W-:Y:S01]  /*d110*/  F2FP.F16.F32.PACK_AB R202, R173, R202 ;  /* 0x000000caadca723e */ /* 0x000fe200000000ff */
[----:B-1----:R-:W-:-:S02]  /*d120*/  FADD.FTZ R17, R5, R160 ;  /* 0x000000a005117221 */ /* 0x002fc40000010000 */
[C---:B------:R-:W-:Y:S01]  /*d130*/  FADD.FTZ R157, R181.reuse, R164 ;  /* 0x000000a4b59d7221 */ /* 0x040fe20000010000 */
[----:B------:R-:W-:Y:S01]  /*d140*/  F2FP.F16.F32.PACK_AB R203, R174, R203 ;  /* 0x000000cbaecb723e */ /* 0x000fe200000000ff */
[----:B------:R-:W-:Y:S02]  /*d150*/  FADD.FTZ R160, R162, R17 ;  /* 0x00000011a2a07221 */ /* 0x000fe40000010000 */
[----:B------:R-:W-:Y:S01]  /*d160*/  FADD.FTZ R164, R198, R157 ;  /* 0x0000009dc6a47221 */ /* 0x000fe20000010000 */
[----:B------:R-:W-:Y:S01]  /*d170*/  F2FP.F16.F32.PACK_AB R196, R181, R196 ;  /* 0x000000c4b5c4723e */ /* 0x000fe200000000ff */
[----:B------:R-:W-:Y:S02]  /*d180*/  FADD.FTZ R17, R199, R160 ;  /* 0x000000a0c7117221 */ /* 0x000fe40000010000 */
[----:B------:R-:W-:Y:S01]  /*d190*/  FADD.FTZ R164, R161, R164 ;  /* 0x000000a4a1a47221 */ /* 0x000fe20000010000 */
[C---:B--2---:R-:W-:Y:S01]  /*d1a0*/  F2FP.F16.F32.PACK_AB R199, R154.reuse, R199 ;  /* 0x000000c79ac7723e */ /* 0x044fe200000000ff */
[----:B------:R-:W-:-:S02]  /*d1b0*/  FADD.FTZ R17, R154, R17 ;  /* 0x000000119a117221 */ /* 0x000fc40000010000 */
[----:B------:R-:W-:Y:S01]  /*d1c0*/  FADD.FTZ R5, R21, R164 ;  /* 0x000000a415057221 */ /* 0x000fe20000010000 */
[----:B------:R-:W-:Y:S01]  /*d1d0*/  F2FP.F16.F32.PACK_AB R198, R161, R198 ;  /* 0x000000c6a1c6723e */ /* 0x000fe200000000ff */
[----:B----4-:R-:W-:Y:S02]  /*d1e0*/  FADD.FTZ R17, R166, R17 ;  /* 0x00000011a6117221 */ /* 0x010fe40000010000 */
[----:B------:R-:W-:Y:S01]  /*d1f0*/  FADD.FTZ R154, R152, R5 ;  /* 0x00000005989a7221 */ /* 0x000fe20000010000 */
[C---:B------:R-:W-:Y:S01]  /*d200*/  F2FP.F16.F32.PACK_AB R193, R155.reuse, R166 ;  /* 0x000000a69bc1723e */ /* 0x040fe200000000ff */
[----:B------:R-:W-:Y:S02]  /*d210*/  FADD.FTZ R17, R155, R17 ;  /* 0x000000119b117221 */ /* 0x000fe40000010000 */
[----:B------:R-:W-:Y:S01]  /*d220*/  FADD.FTZ R5, R153, R154 ;  /* 0x0000009a99057221 */ /* 0x000fe20000010000 */
[----:B------:R-:W-:Y:S01]  /*d230*/  F2FP.F16.F32.PACK_AB R195, R156, R158 ;  /* 0x0000009e9cc3723e */ /* 0x000fe200000000ff */
[----:B------:R-:W-:-:S02]  /*d240*/  FADD.FTZ R21, R158, R17 ;  /* 0x000000119e157221 */ /* 0x000fc40000010000 */
[----:B------:R-:W-:Y:S01]  /*d250*/  FADD.FTZ R17, R20, R5 ;  /* 0x0000000514117221 */ /* 0x000fe20000010000 */
[----:B------:R-:W-:Y:S02]  /*d260*/  IMAD.MOV.U32 R20, RZ, RZ, R3 ;  /* 0x000000ffff147224 */ /* 0x000fe400078e0003 */
[----:B------:R-:W-:Y:S01]  /*d270*/  FADD.FTZ R5, R156, R21 ;  /* 0x000000159c057221 */ /* 0x000fe20000010000 */
[----:B------:R-:W-:Y:S01]  /*d280*/  MOV R21, R4 ;  /* 0x0000000400157202 */ /* 0x000fe20000000f00 */
[----:B---3--:R-:W-:Y:S06]  /*d290*/  @P2 BRA `(.L_x_1972) ;  /* 0xffffffc400542947 */ /* 0x008fec000383ffff */
.L_x_1963:
        /* <DEDUP_REMOVED lines=131> */
.L_x_1973:
[----:B------:R-:W-:Y:S01]  /*dad0*/  R2UR UR6, R16 ;  /* 0x00000000100672ca */ /* 0x000fe200000e0000 */
[----:B------:R-:W-:-:S12]  /*dae0*/  ULEA UR5, UR46, UR60, 0x3 ;  /* 0x0000003c2e057291 */ /* 0x000fd8000f8e183f */
[----:B------:R-:W-:-:S05]  /*daf0*/  IMAD.U32 R0, RZ, RZ, UR6 ;  /* 0x00000006ff007e24 */ /* 0x000fca000f8e00ff */
[----:B------:R-:W-:-:S04]  /*db00*/  SHF.L.U32 R0, R0, 0x1f, RZ ;  /* 0x0000001f00007819 */ /* 0x000fc800000006ff */
[----:B------:R1:W2:Y:S01]  /*db10*/  SYNCS.PHASECHK.TRANS64.TRYWAIT P2, [UR5+0x38850], R0 ;  /* 0x03885000ff0075a7 */ /* 0x0002a20008040145 */
[----:B------:R-:W-:Y:S05]  /*db20*/  @!P0 BRA `(.L_x_1974) ;  /* 0x0000000000048947 */ /* 0x000fea0003800000 */
[----:B------:R-:W-:Y:S01]  /*db30*/  BPT.TRAP 0x1 ;  /* 0x000000040000795c */ /* 0x000fe20000300000 */
.L_x_1974:
[----:B--2---:R-:W-:Y:S05]  /*db40*/  @P2 BRA `(.L_x_1975) ;  /* 0x0000000000082947 */ /* 0x004fea0003800000 */
[----:B------:R-:W2:Y:S02]  /*db50*/  SYNCS.PHASECHK.TRANS64.TRYWAIT P0, [UR5+0x38850], R0 ;  /* 0x03885000ff0075a7 */ /* 0x000ea40008000145 */
[----:B--2---:R-:W-:Y:S05]  /*db60*/  @!P0 BRA `(.L_x_1976) ;  /* 0x0000005c006c8947 */ /* 0x004fea0003800000 */
.L_x_1975:
[----:B------:R-:W-:Y:S01]  /*db70*/  UIADD3 UR60, UR60, 0x400, URZ ;  /* 0x000004003c3c7890 */ /* 0x000fe2000fffe03f */
[----:B------:R-:W-:Y:S01]  /*db80*/  WARPGROUP.ARRIVE ;  /* 0x00000000000079c5 */ /* 0x000fe20000000000 */
[----:B------:R-:W-:Y:S01]  /*db90*/  UMOV UR7, 0x40000040 ;  /* 0x4000004000077882 */ /* 0x000fe20000000000 */
[----:B------:R-:W-:Y:S01]  /*dba0*/  UMOV UR11, 0x40000040 ;  /* 0x40000040000b7882 */ /* 0x000fe20000000000 */
[----:B------:R-:W-:Y:S01]  /*dbb0*/  USHF.R.U32.HI UR60, URZ, 0x4, UR60 ;  /* 0x000000043f3c7899 */ /* 0x000fe2000801163c */
[----:B------:R-:W3:Y:S01]  /*dbc0*/  SHFL.BFLY PT, R2, R5, 0x2, 0x1f ;  /* 0x0c401f0005027f89 */ /* 0x000ee200000e0000 */
[----:B------:R-:W-:Y:S01]  /*dbd0*/  R2UR UR12, R219 ;  /* 0x00000000db0c72ca */ /* 0x000fe200000e0000 */
[----:B------:R-:W-:Y:S01]  /*dbe0*/  IMAD.U32 R12, RZ, RZ, UR5 ;  /* 0x00000005ff0c7e24 */ /* 0x000fe2000f8e00ff */
[----:B------:R-:W-:Y:S01]  /*dbf0*/  ULOP3.LUT UR60, UR60, 0x3fff, URZ, 0xc0, !UPT ;  /* 0x00003fff3c3c7892 */ /* 0x000fe2000f8ec03f */
[----:B-12---:R-:W1:Y:S01]  /*dc00*/  SHFL.BFLY PT, R0, R17, 0x2, 0x1f ;  /* 0x0c401f0011007f89 */ /* 0x006e6200000e0000 */
[----:B------:R-:W-:-:S02]  /*dc10*/  R2UR UR9, R16 ;  /* 0x00000000100972ca */ /* 0x000fc400000e0000 */
[----:B------:R-:W-:Y:S01]  /*dc20*/  ULOP3.LUT UR6, UR60, 0x2800000, URZ, 0xfc, !UPT ;  /* 0x028000003c067892 */ /* 0x000fe2000f8efc3f */
[----:B------:R-:W-:-:S03]  /*dc30*/  MOV R13, UR4 ;  /* 0x00000004000d7c02 */ /* 0x000fc60008000f00 */
[----:B------:R-:W-:Y:S02]  /*dc40*/  UIMAD UR6, UR46, 0xa00, UR6 ;  /* 0x00000a002e0678a4 */ /* 0x000fe4000f8e0206 */
[----:B------:R-:W-:Y:S02]  /*dc50*/  UIADD3 UR46, UR46, 0x1, URZ ;  /* 0x000000012e2e7890 */ /* 0x000fe4000fffe03f */
[----:B------:R-:W-:Y:S02]  /*dc60*/  UIADD3 UR8, UR6, 0x80, URZ ;  /* 0x0000008006087890 */ /* 0x000fe4000fffe03f */
[----:B------:R-:W-:Y:S02]  /*dc70*/  UISETP.NE.AND UP0, UPT, UR46, 0x2, UPT ;  /* 0x000000022e00788c */ /* 0x000fe4000bf05270 */
[----:B------:R-:W-:Y:S01]  /*dc80*/  UIADD3 UR12, UR12, 0x1, URZ ;  /* 0x000000010c0c7890 */ /* 0x000fe2000fffe03f */
[----:B------:R-:W-:Y:S01]  /*dc90*/  HGMMA.64x256x16.F32 R24, R208, gdesc[UR4].tnspB, R24, gsb0 ;  /* 0x43e00004d0187df0 */ /* 0x000fe20008000818 */
[----:B------:R-:W-:Y:S01]  /*dca0*/  UMOV UR7, 0x40000040 ;  /* 0x4000004000077882 */ /* 0x000fe20000000000 */
[----:B------:R-:W-:Y:S01]  /*dcb0*/  UMOV UR10, UR8 ;  /* 0x00000008000a7c82 */ /* 0x000fe20008000000 */
[----:B------:R-:W-:Y:S01]  /*dcc0*/  UIADD3 UR8, UR6, 0x100, URZ ;  /* 0x0000010006087890 */ /* 0x000fe2000fffe03f */
[----:B---3--:R-:W-:Y:S01]  /*dcd0*/  FADD.FTZ R2, R2, R5 ;  /* 0x0000000502027221 */ /* 0x008fe20000010000 */
[----:B------:R-:W-:Y:S01]  /*dce0*/  MOV R5, RZ ;  /* 0x000000ff00057202 */ /* 0x000fe20000000f00 */
[----:B------:R-:W-:Y:S01]  /*dcf0*/  IMAD.U32 R219, RZ, RZ, UR12 ;  /* 0x0000000cffdb7e24 */ /* 0x000fe2000f8e00ff */
[----:B------:R-:W-:Y:S01]  /*dd00*/  USEL UR46, UR46, URZ, UP0 ;  /* 0x0000003f2e2e7287 */ /* 0x000fe20008000000 */
[----:B-1----:R-:W-:Y:S01]  /*dd10*/  FADD.FTZ R0, R0, R17 ;  /* 0x0000001100007221 */ /* 0x002fe20000010000 */
[----:B------:R-:W1:Y:S04]  /*dd20*/  SHFL.BFLY PT, R9, R2, 0x1, 0x1f ;  /* 0x0c201f0002097f89 */ /* 0x000e6800000e0000 */
[----:B------:R-:W2:Y:S01]  /*dd30*/  SHFL.BFLY PT, R7, R0, 0x1, 0x1f ;  /* 0x0c201f0000077f89 */ /* 0x000ea200000e0000 */
[----:B-1----:R-:W-:Y:S01]  /*dd40*/  FADD.FTZ R11, R2, R9 ;  /* 0x00000009020b7221 */ /* 0x002fe20000010000 */
[----:B------:R-:W-:Y:S01]  /*dd50*/  IMAD.U32 R9, RZ, RZ, UR4 ;  /* 0x00000004ff097e24 */ /* 0x000fe2000f8e00ff */
[----:B------:R-:W-:Y:S01]  /*dd60*/  USEL UR4, URZ, 0x1, UP0 ;  /* 0x000000013f047887 */ /* 0x000fe20008000000 */
[----:B------:R-:W-:-:S02]  /*dd70*/  IMAD.MOV.U32 R2, RZ, RZ, -0x800000 ;  /* 0xff800000ff027424 */ /* 0x000fc400078e00ff */
[----:B--2---:R-:W-:Y:S01]  /*dd80*/  FADD.FTZ R10, R0, R7 ;  /* 0x00000007000a7221 */ /* 0x004fe20000010000 */
[----:B------:R-:W-:Y:S01]  /*dd90*/  FSETP.NE.FTZ.AND P2, PT, R11, RZ, PT ;  /* 0x000000ff0b00720b */ /* 0x000fe20003f55000 */
[----:B------:R-:W-:Y:S01]  /*dda0*/  IMAD.MOV.U32 R7, RZ, RZ, RZ ;  /* 0x000000ffff077224 */ /* 0x000fe200078e00ff */
[----:B------:R-:W-:Y:S01]  /*ddb0*/  ULOP3.LUT UR9, UR9, UR4, URZ, 0x3c, !UPT ;  /* 0x0000000409097292 */ /* 0x000fe2000f8e3c3f */
[----:B------:R-:W-:Y:S01]  /*ddc0*/  IMAD.MOV.U32 R0, RZ, RZ, -0x800000 ;  /* 0xff800000ff007424 */ /* 0x000fe200078e00ff */
[----:B------:R-:W-:-:S04]  /*ddd0*/  FSETP.NE.FTZ.AND P0, PT, R10, RZ, PT ;  /* 0x000000ff0a00720b */ /* 0x000fc80003f15000 */
[----:B------:R-:W-:-:S05]  /*dde0*/  IMAD.U32 R16, RZ, RZ, UR9 ;  /* 0x00000009ff107e24 */ /* 0x000fca000f8e00ff */
[----:B------:R-:W1:Y:S01]  /*ddf0*/  @P2 MUFU.LG2 R8, R11 ;  /* 0x0000000b00082308 */ /* 0x000e620000000c00 */
[----:B------:R-:W-:-:S03]  /*de00*/  @P2 FMUL.FTZ R13, R13, 0.69314718246459960938 ;  /* 0x3f3172180d0d2820 */ /* 0x000fc60000410000 */
[----:B------:R-:W-:-:S04]  /*de10*/  @P0 FMUL.FTZ R9, R9, 0.69314718246459960938 ;  /* 0x3f31721809090820 */ /* 0x000fc80000410000 */
[----:B------:R-:W-:Y:S08]  /*de20*/  @P2 MUFU.RCP R5, R11 ;  /* 0x0000000b00052308 */ /* 0x000ff00000001000 */
[----:B------:R-:W2:Y:S01]  /*de30*/  @P0 MUFU.LG2 R6, R10 ;  /* 0x0000000a00060308 */ /* 0x000ea20000000c00 */
[----:B-1----:R-:W-:-:S04]  /*de40*/  @P2 FMUL.FTZ R8, R8, 0.69314718246459960938 ;  /* 0x3f31721808082820 */ /* 0x002fc80000410000 */
[----:B------:R-:W-:-:S03]  /*de50*/  @P2 FFMA.FTZ R2, R13, R3, R8 ;  /* 0x000000030d022223 */ /* 0x000fc60000010008 */
[----:B------:R1:W3:Y:S02]  /*de60*/  @P0 MUFU.RCP R7, R10 ;  /* 0x0000000a00070308 */ /* 0x0002e40000001000 */
[----:B-1----:R-:W-:Y:S01]  /*de70*/  @!P1 IADD3 R10, R12, 0x38860, RZ ;  /* 0x000388600c0a9810 */ /* 0x002fe20007ffe0ff */
[----:B--2---:R-:W-:-:S03]  /*de80*/  @P0 FMUL.FTZ R6, R6, 0.69314718246459960938 ;  /* 0x3f31721806060820 */ /* 0x004fc60000410000 */
[----:B------:R-:W-:Y:S01]  /*de90*/  @!P1 PRMT R3, RZ, 0x654, R10 ;  /* 0x00000654ff039816 */ /* 0x000fe2000000000a */
[----:B------:R-:W-:Y:S01]  /*dea0*/  @P0 FFMA.FTZ R0, R9, R4, R6 ;  /* 0x0000000409000223 */ /* 0x000fe20000010006 */
[----:B------:R-:W-:Y:S01]  /*deb0*/  PLOP3.LUT P0, PT, PT, PT, PT, 0x8, 0x0 ;  /* 0x000000000000781c */ /* 0x000fe20003f0e170 */
        /* <DEDUP_REMOVED lines=18> */
[----:B------:R-:W-:-:S15]  /*dfe0*/  WARPGROUP.ARRIVE ;  /* 0x00000000000079c5 */ /* 0x000fde0000000000 */
[----:B------:R-:W-:-:S08]  /*dff0*/  NOP ;  /* 0x0000000000007918 */ /* 0x000fd00000000000 */
[----:B------:R-:W-:Y:S03]  /*e000*/  HGMMA.64x256x16.F32 R24, R192, gdesc[UR4].tnspB, R24, gsb0 ;  /* 0x43e00004c0187df0 */ /* 0x000fe60008000818 */
[----:B------:R-:W-:Y:S02]  /*e010*/  WARPGROUP.DEPBAR.LE gsb0, 0x0 ;  /* 0x00008000000079c5 */ /* 0x000fe40000010000 */
[-C--:B------:R-:W-:Y:S01]  /*e020*/  FMUL.FTZ R163, R83, R5.reuse ;  /* 0x0000000553a37220 */ /* 0x080fe20000410000 */
[-C--:B------:R-:W-:Y:S01]  /*e030*/  FMUL.FTZ R83, R86, R5.reuse ;  /* 0x0000000556537220 */ /* 0x080fe20000410000 */
[-C--:B------:R-:W-:Y:S01]  /*e040*/  FMUL.FTZ R86, R87, R5.reuse ;  /* 0x0000000557567220 */ /* 0x080fe20000410000 */
[-C--:B------:R-:W-:Y:S01]  /*e050*/  FMUL.FTZ R87, R91, R5.reuse ;  /* 0x000000055b577220 */ /* 0x080fe20000410000 */
[-C--:B------:R-:W-:Y:S01]  /*e060*/  FMUL.FTZ R91, R94, R5.reuse ;  /* 0x000000055e5b7220 */ /* 0x080fe20000410000 */
[----:B------:R-:W-:Y:S01]  /*e070*/  FMUL.FTZ R94, R95, R5 ;  /* 0x000000055f5e7220 */ /* 0x000fe20000410000 */
[-C--:B---3--:R-:W-:Y:S01]  /*e080*/  FMUL.FTZ R4, R24, R7.reuse ;  /* 0x0000000718047220 */ /* 0x088fe20000410000 */
        /* <DEDUP_REMOVED lines=122> */
.L_x_1946:
        /* <DEDUP_REMOVED lines=9> */
[----:B------:R-:W-:Y:S01]  /*e8c0*/  BAR.SYNC.DEFER_BLOCKING 0x1, 0x100 ;  /* 0x0044000000007b1d */ /* 0x000fe20000010000 */
[C---:B------:R-:W-:Y:S01]  /*e8d0*/  IADD3 R31, P3, R22.reuse, 0x4000, RZ ;  /* 0x00004000161f7810 */ /* 0x040fe20007f7e0ff */
[----:B------:R-:W-:Y:S01]  /*e8e0*/  USHF.R.S32.HI UR5, URZ, 0x1f, UR43 ;  /* 0x0000001f3f057899 */ /* 0x000fe2000801142b */
[----:B------:R-:W-:Y:S02]  /*e8f0*/  LOP3.LUT R26, R27, 0x380, RZ, 0xc0, !PT ;  /* 0x000003801b1a7812 */ /* 0x000fe400078ec0ff */
[C---:B------:R-:W-:Y:S01]  /*e900*/  IADD3 R19, P6, R22.reuse, 0x20, RZ ;  /* 0x0000002016137810 */ /* 0x040fe20007fde0ff */
[----:B------:R-:W-:Y:S01]  /*e910*/  ULDC UR10, c[0x0][0xa88] ;  /* 0x0002a200000a7ab9 */ /* 0x000fe20000000800 */
[----:B------:R-:W-:Y:S01]  /*e920*/  IADD3 R21, P5, R22, 0x40, RZ ;  /* 0x0000004016157810 */ /* 0x000fe20007fbe0ff */
[----:B------:R-:W-:Y:S01]  /*e930*/  ULDC.64 UR6, c[0x0][0xb70] ;  /* 0x0002dc0000067ab9 */ /* 0x000fe20000000a00 */
[----:B------:R-:W-:Y:S01]  /*e940*/  LOP3.LUT R30, R31, 0x380, RZ, 0xc0, !PT ;  /* 0x000003801f1e7812 */ /* 0x000fe200078ec0ff */
[----:B------:R-:W-:Y:S01]  /*e950*/  UIMAD UR5, UR5, UR6, URZ ;  /* 0x00000006050572a4 */ /* 0x000fe2000f8e023f */
[----:B------:R-:W-:Y:S01]  /*e960*/  SHF.R.U64 R26, R26, 0x3, RZ ;  /* 0x000000031a1a7819 */ /* 0x000fe200000012ff */
[----:B------:R-:W-:Y:S01]  /*e970*/  UIMAD.WIDE.U32 UR8, UR43, UR6, URZ ;  /* 0x000000062b0872a5 */ /* 0x000fe2000f8e003f */
[----:B------:R-:W-:Y:S01]  /*e980*/  LOP3.LUT R18, R19, 0x380, RZ, 0xc0, !PT ;  /* 0x0000038013127812 */ /* 0x000fe200078ec0ff */
[----:B------:R-:W-:Y:S01]  /*e990*/  UIMAD UR5, UR43, UR7, UR5 ;  /* 0x000000072b0572a4 */ /* 0x000fe2000f8e0205 */
[----:B------:R-:W-:Y:S01]  /*e9a0*/  IADD3 R35, P2, R22, 0x4020, RZ ;  /* 0x0000402016237810 */ /* 0x000fe20007f5e0ff */
[----:B------:R-:W-:Y:S01]  /*e9b0*/  ULDC.64 UR12, c[0x0][0x208] ;  /* 0x00008200000c7ab9 */ /* 0x000fe20000000a00 */
[----:B------:R-:W-:Y:S01]  /*e9c0*/  LOP3.LUT R20, R21, 0x380, RZ, 0xc0, !PT ;  /* 0x0000038015147812 */ /* 0x000fe200078ec0ff */
[----:B------:R-:W-:Y:S01]  /*e9d0*/  UIADD3 UR5, UR9, UR5, URZ ;  /* 0x0000000509057290 */ /* 0x000fe2000fffe03f */
[----:B------:R-:W-:Y:S01]  /*e9e0*/  SHF.R.U64 R30, R30, 0x3, RZ ;  /* 0x000000031e1e7819 */ /* 0x000fe200000012ff */
[----:B------:R-:W-:Y:S01]  /*e9f0*/  ULDC.64 UR6, c[0x0][0xb40] ;  /* 0x0002d00000067ab9 */ /* 0x000fe20000000a00 */
[----:B------:R-:W-:Y:S01]  /*ea00*/  LOP3.LUT R26, R26, R27, RZ, 0x3c, !PT ;  /* 0x0000001b1a1a7212 */ /* 0x000fe200078e3cff */
[----:B------:R-:W-:Y:S01]  /*ea10*/  IMAD.X R27, RZ, RZ, R23, P4 ;  /* 0x000000ffff1b7224 */ /* 0x000fe200020e0617 */
[----:B------:R-:W-:-:S02]  /*ea20*/  SHF.R.U64 R18, R18, 0x3, RZ ;  /* 0x0000000312127819 */ /* 0x000fc400000012ff */
[----:B------:R-:W-:Y:S02]  /*ea30*/  LOP3.LUT R34, R35, 0x380, RZ, 0xc0, !PT ;  /* 0x0000038023227812 */ /* 0x000fe400078ec0ff */
[----:B------:R-:W-:Y:S02]  /*ea40*/  SHF.R.U64 R20, R20, 0x3, RZ ;  /* 0x0000000314147819 */ /* 0x000fe400000012ff */
[----:B------:R-:W-:Y:S02]  /*ea50*/  IADD3 R47, P4, R22, 0x8000, RZ ;  /* 0x00008000162f7810 */ /* 0x000fe40007f9e0ff */
[----:B------:R-:W-:Y:S01]  /*ea60*/  LOP3.LUT R30, R30, R31, RZ, 0x3c, !PT ;  /* 0x0000001f1e1e7212 */ /* 0x000fe200078e3cff */
[--C-:B------:R-:W-:Y:S01]  /*ea70*/  IMAD.X R31, RZ, RZ, R23.reuse, P3 ;  /* 0x000000ffff1f7224 */ /* 0x100fe200018e0617 */
[----:B------:R-:W-:Y:S02]  /*ea80*/  IADD3 R103, R215, UR42, RZ ;  /* 0x0000002ad7677c10 */ /* 0x000fe4000fffe0ff */
[----:B------:R-:W-:Y:S01]  /*ea90*/  LOP3.LUT R18, R18, R19, RZ, 0x3c, !PT ;  /* 0x0000001312127212 */ /* 0x000fe200078e3cff */
[----:B------:R-:W-:Y:S01]  /*eaa0*/  IMAD.X R19, RZ, RZ, R23, P6 ;  /* 0x000000ffff137224 */ /* 0x000fe200030e0617 */
[----:B------:R-:W-:Y:S01]  /*eab0*/  SHF.R.U64 R34, R34, 0x3, RZ ;  /* 0x0000000322227819 */ /* 0x000fe200000012ff */
[----:B------:R-:W-:Y:S01]  /*eac0*/  VIADD R5, R103, 0x8 ;  /* 0x0000000867057836 */ /* 0x000fe20000000000 */
[----:B------:R-:W-:-:S02]  /*ead0*/  IADD3 R51, P3, R22, 0x8020, RZ ;  /* 0x0000802016337810 */ /* 0x000fc40007f7e0ff */
[----:B------:R-:W-:Y:S02]  /*eae0*/  LOP3.LUT R20, R20, R21, RZ, 0x3c, !PT ;  /* 0x0000001514147212 */ /* 0x000fe400078e3cff */
[----:B------:R-:W-:Y:S02]  /*eaf0*/  LOP3.LUT R46, R47, 0x380, RZ, 0xc0, !PT ;  /* 0x000003802f2e7812 */ /* 0x000fe400078ec0ff */
[C---:B------:R-:W-:Y:S02]  /*eb00*/  IADD3 R39, P6, R22.reuse, 0x4040, RZ ;  /* 0x0000404016277810 */ /* 0x040fe40007fde0ff */
[----:B------:R-:W-:Y:S02]  /*eb10*/  IADD3.X R21, RZ, R23, RZ, P5, !PT ;  /* 0x00000017ff157210 */ /* 0x000fe40002ffe4ff */
[----:B------:R-:W-:Y:S02]  /*eb20*/  IADD3 R43, P5, R22, 0x4060, RZ ;  /* 0x00004060162b7810 */ /* 0x000fe40007fbe0ff */
[----:B------:R-:W-:-:S02]  /*eb30*/  LOP3.LUT R34, R34, R35, RZ, 0x3c, !PT ;  /* 0x0000002322227212 */ /* 0x000fc400078e3cff */
[----:B------:R-:W-:Y:S02]  /*eb40*/  LOP3.LUT R67, R22, 0x380, RZ, 0xc0, !PT ;  /* 0x0000038016437812 */ /* 0x000fe400078ec0ff */
[----:B------:R-:W-:Y:S02]  /*eb50*/  LOP3.LUT R50, R51, 0x380, RZ, 0xc0, !PT ;  /* 0x0000038033327812 */ /* 0x000fe400078ec0ff */
[----:B------:R-:W-:Y:S02]  /*eb60*/  LOP3.LUT P0, RZ, R220, 0x3, RZ, 0xc0, !PT ;  /* 0x00000003dcff7812 */ /* 0x000fe4000780c0ff */
[----:B------:R-:W-:Y:S02]  /*eb70*/  SHF.R.U64 R46, R46, 0x3, RZ ;  /* 0x000000032e2e7819 */ /* 0x000fe400000012ff */
[----:B------:R-:W-:Y:S02]  /*eb80*/  IADD3.X R35, RZ, R23, RZ, P2, !PT ;  /* 0x00000017ff237210 */ /* 0x000fe400017fe4ff */
[----:B------:R-:W-:-:S02]  /*eb90*/  LOP3.LUT R38, R39, 0x380, RZ, 0xc0, !PT ;  /* 0x0000038027267812 */ /* 0x000fc400078ec0ff */
[----:B------:R-:W-:Y:S02]  /*eba0*/  IADD3 R55, P2, R22, 0x8040, RZ ;  /* 0x0000804016377810 */ /* 0x000fe40007f5e0ff */
[----:B------:R-:W-:Y:S02]  /*ebb0*/  LOP3.LUT R42, R43, 0x380, RZ, 0xc0, !PT ;  /* 0x000003802b2a7812 */ /* 0x000fe400078ec0ff */
[----:B------:R-:W-:Y:S02]  /*ebc0*/  SHF.R.U64 R67, R67, 0x3, RZ ;  /* 0x0000000343437819 */ /* 0x000fe400000012ff */
[----:B------:R-:W-:Y:S02]  /*ebd0*/  SHF.R.U64 R50, R50, 0x3, RZ ;  /* 0x0000000332327819 */ /* 0x000fe400000012ff */
[----:B------:R-:W-:Y:S02]  /*ebe0*/  ISETP.GE.OR P1, PT, R5, UR10, P0 ;  /* 0x0000000a05007c0c */ /* 0x000fe40008726670 */
[----:B------:R-:W-:Y:S01]  /*ebf0*/  LOP3.LUT R46, R46, R47, RZ, 0x3c, !PT ;  /* 0x0000002f2e2e7212 */ /* 0x000fe200078e3cff */
[----:B------:R-:W-:Y:S01]  /*ec00*/  IMAD.X R47, RZ, RZ, R23, P4 ;  /* 0x000000ffff2f7224 */ /* 0x000fe200020e0617 */
[----:B------:R-:W-:-:S02]  /*ec10*/  SHF.R.U64 R38, R38, 0x3, RZ ;  /* 0x0000000326267819 */ /* 0x000fc400000012ff */
[----:B------:R-:W-:Y:S02]  /*ec20*/  LOP3.LUT R54, R55, 0x380, RZ, 0xc0, !PT ;  /* 0x0000038037367812 */ /* 0x000fe400078ec0ff */
[----:B------:R-:W-:Y:S02]  /*ec30*/  F2FP.F16.F32.PACK_AB R5, R165, R162 ;  /* 0x000000a2a505723e */ /* 0x000fe400000000ff */
[----:B------:R-:W-:Y:S02]  /*ec40*/  SHF.R.U64 R42, R42, 0x3, RZ ;  /* 0x000000032a2a7819 */ /* 0x000fe400000012ff */
[----:B------:R-:W-:Y:S02]  /*ec50*/  IADD3 R75, P4, R22, 0xc020, RZ ;  /* 0x0000c020164b7810 */ /* 0x000fe40007f9e0ff */
[----:B------:R-:W-:Y:S02]  /*ec60*/  MOV R165, R20 ;  /* 0x0000001400a57202 */ /* 0x000fe40000000f00 */
[----:B------:R-:W-:Y:S01]  /*ec70*/  LOP3.LUT R66, R67, R22, RZ, 0x3c, !PT ;  /* 0x0000001643427212 */ /* 0x000fe200078e3cff */
[----:B------:R-:W1:Y:S01]  /*ec80*/  LDC.64 R20, c[0x0][0xb78] ;  /* 0x0002de00ff147b82 */ /* 0x000e620000000a00 */
[----:B------:R-:W-:Y:S01]  /*ec90*/  LOP3.LUT R50, R50, R51, RZ, 0x3c, !PT ;  /* 0x0000003332327212 */ /* 0x000fe200078e3cff */
[----:B------:R-:W-:Y:S01]  /*eca0*/  IMAD.X R51, RZ, RZ, R23, P3 ;  /* 0x000000ffff337224 */ /* 0x000fe200018e0617 */
[----:B------:R-:W-:-:S02]  /*ecb0*/  MOV R67, R23 ;  /* 0x0000001700437202 */ /* 0x000fc40000000f00 */
[----:B------:R-:W-:Y:S02]  /*ecc0*/  F2FP.F16.F32.PACK_AB R4, R25, R4 ;  /* 0x000000041904723e */ /* 0x000fe400000000ff */
[----:B------:R-:W-:Y:S01]  /*ecd0*/  LOP3.LUT R38, R38, R39, RZ, 0x3c, !PT ;  /* 0x0000002726267212 */ /* 0x000fe200078e3cff */
[--C-:B------:R-:W-:Y:S01]  /*ece0*/  IMAD.X R39, RZ, RZ, R23.reuse, P6 ;  /* 0x000000ffff277224 */ /* 0x100fe200030e0617 */
[----:B------:R-:W-:Y:S02]  /*ecf0*/  SHF.R.U64 R54, R54, 0x3, RZ ;  /* 0x0000000336367819 */ /* 0x000fe400000012ff */
[----:B------:R-:W-:Y:S02]  /*ed00*/  IADD3 R25, P3, R22, 0xc040, RZ ;  /* 0x0000c04016197810 */ /* 0x000fe40007f7e0ff */
[----:B------:R-:W-:Y:S01]  /*ed10*/  LOP3.LUT R42, R42, R43, RZ, 0x3c, !PT ;  /* 0x0000002b2a2a7212 */ /* 0x000fe200078e3cff */
[----:B------:R-:W-:Y:S01]  /*ed20*/  IMAD.X R43, RZ, RZ, R23, P5 ;  /* 0x000000ffff2b7224 */ /* 0x000fe200028e0617 */
[----:B------:R-:W-:-:S02]  /*ed30*/  LOP3.LUT R74, R75, 0x380, RZ, 0xc0, !PT ;  /* 0x000003804b4a7812 */ /* 0x000fc400078ec0ff */
[C---:B------:R-:W-:Y:S02]  /*ed40*/  IADD3 R59, P6, R22.reuse, 0x8060, RZ ;  /* 0x00008060163b7810 */ /* 0x040fe40007fde0ff */
[----:B------:R-:W-:Y:S02]  /*ed50*/  IADD3 R63, P5, R22, 0xc000, RZ ;  /* 0x0000c000163f7810 */ /* 0x000fe40007fbe0ff */
[----:B------:R-:W-:Y:S02]  /*ed60*/  MOV R67, R66 ;  /* 0x0000004200437202 */ /* 0x000fe40000000f00 */
[----:B------:R-:W-:Y:S02]  /*ed70*/  LOP3.LUT R54, R54, R55, RZ, 0x3c, !PT ;  /* 0x0000003736367212 */ /* 0x000fe400078e3cff */
[----:B------:R-:W-:Y:S02]  /*ed80*/  LOP3.LUT R66, R25, 0x380, RZ, 0xc0, !PT ;  /* 0x0000038019427812 */ /* 0x000fe400078ec0ff */
[----:B------:R-:W-:-:S02]  /*ed90*/  F2FP.F16.F32.PACK_AB R6, R29, R6 ;  /* 0x000000061d06723e */ /* 0x000fc400000000ff */
[----:B------:R-:W-:Y:S02]  /*eda0*/  F2FP.F16.F32.PACK_AB R7, R164, R7 ;  /* 0x00000007a407723e */ /* 0x000fe400000000ff */
[----:B------:R-:W-:Y:S02]  /*edb0*/  IADD3.X R55, RZ, R23, RZ, P2, !PT ;  /* 0x00000017ff377210 */ /* 0x000fe400017fe4ff */
[----:B------:R-:W-:Y:S01]  /*edc0*/  SHF.R.U64 R74, R74, 0x3, RZ ;  /* 0x000000034a4a7819 */ /* 0x000fe200000012ff */
[----:B------:R2:W-:Y:S01]  /*edd0*/  STSM.16.M88.4 [R67], R4 ;  /* 0x0000000443007844 */ /* 0x0005e20000000200 */
[----:B------:R-:W-:Y:S02]  /*ede0*/  LOP3.LUT R58, R59, 0x380, RZ, 0xc0, !PT ;  /* 0x000003803b3a7812 */ /* 0x000fe400078ec0ff */
[----:B------:R-:W-:Y:S02]  /*edf0*/  IADD3 R71, P2, R22, 0xc060, RZ ;  /* 0x0000c06016477810 */ /* 0x000fe40007f5e0ff */
[----:B------:R-:W-:-:S02]  /*ee00*/  LOP3.LUT R62, R63, 0x380, RZ, 0xc0, !PT ;  /* 0x000003803f3e7812 */ /* 0x000fc400078ec0ff */
[----:B------:R-:W-:Y:S02]  /*ee10*/  SHF.R.U64 R66, R66, 0x3, RZ ;  /* 0x0000000342427819 */ /* 0x000fe400000012ff */
[----:B------:R-:W-:Y:S02]  /*ee20*/  LOP3.LUT R74, R74, R75, RZ, 0x3c, !PT ;  /* 0x0000004b4a4a7212 */ /* 0x000fe400078e3cff */
[----:B------:R-:W-:Y:S02]  /*ee30*/  SHF.R.U64 R58, R58, 0x3, RZ ;  /* 0x000000033a3a7819 */ /* 0x000fe400000012ff */
[----:B------:R-:W-:Y:S02]  /*ee40*/  LOP3.LUT R70, R71, 0x380, RZ, 0xc0, !PT ;  /* 0x0000038047467812 */ /* 0x000fe400078ec0ff */
[----:B------:R-:W-:Y:S01]  /*ee50*/  MOV R166, R18 ;  /* 0x0000001200a67202 */ /* 0x000fe20000000f00 */
[----:B------:R-:W-:Y:S01]  /*ee60*/  IMAD.U32 R19, RZ, RZ, UR9 ;  /* 0x00000009ff137e24 */ /* 0x000fe2000f8e00ff */
[----:B------:R-:W-:Y:S01]  /*ee70*/  IADD3.X R75, RZ, R23, RZ, P4, !PT ;  /* 0x00000017ff4b7210 */ /* 0x000fe200027fe4ff */
[----:B------:R-:W-:Y:S01]  /*ee80*/  IMAD.U32 R19, RZ, RZ, UR5 ;  /* 0x00000005ff137e24 */ /* 0x000fe2000f8e00ff */
[----:B--2---:R-:W-:Y:S01]  /*ee90*/  F2FP.F16.F32.PACK_AB R4, R33, R32 ;  /* 0x000000202104723e */ /* 0x004fe200000000ff */
[----:B------:R-:W-:Y:S01]  /*eea0*/  USHF.R.S32.HI UR5, URZ, 0x1f, UR44 ;  /* 0x0000001f3f057899 */ /* 0x000fe2000801142c */
[----:B------:R-:W-:Y:S01]  /*eeb0*/  F2FP.F16.F32.PACK_AB R5, R153, R56 ;  /* 0x000000389905723e */ /* 0x000fe200000000ff */
[----:B------:R-:W-:Y:S01]  /*eec0*/  IMAD.X R67, RZ, RZ, R23, P3 ;  /* 0x000000ffff437224 */ /* 0x000fe200018e0617 */
[----:B------:R-:W-:-:S02]  /*eed0*/  F2FP.F16.F32.PACK_AB R6, R37, R36 ;  /* 0x000000242506723e */ /* 0x000fc400000000ff */
[----:B------:R-:W-:Y:S02]  /*eee0*/  F2FP.F16.F32.PACK_AB R7, R155, R52 ;  /* 0x000000349b07723e */ /* 0x000fe400000000ff */
[----:B------:R-:W-:Y:S02]  /*eef0*/  SHF.R.U64 R62, R62, 0x3, RZ ;  /* 0x000000033e3e7819 */ /* 0x000fe400000012ff */
[----:B------:R-:W-:Y:S01]  /*ef00*/  F2FP.F16.F32.PACK_AB R8, R41, R8 ;  /* 0x000000082908723e */ /* 0x000fe200000000ff */
[----:B------:R1:W-:Y:S01]  /*ef10*/  STSM.16.M88.4 [R166], R4 ;  /* 0x00000004a6007844 */ /* 0x0003e20000000200 */
[----:B------:R-:W-:Y:S02]  /*ef20*/  F2FP.F16.F32.PACK_AB R9, R64, R9 ;  /* 0x000000094009723e */ /* 0x000fe400000000ff */
[----:B------:R-:W-:Y:S02]  /*ef30*/  F2FP.F16.F32.PACK_AB R10, R45, R10 ;  /* 0x0000000a2d0a723e */ /* 0x000fe400000000ff */
[----:B------:R-:W-:-:S02]  /*ef40*/  F2FP.F16.F32.PACK_AB R11, R152, R11 ;  /* 0x0000000b980b723e */ /* 0x000fc400000000ff */
[----:B------:R-:W-:Y:S02]  /*ef50*/  LOP3.LUT R66, R66, R25, RZ, 0x3c, !PT ;  /* 0x0000001942427212 */ /* 0x000fe400078e3cff */
[----:B------:R-:W-:Y:S01]  /*ef60*/  MOV R164, R26 ;  /* 0x0000001a00a47202 */ /* 0x000fe20000000f00 */
[----:B------:R-:W-:Y:S01]  /*ef70*/  STSM.16.M88.4 [R165], R8 ;  /* 0x00000008a5007844 */ /* 0x000fe20000000200 */
[----:B------:R-:W-:Y:S02]  /*ef80*/  F2FP.F16.F32.PACK_AB R12, R49, R12 ;  /* 0x0000000c310c723e */ /* 0x000fe400000000ff */
[----:B------:R-:W-:Y:S02]  /*ef90*/  F2FP.F16.F32.PACK_AB R13, R154, R13 ;  /* 0x0000000d9a0d723e */ /* 0x000fe400000000ff */
[----:B------:R-:W-:Y:S01]  /*efa0*/  F2FP.F16.F32.PACK_AB R14, R53, R14 ;  /* 0x0000000e350e723e */ /* 0x000fe200000000ff */
[----:B-1----:R-:W-:Y:S01]  /*efb0*/  IMAD R4, R20, UR5, RZ ;  /* 0x0000000514047c24 */ /* 0x002fe2000f8e02ff */
[----:B------:R-:W-:-:S02]  /*efc0*/  F2FP.F16.F32.PACK_AB R15, R156, R15 ;  /* 0x0000000f9c0f723e */ /* 0x000fc400000000ff */
[----:B------:R-:W-:Y:S01]  /*efd0*/  MOV R162, R30 ;  /* 0x0000001e00a27202 */ /* 0x000fe20000000f00 */
[----:B------:R-:W-:Y:S01]  /*efe0*/  IMAD R4, R21, UR44, R4 ;  /* 0x0000002c15047c24 */ /* 0x000fe2000f8e0204 */
[----:B------:R-:W-:Y:S01]  /*eff0*/  MOV R35, R34 ;  /* 0x0000002200237202 */ /* 0x000fe20000000f00 */
[----:B------:R-:W-:Y:S01]  /*f000*/  STSM.16.M88.4 [R164], R12 ;  /* 0x0000000ca4007844 */ /* 0x000fe20000000200 */
[----:B------:R-:W-:Y:S02]  /*f010*/  F2FP.F16.F32.PACK_AB R24, R57, R24 ;  /* 0x000000183918723e */ /* 0x000fe400000000ff */
[----:B------:R-:W-:Y:S02]  /*f020*/  F2FP.F16.F32.PACK_AB R25, R157, R48 ;  /* 0x000000309d19723e */ /* 0x000fe400000000ff */
[----:B------:R-:W-:Y:S02]  /*f030*/  F2FP.F16.F32.PACK_AB R26, R61, R60 ;  /* 0x0000003c3d1a723e */ /* 0x000fe400000000ff */
[----:B------:R-:W-:-:S02]  /*f040*/  F2FP.F16.F32.PACK_AB R27, R159, R44 ;  /* 0x0000002c9f1b723e */ /* 0x000fc400000000ff */
[----:B------:R-:W-:Y:S01]  /*f050*/  LOP3.LUT R58, R58, R59, RZ, 0x3c, !PT ;  /* 0x0000003b3a3a7212 */ /* 0x000fe200078e3cff */
[----:B------:R-:W-:Y:S01]  /*f060*/  IMAD.X R59, RZ, RZ, R23, P6 ;  /* 0x000000ffff3b7224 */ /* 0x000fe200030e0617 */
[----:B------:R-:W-:Y:S01]  /*f070*/  SHF.R.U64 R70, R70, 0x3, RZ ;  /* 0x0000000346467819 */ /* 0x000fe200000012ff */
[----:B------:R-:W-:Y:S01]  /*f080*/  STSM.16.M88.4 [R162], R24 ;  /* 0x00000018a2007844 */ /* 0x000fe20000000200 */
[----:B------:R-:W-:Y:S02]  /*f090*/  MOV R34, R74 ;  /* 0x0000004a00227202 */ /* 0x000fe40000000f00 */
[----:B------:R-:W-:Y:S02]  /*f0a0*/  F2FP.F16.F32.PACK_AB R28, R65, R28 ;  /* 0x0000001c411c723e */ /* 0x000fe400000000ff */
[----:B------:R-:W-:Y:S02]  /*f0b0*/  F2FP.F16.F32.PACK_AB R29, R161, R40 ;  /* 0x00000028a11d723e */ /* 0x000fe400000000ff */
[----:B------:R-:W-:-:S02]  /*f0c0*/  F2FP.F16.F32.PACK_AB R30, R69, R68 ;  /* 0x00000044451e723e */ /* 0x000fc400000000ff */
[----:B------:R-:W-:Y:S02]  /*f0d0*/  F2FP.F16.F32.PACK_AB R31, R158, R17 ;  /* 0x000000119e1f723e */ /* 0x000fe400000000ff */
[----:B------:R-:W-:Y:S02]  /*f0e0*/  F2FP.F16.F32.PACK_AB R72, R73, R72 ;  /* 0x000000484948723e */ /* 0x000fe400000000ff */
[----:B------:R-:W-:Y:S01]  /*f0f0*/  F2FP.F16.F32.PACK_AB R80, R81, R80 ;  /* 0x000000505150723e */ /* 0x000fe200000000ff */
[----:B------:R-:W-:Y:S01]  /*f100*/  STSM.16.M88.4 [R35], R28 ;  /* 0x0000001c23007844 */ /* 0x000fe20000000200 */
[----:B------:R-:W-:Y:S01]  /*f110*/  LOP3.LUT R62, R62, R63, RZ, 0x3c, !PT ;  /* 0x0000003f3e3e7212 */ /* 0x000fe200078e3cff */
[----:B------:R-:W-:Y:S01]  /*f120*/  IMAD.X R63, RZ, RZ, R23, P5 ;  /* 0x000000ffff3f7224 */ /* 0x000fe200028e0617 */
[----:B------:R-:W-:Y:S02]  /*f130*/  MOV R38, R38 ;  /* 0x0000002600267202 */ /* 0x000fe40000000f00 */
[----:B------:R-:W-:-:S02]  /*f140*/  F2FP.F16.F32.PACK_AB R73, R160, R3 ;  /* 0x00000003a049723e */ /* 0x000fc400000000ff */
        /* <DEDUP_REMOVED lines=12> */
[----:B------:R-:W-:Y:S02]  /*f210*/  MOV R18, UR8 ;  /* 0x0000000800127c02 */ /* 0x000fe40008000f00 */
[----:B------:R-:W-:-:S02]  /*f220*/  F2FP.F16.F32.PACK_AB R90, R93, R92 ;  /* 0x0000005c5d5a723e */ /* 0x000fc400000000ff */
[----:B------:R-:W-:Y:S01]  /*f230*/  F2FP.F16.F32.PACK_AB R91, R94, R91 ;  /* 0x0000005b5e5b723e */ /* 0x000fe200000000ff */
[----:B------:R-:W-:Y:S01]  /*f240*/  IMAD.WIDE.U32 R18, R20, UR44, R18 ;  /* 0x0000002c14127c25 */ /* 0x000fe2000f8e0012 */
        /* <DEDUP_REMOVED lines=23> */
[----:B------:R-:W-:Y:S02]  /*f3c0*/  MOV R62, R62 ;  /* 0x0000003e003e7202 */ /* 0x000fe40000000f00 */
        /* <DEDUP_REMOVED lines=68> */
.L_x_1980:
[----:B------:R-:W-:Y:S05]  /*f810*/  BSYNC B0 ;  /* 0x0000000000007941 */ /* 0x000fea0003800000 */
.L_x_1979:
[----:B------:R-:W-:Y:S05]  /*f820*/  BRA `(.L_x_1978) ;  /* 0x0000000800947947 */ /* 0x000fea0003800000 */
.L_x_1977:
        /* <DEDUP_REMOVED lines=12> */
[----:B------:R-:W-:Y:S01]  /*f8f0*/  MOV R2, UR42 ;  /* 0x0000002a00027c02 */ /* 0x000fe20008000f00 */
[----:B------:R-:W-:-:S03]  /*f900*/  ULDC UR7, c[0x0][0xa88] ;  /* 0x0002a20000077ab9 */ /* 0x000fc60000000800 */
        /* <DEDUP_REMOVED lines=17> */
[----:B------:R-:W-:Y:S02]  /*fa20*/  LEA.HI.X R5, R2, UR9, R3, 0x2, P0 ;  /* 0x0000000902057c11 */ /* 0x000fe400080f1403 */
[----:B------:R-:W-:-:S05]  /*fa30*/  MOV R3, 0xff800000 ;  /* 0xff80000000037802 */ /* 0x000fca0000000f00 */
[----:B------:R1:W-:Y:S02]  /*fa40*/  STG.E desc[UR10][R4.64], R3 ;  /* 0x0000000304007986 */ /* 0x0003e4000c10190a */
.L_x_1982:
[----:B------:R-:W-:Y:S05]  /*fa50*/  BSYNC B0 ;  /* 0x0000000000007941 */ /* 0x000fea0003800000 */
.L_x_1981:
[----:B------:R-:W-:Y:S01]  /*fa60*/  R2UR UR7, R218 ;  /* 0x00000000da0772ca */ /* 0x000fe200000e0000 */
[----:B------:R-:W-:Y:S01]  /*fa70*/  ULDC UR5, c[0x0][0xa88] ;  /* 0x0002a20000057ab9 */ /* 0x000fe20000000800 */
[----:B-1----:R-:W-:Y:S01]  /*fa80*/  IMAD R3, R9, UR43, R8 ;  /* 0x0000002b09037c24 */ /* 0x002fe2000f8e0208 */
[----:B------:R-:W-:Y:S01]  /*fa90*/  UIADD3 UR42, -UR42, UR5, URZ ;  /* 0x000000052a2a7290 */ /* 0x000fe2000fffe13f */
[C---:B------:R-:W-:Y:S01]  /*faa0*/  VIADD R0, R216.reuse, 0x20 ;  /* 0x00000020d8007836 */ /* 0x040fe20000000000 */
[----:B------:R-:W-:Y:S01]  /*fab0*/  SHF.R.S32.HI R217, RZ, 0x1f, R216 ;  /* 0x0000001fffd97819 */ /* 0x000fe200000114d8 */
[C---:B------:R-:W-:Y:S01]  /*fac0*/  VIADD R2, R216.reuse, 0x40 ;  /* 0x00000040d8027836 */ /* 0x040fe20000000000 */
[----:B------:R-:W-:Y:S01]  /*fad0*/  IADD3 R7, R7, R3, RZ ;  /* 0x0000000307077210 */ /* 0x000fe20007ffe0ff */
[----:B------:R-:W-:Y:S01]  /*fae0*/  BSSY B0, `(.L_x_1983) ;  /* 0x0000024000007945 */ /* 0x000fe20003800000 */
        /* <DEDUP_REMOVED lines=8> */
[----:B--2---:R-:W-:-:S03]  /*fb70*/  VIADD R5, R14, UR5 ;  /* 0x000000050e057c36 */ /* 0x004fc60008000000 */
[----:B------:R-:W-:Y:S01]  /*fb80*/  IADD3 R11, R7, R3, RZ ;  /* 0x00000003070b7210 */ /* 0x000fe20007ffe0ff */
[----:B------:R-:W-:Y:S01]  /*fb90*/  IMAD.WIDE R4, R5, 0x80, R216 ;  /* 0x0000008005047825 */ /* 0x000fe200078e02d8 */
[----:B------:R-:W-:Y:S06]  /*fba0*/  @P2 BRA `(.L_x_1984) ;  /* 0x00000000005c2947 */ /* 0x000fec0003800000 */
[C---:B------:R-:W-:Y:S01]  /*fbb0*/  VIADD R2, R212.reuse, 0x80 ;  /* 0x00000080d4027836 */ /* 0x040fe20000000000 */
[----:B------:R-:W-:Y:S01]  /*fbc0*/  ULDC UR5, c[0x0][0xa8c] ;  /* 0x0002a30000057ab9 */ /* 0x000fe20000000800 */
[----:B------:R-:W-:Y:S01]  /*fbd0*/  VIADD R0, R212, 0x40 ;  /* 0x00000040d4007836 */ /* 0x000fe20000000000 */
[----:B------:R-:W-:Y:S01]  /*fbe0*/  ULDC.64 UR6, c[0x0][0xad8] ;  /* 0x0002b60000067ab9 */ /* 0x000fe20000000a00 */
[----:B------:R-:W-:Y:S01]  /*fbf0*/  IMAD.MOV.U32 R3, RZ, RZ, R11 ;  /* 0x000000ffff037224 */ /* 0x000fe200078e000b */
[----:B------:R-:W-:Y:S01]  /*fc00*/  ISETP.GE.AND P4, PT, R2, UR5, PT ;  /* 0x0000000502007c0c */ /* 0x000fe2000bf86270 */
[----:B------:R-:W-:Y:S01]  /*fc10*/  IMAD R9, R5, UR6, RZ ;  /* 0x0000000605097c24 */ /* 0x000fe2000f8e02ff */
[----:B------:R-:W-:Y:S01]  /*fc20*/  ISETP.GE.AND P3, PT, R0, UR5, PT ;  /* 0x0000000500007c0c */ /* 0x000fe2000bf66270 */
[----:B------:R-:W-:Y:S01]  /*fc30*/  IMAD.MOV.U32 R2, RZ, RZ, R6 ;  /* 0x000000ffff027224 */ /* 0x000fe200078e0006 */
[----:B------:R-:W-:Y:S01]  /*fc40*/  IADD3 R0, R212, 0xc0, RZ ;  /* 0x000000c0d4007810 */ /* 0x000fe20007ffe0ff */
[----:B------:R-:W-:Y:S01]  /*fc50*/  IMAD R9, R4, UR7, R9 ;  /* 0x0000000704097c24 */ /* 0x000fe2000f8e0209 */
[----:B------:R-:W-:Y:S01]  /*fc60*/  ISETP.GE.AND P2, PT, R212, UR5, PT ;  /* 0x00000005d4007c0c */ /* 0x000fe2000bf46270 */
[----:B------:R-:W-:Y:S01]  /*fc70*/  IMAD.WIDE.U32 R2, R4, UR6, R2 ;  /* 0x0000000604027c25 */ /* 0x000fe2000f8e0002 */
[----:B------:R-:W-:Y:S01]  /*fc80*/  ISETP.GE.AND P5, PT, R0, UR5, PT ;  /* 0x0000000500007c0c */ /* 0x000fe2000bfa6270 */
[----:B------:R-:W-:Y:S01]  /*fc90*/  ULDC.64 UR6, c[0x0][0xa80] ;  /* 0x0002a00000067ab9 */ /* 0x000fe20000000a00 */
[----:B------:R-:W-:Y:S01]  /*fca0*/  ULDC.64 UR8, c[0x0][0x208] ;  /* 0x0000820000087ab9 */ /* 0x000fe20000000a00 */
[----:B------:R-:W-:-:S02]  /*fcb0*/  LEA R12, P6, R2, UR6, 0x1 ;  /* 0x00000006020c7c11 */ /* 0x000fc4000f8c08ff */
[----:B------:R-:W-:-:S04]  /*fcc0*/  IADD3 R3, R3, R9, RZ ;  /* 0x0000000903037210 */ /* 0x000fc80007ffe0ff */
[----:B------:R-:W-:-:S05]  /*fcd0*/  LEA.HI.X R13, R2, UR7, R3, 0x1, P6 ;  /* 0x00000007020d7c11 */ /* 0x000fca000b0f0c03 */
[----:B------:R1:W-:Y:S04]  /*fce0*/  @!P2 STG.E.128 desc[UR8][R12.64], RZ ;  /* 0x000000ff0c00a986 */ /* 0x0003e8000c101d08 */
[----:B------:R1:W-:Y:S04]  /*fcf0*/  @!P3 STG.E.128 desc[UR8][R12.64+0x80], RZ ;  /* 0x000080ff0c00b986 */ /* 0x0003e8000c101d08 */
[----:B------:R1:W-:Y:S04]  /*fd00*/  @!P4 STG.E.128 desc[UR8][R12.64+0x100], RZ ;  /* 0x000100ff0c00c986 */ /* 0x0003e8000c101d08 */
[----:B------:R1:W-:Y:S02]  /*fd10*/  @!P5 STG.E.128 desc[UR8][R12.64+0x180], RZ ;  /* 0x000180ff0c00d986 */ /* 0x0003e4000c101d08 */
.L_x_1984:
[----:B------:R-:W-:Y:S05]  /*fd20*/  BSYNC B0 ;  /* 0x0000000000007941 */ /* 0x000fea0003800000 */
.L_x_1983:
[----:B------:R-:W-:Y:S01]  /*fd30*/  BSSY B0, `(.L_x_1985) ;  /* 0x000001c000007945 */ /* 0x000fe20003800000 */
[----:B------:R-:W-:-:S03]  /*fd40*/  ISETP.GE.AND P2, PT, R8, UR42, PT ;  /* 0x0000002a08007c0c */ /* 0x000fc6000bf46270 */
[----:B------:R-:W-:Y:S10]  /*fd50*/  @P0 BRA `(.L_x_1986) ;  /* 0x0000000000640947 */ /* 0x000ff40003800000 */
[----:B------:R-:W-:Y:S01]  /*fd60*/  IADD3 R9, P0, R4, 0x20, RZ ;  /* 0x0000002004097810 */ /* 0x000fe20007f1e0ff */
[C---:B------:R-:W-:Y:S01]  /*fd70*/  VIADD R3, R212.reuse, 0x80 ;  /* 0x00000080d4037836 */ /* 0x040fe20000000000 */
[----:B------:R-:W-:Y:S01]  /*fd80*/  ULDC UR5, c[0x0][0xa8c] ;  /* 0x0002a30000057ab9 */ /* 0x000fe20000000800 */
[C---:B------:R-:W-:Y:S01]  /*fd90*/  VIADD R2, R212.reuse, 0x40 ;  /* 0x00000040d4027836 */ /* 0x040fe20000000000 */
[----:B------:R-:W-:Y:S01]  /*fda0*/  IADD3.X R0, RZ, R5, RZ, P0, !PT ;  /* 0x00000005ff007210 */ /* 0x000fe200007fe4ff */
[----:B------:R-:W-:Y:S01]  /*fdb0*/  ULDC.64 UR6, c[0x0][0xad8] ;  /* 0x0002b60000067ab9 */ /* 0x000fe20000000a00 */
        /* <DEDUP_REMOVED lines=19> */
.L_x_1986:
[----:B------:R-:W-:Y:S05]  /*fef0*/  BSYNC B0 ;  /* 0x0000000000007941 */ /* 0x000fea0003800000 */
.L_x_1985:
        /* <DEDUP_REMOVED lines=27> */
.L_x_1988:
[----:B------:R-:W-:Y:S05]  /*100b0*/  BSYNC B0 ;  /* 0x0000000000007941 */ /* 0x000fea0003800000 */
.L_x_1987:
[----:B------:R-:W-:Y:S04]  /*100c0*/  BSSY B0, `(.L_x_1978) ;  /* 0x000001b000007945 */ /* 0x000fe80003800000 */
[----:B------:R-:W-:Y:S05]  /*100d0*/  @P2 BRA `(.L_x_1989) ;  /* 0x0000000000642947 */ /* 0x000fea0003800000 */
[----:B------:R-:W-:Y:S01]  /*100e0*/  IADD3 R7, P0, R4, 0x60, RZ ;  /* 0x0000006004077810 */ /* 0x000fe20007f1e0ff */
[----:B------:R-:W-:Y:S01]  /*100f0*/  VIADD R0, R212, 0x40 ;  /* 0x00000040d4007836 */ /* 0x000fe20000000000 */
[----:B------:R-:W-:Y:S01]  /*10100*/  ULDC UR5, c[0x0][0xa8c] ;  /* 0x0002a30000057ab9 */ /* 0x000fe20000000800 */
[----:B------:R-:W-:Y:S01]  /*10110*/  MOV R2, R6 ;  /* 0x0000000600027202 */ /* 0x000fe20000000f00 */
[----:B------:R-:W-:Y:S01]  /*10120*/  ULDC.64 UR6, c[0x0][0xad8] ;  /* 0x0002b60000067ab9 */ /* 0x000fe20000000a00 */
[----:B------:R-:W-:Y:S01]  /*10130*/  IADD3.X R4, RZ, R5, RZ, P0, !PT ;  /* 0x00000005ff047210 */ /* 0x000fe200007fe4ff */
[----:B------:R-:W-:Y:S01]  /*10140*/  IMAD.MOV.U32 R3, RZ, RZ, R11 ;  /* 0x000000ffff037224 */ /* 0x000fe200078e000b */
[----:B------:R-:W-:Y:S01]  /*10150*/  ISETP.GE.AND P2, PT, R0, UR5, PT ;  /* 0x0000000500007c0c */ /* 0x000fe2000bf46270 */
[C---:B------:R-:W-:Y:S01]  /*10160*/  VIADD R5, R212.reuse, 0x80 ;  /* 0x00000080d4057836 */ /* 0x040fe20000000000 */
[----:B------:R-:W-:Y:S01]  /*10170*/  ISETP.GE.AND P1, PT, R212, UR5, PT ;  /* 0x00000005d4007c0c */ /* 0x000fe2000bf26270 */
[----:B------:R-:W-:Y:S01]  /*10180*/  IMAD R4, R4, UR6, RZ ;  /* 0x0000000604047c24 */ /* 0x000fe2000f8e02ff */
[----:B------:R-:W-:Y:S01]  /*10190*/  ULDC.64 UR8, c[0x0][0x208] ;  /* 0x0000820000087ab9 */ /* 0x000fe20000000a00 */
[----:B------:R-:W-:Y:S01]  /*101a0*/  VIADD R0, R212, 0xc0 ;  /* 0x000000c0d4007836 */ /* 0x000fe20000000000 */
[----:B------:R-:W-:Y:S01]  /*101b0*/  ISETP.GE.AND P3, PT, R5, UR5, PT ;  /* 0x0000000505007c0c */ /* 0x000fe2000bf66270 */
[----:B------:R-:W-:-:S03]  /*101c0*/  IMAD.WIDE.U32 R2, R7, UR6, R2 ;  /* 0x0000000607027c25 */ /* 0x000fc6000f8e0002 */
[----:B------:R-:W-:Y:S01]  /*101d0*/  ISETP.GE.AND P4, PT, R0, UR5, PT ;  /* 0x0000000500007c0c */ /* 0x000fe2000bf86270 */
[----:B------:R-:W-:Y:S01]  /*101e0*/  IMAD R7, R7, UR7, R4 ;  /* 0x0000000707077c24 */ /* 0x000fe2000f8e0204 */
[----:B------:R-:W-:Y:S02]  /*101f0*/  ULDC.64 UR6, c[0x0][0xa80] ;  /* 0x0002a00000067ab9 */ /* 0x000fe40000000a00 */
[----:B------:R-:W-:Y:S02]  /*10200*/  LEA R4, P0, R2, UR6, 0x1 ;  /* 0x0000000602047c11 */ /* 0x000fe4000f8008ff */
[----:B------:R-:W-:-:S04]  /*10210*/  IADD3 R3, R3, R7, RZ ;  /* 0x0000000703037210 */ /* 0x000fc80007ffe0ff */
[----:B------:R-:W-:-:S05]  /*10220*/  LEA.HI.X R5, R2, UR7, R3, 0x1, P0 ;  /* 0x0000000702057c11 */ /* 0x000fca00080f0c03 */
[----:B------:R4:W-:Y:S04]  /*10230*/  @!P1 STG.E.128 desc[UR8][R4.64], RZ ;  /* 0x000000ff04009986 */ /* 0x0009e8000c101d08 */
[----:B------:R4:W-:Y:S04]  /*10240*/  @!P2 STG.E.128 desc[UR8][R4.64+0x80], RZ ;  /* 0x000080ff0400a986 */ /* 0x0009e8000c101d08 */
[----:B------:R4:W-:Y:S04]  /*10250*/  @!P3 STG.E.128 desc[UR8][R4.64+0x100], RZ ;  /* 0x000100ff0400b986 */ /* 0x0009e8000c101d08 */
[----:B------:R4:W-:Y:S02]  /*10260*/  @!P4 STG.E.128 desc[UR8][R4.64+0x180], RZ ;  /* 0x000180ff0400c986 */ /* 0x0009e4000c101d08 */
.L_x_1989:
[----:B------:R-:W-:Y:S05]  /*10270*/  BSYNC B0 ;  /* 0x0000000000007941 */ /* 0x000fea0003800000 */
.L_x_1978:
[----:B------:R-:W5:Y:S02]  /*10280*/  LDC R0, c[0x0][0xda8] ;  /* 0x00036a00ff007b82 */ /* 0x000f640000000800 */
[----:B-----5:R-:W-:-:S13]  /*10290*/  ISETP.LE.AND P0, PT, R0, UR4, PT ;  /* 0x0000000400007c0c */ /* 0x020fda000bf03270 */
[----:B------:R-:W-:Y:S05]  /*102a0*/  @!P0 BRA `(.L_x_1990) ;  /* 0xffffff0800cc8947 */ /* 0x000fea000383ffff */
[----:B------:R-:W-:Y:S05]  /*102b0*/  EXIT ;  /* 0x000000000000794d */ /* 0x000fea0003800000 */
.L_x_1942:
        /* <DEDUP_REMOVED lines=8> */
[----:B------:R-:W-:Y:S02]  /*10340*/  IMAD.MOV.U32 R17, RZ, RZ, 0x1 ;  /* 0x00000001ff117424 */ /* 0x000fe400078e00ff */
[----:B------:R-:W-:-:S04]  /*10350*/  IMAD.MOV.U32 R16, RZ, RZ, RZ ;  /* 0x000000ffff107224 */ /* 0x000fc800078e00ff */
[----:B------:R-:W1:Y:S02]  /*10360*/  LDC R0, c[0x0][0xda8] ;  /* 0x00036a00ff007b82 */ /* 0x000e640000000800 */
[----:B-1----:R-:W-:-:S13]  /*10370*/  ISETP.LE.AND P0, PT, R0, UR4, PT ;  /* 0x0000000400007c0c */ /* 0x002fda000bf03270 */
[----:B------:R-:W-:Y:S05]  /*10380*/  @P0 BRA `(.L_x_1991) ;  /* 0x0000003000000947 */ /* 0x000fea0003800000 */
[----:B------:R-:W1:Y:S01]  /*10390*/  S2R R2, SR_TID.X ;  /* 0x0000000000027919 */ /* 0x000e620000002100 */
[----:B------:R-:W-:Y:S01]  /*103a0*/  MOV R18, UR4 ;  /* 0x0000000400127c02 */ /* 0x000fe20008000f00 */
[----:B------:R-:W-:Y:S01]  /*103b0*/  IMAD.MOV.U32 R16, RZ, RZ, RZ ;  /* 0x000000ffff107224 */ /* 0x000fe200078e00ff */
[----:B------:R-:W-:Y:S01]  /*103c0*/  ULDC UR50, c[0x0][0xc] ;  /* 0x0000030000327ab9 */ /* 0x000fe20000000800 */
[----:B------:R-:W-:Y:S01]  /*103d0*/  IMAD.MOV.U32 R17, RZ, RZ, 0x1 ;  /* 0x00000001ff117424 */ /* 0x000fe200078e00ff */
[----:B------:R-:W-:Y:S01]  /*103e0*/  ULDC.64 UR42, c[0x0][0x198] ;  /* 0x00006600002a7ab9 */ /* 0x000fe20000000a00 */
[----:B------:R-:W-:Y:S01]  /*103f0*/  UMOV UR49, URZ ;  /* 0x0000003f00317c82 */ /* 0x000fe20008000000 */
[----:B-1----:R-:W-:-:S07]  /*10400*/  LOP3.LUT R19, R2, 0x1f, RZ, 0xc0, !PT ;  /* 0x0000001f02137812 */ /* 0x002fce00078ec0ff */
.L_x_2039:
        /* <DEDUP_REMOVED lines=21> */
.L_x_1992:
[----:B------:R-:W-:Y:S01]  /*10560*/  ULDC UR9, c[0x0][0xdc4] ;  /* 0x0003710000097ab9 */ /* 0x000fe20000000800 */
[----:B------:R-:W-:Y:S01]  /*10570*/  UMOV UR6, UR7 ;  /* 0x0000000700067c82 */ /* 0x000fe20008000000 */
[----:B------:R-:W-:-:S11]  /*10580*/  UISETP.NE.AND UP0, UPT, UR9, 0x1, UPT ;  /* 0x000000010900788c */ /* 0x000fd6000bf05270 */
[----:B------:R-:W-:Y:S02]  /*10590*/  @UP0 ULDC.64 UR10, c[0x0][0xdc8] ;  /* 0x00037200000a0ab9 */ /* 0x000fe40000000a00 */
[----:B------:R-:W-:-:S04]  /*105a0*/  UIMAD.WIDE.U32 UR4, UR7, UR10, URZ ;  /* 0x0000000a070472a5 */ /* 0x000fc8000f8e003f */
[----:B------:R-:W-:-:S04]  /*105b0*/  @UP0 USHF.R.U32.HI UR6, URZ, UR11, UR5 ;  /* 0x0000000b3f060299 */ /* 0x000fc80008011605 */
[----:B------:R-:W-:-:S12]  /*105c0*/  UIMAD UR4, UR6, UR9, URZ ;  /* 0x00000009060472a4 */ /* 0x000fd8000f8e023f */
.L_x_1993:
[----:B------:R-:W-:Y:S01]  /*105d0*/  ULDC.64 UR10, c[0x0][0x3f8] ;  /* 0x0000fe00000a7ab9 */ /* 0x000fe20000000a00 */
[----:B------:R-:W-:Y:S01]  /*105e0*/  ULOP3.LUT UR6, URZ, UR6, URZ, 0x33, !UPT ;  /* 0x000000063f067292 */ /* 0x000fe2000f8e333f */
[----:B------:R-:W-:Y:S01]  /*105f0*/  BSSY B6, `(.L_x_1994) ;  /* 0x00002ca000067945 */ /* 0x000fe20003800000 */
[----:B------:R-:W-:Y:S02]  /*10600*/  UISETP.NE.U32.AND UP0, UPT, UR10, URZ, UPT ;  /* 0x0000003f0a00728c */ /* 0x000fe4000bf05070 */
[----:B------:R-:W-:Y:S02]  /*10610*/  UIADD3 UR9, UR7, -UR4, URZ ;  /* 0x8000000407097290 */ /* 0x000fe4000fffe03f */
[----:B------:R-:W-:Y:S01]  /*10620*/  UISETP.NE.AND.EX UP0, UPT, UR11, URZ, UPT, UP0 ;  /* 0x0000003f0b00728c */ /* 0x000fe2000bf05300 */
[----:B------:R-:W-:Y:S01]  /*10630*/  ULDC UR4, c[0x0][0xdac] ;  /* 0x00036b0000047ab9 */ /* 0x000fe20000000800 */
[----:B------:R-:W-:Y:S01]  /*10640*/  ULDC UR5, c[0x0][0x404] ;  /* 0x0001010000057ab9 */ /* 0x000fe20000000800 */
[----:B------:R-:W-:Y:S01]  /*10650*/  UIADD3 UR6, UR6, UR4, URZ ;  /* 0x0000000406067290 */ /* 0x000fe2000fffe03f */
[----:B------:R-:W-:-:S02]  /*10660*/  ULDC UR7, c[0x0][0x2e0] ;  /* 0x0000b80000077ab9 */ /* 0x000fc40000000800 */
[----:B------:R-:W-:Y:S01]  /*10670*/  ULDC UR4, c[0x0][0x288] ;  /* 0x0000a20000047ab9 */ /* 0x000fe20000000800 */
[----:B------:R-:W-:Y:S02]  /*10680*/  USHF.L.U32 UR45, UR6, 0x7, URZ ;  /* 0x00000007062d7899 */ /* 0x000fe4000800063f */
[----:B------:R-:W-:Y:S02]  /*10690*/  USEL UR6, UR5, 0x1, UP0 ;  /* 0x0000000105067887 */ /* 0x000fe40008000000 */
[----:B------:R-:W-:Y:S02]  /*106a0*/  UIADD3 UR5, UR45, 0xcf, -UR4 ;  /* 0x000000cf2d057890 */ /* 0x000fe4000fffe804 */
[----:B------:R-:W-:Y:S02]  /*106b0*/  UIMAD UR4, UR6, UR7, 0x4f ;  /* 0x0000004f060474a4 */ /* 0x000fe4000f8e0207 */
[----:B------:R-:W-:Y:S02]  /*106c0*/  UIMAD UR6, UR6, UR7, UR5 ;  /* 0x00000007060672a4 */ /* 0x000fe4000f8e0205 */
[----:B------:R-:W-:Y:S01]  /*106d0*/  UIMAD.WIDE UR4, UR4, 0x66666667, URZ ;  /* 0x66666667040478a5 */ /* 0x000fe2000f8e023f */
[----:B------:R-:W-:Y:S01]  /*106e0*/  ULDC UR10, c[0x0][0xdc4] ;  /* 0x00037100000a7ab9 */ /* 0x000fe20000000800 */
[----:B------:R-:W-:-:S02]  /*106f0*/  UIMAD.WIDE UR6, UR6, 0x66666667, URZ ;  /* 0x66666667060678a5 */ /* 0x000fc4000f8e023f */
[----:B------:R-:W-:Y:S02]  /*10700*/  UIMAD UR10, UR8, UR10, UR9 ;  /* 0x0000000a080a72a4 */ /* 0x000fe4000f8e0209 */
[----:B------:R-:W-:Y:S01]  /*10710*/  USHF.R.U32.HI UR6, URZ, 0x1f, UR7 ;  /* 0x0000001f3f067899 */ /* 0x000fe20008011607 */
[----:B------:R-:W-:Y:S01]  /*10720*/  UMOV UR8, UR5 ;  /* 0x0000000500087c82 */ /* 0x000fe20008000000 */
[----:B------:R-:W-:Y:S01]  /*10730*/  ULDC UR11, c[0x0][0xdb8] ;  /* 0x00036e00000b7ab9 */ /* 0x000fe20000000800 */
[----:B------:R-:W-:Y:S02]  /*10740*/  USHF.R.U32.HI UR9, URZ, 0x1f, UR8 ;  /* 0x0000001f3f097899 */ /* 0x000fe40008011608 */
[----:B------:R-:W-:Y:S02]  /*10750*/  ULEA.HI.SX32 UR6, UR7, UR6, 0x1b ;  /* 0x0000000607067291 */ /* 0x000fe4000f8fda3f */
[----:B------:R-:W-:Y:S02]  /*10760*/  ULEA.HI.SX32 UR9, UR8, UR9, 0x1b ;  /* 0x0000000908097291 */ /* 0x000fe4000f8fda3f */
[----:B------:R-:W-:-:S02]  /*10770*/  UISETP.NE.AND UP1, UPT, UR11, 0x1, UPT ;  /* 0x000000010b00788c */ /* 0x000fc4000bf25270 */
[----:B------:R-:W-:Y:S01]  /*10780*/  UISETP.LT.AND UP0, UPT, UR9, UR6, UPT ;  /* 0x000000060900728c */ /* 0x000fe2000bf01270 */
[----:B------:R-:W-:-:S03]  /*10790*/  UMOV UR47, UR10 ;  /* 0x0000000a002f7c82 */ /* 0x000fc60008000000 */
[----:B------:R-:W-:-:S05]  /*107a0*/  USEL UR41, UR9, UR6, UP0 ;  /* 0x0000000609297287 */ /* 0x000fca0008000000 */
[----:B------:R-:W-:Y:S01]  /*107b0*/  @UP1 ULDC UR12, c[0x0][0xdbc] ;  /* 0x00036f00000c1ab9 */ /* 0x000fe20000000800 */
[----:B------:R-:W-:Y:S01]  /*107c0*/  ISETP.LT.AND P0, PT, RZ, UR41, PT ;  /* 0x00000029ff007c0c */ /* 0x000fe2000bf01270 */
[----:B------:R-:W-:Y:S01]  /*107d0*/  UIMAD.WIDE.U32 UR4, UR10, UR12, URZ ;  /* 0x0000000c0a0472a5 */ /* 0x000fe2000f8e003f */
[----:B------:R-:W-:-:S03]  /*107e0*/  @UP1 ULDC UR7, c[0x0][0xdc0] ;  /* 0x0003700000071ab9 */ /* 0x000fc60000000800 */
[----:B------:R-:W-:-:S04]  /*107f0*/  @UP1 USHF.R.U32.HI UR47, URZ, UR7, UR5 ;  /* 0x000000073f2f1299 */ /* 0x000fc80008011605 */
[----:B------:R-:W-:-:S04]  /*10800*/  UIADD3 UR46, -UR47, URZ, URZ ;  /* 0x0000003f2f2e7290 */ /* 0x000fc8000fffe13f */
[----:B------:R-:W-:Y:S01]  /*10810*/  UIMAD UR46, UR11, UR46, UR10 ;  /* 0x0000002e0b2e72a4 */ /* 0x000fe2000f8e020a */
[----:B------:R-:W-:Y:S11]  /*10820*/  @P0 BRA `(.L_x_1995) ;  /* 0x0000000000440947 */ /* 0x000ff60003800000 */
[----:B------:R-:W-:Y:S02]  /*10830*/  ISETP.NE.AND P0, PT, R19, RZ, PT ;  /* 0x000000ff1300720c */ /* 0x000fe40003f05270 */
[----:B------:R-:W-:-:S11]  /*10840*/  MOV R13, R18 ;  /* 0x00000012000d7202 */ /* 0x000fd60000000f00 */
        /* <DEDUP_REMOVED lines=15> */
.L_x_1995:
        /* <DEDUP_REMOVED lines=23> */
.L_x_1997:
        /* <DEDUP_REMOVED lines=20> */
.L_x_1999:
        /* <DEDUP_REMOVED lines=16> */
.L_x_1998:
[----:B------:R-:W-:Y:S01]  /*10cf0*/  ULDC.64 UR4, c[0x0][0x9f8] ;  /* 0x00027e0000047ab9 */ /* 0x000fe20000000a00 */
[----:B------:R-:W-:Y:S01]  /*10d00*/  IMAD.U32 R5, RZ, RZ, UR47 ;  /* 0x0000002fff057e24 */ /* 0x000fe2000f8e00ff */
[----:B------:R-:W-:Y:S01]  /*10d10*/  ISETP.NE.U32.AND P0, PT, RZ, UR4, PT ;  /* 0x00000004ff007c0c */ /* 0x000fe2000bf05070 */
[----:B------:R-:W-:Y:S01]  /*10d20*/  IMAD.U32 R0, RZ, RZ, UR47 ;  /* 0x0000002fff007e24 */ /* 0x000fe2000f8e00ff */
[----:B------:R-:W-:Y:S01]  /*10d30*/  ULDC.64 UR6, c[0x0][0x208] ;  /* 0x0000820000067ab9 */ /* 0x000fe20000000a00 */
[----:B------:R-:W1:Y:S01]  /*10d40*/  LDC R4, c[0x0][0x428] ;  /* 0x00010a00ff047b82 */ /* 0x000e620000000800 */
[----:B------:R-:W-:-:S13]  /*10d50*/  ISETP.NE.AND.EX P0, PT, RZ, UR5, PT, P0 ;  /* 0x00000005ff007c0c */ /* 0x000fda000bf05300 */
[----:B------:R-:W2:Y:S02]  /*10d60*/  @P0 LDC.64 R2, c[0x0][0x9f8] ;  /* 0x00027e00ff020b82 */ /* 0x000ea40000000a00 */
[----:B--2---:R-:W-:-:S05]  /*10d70*/  @P0 IMAD.WIDE R2, R5, 0x4, R2 ;  /* 0x0000000405020825 */ /* 0x004fca00078e0202 */
[----:B------:R2:W3:Y:S01]  /*10d80*/  @P0 LDG.E R0, desc[UR6][R2.64] ;  /* 0x0000000602000981 */ /* 0x0004e2000c1e1900 */
[----:B-1----:R-:W-:Y:S01]  /*10d90*/  ISETP.NE.AND P0, PT, R4, 0x1, PT ;  /* 0x000000010400780c */ /* 0x002fe20003f05270 */
[----:B------:R-:W-:Y:S01]  /*10da0*/  UMOV UR44, URZ ;  /* 0x0000003f002c7c82 */ /* 0x000fe20008000000 */
[----:B------:R-:W-:Y:S01]  /*10db0*/  ISETP.NE.AND P1, PT, R19, RZ, PT ;  /* 0x000000ff1300720c */ /* 0x000fe20003f25270 */
[----:B------:R-:W-:Y:S01]  /*10dc0*/  UMOV UR8, 0x40 ;  /* 0x0000004000087882 */ /* 0x000fe20000000000 */
[----:B------:R-:W-:Y:S01]  /*10dd0*/  MOV R4, UR46 ;  /* 0x0000002e00047c02 */ /* 0x000fe20008000f00 */
[----:B------:R-:W-:Y:S01]  /*10de0*/  UMOV UR9, UR45 ;  /* 0x0000002d00097c82 */ /* 0x000fe20008000000 */
[----:B------:R-:W-:Y:S01]  /*10df0*/  UMOV UR10, UR46 ;  /* 0x0000002e000a7c82 */ /* 0x000fe20008000000 */
[----:B------:R-:W-:Y:S01]  /*10e00*/  UMOV UR11, UR47 ;  /* 0x0000002f000b7c82 */ /* 0x000fe20008000000 */
[----:B------:R-:W-:Y:S01]  /*10e10*/  UMOV UR12, 0x80 ;  /* 0x00000080000c7882 */ /* 0x000fe20000000000 */
[----:B--2---:R-:W1:Y:S01]  /*10e20*/  LDC.64 R2, c[0x0][0x3f8] ;  /* 0x0000fe00ff027b82 */ /* 0x004e620000000a00 */
[----:B------:R-:W-:Y:S01]  /*10e30*/  UMOV UR13, UR45 ;  /* 0x0000002d000d7c82 */ /* 0x000fe20008000000 */
[----:B------:R-:W-:Y:S01]  /*10e40*/  UMOV UR14, UR46 ;  /* 0x0000002e000e7c82 */ /* 0x000fe20008000000 */
[----:B------:R-:W-:Y:S01]  /*10e50*/  UMOV UR15, UR47 ;  /* 0x0000002f000f7c82 */ /* 0x000fe20008000000 */
[----:B------:R-:W-:Y:S01]  /*10e60*/  UMOV UR16, 0xc0 ;  /* 0x000000c000107882 */ /* 0x000fe20000000000 */
[----:B------:R-:W-:Y:S01]  /*10e70*/  UMOV UR17, UR45 ;  /* 0x0000002d00117c82 */ /* 0x000fe20008000000 */
[----:B------:R-:W-:Y:S01]  /*10e80*/  VOTEU.ALL UP1, P1 ;  /* 0x00000000003f7886 */ /* 0x000fe20000820000 */
[----:B------:R-:W-:Y:S01]  /*10e90*/  UMOV UR18, UR46 ;  /* 0x0000002e00127c82 */ /* 0x000fe20008000000 */
[----:B------:R-:W2:Y:S01]  /*10ea0*/  @P0 LDC R5, c[0x0][0x42c] ;  /* 0x00010b00ff050b82 */ /* 0x000ea20000000800 */
[----:B------:R-:W-:Y:S01]  /*10eb0*/  UMOV UR19, UR47 ;  /* 0x0000002f00137c82 */ /* 0x000fe20008000000 */
[----:B------:R-:W-:Y:S01]  /*10ec0*/  UMOV UR6, 0xffffffff ;  /* 0xffffffff00067882 */ /* 0x000fe20000000000 */
[----:B------:R-:W-:-:S04]  /*10ed0*/  @!UP1 UIADD3 UR4, UP0, UR42, 0x270, URZ ;  /* 0x000002702a049890 */ /* 0x000fc8000ff1e03f */
[----:B------:R-:W-:Y:S01]  /*10ee0*/  @!UP1 UIADD3.X UR5, URZ, UR43, URZ, UP0, !UPT ;  /* 0x0000002b3f059290 */ /* 0x000fe200087fe43f */
[----:B------:R-:W4:Y:S08]  /*10ef0*/  @P0 LDC R6, c[0x0][0x430] ;  /* 0x00010c00ff060b82 */ /* 0x000f300000000800 */
[----:B------:R1:W-:Y:S01]  /*10f00*/  @!UP1 UTMAPF.L2.4D [UR44], [UR4] ;  /* 0x0000002c040095b8 */ /* 0x0003e20008018000 */
[----:B--2---:R-:W-:Y:S01]  /*10f10*/  @P0 IMAD.HI.U32 R5, R5, UR46, RZ ;  /* 0x0000002e05050c27 */ /* 0x004fe2000f8e00ff */
[----:B------:R2:W-:Y:S04]  /*10f20*/  @!UP1 UTMAPF.L2.4D [UR8], [UR4] ;  /* 0x00000008040095b8 */ /* 0x0005e80008018000 */
[----:B----4-:R-:W-:Y:S01]  /*10f30*/  @P0 SHF.R.U32.HI R4, RZ, R6, R5 ;  /* 0x00000006ff040219 */ /* 0x010fe20000011605 */
[----:B------:R2:W-:Y:S01]  /*10f40*/  @!UP1 UTMAPF.L2.4D [UR12], [UR4] ;  /* 0x0000000c040095b8 */ /* 0x0005e20008018000 */
[----:B-1----:R-:W-:Y:S01]  /*10f50*/  ISETP.NE.U32.AND P0, PT, R2, RZ, PT ;  /* 0x000000ff0200720c */ /* 0x002fe20003f05070 */
[----:B------:R-:W-:-:S03]  /*10f60*/  IMAD.U32 R5, RZ, RZ, UR41 ;  /* 0x00000029ff057e24 */ /* 0x000fc6000f8e00ff */
[----:B------:R-:W-:Y:S01]  /*10f70*/  ISETP.NE.AND.EX P0, PT, R3, RZ, PT, P0 ;  /* 0x000000ff0300720c */ /* 0x000fe20003f05300 */
[----:B------:R-:W-:Y:S01]  /*10f80*/  VIADD R5, R5, 0xffffffff ;  /* 0xffffffff05057836 */ /* 0x000fe20000000000 */
[----:B------:R2:W-:Y:S02]  /*10f90*/  @!UP1 UTMAPF.L2.4D [UR16], [UR4] ;  /* 0x00000010040095b8 */ /* 0x0005e40008018000 */
[----:B---3--:R-:W-:Y:S01]  /*10fa0*/  SEL R6, R0, RZ, !P0 ;  /* 0x000000ff00067207 */ /* 0x008fe20004000000 */
[----:B--2---:R-:W-:Y:S08]  /*10fb0*/  BRA.DIV UR6, `(.L_x_2000) ;  /* 0x0000002a06707947 */ /* 0x004ff0000b800000 */
.L_x_2051:
[----:B------:R-:W-:Y:S01]  /*10fc0*/  UMOV UR4, 0xffffffff ;  /* 0xffffffff00047882 */ /* 0x000fe20000000000 */
[----:B------:R-:W-:Y:S02]  /*10fd0*/  SHF.R.S32.HI R12, RZ, 0x1f, R0 ;  /* 0x0000001fff0c7819 */ /* 0x000fe40000011400 */
[----:B------:R-:W-:Y:S05]  /*10fe0*/  BRA.DIV UR4, `(.L_x_2001) ;  /* 0x0000002a04907947 */ /* 0x000fea000b800000 */
[----:B------:R-:W-:-:S13]  /*10ff0*/  ELECT P6, URZ, PT ;  /* 0x00000000003f782f */ /* 0x000fda00038c0000 */
.L_x_2054:
[----:B------:R-:W-:Y:S05]  /*11000*/  @!P6 BRA `(.L_x_2002) ;  /* 0x000000040004e947 */ /* 0x000fea0003800000 */
[----:B------:R-:W-:Y:S01]  /*11010*/  MOV R6, R0 ;  /* 0x0000000000067202 */ /* 0x000fe20000000f00 */
        /* <DEDUP_REMOVED lines=11> */
[--C-:B------:R-:W-:Y:S01]  /*110d0*/  SHF.R.S32.HI R7, RZ, 0x1f, R10.reuse ;  /* 0x0000001fff077819 */ /* 0x100fe2000001140a */
[----:B------:R-:W-:-:S04]  /*110e0*/  IMAD.MOV.U32 R6, RZ, RZ, R10 ;  /* 0x000000ffff067224 */ /* 0x000fc800078e000a */
[----:B------:R-:W-:-:S05]  /*110f0*/  IMAD.WIDE.U32 R6, R0, UR4, R6 ;  /* 0x0000000400067c25 */ /* 0x000fca000f8e0006 */
[----:B------:R-:W-:Y:S02]  /*11100*/  IADD3 R7, R7, R9, RZ ;  /* 0x0000000907077210 */ /* 0x000fe40007ffe0ff */
[----:B------:R-:W-:-:S04]  /*11110*/  LEA R8, P2, R6, R2, 0x2 ;  /* 0x0000000206087211 */ /* 0x000fc800078410ff */
[----:B------:R-:W-:-:S05]  /*11120*/  LEA.HI.X R9, R6, R3, R7, 0x2, P2 ;  /* 0x0000000306097211 */ /* 0x000fca00010f1407 */
[----:B------:R1:W5:Y:S01]  /*11130*/  LDG.E R6, desc[UR6][R8.64] ;  /* 0x0000000608067981 */ /* 0x000362000c1e1900 */
[----:B------:R-:W-:-:S04]  /*11140*/  IMAD.MOV R10, RZ, RZ, -R10 ;  /* 0x000000ffff0a7224 */ /* 0x000fc800078e0a0a */
[----:B------:R-:W-:-:S07]  /*11150*/  IMAD R5, R11, R10, R5 ;  /* 0x0000000a0b057224 */ /* 0x000fce00078e0205 */
.L_x_2003:
[----:B------:R-:W2:Y:S01]  /*11160*/  S2R R7, SR_TID.X ;  /* 0x0000000000077919 */ /* 0x000ea20000002100 */
[----:B-1----:R-:W-:Y:S02]  /*11170*/  LEA R8, R16, UR40, 0x3 ;  /* 0x0000002810087c11 */ /* 0x002fe4000f8e18ff */
[----:B--2---:R-:W-:Y:S02]  /*11180*/  LOP3.LUT R9, R7, 0x7f, RZ, 0xc0, !PT ;  /* 0x0000007f07097812 */ /* 0x004fe400078ec0ff */
[----:B------:R-:W-:Y:S02]  /*11190*/  SHF.L.U32 R7, R17, 0x1f, RZ ;  /* 0x0000001f11077819 */ /* 0x000fe400000006ff */
[----:B------:R-:W-:Y:S02]  /*111a0*/  ISETP.NE.AND P3, PT, R9, RZ, PT ;  /* 0x000000ff0900720c */ /* 0x000fe40003f65270 */
[----:B------:R-:W1:Y:S02]  /*111b0*/  SYNCS.PHASECHK.TRANS64.TRYWAIT P2, [R8+URZ+0x38840], R7 ;  /* 0x03884007080075a7 */ /* 0x000e64000804017f */
[----:B-1----:R-:W-:Y:S09]  /*111c0*/  @!P2 BRA `(.L_x_2004) ;  /* 0x000000280038a947 */ /* 0x002ff20003800000 */
.L_x_2055:
[----:B------:R-:W-:Y:S05]  /*111d0*/  @P3 BRA `(.L_x_2005) ;  /* 0x0000000000143947 */ /* 0x000fea0003800000 */
[----:B------:R-:W-:Y:S01]  /*111e0*/  ISETP.NE.AND P2, PT, R19, RZ, PT ;  /* 0x000000ff1300720c */ /* 0x000fe20003f45270 */
[----:B-1----:R-:W-:-:S04]  /*111f0*/  IMAD.MOV.U32 R7, RZ, RZ, 0xa000 ;  /* 0x0000a000ff077424 */ /* 0x002fc800078e00ff */
[----:B------:R2:W-:Y:S08]  /*11200*/  SYNCS.ARRIVE.TRANS64 RZ, [R8+URZ+0x38830], R7 ;  /* 0x0388300708ff79a7 */ /* 0x0005f0000800003f */
[----:B------:R-:W-:Y:S05]  /*11210*/  @!P2 BRA `(.L_x_2005) ;  /* 0x000000000004a947 */ /* 0x000fea0003800000 */
[----:B------:R-:W-:Y:S01]  /*11220*/  BPT.TRAP 0x1 ;  /* 0x000000040000795c */ /* 0x000fe20000300000 */
.L_x_2005:
        /* <DEDUP_REMOVED lines=11> */
[----:B------:R-:W-:Y:S02]  /*112e0*/  UIMAD UR14, UR14, 0xa000, UR40 ;  /* 0x0000a0000e0e78a4 */ /* 0x000fe4000f8e0228 */
[----:B------:R-:W-:Y:S02]  /*112f0*/  UIADD3 UR9, UR9, 0x38830, URZ ;  /* 0x0003883009097890 */ /* 0x000fe4000fffe03f */
[----:B------:R-:W-:Y:S02]  /*11300*/  UIMAD UR11, UR11, 0x50, URZ ;  /* 0x000000500b0b78a4 */ /* 0x000fe4000f8e023f */
[----:B------:R-:W-:Y:S02]  /*11310*/  UIADD3 UR8, UR14, 0x24400, URZ ;  /* 0x000244000e087890 */ /* 0x000fe4000fffe03f */
[----:B------:R-:W-:Y:S02]  /*11320*/  UIADD3 UR15, UR14, 0x26c00, URZ ;  /* 0x00026c000e0f7890 */ /* 0x000fe4000fffe03f */
[----:B------:R-:W-:-:S02]  /*11330*/  UIADD3 UR17, UR14, 0x29400, URZ ;  /* 0x000294000e117890 */ /* 0x000fc4000fffe03f */
[----:B------:R-:W-:-:S03]  /*11340*/  UIADD3 UR18, UR14, 0x2bc00, URZ ;  /* 0x0002bc000e127890 */ /* 0x000fc6000fffe03f */
[----:B------:R3:W-:Y:S01]  /*11350*/  UTMALDG.4D [UR8], [UR4], desc[UR6] ;  /* 0x00000608040075b4 */ /* 0x0007e20008019000 */
[----:B------:R-:W-:Y:S01]  /*11360*/  UMOV UR14, 0x80 ;  /* 0x00000080000e7882 */ /* 0x000fe20000000000 */
[----:B---3--:R-:W-:Y:S01]  /*11370*/  UMOV UR8, UR15 ;  /* 0x0000000f00087c82 */ /* 0x008fe20008000000 */
[----:B------:R-:W-:Y:S02]  /*11380*/  UMOV UR10, UR16 ;  /* 0x00000010000a7c82 */ /* 0x000fe40008000000 */
        /* <DEDUP_REMOVED lines=9> */
.L_x_2002:
        /* <DEDUP_REMOVED lines=9> */
[----:B-12---:R-:W-:Y:S01]  /*114b0*/  @P2 MOV R7, 0x10000 ;  /* 0x0001000000072802 */ /* 0x006fe20000000f00 */
        /* <DEDUP_REMOVED lines=35> */
.L_x_2056:
[----:B------:R-:W-:-:S06]  /*116f0*/  UISETP.GE.AND UP0, UPT, UR41, 0x2, UPT ;  /* 0x000000022900788c */ /* 0x000fcc000bf06270 */
[----:B------:R-:W-:-:S13]  /*11700*/  PLOP3.LUT P2, PT, PT, PT, UP0, 0x80, 0x0 ;  /* 0x000000000000781c */ /* 0x000fda0003f4f008 */
[----:B------:R-:W-:Y:S05]  /*11710*/  @!P2 BRA `(.L_x_2007) ;  /* 0x0000001400c8a947 */ /* 0x000fea0003800000 */
[----:B------:R-:W-:Y:S02]  /*11720*/  ULOP3.LUT UR4, UR41, 0x1, URZ, 0xc0, !UPT ;  /* 0x0000000129047892 */ /* 0x000fe4000f8ec03f */
[----:B------:R-:W-:Y:S02]  /*11730*/  UIADD3 UR48, UR41, -0x2, URZ ;  /* 0xfffffffe29307890 */ /* 0x000fe4000fffe03f */
[----:B------:R-:W-:Y:S01]  /*11740*/  UISETP.NE.U32.AND UP0, UPT, UR4, 0x1, UPT ;  /* 0x000000010400788c */ /* 0x000fe2000bf05070 */
[----:B------:R-:W-:-:S03]  /*11750*/  ULDC.64 UR38, c[0x0][0x408] ;  /* 0x0001020000267ab9 */ /* 0x000fc60000000a00 */
[----:B-1----:R-:W-:Y:S02]  /*11760*/  IMAD.U32 R7, RZ, RZ, UR48 ;  /* 0x00000030ff077e24 */ /* 0x002fe4000f8e00ff */
[----:B------:R-:W-:-:S13]  /*11770*/  PLOP3.LUT P2, PT, PT, PT, UP0, 0x80, 0x0 ;  /* 0x000000000000781c */ /* 0x000fda0003f4f008 */
[----:B------:R-:W-:Y:S05]  /*11780*/  @!P2 BRA `(.L_x_2008) ;  /* 0x0000000400f0a947 */ /* 0x000fea0003800000 */
[----:B------:R-:W-:Y:S01]  /*11790*/  IADD3 R7, R16, 0x1, RZ ;  /* 0x0000000110077810 */ /* 0x000fe20007ffe0ff */
[----:B------:R-:W-:Y:S03]  /*117a0*/  BSSY B0, `(.L_x_2009) ;  /* 0x0000076000007945 */ /* 0x000fe60003800000 */
[----:B------:R-:W-:-:S04]  /*117b0*/  ISETP.NE.AND P2, PT, R7, 0x2, PT ;  /* 0x000000020700780c */ /* 0x000fc80003f45270 */
[----:B------:R-:W-:Y:S02]  /*117c0*/  SEL R10, RZ, 0x1, P2 ;  /* 0x00000001ff0a7807 */ /* 0x000fe40001000000 */
[----:B------:R-:W-:Y:S02]  /*117d0*/  SEL R7, R7, RZ, P2 ;  /* 0x000000ff07077207 */ /* 0x000fe40001000000 */
[----:B------:R-:W-:Y:S01]  /*117e0*/  LOP3.LUT R10, R17, R10, RZ, 0x3c, !PT ;  /* 0x0000000a110a7212 */ /* 0x000fe200078e3cff */
[----:B------:R-:W-:Y:S06]  /*117f0*/  @!P6 BRA `(.L_x_2010) ;  /* 0x0000000400c0e947 */ /* 0x000fec0003800000 */
[----:B------:R-:W-:Y:S02]  /*11800*/  IMAD.MOV.U32 R9, RZ, RZ, R6 ;  /* 0x000000ffff097224 */ /* 0x000fe400078e0006 */
[----:B------:R-:W-:Y:S01]  /*11810*/  IMAD.U32 R8, RZ, RZ, UR48 ;  /* 0x00000030ff087e24 */ /* 0x000fe2000f8e00ff */
[----:B------:R-:W-:Y:S06]  /*11820*/  @!P0 BRA `(.L_x_2011) ;  /* 0x0000000000548947 */ /* 0x000fec0003800000 */
[----:B------:R-:W-:Y:S01]  /*11830*/  ULDC UR7, c[0x0][0x41c] ;  /* 0x0001070000077ab9 */ /* 0x000fe20000000800 */
[----:B------:R-:W-:Y:S01]  /*11840*/  UMOV UR6, UR48 ;  /* 0x0000003000067c82 */ /* 0x000fe20008000000 */
[----:B------:R-:W-:Y:S01]  /*11850*/  UISETP.NE.AND UP0, UPT, UR7, 0x1, UPT ;  /* 0x000000010700788c */ /* 0x000fe2000bf05270 */
[----:B------:R-:W-:-:S10]  /*11860*/  ULDC.64 UR10, c[0x0][0x208] ;  /* 0x00008200000a7ab9 */ /* 0x000fd40000000a00 */
[----:B------:R-:W-:Y:S02]  /*11870*/  @UP0 ULDC.64 UR8, c[0x0][0x420] ;  /* 0x0001080000080ab9 */ /* 0x000fe40000000a00 */
[----:B------:R-:W-:-:S04]  /*11880*/  UIMAD.WIDE.U32 UR4, UR48, UR8, URZ ;  /* 0x00000008300472a5 */ /* 0x000fc8000f8e003f */
[----:B------:R-:W-:-:S03]  /*11890*/  @UP0 USHF.R.U32.HI UR6, URZ, UR9, UR5 ;  /* 0x000000093f060299 */ /* 0x000fc60008011605 */
[----:B------:R-:W-:Y:S01]  /*118a0*/  ULDC.64 UR8, c[0x0][0x408] ;  /* 0x0001020000087ab9 */ /* 0x000fe20000000a00 */
[----:B------:R-:W-:Y:S01]  /*118b0*/  USHF.R.S32.HI UR4, URZ, 0x1f, UR6 ;  /* 0x0000001f3f047899 */ /* 0x000fe20008011406 */
[----:B------:R-:W-:Y:S01]  /*118c0*/  IMAD R11, R12, UR8, RZ ;  /* 0x000000080c0b7c24 */ /* 0x000fe2000f8e02ff */
[----:B------:R-:W-:-:S03]  /*118d0*/  MOV R8, UR6 ;  /* 0x0000000600087c02 */ /* 0x000fc60008000f00 */
[C---:B------:R-:W-:Y:S02]  /*118e0*/  IMAD R11, R0.reuse, UR9, R11 ;  /* 0x00000009000b7c24 */ /* 0x040fe4000f8e020b */
[----:B------:R-:W-:Y:S02]  /*118f0*/  IMAD.U32 R9, RZ, RZ, UR4 ;  /* 0x00000004ff097e24 */ /* 0x000fe4000f8e00ff */
[----:B------:R-:W-:-:S04]  /*11900*/  IMAD.WIDE.U32 R8, R0, UR8, R8 ;  /* 0x0000000800087c25 */ /* 0x000fc8000f8e0008 */
[----:B------:R-:W-:Y:S01]  /*11910*/  IMAD.IADD R9, R11, 0x1, R9 ;  /* 0x000000010b097824 */ /* 0x000fe200078e0209 */
[----:B------:R-:W-:-:S04]  /*11920*/  LEA R2, P2, R8, R2, 0x2 ;  /* 0x0000000208027211 */ /* 0x000fc800078410ff */
[----:B------:R-:W-:-:S05]  /*11930*/  LEA.HI.X R3, R8, R3, R9, 0x2, P2 ;  /* 0x0000000308037211 */ /* 0x000fca00010f1409 */
[----:B------:R1:W5:Y:S01]  /*11940*/  LDG.E R9, desc[UR10][R2.64] ;  /* 0x0000000a02097981 */ /* 0x000362000c1e1900 */
[----:B------:R-:W-:-:S04]  /*11950*/  UIADD3 UR4, -UR6, URZ, URZ ;  /* 0x0000003f06047290 */ /* 0x000fc8000fffe13f */
[----:B------:R-:W-:-:S06]  /*11960*/  UIMAD UR4, UR7, UR4, UR48 ;  /* 0x00000004070472a4 */ /* 0x000fcc000f8e0230 */
[----:B-1----:R-:W-:-:S07]  /*11970*/  MOV R8, UR4 ;  /* 0x0000000400087c02 */ /* 0x002fce0008000f00 */
.L_x_2011:
[----:B------:R-:W1:Y:S01]  /*11980*/  S2R R2, SR_TID.X ;  /* 0x0000000000027919 */ /* 0x000e620000002100 */
[----:B------:R-:W-:Y:S02]  /*11990*/  LEA R3, R7, UR40, 0x3 ;  /* 0x0000002807037c11 */ /* 0x000fe4000f8e18ff */
[----:B-1----:R-:W-:Y:S02]  /*119a0*/  LOP3.LUT R11, R2, 0x7f, RZ, 0xc0, !PT ;  /* 0x0000007f020b7812 */ /* 0x002fe400078ec0ff */
[----:B------:R-:W-:Y:S02]  /*119b0*/  SHF.L.U32 R2, R10, 0x1f, RZ ;  /* 0x0000001f0a027819 */ /* 0x000fe400000006ff */
[----:B------:R-:W-:Y:S02]  /*119c0*/  ISETP.NE.AND P2, PT, R11, RZ, PT ;  /* 0x000000ff0b00720c */ /* 0x000fe40003f45270 */
[----:B------:R-:W1:Y:S02]  /*119d0*/  SYNCS.PHASECHK.TRANS64.TRYWAIT P3, [R3+URZ+0x38840], R2 ;  /* 0x03884002030075a7 */ /* 0x000e64000806017f */
[----:B-1----:R-:W-:Y:S09]  /*119e0*/  @!P3 BRA `(.L_x_2012) ;  /* 0x00000020005cb947 */ /* 0x002ff20003800000 */
.L_x_2057:
[----:B------:R-:W-:Y:S05]  /*119f0*/  @P2 BRA `(.L_x_2013) ;  /* 0x0000000000142947 */ /* 0x000fea0003800000 */
[----:B------:R-:W-:Y:S01]  /*11a00*/  ISETP.NE.AND P3, PT, R19, RZ, PT ;  /* 0x000000ff1300720c */ /* 0x000fe20003f65270 */
[----:B-1----:R-:W-:-:S04]  /*11a10*/  IMAD.MOV.U32 R2, RZ, RZ, 0xa000 ;  /* 0x0000a000ff027424 */ /* 0x002fc800078e00ff */
[----:B------:R2:W-:Y:S08]  /*11a20*/  SYNCS.ARRIVE.TRANS64 RZ, [R3+URZ+0x38830], R2 ;  /* 0x0388300203ff79a7 */ /* 0x0005f0000800003f */
[----:B------:R-:W-:Y:S05]  /*11a30*/  @!P3 BRA `(.L_x_2013) ;  /* 0x000000000004b947 */ /* 0x000fea0003800000 */
[----:B------:R-:W-:Y:S01]  /*11a40*/  BPT.TRAP 0x1 ;  /* 0x000000040000795c */ /* 0x000fe20000300000 */
.L_x_2013:
        /* <DEDUP_REMOVED lines=12> */
[----:B-12---:R-:W-:Y:S01]  /*11b10*/  SHF.L.U32 R3, R17, 0x1f, RZ ;  /* 0x0000001f11037819 */ /* 0x006fe200000006ff */
[----:B------:R-:W-:-:S02]  /*11b20*/  UIMAD UR14, UR14, 0xa000, UR40 ;  /* 0x0000a0000e0e78a4 */ /* 0x000fc4000f8e0228 */
[----:B------:R-:W-:Y:S02]  /*11b30*/  UIADD3 UR9, UR9, 0x38830, URZ ;  /* 0x0003883009097890 */ /* 0x000fe4000fffe03f */
[----:B------:R-:W-:Y:S01]  /*11b40*/  UIMAD UR11, UR11, 0x50, URZ ;  /* 0x000000500b0b78a4 */ /* 0x000fe2000f8e023f */
        /* <DEDUP_REMOVED lines=19> */
.L_x_2058:
[----:B------:R-:W-:Y:S05]  /*11c80*/  @P2 BRA `(.L_x_2015) ;  /* 0x0000000000182947 */ /* 0x000fea0003800000 */
[----:B------:R-:W-:Y:S01]  /*11c90*/  ISETP.NE.AND P2, PT, R19, RZ, PT ;  /* 0x000000ff1300720c */ /* 0x000fe20003f45270 */
[----:B-1----:R-:W-:Y:S01]  /*11ca0*/  IMAD.MOV.U32 R3, RZ, RZ, 0xa000 ;  /* 0x0000a000ff037424 */ /* 0x002fe200078e00ff */
[----:B------:R-:W-:-:S04]  /*11cb0*/  LEA R2, R16, UR40, 0x3 ;  /* 0x0000002810027c11 */ /* 0x000fc8000f8e18ff */
[----:B------:R2:W-:Y:S07]  /*11cc0*/  SYNCS.ARRIVE.TRANS64 RZ, [R2+URZ+0x38850], R3 ;  /* 0x0388500302ff79a7 */ /* 0x0005ee000800003f */
[----:B------:R-:W-:Y:S05]  /*11cd0*/  @!P2 BRA `(.L_x_2015) ;  /* 0x000000000004a947 */ /* 0x000fea0003800000 */
[----:B------:R-:W-:Y:S01]  /*11ce0*/  BPT.TRAP 0x1 ;  /* 0x000000040000795c */ /* 0x000fe20000300000 */
.L_x_2015:
        /* <DEDUP_REMOVED lines=10> */
[----:B------:R-:W-:Y:S01]  /*11d90*/  MOV R6, R9 ;  /* 0x0000000900067202 */ /* 0x000fe20000000f00 */
[----:B------:R-:W-:-:S02]  /*11da0*/  IMAD.MOV.U32 R5, RZ, RZ, R8 ;  /* 0x000000ffff057224 */ /* 0x000fc400078e0008 */
[----:B------:R-:W-:Y:S02]  /*11db0*/  UIMAD UR16, UR9, 0xa000, UR40 ;  /* 0x0000a000091078a4 */ /* 0x000fe4000f8e0228 */
[----:B------:R-:W-:Y:S02]  /*11dc0*/  ULEA UR9, UR9, UR40, 0x3 ;  /* 0x0000002809097291 */ /* 0x000fe4000f8e183f */
[----:B------:R-:W-:Y:S02]  /*11dd0*/  UIMAD UR11, UR11, 0x50, URZ ;  /* 0x000000500b0b78a4 */ /* 0x000fe4000f8e023f */
[----:B------:R-:W-:Y:S02]  /*11de0*/  UIADD3 UR8, UR16, 0x400, URZ ;  /* 0x0000040010087890 */ /* 0x000fe4000fffe03f */
[----:B------:R-:W-:Y:S02]  /*11df0*/  UIADD3 UR9, UR9, 0x38850, URZ ;  /* 0x0003885009097890 */ /* 0x000fe4000fffe03f */
[----:B------:R-:W-:-:S02]  /*11e00*/  UIADD3 UR14, UR16, 0x2c00, URZ ;  /* 0x00002c00100e7890 */ /* 0x000fc4000fffe03f */
        /* <DEDUP_REMOVED lines=15> */
.L_x_2010:
[----:B------:R-:W-:Y:S05]  /*11f00*/  BSYNC B0 ;  /* 0x0000000000007941 */ /* 0x000fea0003800000 */
.L_x_2009:
[----:B------:R-:W-:Y:S01]  /*11f10*/  UIADD3 UR4, UR41, -0x3, URZ ;  /* 0xfffffffd29047890 */ /* 0x000fe2000fffe03f */
[----:B------:R-:W-:Y:S01]  /*11f20*/  IMAD.MOV.U32 R16, RZ, RZ, R7 ;  /* 0x000000ffff107224 */ /* 0x000fe200078e0007 */
[----:B------:R-:W-:-:S04]  /*11f30*/  MOV R17, R10 ;  /* 0x0000000a00117202 */ /* 0x000fc80000000f00 */
[----:B------:R-:W-:-:S07]  /*11f40*/  IMAD.U32 R7, RZ, RZ, UR4 ;  /* 0x00000004ff077e24 */ /* 0x000fce000f8e00ff */
.L_x_2008:
[----:B------:R-:W-:Y:S01]  /*11f50*/  ISETP.NE.AND P2, PT, RZ, UR48, PT ;  /* 0x00000030ff007c0c */ /* 0x000fe2000bf45270 */
[----:B------:R-:W-:-:S12]  /*11f60*/  BSSY B0, `(.L_x_2007) ;  /* 0x00000ed000007945 */ /* 0x000fd80003800000 */
[----:B------:R-:W-:Y:S05]  /*11f70*/  @!P2 BRA `(.L_x_2016) ;  /* 0x0000000c00aca947 */ /* 0x000fea0003800000 */
[----:B------:R-:W-:-:S07]  /*11f80*/  IMAD.MOV.U32 R8, RZ, RZ, R6 ;  /* 0x000000ffff087224 */ /* 0x000fce00078e0006 */
.L_x_2031:
[----:B------:R-:W-:Y:S01]  /*11f90*/  IADD3 R10, R16, 0x1, RZ ;  /* 0x00000001100a7810 */ /* 0x000fe20007ffe0ff */
[----:B------:R-:W-:Y:S05]  /*11fa0*/  YIELD ;  /* 0x0000000000007946 */ /* 0x000fea0003800000 */
[----:B------:R-:W-:Y:S01]  /*11fb0*/  ISETP.NE.AND P2, PT, R10, 0x2, PT ;  /* 0x000000020a00780c */ /* 0x000fe20003f45270 */
[----:B------:R-:W-:Y:S03]  /*11fc0*/  BSSY B1, `(.L_x_2017) ;  /* 0x0000070000017945 */ /* 0x000fe60003800000 */
[----:B-12---:R-:W-:-:S02]  /*11fd0*/  SEL R2, RZ, 0x1, P2 ;  /* 0x00000001ff027807 */ /* 0x006fc40001000000 */
        /* <DEDUP_REMOVED lines=23> */
.L_x_2019:
[----:B------:R-:W1:Y:S01]  /*12150*/  S2R R2, SR_TID.X ;  /* 0x0000000000027919 */ /* 0x000e620000002100 */
[----:B------:R-:W-:Y:S02]  /*12160*/  LEA R3, R10, UR40, 0x3 ;  /* 0x000000280a037c11 */ /* 0x000fe4000f8e18ff */
[----:B-1----:R-:W-:Y:S02]  /*12170*/  LOP3.LUT R9, R2, 0x7f, RZ, 0xc0, !PT ;  /* 0x0000007f02097812 */ /* 0x002fe400078ec0ff */
[----:B------:R-:W-:Y:S02]  /*12180*/  SHF.L.U32 R2, R11, 0x1f, RZ ;  /* 0x0000001f0b027819 */ /* 0x000fe400000006ff */
[----:B------:R-:W-:Y:S02]  /*12190*/  ISETP.NE.AND P2, PT, R9, RZ, PT ;  /* 0x000000ff0900720c */ /* 0x000fe40003f45270 */
[----:B------:R-:W1:Y:S02]  /*121a0*/  SYNCS.PHASECHK.TRANS64.TRYWAIT P3, [R3+URZ+0x38840], R2 ;  /* 0x03884002030075a7 */ /* 0x000e64000806017f */
[----:B-1----:R-:W-:Y:S09]  /*121b0*/  @!P3 BRA `(.L_x_2020) ;  /* 0x000000180090b947 */ /* 0x002ff20003800000 */
.L_x_2059:
[----:B------:R-:W-:Y:S05]  /*121c0*/  @P2 BRA `(.L_x_2021) ;  /* 0x0000000000142947 */ /* 0x000fea0003800000 */
[----:B------:R-:W-:Y:S01]  /*121d0*/  ISETP.NE.AND P3, PT, R19, RZ, PT ;  /* 0x000000ff1300720c */ /* 0x000fe20003f65270 */
[----:B-1----:R-:W-:-:S04]  /*121e0*/  IMAD.MOV.U32 R2, RZ, RZ, 0xa000 ;  /* 0x0000a000ff027424 */ /* 0x002fc800078e00ff */
[----:B------:R2:W-:Y:S08]  /*121f0*/  SYNCS.ARRIVE.TRANS64 RZ, [R3+URZ+0x38830], R2 ;  /* 0x0388300203ff79a7 */ /* 0x0005f0000800003f */
[----:B------:R-:W-:Y:S05]  /*12200*/  @!P3 BRA `(.L_x_2021) ;  /* 0x000000000004b947 */ /* 0x000fea0003800000 */
[----:B------:R-:W-:Y:S01]  /*12210*/  BPT.TRAP 0x1 ;  /* 0x000000040000795c */ /* 0x000fe20000300000 */
.L_x_2021:
        /* <DEDUP_REMOVED lines=13> */
[----:B------:R-:W-:-:S02]  /*122f0*/  UIMAD UR14, UR14, 0xa000, UR40 ;  /* 0x0000a0000e0e78a4 */ /* 0x000fc4000f8e0228 */
[----:B------:R-:W-:Y:S02]  /*12300*/  UIADD3 UR9, UR9, 0x38830, URZ ;  /* 0x0003883009097890 */ /* 0x000fe4000fffe03f */
[----:B------:R-:W-:Y:S01]  /*12310*/  UIMAD UR11, UR11, 0x50, URZ ;  /* 0x000000500b0b78a4 */ /* 0x000fe2000f8e023f */
[----:B-12---:R-:W-:Y:S01]  /*12320*/  LEA R2, R16, UR19, 0x3 ;  /* 0x0000001310027c11 */ /* 0x006fe2000f8e18ff */
        /* <DEDUP_REMOVED lines=18> */
.L_x_2060:
[----:B------:R-:W-:Y:S05]  /*12450*/  @P2 BRA `(.L_x_2023) ;  /* 0x0000000000142947 */ /* 0x000fea0003800000 */
[----:B------:R-:W-:Y:S02]  /*12460*/  ISETP.NE.AND P2, PT, R19, RZ, PT ;  /* 0x000000ff1300720c */ /* 0x000fe40003f45270 */
[----:B------:R-:W-:-:S04]  /*12470*/  MOV R3, 0xa000 ;  /* 0x0000a00000037802 */ /* 0x000fc80000000f00 */
[----:B------:R2:W-:Y:S07]  /*12480*/  SYNCS.ARRIVE.TRANS64 RZ, [R2+URZ+0x50], R3 ;  /* 0x0000500302ff79a7 */ /* 0x0005ee000800003f */
[----:B------:R-:W-:Y:S05]  /*12490*/  @!P2 BRA `(.L_x_2023) ;  /* 0x000000000004a947 */ /* 0x000fea0003800000 */
[----:B------:R-:W-:Y:S01]  /*124a0*/  BPT.TRAP 0x1 ;  /* 0x000000040000795c */ /* 0x000fe20000300000 */
.L_x_2023:
        /* <DEDUP_REMOVED lines=12> */
[----:B------:R-:W-:Y:S01]  /*12570*/  UIMAD UR14, UR14, 0xa000, UR40 ;  /* 0x0000a0000e0e78a4 */ /* 0x000fe2000f8e0228 */
[----:B------:R-:W-:Y:S01]  /*12580*/  IMAD.MOV.U32 R6, RZ, RZ, R8 ;  /* 0x000000ffff067224 */ /* 0x000fe200078e0008 */
[----:B------:R-:W-:Y:S02]  /*12590*/  UIMAD UR11, UR11, 0x50, URZ ;  /* 0x000000500b0b78a4 */ /* 0x000fe4000f8e023f */
[----:B------:R-:W-:Y:S02]  /*125a0*/  UIADD3 UR9, UR9, 0x50, URZ ;  /* 0x0000005009097890 */ /* 0x000fe4000fffe03f */
[----:B------:R-:W-:Y:S02]  /*125b0*/  UIADD3 UR8, UR14, 0x400, URZ ;  /* 0x000004000e087890 */ /* 0x000fe4000fffe03f */
[----:B------:R-:W-:Y:S02]  /*125c0*/  UIADD3 UR15, UR14, 0x2c00, URZ ;  /* 0x00002c000e0f7890 */ /* 0x000fe4000fffe03f */
[----:B------:R-:W-:-:S02]  /*125d0*/  UIADD3 UR16, UR14, 0x5400, URZ ;  /* 0x000054000e107890 */ /* 0x000fc4000fffe03f */
        /* <DEDUP_REMOVED lines=14> */
.L_x_2018:
[----:B------:R-:W-:Y:S05]  /*126c0*/  BSYNC B1 ;  /* 0x0000000000017941 */ /* 0x000fea0003800000 */
.L_x_2017:
[----:B------:R-:W-:Y:S01]  /*126d0*/  IADD3 R16, R10, 0x1, RZ ;  /* 0x000000010a107810 */ /* 0x000fe20007ffe0ff */
[----:B------:R-:W-:Y:S03]  /*126e0*/  BSSY B1, `(.L_x_2024) ;  /* 0x0000071000017945 */ /* 0x000fe60003800000 */
[----:B------:R-:W-:-:S04]  /*126f0*/  ISETP.NE.AND P2, PT, R16, 0x2, PT ;  /* 0x000000021000780c */ /* 0x000fc80003f45270 */
[----:B-12---:R-:W-:Y:S02]  /*12700*/  SEL R2, RZ, 0x1, P2 ;  /* 0x00000001ff027807 */ /* 0x006fe40001000000 */
[----:B------:R-:W-:Y:S02]  /*12710*/  SEL R16, R16, RZ, P2 ;  /* 0x000000ff10107207 */ /* 0x000fe40001000000 */
[----:B------:R-:W-:Y:S01]  /*12720*/  LOP3.LUT R17, R11, R2, RZ, 0x3c, !PT ;  /* 0x000000020b117212 */ /* 0x000fe200078e3cff */
[----:B------:R-:W-:Y:S06]  /*12730*/  @!P6 BRA `(.L_x_2025) ;  /* 0x0000000400ace947 */ /* 0x000fec0003800000 */
[----:B------:R-:W-:Y:S01]  /*12740*/  VIADD R13, R7, 0xffffffff ;  /* 0xffffffff070d7836 */ /* 0x000fe20000000000 */
        /* <DEDUP_REMOVED lines=19> */
.L_x_2026:
[----:B------:R-:W1:Y:S01]  /*12880*/  S2R R2, SR_TID.X ;  /* 0x0000000000027919 */ /* 0x000e620000002100 */
[----:B------:R-:W-:Y:S02]  /*12890*/  SHF.L.U32 R3, R17, 0x1f, RZ ;  /* 0x0000001f11037819 */ /* 0x000fe400000006ff */
[----:B-1----:R-:W-:Y:S02]  /*128a0*/  LOP3.LUT R9, R2, 0x7f, RZ, 0xc0, !PT ;  /* 0x0000007f02097812 */ /* 0x002fe400078ec0ff */
[----:B------:R-:W-:Y:S02]  /*128b0*/  LEA R2, R16, UR40, 0x3 ;  /* 0x0000002810027c11 */ /* 0x000fe4000f8e18ff */
[----:B------:R-:W-:Y:S02]  /*128c0*/  ISETP.NE.AND P2, PT, R9, RZ, PT ;  /* 0x000000ff0900720c */ /* 0x000fe40003f45270 */
[----:B------:R-:W1:Y:S02]  /*128d0*/  SYNCS.PHASECHK.TRANS64.TRYWAIT P3, [R2+URZ+0x38840], R3 ;  /* 0x03884003020075a7 */ /* 0x000e64000806017f */
[----:B-1----:R-:W-:Y:S09]  /*128e0*/  @!P3 BRA `(.L_x_2027) ;  /* 0x0000001000ecb947 */ /* 0x002ff20003800000 */
.L_x_2061:
[----:B------:R-:W-:Y:S05]  /*128f0*/  @P2 BRA `(.L_x_2028) ;  /* 0x0000000000142947 */ /* 0x000fea0003800000 */
[----:B------:R-:W-:Y:S01]  /*12900*/  ISETP.NE.AND P3, PT, R19, RZ, PT ;  /* 0x000000ff1300720c */ /* 0x000fe20003f65270 */
[----:B-1----:R-:W-:-:S04]  /*12910*/  IMAD.MOV.U32 R3, RZ, RZ, 0xa000 ;  /* 0x0000a000ff037424 */ /* 0x002fc800078e00ff */
[----:B------:R2:W-:Y:S08]  /*12920*/  SYNCS.ARRIVE.TRANS64 RZ, [R2+URZ+0x38830], R3 ;  /* 0x0388300302ff79a7 */ /* 0x0005f0000800003f */
[----:B------:R-:W-:Y:S05]  /*12930*/  @!P3 BRA `(.L_x_2028) ;  /* 0x000000000004b947 */ /* 0x000fea0003800000 */
[----:B------:R-:W-:Y:S01]  /*12940*/  BPT.TRAP 0x1 ;  /* 0x000000040000795c */ /* 0x000fe20000300000 */
.L_x_2028:
        /* <DEDUP_REMOVED lines=13> */
[----:B------:R-:W-:Y:S01]  /*12a20*/  UIMAD UR14, UR9, 0xa000, UR40 ;  /* 0x0000a000090e78a4 */ /* 0x000fe2000f8e0228 */
[----:B-12---:R-:W-:Y:S01]  /*12a30*/  LEA R2, R10, UR19, 0x3 ;  /* 0x000000130a027c11 */ /* 0x006fe2000f8e18ff */
[----:B------:R-:W-:-:S02]  /*12a40*/  ULEA UR9, UR9, UR19, 0x3 ;  /* 0x0000001309097291 */ /* 0x000fc4000f8e183f */
[----:B------:R-:W-:Y:S02]  /*12a50*/  UIMAD UR11, UR11, 0x50, URZ ;  /* 0x000000500b0b78a4 */ /* 0x000fe4000f8e023f */
        /* <DEDUP_REMOVED lines=18> */
.L_x_2062:
[----:B------:R-:W-:Y:S05]  /*12b80*/  @P2 BRA `(.L_x_2030) ;  /* 0x0000000000142947 */ /* 0x000fea0003800000 */
[----:B------:R-:W-:Y:S02]  /*12b90*/  ISETP.NE.AND P2, PT, R19, RZ, PT ;  /* 0x000000ff1300720c */ /* 0x000fe40003f45270 */
[----:B------:R-:W-:-:S04]  /*12ba0*/  MOV R3, 0xa000 ;  /* 0x0000a00000037802 */ /* 0x000fc80000000f00 */
[----:B------:R2:W-:Y:S07]  /*12bb0*/  SYNCS.ARRIVE.TRANS64 RZ, [R2+URZ+0x50], R3 ;  /* 0x0000500302ff79a7 */ /* 0x0005ee000800003f */
[----:B------:R-:W-:Y:S05]  /*12bc0*/  @!P2 BRA `(.L_x_2030) ;  /* 0x000000000004a947 */ /* 0x000fea0003800000 */
[----:B------:R-:W-:Y:S01]  /*12bd0*/  BPT.TRAP 0x1 ;  /* 0x000000040000795c */ /* 0x000fe20000300000 */
.L_x_2030:
        /* <DEDUP_REMOVED lines=33> */
.L_x_2025:
[----:B------:R-:W-:Y:S05]  /*12df0*/  BSYNC B1 ;  /* 0x0000000000017941 */ /* 0x000fea0003800000 */
.L_x_2024:
[C---:B------:R-:W-:Y:S02]  /*12e00*/  ISETP.GT.AND P2, PT, R7.reuse, 0x1, PT ;  /* 0x000000010700780c */ /* 0x040fe40003f44270 */
[----:B------:R-:W-:-:S11]  /*12e10*/  IADD3 R7, R7, -0x2, RZ ;  /* 0xfffffffe07077810 */ /* 0x000fd60007ffe0ff */
[----:B------:R-:W-:Y:S05]  /*12e20*/  @P2 BRA `(.L_x_2031) ;  /* 0xfffffff000582947 */ /* 0x000fea000383ffff */
.L_x_2016:
[----:B------:R-:W-:Y:S05]  /*12e30*/  BSYNC B0 ;  /* 0x0000000000007941 */ /* 0x000fea0003800000 */
.L_x_2007:
[----:B------:R-:W-:Y:S04]  /*12e40*/  BSSY B0, `(.L_x_2032) ;  /* 0x000000f000007945 */ /* 0x000fe80003800000 */
[----:B------:R-:W-:Y:S05]  /*12e50*/  @P1 BRA `(.L_x_2033) ;  /* 0x0000000000341947 */ /* 0x000fea0003800000 */
[----:B-1----:R-:W1:Y:S01]  /*12e60*/  S2R R7, SR_LANEID ;  /* 0x0000000000077919 */ /* 0x002e620000000000 */
[----:B------:R-:W-:Y:S01]  /*12e70*/  VOTEU.ANY UR4, UPT, PT ;  /* 0x0000000000047886 */ /* 0x000fe200038e0100 */
[----:B--2---:R-:W2:Y:S01]  /*12e80*/  LDC.64 R2, c[0x0][0xdf0] ;  /* 0x00037c00ff027b82 */ /* 0x004ea20000000a00 */
        /* <DEDUP_REMOVED lines=10> */
.L_x_2033:
[----:B------:R-:W-:Y:S05]  /*12f30*/  BSYNC B0 ;  /* 0x0000000000007941 */ /* 0x000fea0003800000 */
.L_x_2032:
[----:B------:R-:W-:Y:S04]  /*12f40*/  BSSY B0, `(.L_x_2034) ;  /* 0x000002e000007945 */ /* 0x000fe80003800000 */
[----:B------:R-:W-:Y:S05]  /*12f50*/  @!P6 BRA `(.L_x_2035) ;  /* 0x0000000000b0e947 */ /* 0x000fea0003800000 */
[----:B------:R-:W3:Y:S01]  /*12f60*/  S2R R0, SR_TID.X ;  /* 0x0000000000007919 */ /* 0x000ee20000002100 */
[----:B-12---:R-:W-:Y:S02]  /*12f70*/  LEA R3, R16, UR40, 0x3 ;  /* 0x0000002810037c11 */ /* 0x006fe4000f8e18ff */
[----:B---3--:R-:W-:Y:S02]  /*12f80*/  LOP3.LUT R2, R0, 0x7f, RZ, 0xc0, !PT ;  /* 0x0000007f00027812 */ /* 0x008fe400078ec0ff */
[----:B------:R-:W-:Y:S02]  /*12f90*/  SHF.L.U32 R0, R17, 0x1f, RZ ;  /* 0x0000001f11007819 */ /* 0x000fe400000006ff */
[----:B------:R-:W-:Y:S02]  /*12fa0*/  ISETP.NE.AND P1, PT, R2, RZ, PT ;  /* 0x000000ff0200720c */ /* 0x000fe40003f25270 */
[----:B------:R-:W1:Y:S02]  /*12fb0*/  SYNCS.PHASECHK.TRANS64.TRYWAIT P0, [R3+URZ+0x38860], R0 ;  /* 0x03886000030075a7 */ /* 0x000e64000800017f */
[----:B-1----:R-:W-:Y:S09]  /*12fc0*/  @!P0 BRA `(.L_x_2036) ;  /* 0x0000000c005c8947 */ /* 0x002ff20003800000 */
.L_x_2063:
[----:B------:R-:W-:Y:S05]  /*12fd0*/  @P1 BRA `(.L_x_2037) ;  /* 0x0000000000141947 */ /* 0x000fea0003800000 */
[----:B------:R-:W-:Y:S01]  /*12fe0*/  ISETP.NE.AND P0, PT, R19, RZ, PT ;  /* 0x000000ff1300720c */ /* 0x000fe20003f05270 */
[----:B-1----:R-:W-:-:S04]  /*12ff0*/  IMAD.MOV.U32 R0, RZ, RZ, 0xa000 ;  /* 0x0000a000ff007424 */ /* 0x002fc800078e00ff */
[----:B------:R2:W-:Y:S08]  /*13000*/  SYNCS.ARRIVE.TRANS64 RZ, [R3+URZ+0x38850], R0 ;  /* 0x0388500003ff79a7 */ /* 0x0005f0000800003f */
[----:B------:R-:W-:Y:S05]  /*13010*/  @!P0 BRA `(.L_x_2037) ;  /* 0x0000000000048947 */ /* 0x000fea0003800000 */
[----:B------:R-:W-:Y:S01]  /*13020*/  BPT.TRAP 0x1 ;  /* 0x000000040000795c */ /* 0x000fe20000300000 */
.L_x_2037:
        /* <DEDUP_REMOVED lines=11> */
[----:B------:R-:W-:Y:S02]  /*130e0*/  UIMAD UR14, UR14, 0xa000, UR40 ;  /* 0x0000a0000e0e78a4 */ /* 0x000fe4000f8e0228 */
        /* <DEDUP_REMOVED lines=19> */
.L_x_2035:
[----:B------:R-:W-:Y:S05]  /*13220*/  BSYNC B0 ;  /* 0x0000000000007941 */ /* 0x000fea0003800000 */
.L_x_2034:
[----:B------:R-:W-:Y:S01]  /*13230*/  VIADD R16, R16, 0x1 ;  /* 0x0000000110107836 */ /* 0x000fe20000000000 */
[----:B------:R-:W-:-:S04]  /*13240*/  MOV R13, R18 ;  /* 0x00000012000d7202 */ /* 0x000fc80000000f00 */
[----:B------:R-:W-:-:S04]  /*13250*/  ISETP.NE.AND P0, PT, R16, 0x2, PT ;  /* 0x000000021000780c */ /* 0x000fc80003f05270 */
[----:B-12---:R-:W-:Y:S02]  /*13260*/  SEL R0, RZ, 0x1, P0 ;  /* 0x00000001ff007807 */ /* 0x006fe40000000000 */
[----:B------:R-:W-:Y:S02]  /*13270*/  SEL R16, R16, RZ, P0 ;  /* 0x000000ff10107207 */ /* 0x000fe40000000000 */
[----:B------:R-:W-:-:S07]  /*13280*/  LOP3.LUT R17, R17, R0, RZ, 0x3c, !PT ;  /* 0x0000000011117212 */ /* 0x000fce00078e3cff */
.L_x_1996:
[----:B------:R-:W-:Y:S05]  /*13290*/  BSYNC B6 ;  /* 0x0000000000067941 */ /* 0x000fea0003800000 */
.L_x_1994:
[----:B------:R-:W-:-:S03]  /*132a0*/  UMOV UR4, 0xffffffff ;  /* 0xffffffff00047882 */ /* 0x000fc60000000000 */
[----:B------:R-:W-:Y:S05]  /*132b0*/  BRA.DIV UR4, `(.L_x_2038) ;  /* 0x0000000a04b47947 */ /* 0x000fea000b800000 */
[----:B------:R1:W2:Y:S02]  /*132c0*/  SHFL.IDX PT, R14, R13, RZ, 0x1f ;  /* 0x00001fff0d0e7589 */ /* 0x0002a400000e0000 */
.L_x_2066:
[----:B------:R-:W-:Y:S01]  /*132d0*/  ISETP.NE.AND P0, PT, R19, RZ, PT ;  /* 0x000000ff1300720c */ /* 0x000fe20003f05270 */
[----:B------:R-:W-:Y:S05]  /*132e0*/  WARPSYNC.ALL ;  /* 0x0000000000007948 */ /* 0x000fea0003800000 */
[----:B------:R-:W-:Y:S01]  /*132f0*/  BAR.SYNC.DEFER_BLOCKING 0x4, 0x120 ;  /* 0x0104800000007b1d */ /* 0x000fe20000010000 */
[----:B--2---:R-:W-:-:S05]  /*13300*/  IMAD.MOV.U32 R18, RZ, RZ, R14 ;  /* 0x000000ffff127224 */ /* 0x004fca00078e000e */
[----:B------:R-:W-:Y:S01]  /*13310*/  ULDC UR4, c[0x0][0xda8] ;  /* 0x00036a0000047ab9 */ /* 0x000fe20000000800 */
[----:B------:R-:W-:Y:S01]  /*13320*/  @!P0 MOV R0, 0x400 ;  /* 0x0000040000008802 */ /* 0x000fe20000000f00 */
[----:B------:R-:W2:Y:S03]  /*13330*/  @!P0 S2R R3, SR_CgaCtaId ;  /* 0x0000000000038919 */ /* 0x000ea60000008800 */
[----:B--2---:R-:W-:-:S05]  /*13340*/  @!P0 LEA R0, R3, R0, 0x18 ;  /* 0x0000000003008211 */ /* 0x004fca00078ec0ff */
[----:B------:R2:W-:Y:S01]  /*13350*/  @!P0 STS [R0+0x388d0], R13 ;  /* 0x0388d00d00008388 */ /* 0x0005e20000000800 */
[----:B------:R-:W-:Y:S06]  /*13360*/  BAR.ARV 0x5, 0x120 ;  /* 0x0144800000007b1d */ /* 0x000fec0000002000 */
[----:B------:R-:W-:-:S13]  /*13370*/  ISETP.GE.AND P0, PT, R18, UR4, PT ;  /* 0x0000000412007c0c */ /* 0x000fda000bf06270 */
[----:B--2---:R-:W-:Y:S05]  /*13380*/  @!P0 BRA `(.L_x_2039) ;  /* 0xffffffd000208947 */ /* 0x004fea000383ffff */
.L_x_1991:
        /* <DEDUP_REMOVED lines=11> */
.L_x_2067:
        /* <DEDUP_REMOVED lines=12> */
[----:B------:R-:W-:-:S04]  /*13500*/  MOV R0, UR4 ;  /* 0x0000000400007c02 */ /* 0x000fc80008000f00 */
[----:B------:R-:W-:-:S13]  /*13510*/  ISETP.NE.AND P2, PT, R0, 0x3, PT ;  /* 0x000000030000780c */ /* 0x000fda0003f45270 */
[----:B------:R-:W-:Y:S05]  /*13520*/  @!P2 BRA `(.L_x_2043) ;  /* 0x000000000004a947 */ /* 0x000fea0003800000 */
[----:B------:R-:W-:Y:S01]  /*13530*/  BPT.TRAP 0x1 ;  /* 0x000000040000795c */ /* 0x000fe20000300000 */
.L_x_2043:
[----:B------:R-:W-:Y:S01]  /*13540*/  VIADD R3, R7, 0x38840 ;  /* 0x0003884007037836 */ /* 0x000fe20000000000 */
[----:B------:R-:W-:Y:S02]  /*13550*/  SHF.L.U32 R4, R17, 0x1f, RZ ;  /* 0x0000001f11047819 */ /* 0x000fe400000006ff */
[C---:B------:R-:W-:Y:S01]  /*13560*/  IADD3 R0, R16.reuse, 0x1, RZ ;  /* 0x0000000110007810 */ /* 0x040fe20007ffe0ff */
[----:B------:R-:W-:-:S03]  /*13570*/  IMAD R5, R16, 0x8, R3 ;  /* 0x0000000810057824 */ /* 0x000fc600078e0203 */
[----:B------:R-:W-:Y:S01]  /*13580*/  ISETP.NE.AND P1, PT, R0, 0x2, PT ;  /* 0x000000020000780c */ /* 0x000fe20003f25270 */
[----:B------:R-:W2:Y:S03]  /*13590*/  SYNCS.PHASECHK.TRANS64.TRYWAIT P0, [R5+URZ], R4 ;  /* 0x00000004050075a7 */ /* 0x000ea6000800017f */
[----:B------:R-:W-:-:S04]  /*135a0*/  SEL R2, RZ, 0x1, P1 ;  /* 0x00000001ff027807 */ /* 0x000fc80000800000 */
[----:B------:R-:W-:Y:S02]  /*135b0*/  LOP3.LUT R17, R17, R2, RZ, 0x3c, !PT ;  /* 0x0000000211117212 */ /* 0x000fe400078e3cff */
[----:B------:R-:W-:Y:S02]  /*135c0*/  SEL R2, R0, RZ, P1 ;  /* 0x000000ff00027207 */ /* 0x000fe40000800000 */
[----:B------:R-:W-:-:S03]  /*135d0*/  SHF.L.U32 R0, R17, 0x1f, RZ ;  /* 0x0000001f11007819 */ /* 0x000fc600000006ff */
[----:B------:R-:W-:Y:S01]  /*135e0*/  IMAD R3, R2, 0x8, R3 ;  /* 0x0000000802037824 */ /* 0x000fe200078e0203 */
[----:B--2---:R-:W-:Y:S06]  /*135f0*/  @!P0 BRA `(.L_x_2044) ;  /* 0x00000008001c8947 */ /* 0x004fec0003800000 */
.L_x_2068:
[----:B------:R-:W3:Y:S02]  /*13600*/  SYNCS.PHASECHK.TRANS64.TRYWAIT P0, [R3+URZ], R0 ;  /* 0x00000000030075a7 */ /* 0x000ee4000800017f */
[----:B---3--:R-:W-:Y:S05]  /*13610*/  @!P0 BRA `(.L_x_2045) ;  /* 0x0000000800288947 */ /* 0x008fea0003800000 */
.L_x_2069:
[----:B------:R-:W-:Y:S05]  /*13620*/  @!P2 BRA `(.L_x_2046) ;  /* 0x000000000004a947 */ /* 0x000fea0003800000 */
[----:B------:R-:W-:Y:S01]  /*13630*/  BPT.TRAP 0x1 ;  /* 0x000000040000795c */ /* 0x000fe20000300000 */
.L_x_2046:
[----:B---3--:R-:W-:-:S05]  /*13640*/  VIADD R3, R7, 0x38860 ;  /* 0x0003886007037836 */ /* 0x008fca0000000000 */
[----:B--2---:R-:W-:-:S04]  /*13650*/  LEA R5, R16, R3, 0x3 ;  /* 0x0000000310057211 */ /* 0x004fc800078e18ff */
[----:B------:R-:W2:Y:S02]  /*13660*/  SYNCS.PHASECHK.TRANS64.TRYWAIT P0, [R5+URZ], R4 ;  /* 0x00000004050075a7 */ /* 0x000ea4000800017f */
[----:B--2---:R-:W-:Y:S05]  /*13670*/  @!P0 BRA `(.L_x_2047) ;  /* 0x0000000800248947 */ /* 0x004fea0003800000 */
.L_x_2070:
[----:B------:R-:W-:-:S07]  /*13680*/  IMAD R3, R2, 0x8, R3 ;  /* 0x0000000802037824 */ /* 0x000fce00078e0203 */
.L_x_2048:
[----:B---3--:R3:W4:Y:S02]  /*13690*/  SYNCS.PHASECHK.TRANS64.TRYWAIT P0, [R3+URZ], R0 ;  /* 0x00000000030075a7 */ /* 0x008724000800017f */
[----:B----4-:R-:W-:Y:S05]  /*136a0*/  @!P0 NANOSLEEP.SYNCS 0x989680 ;  /* 0x009896800000895d */ /* 0x010fea0003900000 */
[----:B------:R-:W4:Y:S02]  /*136b0*/  @!P0 SYNCS.PHASECHK.TRANS64 P0, [R3+URZ], R0 ;  /* 0x00000000030085a7 */ /* 0x000f24000800007f */
[----:B----4-:R-:W-:Y:S05]  /*136c0*/  @!P0 BRA `(.L_x_2048) ;  /* 0xfffffffc00f08947 */ /* 0x010fea000383ffff */
.L_x_2042:
[----:B------:R-:W-:Y:S05]  /*136d0*/  BSYNC B0 ;  /* 0x0000000000007941 */ /* 0x000fea0003800000 */
.L_x_2041:
[----:B------:R-:W-:Y:S05]  /*136e0*/  EXIT ;  /* 0x000000000000794d */ /* 0x000fea0003800000 */
.L_x_1948:
[----:B-1----:R-:W-:-:S04]  /*136f0*/  IMAD.U32 R3, RZ, RZ, UR60 ;  /* 0x0000003cff037e24 */ /* 0x002fc8000f8e00ff */
[----:B------:R1:W2:Y:S03]  /*13700*/  SYNCS.PHASECHK.TRANS64.TRYWAIT P1, [R3+URZ+0x38800], R0 ;  /* 0x03880000030075a7 */ /* 0x0002a6000802017f */
[----:B--2---:R-:W-:Y:S05]  /*13710*/  @!P1 NANOSLEEP.SYNCS 0x989680 ;  /* 0x009896800000995d */ /* 0x004fea0003900000 */
[----:B------:R-:W2:Y:S02]  /*13720*/  @!P1 SYNCS.PHASECHK.TRANS64 P1, [R3+URZ+0x38800], R0 ;  /* 0x03880000030095a7 */ /* 0x000ea4000802007f */
[----:B--2---:R-:W-:Y:S05]  /*13730*/  @!P1 BRA `(.L_x_1948) ;  /* 0xfffffffc00ec9947 */ /* 0x004fea000383ffff */
[----:B------:R-:W-:Y:S05]  /*13740*/  BRA `(.L_x_2049) ;  /* 0xfffffee000607947 */ /* 0x000fea000383ffff */
.L_x_1952:
[----:B--2---:R2:W3:Y:S02]  /*13750*/  SYNCS.PHASECHK.TRANS64.TRYWAIT P2, [R0+URZ+0x38830], R3 ;  /* 0x03883003000075a7 */ /* 0x0044e4000804017f */
[----:B---3--:R-:W-:Y:S05]  /*13760*/  @!P2 NANOSLEEP.SYNCS 0x989680 ;  /* 0x009896800000a95d */ /* 0x008fea0003900000 */
[----:B------:R-:W3:Y:S02]  /*13770*/  @!P2 SYNCS.PHASECHK.TRANS64 P2, [R0+URZ+0x38830], R3 ;  /* 0x038830030000a5a7 */ /* 0x000ee4000804007f */
[----:B---3--:R-:W-:Y:S05]  /*13780*/  @!P2 BRA `(.L_x_1952) ;  /* 0xfffffffc00f0a947 */ /* 0x008fea000383ffff */
[----:B------:R-:W-:Y:S05]  /*13790*/  BRA `(.L_x_1951) ;  /* 0xfffffee0008c7947 */ /* 0x000fea000383ffff */
.L_x_1957:
[----:B--2---:R-:W-:-:S04]  /*137a0*/  MOV R4, UR47 ;  /* 0x0000002f00047c02 */ /* 0x004fc80008000f00 */
[----:B------:R2:W3:Y:S03]  /*137b0*/  SYNCS.PHASECHK.TRANS64.TRYWAIT P2, [R4+URZ+0x38830], R3 ;  /* 0x03883003040075a7 */ /* 0x0004e6000804017f */
[----:B---3--:R-:W-:Y:S05]  /*137c0*/  @!P2 NANOSLEEP.SYNCS 0x989680 ;  /* 0x009896800000a95d */ /* 0x008fea0003900000 */
[----:B------:R-:W3:Y:S02]  /*137d0*/  @!P2 SYNCS.PHASECHK.TRANS64 P2, [R4+URZ+0x38830], R3 ;  /* 0x038830030400a5a7 */ /* 0x000ee4000804007f */
[----:B---3--:R-:W-:Y:S05]  /*137e0*/  @!P2 BRA `(.L_x_1957) ;  /* 0xfffffffc00eca947 */ /* 0x008fea000383ffff */
[----:B------:R-:W-:Y:S05]  /*137f0*/  BRA `(.L_x_1956) ;  /* 0xffffff2000ec7947 */ /* 0x000fea000383ffff */
.L_x_1961:
[----:B-12---:R-:W-:-:S04]  /*13800*/  IMAD.U32 R3, RZ, RZ, UR5 ;  /* 0x00000005ff037e24 */ /* 0x006fc8000f8e00ff */
[----:B------:R1:W2:Y:S03]  /*13810*/  SYNCS.PHASECHK.TRANS64.TRYWAIT P2, [R3+URZ+0x38850], R0 ;  /* 0x03885000030075a7 */ /* 0x0002a6000804017f */
[----:B--2---:R-:W-:Y:S05]  /*13820*/  @!P2 NANOSLEEP.SYNCS 0x989680 ;  /* 0x009896800000a95d */ /* 0x004fea0003900000 */
[----:B------:R-:W2:Y:S02]  /*13830*/  @!P2 SYNCS.PHASECHK.TRANS64 P2, [R3+URZ+0x38850], R0 ;  /* 0x038850000300a5a7 */ /* 0x000ea4000804007f */
[----:B--2---:R-:W-:Y:S05]  /*13840*/  @!P2 BRA `(.L_x_1961) ;  /* 0xfffffffc00eca947 */ /* 0x004fea000383ffff */
[----:B------:R-:W-:Y:S05]  /*13850*/  BRA `(.L_x_1960) ;  /* 0xffffff4800647947 */ /* 0x000fea000383ffff */
.L_x_1967:
[----:B--2---:R-:W-:-:S04]  /*13860*/  IMAD.U32 R4, RZ, RZ, UR4 ;  /* 0x00000004ff047e24 */ /* 0x004fc8000f8e00ff */
[----:B------:R2:W3:Y:S03]  /*13870*/  SYNCS.PHASECHK.TRANS64.TRYWAIT P2, [R4+URZ+0x38830], R3 ;  /* 0x03883003040075a7 */ /* 0x0004e6000804017f */
[----:B---3--:R-:W-:Y:S05]  /*13880*/  @!P2 NANOSLEEP.SYNCS 0x989680 ;  /* 0x009896800000a95d */ /* 0x008fea0003900000 */
[----:B------:R-:W3:Y:S02]  /*13890*/  @!P2 SYNCS.PHASECHK.TRANS64 P2, [R4+URZ+0x38830], R3 ;  /* 0x038830030400a5a7 */ /* 0x000ee4000804007f */
[----:B---3--:R-:W-:Y:S05]  /*138a0*/  @!P2 BRA `(.L_x_1967) ;  /* 0xfffffffc00eca947 */ /* 0x008fea000383ffff */
[----:B------:R-:W-:Y:S05]  /*138b0*/  BRA `(.L_x_1966) ;  /* 0xffffff6000147947 */ /* 0x000fea000383ffff */
.L_x_1971:
[----:B-12---:R-:W-:-:S04]  /*138c0*/  MOV R3, UR5 ;  /* 0x0000000500037c02 */ /* 0x006fc80008000f00 */
[----:B------:R1:W2:Y:S03]  /*138d0*/  SYNCS.PHASECHK.TRANS64.TRYWAIT P2, [R3+URZ+0x38850], R0 ;  /* 0x03885000030075a7 */ /* 0x0002a6000804017f */
[----:B--2---:R-:W-:Y:S05]  /*138e0*/  @!P2 NANOSLEEP.SYNCS 0x989680 ;  /* 0x009896800000a95d */ /* 0x004fea0003900000 */
[----:B------:R-:W2:Y:S02]  /*138f0*/  @!P2 SYNCS.PHASECHK.TRANS64 P2, [R3+URZ+0x38850], R0 ;  /* 0x038850000300a5a7 */ /* 0x000ea4000804007f */
[----:B--2---:R-:W-:Y:S05]  /*13900*/  @!P2 BRA `(.L_x_1971) ;  /* 0xfffffffc00eca947 */ /* 0x004fea000383ffff */
[----:B------:R-:W-:Y:S05]  /*13910*/  BRA `(.L_x_1970) ;  /* 0xffffff8800887947 */ /* 0x000fea000383ffff */
.L_x_1976:
[----:B--2---:R-:W-:-:S04]  /*13920*/  IMAD.U32 R7, RZ, RZ, UR5 ;  /* 0x00000005ff077e24 */ /* 0x004fc8000f8e00ff */
[----:B------:R2:W3:Y:S03]  /*13930*/  SYNCS.PHASECHK.TRANS64.TRYWAIT P0, [R7+URZ+0x38850], R0 ;  /* 0x03885000070075a7 */ /* 0x0004e6000800017f */
[----:B---3--:R-:W-:Y:S05]  /*13940*/  @!P0 NANOSLEEP.SYNCS 0x989680 ;  /* 0x009896800000895d */ /* 0x008fea0003900000 */
[----:B------:R-:W3:Y:S02]  /*13950*/  @!P0 SYNCS.PHASECHK.TRANS64 P0, [R7+URZ+0x38850], R0 ;  /* 0x03885000070085a7 */ /* 0x000ee4000800007f */
[----:B---3--:R-:W-:Y:S05]  /*13960*/  @!P0 BRA `(.L_x_1976) ;  /* 0xfffffffc00ec8947 */ /* 0x008fea000383ffff */
[----:B------:R-:W-:Y:S05]  /*13970*/  BRA `(.L_x_1975) ;  /* 0xffffffa0007c7947 */ /* 0x000fea000383ffff */
.L_x_2000:
[----:B------:R-:W1:Y:S01]  /*13980*/  S2R R7, SR_TID.X ;  /* 0x0000000000077919 */ /* 0x000e620000002100 */
[----:B------:R-:W-:Y:S01]  /*13990*/  MOV R12, RZ ;  /* 0x000000ff000c7202 */ /* 0x000fe20000000f00 */
[----:B------:R-:W-:Y:S02]  /*139a0*/  IMAD.MOV.U32 R11, RZ, RZ, 0x1f ;  /* 0x0000001fff0b7424 */ /* 0x000fe400078e00ff */
[----:B------:R-:W-:Y:S01]  /*139b0*/  IMAD.MOV.U32 R15, RZ, RZ, -0x1 ;  /* 0xffffffffff0f7424 */ /* 0x000fe200078e00ff */
[----:B-1----:R-:W-:-:S04]  /*139c0*/  SHF.R.U32.HI R7, RZ, 0x5, R7 ;  /* 0x00000005ff077819 */ /* 0x002fc80000011607 */
[----:B------:R-:W-:-:S05]  /*139d0*/  LOP3.LUT R7, R7, 0x3, RZ, 0xc0, !PT ;  /* 0x0000000307077812 */ /* 0x000fca00078ec0ff */
[----:B------:R-:W-:-:S07]  /*139e0*/  IMAD.MOV.U32 R13, RZ, RZ, R7 ;  /* 0x000000ffff0d7224 */ /* 0x000fce00078e0007 */
[----:B------:R-:W-:Y:S05]  /*139f0*/  WARPSYNC.COLLECTIVE R15, `(.L_x_2050) ;  /* 0x000000000f087348 */ /* 0x000fea0003c00000 */
[----:B------:R1:W2:Y:S02]  /*13a00*/  SHFL.IDX P6, R14, R13, R12, R11 ;  /* 0x0000000c0d0e7389 */ /* 0x0002a400000c000b */
[----:B-12---:R-:W-:Y:S01]  /*13a10*/  ENDCOLLECTIVE ;  /* 0x000000000000791b */ /* 0x006fe20003800000 */
.L_x_2050:
[----:B------:R-:W-:Y:S05]  /*13a20*/  BRA `(.L_x_2051) ;  /* 0xffffffd400647947 */ /* 0x000fea000383ffff */
.L_x_2001:
[----:B------:R-:W-:Y:S01]  /*13a30*/  BSSY B0, `(.L_x_2052) ;  /* 0x0000006000007945 */ /* 0x000fe20003800000 */
[----:B------:R-:W-:-:S07]  /*13a40*/  MOV R15, 0xffffffff ;  /* 0xffffffff000f7802 */ /* 0x000fce0000000f00 */
[----:B------:R-:W-:Y:S05]  /*13a50*/  WARPSYNC.COLLECTIVE R15, `(.L_x_2053) ;  /* 0x000000000f0c7348 */ /* 0x000fea0003c00000 */
[----:B------:R-:W-:Y:S02]  /*13a60*/  ELECT P6, UR62, PT ;  /* 0x00000000003e782f */ /* 0x000fe400038c0000 */
[----:B------:R-:W-:Y:S01]  /*13a70*/  MOV R14, UR62 ;  /* 0x0000003e000e7c02 */ /* 0x000fe20008000f00 */
[----:B------:R-:W-:Y:S10]  /*13a80*/  ENDCOLLECTIVE ;  /* 0x000000000000791b */ /* 0x000ff40003800000 */
.L_x_2053:
[----:B------:R-:W-:Y:S05]  /*13a90*/  BSYNC B0 ;  /* 0x0000000000007941 */ /* 0x000fea0003800000 */
.L_x_2052:
[----:B------:R-:W-:Y:S05]  /*13aa0*/  BRA `(.L_x_2054) ;  /* 0xffffffd400547947 */ /* 0x000fea000383ffff */
.L_x_2004:
[----:B-1----:R1:W2:Y:S02]  /*13ab0*/  SYNCS.PHASECHK.TRANS64.TRYWAIT P2, [R8+URZ+0x38840], R7 ;  /* 0x03884007080075a7 */ /* 0x0022a4000804017f */
[----:B--2---:R-:W-:Y:S05]  /*13ac0*/  @!P2 NANOSLEEP.SYNCS 0x989680 ;  /* 0x009896800000a95d */ /* 0x004fea0003900000 */
[----:B------:R-:W2:Y:S02]  /*13ad0*/  @!P2 SYNCS.PHASECHK.TRANS64 P2, [R8+URZ+0x38840], R7 ;  /* 0x038840070800a5a7 */ /* 0x000ea4000804007f */
[----:B--2---:R-:W-:Y:S05]  /*13ae0*/  @!P2 BRA `(.L_x_2004) ;  /* 0xfffffffc00f0a947 */ /* 0x004fea000383ffff */
[----:B------:R-:W-:Y:S05]  /*13af0*/  BRA `(.L_x_2055) ;  /* 0xffffffd400b47947 */ /* 0x000fea000383ffff */
.L_x_2006:
[----:B-1----:R-:W-:-:S04]  /*13b00*/  IMAD.U32 R8, RZ, RZ, UR40 ;  /* 0x00000028ff087e24 */ /* 0x002fc8000f8e00ff */
[----:B------:R1:W2:Y:S03]  /*13b10*/  SYNCS.PHASECHK.TRANS64.TRYWAIT P2, [R8+URZ+0x38820], R7 ;  /* 0x03882007080075a7 */ /* 0x0002a6000804017f */
[----:B--2---:R-:W-:Y:S05]  /*13b20*/  @!P2 NANOSLEEP.SYNCS 0x989680 ;  /* 0x009896800000a95d */ /* 0x004fea0003900000 */
[----:B------:R-:W2:Y:S02]  /*13b30*/  @!P2 SYNCS.PHASECHK.TRANS64 P2, [R8+URZ+0x38820], R7 ;  /* 0x038820070800a5a7 */ /* 0x000ea4000804007f */
[----:B--2---:R-:W-:Y:S05]  /*13b40*/  @!P2 BRA `(.L_x_2006) ;  /* 0xfffffffc00eca947 */ /* 0x004fea000383ffff */
[----:B------:R-:W-:Y:S05]  /*13b50*/  BRA `(.L_x_2056) ;  /* 0xffffffd800e47947 */ /* 0x000fea000383ffff */
.L_x_2012:
[----:B-1----:R1:W2:Y:S02]  /*13b60*/  SYNCS.PHASECHK.TRANS64.TRYWAIT P3, [R3+URZ+0x38840], R2 ;  /* 0x03884002030075a7 */ /* 0x0022a4000806017f */
[----:B--2---:R-:W-:Y:S05]  /*13b70*/  @!P3 NANOSLEEP.SYNCS 0x989680 ;  /* 0x009896800000b95d */ /* 0x004fea0003900000 */
[----:B------:R-:W2:Y:S02]  /*13b80*/  @!P3 SYNCS.PHASECHK.TRANS64 P3, [R3+URZ+0x38840], R2 ;  /* 0x038840020300b5a7 */ /* 0x000ea4000806007f */
[----:B--2---:R-:W-:Y:S05]  /*13b90*/  @!P3 BRA `(.L_x_2012) ;  /* 0xfffffffc00f0b947 */ /* 0x004fea000383ffff */
[----:B------:R-:W-:Y:S05]  /*13ba0*/  BRA `(.L_x_2057) ;  /* 0xffffffdc00907947 */ /* 0x000fea000383ffff */
.L_x_2014:
[----:B-1----:R1:W2:Y:S02]  /*13bb0*/  SYNCS.PHASECHK.TRANS64.TRYWAIT P3, [R2+URZ+0x60], R3 ;  /* 0x00006003020075a7 */ /* 0x0022a4000806017f */
[----:B--2---:R-:W-:Y:S05]  /*13bc0*/  @!P3 NANOSLEEP.SYNCS 0x989680 ;  /* 0x009896800000b95d */ /* 0x004fea0003900000 */
[----:B------:R-:W2:Y:S02]  /*13bd0*/  @!P3 SYNCS.PHASECHK.TRANS64 P3, [R2+URZ+0x60], R3 ;  /* 0x000060030200b5a7 */ /* 0x000ea4000806007f */
[----:B--2---:R-:W-:Y:S05]  /*13be0*/  @!P3 BRA `(.L_x_2014) ;  /* 0xfffffffc00f0b947 */ /* 0x004fea000383ffff */
[----:B------:R-:W-:Y:S05]  /*13bf0*/  BRA `(.L_x_2058) ;  /* 0xffffffe000207947 */ /* 0x000fea000383ffff */
.L_x_2020:
[----:B-1----:R1:W2:Y:S02]  /*13c00*/  SYNCS.PHASECHK.TRANS64.TRYWAIT P3, [R3+URZ+0x38840], R2 ;  /* 0x03884002030075a7 */ /* 0x0022a4000806017f */
[----:B--2---:R-:W-:Y:S05]  /*13c10*/  @!P3 NANOSLEEP.SYNCS 0x989680 ;  /* 0x009896800000b95d */ /* 0x004fea0003900000 */
[----:B------:R-:W2:Y:S02]  /*13c20*/  @!P3 SYNCS.PHASECHK.TRANS64 P3, [R3+URZ+0x38840], R2 ;  /* 0x038840020300b5a7 */ /* 0x000ea4000806007f */
[----:B--2---:R-:W-:Y:S05]  /*13c30*/  @!P3 BRA `(.L_x_2020) ;  /* 0xfffffffc00f0b947 */ /* 0x004fea000383ffff */
[----:B------:R-:W-:Y:S05]  /*13c40*/  BRA `(.L_x_2059) ;  /* 0xffffffe4005c7947 */ /* 0x000fea000383ffff */
.L_x_2022:
[----:B-1----:R1:W2:Y:S02]  /*13c50*/  SYNCS.PHASECHK.TRANS64.TRYWAIT P3, [R2+URZ+0x60], R17 ;  /* 0x00006011020075a7 */ /* 0x0022a4000806017f */
[----:B--2---:R-:W-:Y:S05]  /*13c60*/  @!P3 NANOSLEEP.SYNCS 0x989680 ;  /* 0x009896800000b95d */ /* 0x004fea0003900000 */
[----:B------:R-:W2:Y:S02]  /*13c70*/  @!P3 SYNCS.PHASECHK.TRANS64 P3, [R2+URZ+0x60], R17 ;  /* 0x000060110200b5a7 */ /* 0x000ea4000806007f */
[----:B--2---:R-:W-:Y:S05]  /*13c80*/  @!P3 BRA `(.L_x_2022) ;  /* 0xfffffffc00f0b947 */ /* 0x004fea000383ffff */
[----:B------:R-:W-:Y:S05]  /*13c90*/  BRA `(.L_x_2060) ;  /* 0xffffffe400ec7947 */ /* 0x000fea000383ffff */
.L_x_2027:
[----:B-1----:R1:W2:Y:S02]  /*13ca0*/  SYNCS.PHASECHK.TRANS64.TRYWAIT P3, [R2+URZ+0x38840], R3 ;  /* 0x03884003020075a7 */ /* 0x0022a4000806017f */
[----:B--2---:R-:W-:Y:S05]  /*13cb0*/  @!P3 NANOSLEEP.SYNCS 0x989680 ;  /* 0x009896800000b95d */ /* 0x004fea0003900000 */
[----:B------:R-:W2:Y:S02]  /*13cc0*/  @!P3 SYNCS.PHASECHK.TRANS64 P3, [R2+URZ+0x38840], R3 ;  /* 0x038840030200b5a7 */ /* 0x000ea4000806007f */
[----:B--2---:R-:W-:Y:S05]  /*13cd0*/  @!P3 BRA `(.L_x_2027) ;  /* 0xfffffffc00f0b947 */ /* 0x004fea000383ffff */
[----:B------:R-:W-:Y:S05]  /*13ce0*/  BRA `(.L_x_2061) ;  /* 0xffffffec00007947 */ /* 0x000fea000383ffff */
.L_x_2029:
[----:B-1----:R1:W2:Y:S02]  /*13cf0*/  SYNCS.PHASECHK.TRANS64.TRYWAIT P3, [R2+URZ+0x60], R11 ;  /* 0x0000600b020075a7 */ /* 0x0022a4000806017f */
[----:B--2---:R-:W-:Y:S05]  /*13d00*/  @!P3 NANOSLEEP.SYNCS 0x989680 ;  /* 0x009896800000b95d */ /* 0x004fea0003900000 */
[----:B------:R-:W2:Y:S02]  /*13d10*/  @!P3 SYNCS.PHASECHK.TRANS64 P3, [R2+URZ+0x60], R11 ;  /* 0x0000600b0200b5a7 */ /* 0x000ea4000806007f */
[----:B--2---:R-:W-:Y:S05]  /*13d20*/  @!P3 BRA `(.L_x_2029) ;  /* 0xfffffffc00f0b947 */ /* 0x004fea000383ffff */
[----:B------:R-:W-:Y:S05]  /*13d30*/  BRA `(.L_x_2062) ;  /* 0xffffffec00907947 */ /* 0x000fea000383ffff */
.L_x_2036:
[----:B-1----:R1:W2:Y:S02]  /*13d40*/  SYNCS.PHASECHK.TRANS64.TRYWAIT P0, [R3+URZ+0x38860], R0 ;  /* 0x03886000030075a7 */ /* 0x0022a4000800017f */
[----:B--2---:R-:W-:Y:S05]  /*13d50*/  @!P0 NANOSLEEP.SYNCS 0x989680 ;  /* 0x009896800000895d */ /* 0x004fea0003900000 */
[----:B------:R-:W2:Y:S02]  /*13d60*/  @!P0 SYNCS.PHASECHK.TRANS64 P0, [R3+URZ+0x38860], R0 ;  /* 0x03886000030085a7 */ /* 0x000ea4000800007f */
[----:B--2---:R-:W-:Y:S05]  /*13d70*/  @!P0 BRA `(.L_x_2036) ;  /* 0xfffffffc00f08947 */ /* 0x004fea000383ffff */
[----:B------:R-:W-:Y:S05]  /*13d80*/  BRA `(.L_x_2063) ;  /* 0xfffffff000907947 */ /* 0x000fea000383ffff */
.L_x_2038:
[----:B------:R-:W-:Y:S01]  /*13d90*/  BSSY B0, `(.L_x_2064) ;  /* 0x0000007000007945 */ /* 0x000fe20003800000 */
[----:B------:R-:W-:Y:S01]  /*13da0*/  IMAD.MOV.U32 R12, RZ, RZ, RZ ;  /* 0x000000ffff0c7224 */ /* 0x000fe200078e00ff */
[----:B------:R-:W-:Y:S01]  /*13db0*/  MOV R11, 0x1f ;  /* 0x0000001f000b7802 */ /* 0x000fe20000000f00 */
[----:B------:R-:W-:-:S07]  /*13dc0*/  IMAD.MOV.U32 R15, RZ, RZ, -0x1 ;  /* 0xffffffffff0f7424 */ /* 0x000fce00078e00ff */
[----:B------:R-:W-:Y:S05]  /*13dd0*/  WARPSYNC.COLLECTIVE R15, `(.L_x_2065) ;  /* 0x000000000f087348 */ /* 0x000fea0003c00000 */
[----:B------:R1:W2:Y:S02]  /*13de0*/  SHFL.IDX P6, R14, R13, R12, R11 ;  /* 0x0000000c0d0e7389 */ /* 0x0002a400000c000b */
[----:B-12---:R-:W-:Y:S01]  /*13df0*/  ENDCOLLECTIVE ;  /* 0x000000000000791b */ /* 0x006fe20003800000 */
.L_x_2065:
[----:B------:R-:W-:Y:S05]  /*13e00*/  BSYNC B0 ;  /* 0x0000000000007941 */ /* 0x000fea0003800000 */
.L_x_2064:
[----:B------:R-:W-:Y:S05]  /*13e10*/  BRA `(.L_x_2066) ;  /* 0xfffffff4002c7947 */ /* 0x000fea000383ffff */
.L_x_2040:
[----:B--2---:R2:W3:Y:S02]  /*13e20*/  SYNCS.PHASECHK.TRANS64.TRYWAIT P0, [R7+URZ+0x38820], R0 ;  /* 0x03882000070075a7 */ /* 0x0044e4000800017f */
[----:B---3--:R-:W-:Y:S05]  /*13e30*/  @!P0 NANOSLEEP.SYNCS 0x989680 ;  /* 0x009896800000895d */ /* 0x008fea0003900000 */
[----:B------:R-:W3:Y:S02]  /*13e40*/  @!P0 SYNCS.PHASECHK.TRANS64 P0, [R7+URZ+0x38820], R0 ;  /* 0x03882000070085a7 */ /* 0x000ee4000800007f */
[----:B---3--:R-:W-:Y:S05]  /*13e50*/  @!P0 BRA `(.L_x_2040) ;  /* 0xfffffffc00f08947 */ /* 0x008fea000383ffff */
[----:B------:R-:W-:Y:S05]  /*13e60*/  BRA `(.L_x_2067) ;  /* 0xfffffff400747947 */ /* 0x000fea000383ffff */
.L_x_2044:
[----:B--2---:R2:W3:Y:S02]  /*13e70*/  SYNCS.PHASECHK.TRANS64.TRYWAIT P0, [R5+URZ], R4 ;  /* 0x00000004050075a7 */ /* 0x0044e4000800017f */
[----:B---3--:R-:W-:Y:S05]  /*13e80*/  @!P0 NANOSLEEP.SYNCS 0x989680 ;  /* 0x009896800000895d */ /* 0x008fea0003900000 */
[----:B------:R-:W3:Y:S02]  /*13e90*/  @!P0 SYNCS.PHASECHK.TRANS64 P0, [R5+URZ], R4 ;  /* 0x00000004050085a7 */ /* 0x000ee4000800007f */
[----:B---3--:R-:W-:Y:S05]  /*13ea0*/  @!P0 BRA `(.L_x_2044) ;  /* 0xfffffffc00f08947 */ /* 0x008fea000383ffff */
[----:B------:R-:W-:Y:S05]  /*13eb0*/  BRA `(.L_x_2068) ;  /* 0xfffffff400d07947 */ /* 0x000fea000383ffff */
.L_x_2045:
[----:B---3--:R3:W4:Y:S02]  /*13ec0*/  SYNCS.PHASECHK.TRANS64.TRYWAIT P0, [R3+URZ], R0 ;  /* 0x00000000030075a7 */ /* 0x008724000800017f */
[----:B----4-:R-:W-:Y:S05]  /*13ed0*/  @!P0 NANOSLEEP.SYNCS 0x989680 ;  /* 0x009896800000895d */ /* 0x010fea0003900000 */
[----:B------:R-:W4:Y:S02]  /*13ee0*/  @!P0 SYNCS.PHASECHK.TRANS64 P0, [R3+URZ], R0 ;  /* 0x00000000030085a7 */ /* 0x000f24000800007f */
[----:B----4-:R-:W-:Y:S05]  /*13ef0*/  @!P0 BRA `(.L_x_2045) ;  /* 0xfffffffc00f08947 */ /* 0x010fea000383ffff */
[----:B------:R-:W-:Y:S05]  /*13f00*/  BRA `(.L_x_2069) ;  /* 0xfffffff400c47947 */ /* 0x000fea000383ffff */
.L_x_2047:
[----:B--2---:R2:W3:Y:S02]  /*13f10*/  SYNCS.PHASECHK.TRANS64.TRYWAIT P0, [R5+URZ], R4 ;  /* 0x00000004050075a7 */ /* 0x0044e4000800017f */
[----:B---3--:R-:W-:Y:S05]  /*13f20*/  @!P0 NANOSLEEP.SYNCS 0x989680 ;  /* 0x009896800000895d */ /* 0x008fea0003900000 */
[----:B------:R-:W3:Y:S02]  /*13f30*/  @!P0 SYNCS.PHASECHK.TRANS64 P0, [R5+URZ], R4 ;  /* 0x00000004050085a7 */ /* 0x000ee4000800007f */
[----:B---3--:R-:W-:Y:S05]  /*13f40*/  @!P0 BRA `(.L_x_2047) ;  /* 0xfffffffc00f08947 */ /* 0x008fea000383ffff */
[----:B------:R-:W-:Y:S05]  /*13f50*/  BRA `(.L_x_2070) ;  /* 0xfffffff400c87947 */ /* 0x000fea000383ffff */
.L_x_2071:
        /* <DEDUP_REMOVED lines=10> */
.L_x_2844:


//--------------------- .text._ZN7cutlass13device_kernelIN5flash11enable_sm90INS1_16FlashAttnFwdSm90INS1_25CollectiveMainloopFwdSm90ILi2EN4cute5tupleIJNS5_1CILi1EEES8_S8_EEENS6_IJNS7_ILi128EEENS7_ILi80EEENS7_ILi256EEEEEELi256ENS_6half_tEfNS_4arch4Sm90ELb1ELb0ELb0ELb1ELb0ELb0ELb0ELb1ELb1ELb0ELb0ELb0EEENS1_21CollectiveEpilogueFwdINS6_IJSA_SC_SB_EEES9_SE_SG_Li256ELb1ELb0ELb0ELb0EEENS1_36VarlenDynamicPersistentTileSchedulerILi128ELi80ELi256ELi32ELb0ELb0ELb1ELb1ELb1ELb1EEEEEEEEEvNT_6ParamsE --------------------------
	.section	.text._ZN7cutlass13device_kernelIN5flash11enable_sm90INS1_16FlashAttnFwdSm90INS1_25CollectiveMainloopFwdSm90ILi2EN4cute5tupleIJNS5_1CILi1EEES8_S8_EEENS6_IJNS7_ILi128EEENS7_ILi80EEENS7_ILi256EEEEEELi256ENS_6half_tEfNS_4arch4Sm90ELb1ELb0ELb0ELb1ELb0ELb0ELb0ELb1ELb1ELb0ELb0ELb0EEENS1_21CollectiveEpilogueFwdINS6_IJSA_SC_SB_EEES9_SE_SG_Li256ELb1ELb0ELb0ELb0EEENS1_36VarlenDynamicPersistentTileSchedulerILi128ELi80ELi256ELi32ELb0ELb0ELb1ELb1ELb1ELb1EEEEEEEEEvNT_6ParamsE,"ax",@progbits
	.align	128
.text._ZN7cutlass13device_kernelIN5flash11enable_sm90INS1_16FlashAttnFwdSm90INS1_25CollectiveMainloopFwdSm90ILi2EN4cute5tupleIJNS5_1CILi1EEES8_S8_EEENS6_IJNS7_ILi128EEENS7_ILi80EEENS7_ILi256EEEEEELi256ENS_6half_tEfNS_4arch4Sm90ELb1ELb0ELb0ELb1ELb0ELb0ELb0ELb1ELb1ELb0ELb0ELb0EEENS1_21CollectiveEpilogueFwdINS6_IJSA_SC_SB_EEES9_SE_SG_Li256ELb1ELb0ELb0ELb0EEENS1_36VarlenDynamicPersistentTileSchedulerILi128ELi80ELi256ELi32ELb0ELb0ELb1ELb1ELb1ELb1EEEEEEEEEvNT_6ParamsE:
        .type           _ZN7cutlass13device_kernelIN5flash11enable_sm90INS1_16FlashAttnFwdSm90INS1_25CollectiveMainloopFwdSm90ILi2EN4cute5tupleIJNS5_1CILi1EEES8_S8_EEENS6_IJNS7_ILi128EEENS7_ILi80EEENS7_ILi256EEEEEELi256ENS_6half_tEfNS_4arch4Sm90ELb1ELb0ELb0ELb1ELb0ELb0ELb0ELb1ELb1ELb0ELb0ELb0EEENS1_21CollectiveEpilogueFwdINS6_IJSA_SC_SB_EEES9_SE_SG_Li256ELb1ELb0ELb0ELb0EEENS1_36VarlenDynamicPersistentTileSchedulerILi128ELi80ELi256ELi32ELb0ELb0ELb1ELb1ELb1ELb1EEEEEEEEEvNT_6ParamsE,@function
        .size           _ZN7cutlass13device_kernelIN5flash11enable_sm90INS1_16FlashAttnFwdSm90INS1_25CollectiveMainloopFwdSm90ILi2EN4cute5tupleIJNS5_1CILi1EEES8_S8_EEENS6_IJNS7_ILi128EEENS7_ILi80EEENS7_ILi256EEEEEELi256ENS_6half_tEfNS_4arch4Sm90ELb1ELb0ELb0ELb1ELb0ELb0ELb0ELb1ELb1ELb0ELb0ELb0EEENS1_21CollectiveEpilogueFwdINS6_IJSA_SC_SB_EEES9_SE_SG_Li256ELb1ELb0ELb0ELb0EEENS1_36VarlenDynamicPersistentTileSchedulerILi128ELi80ELi256ELi32ELb0ELb0ELb1ELb1ELb1ELb1EEEEEEEEEvNT_6ParamsE,(.L_x_2845 - _ZN7cutlass13device_kernelIN5flash11enable_sm90INS1_16FlashAttnFwdSm90INS1_25CollectiveMainloopFwdSm90ILi2EN4cute5tupleIJNS5_1CILi1EEES8_S8_EEENS6_IJNS7_ILi128EEENS7_ILi80EEENS7_ILi256EEEEEELi256ENS_6half_tEfNS_4arch4Sm90ELb1ELb0ELb0ELb1ELb0ELb0ELb0ELb1ELb1ELb0ELb0ELb0EEENS1_21CollectiveEpilogueFwdINS6_IJSA_SC_SB_EEES9_SE_SG_Li256ELb1ELb0ELb0ELb0EEENS1_36VarlenDynamicPersistentTileSchedulerILi128ELi80ELi256ELi32ELb0ELb0ELb1ELb1ELb1ELb1EEEEEEEEEvNT_6ParamsE)
        .other          _ZN7cutlass13device_kernelIN5flash11enable_sm90INS1_16FlashAttnFwdSm90INS1_25CollectiveMainloopFwdSm90ILi2EN4cute5tupleIJNS5_1CILi1EEES8_S8_EEENS6_IJNS7_ILi128EEENS7_ILi80EEENS7_ILi256EEEEEELi256ENS_6half_tEfNS_4arch4Sm90ELb1ELb0ELb0ELb1ELb0ELb0ELb0ELb1ELb1ELb0ELb0ELb0EEENS1_21CollectiveEpilogueFwdINS6_IJSA_SC_SB_EEES9_SE_SG_Li256ELb1ELb0ELb0ELb0EEENS1_36VarlenDynamicPersistentTileSchedulerILi128ELi80ELi256ELi32ELb0ELb0ELb1ELb1ELb1ELb1EEEEEEEEEvNT_6ParamsE,@"STO_CUDA_ENTRY STV_DEFAULT"
_ZN7cutlass13device_kernelIN5flash11enable_sm90INS1_16FlashAttnFwdSm90INS1_25CollectiveMainloopFwdSm90ILi2EN4cute5tupleIJNS5_1CILi1EEES8_S8_EEENS6_IJNS7_ILi128EEENS7_ILi80EEENS7_ILi256EEEEEELi256ENS_6half_tEfNS_4arch4Sm90ELb1ELb0ELb0ELb1ELb0ELb0ELb0ELb1ELb1ELb0ELb0ELb0EEENS1_21CollectiveEpilogueFwdINS6_IJSA_SC_SB_EEES9_SE_SG_Li256ELb1ELb0ELb0ELb0EEENS1_36VarlenDynamicPersistentTileSchedulerILi128ELi80ELi256ELi32ELb0ELb0ELb1ELb1ELb1ELb1EEEEEEEEEvNT_6ParamsE:
        /* <DEDUP_REMOVED lines=21> */
.L_x_2073:
[----:B------:R-:W-:Y:S05]  /*0150*/  BSYNC B0 ;  /* 0x0000000000007941 */ /* 0x000fea0003800000 */
.L_x_2072:
        /* <DEDUP_REMOVED lines=41> */
.L_x_2074:
        /* <DEDUP_REMOVED lines=22> */
.L_x_2075:
        /* <DEDUP_REMOVED lines=18> */
.L_x_2076:
        /* <DEDUP_REMOVED lines=22> */
.L_x_2077:
        /* <DEDUP_REMOVED lines=22> */
.L_x_2078:
        /* <DEDUP_REMOVED lines=8> */
.L_x_2080:
        /* <DEDUP_REMOVED lines=17> */
[----:B------:R-:W0:Y:S11]  /*0ac0*/  S2R R0, SR_TID.X ;  /* 0x0000000000007919 */ /* 0x000e360000002100 */
[----:B------:R-:W-:Y:S01]  /*0ad0*/  IMAD.U32 R19, RZ, RZ, UR5 ;  /* 0x00000005ff137e24 */ /* 0x000fe2000f8e00ff */
[----:B------:R-:W-:Y:S01]  /*0ae0*/  R2UR UR5, R14 ;  /* 0x000000000e0572ca */ /* 0x000fe200000e0000 */
[----:B0-----:R-:W-:-:S05]  /*0af0*/  VIADD R225, R0, 0xffffff80 ;  /* 0xffffff8000e17836 */ /* 0x001fca0000000000 */
[----:B------:R-:W-:-:S04]  /*0b00*/  SHF.R.S32.HI R0, RZ, 0x1f, R225 ;  /* 0x0000001fff007819 */ /* 0x000fc800000114e1 */
[CC--:B------:R-:W-:Y:S02]  /*0b10*/  LEA.HI R3, R0.reuse, R225.reuse, RZ, 0x7 ;  /* 0x000000e100037211 */ /* 0x0c0fe400078f38ff */
[----:B------:R-:W-:Y:S02]  /*0b20*/  LEA.HI R4, R0, R225, RZ, 0x5 ;  /* 0x000000e100047211 */ /* 0x000fe400078f28ff */
[----:B------:R-:W-:Y:S02]  /*0b30*/  SHF.R.S32.HI R222, RZ, 0x7, R3 ;  /* 0x00000007ffde7819 */ /* 0x000fe40000011403 */
[----:B--2---:R-:W-:Y:S02]  /*0b40*/  R2UR UR4, R2 ;  /* 0x00000000020472ca */ /* 0x004fe400000e0000 */
[C---:B------:R-:W-:Y:S02]  /*0b50*/  LOP3.LUT R2, R3.reuse, 0xffffff80, RZ, 0xc0, !PT ;  /* 0xffffff8003027812 */ /* 0x040fe400078ec0ff */
[----:B------:R-:W-:-:S03]  /*0b60*/  LEA.HI R3, R3, R222, RZ, 0x1 ;  /* 0x000000de03037211 */ /* 0x000fc600078f08ff */
[----:B------:R-:W-:Y:S01]  /*0b70*/  IMAD.IADD R221, R225, 0x1, -R2 ;  /* 0x00000001e1dd7824 */ /* 0x000fe200078e0a02 */
[----:B------:R-:W-:-:S04]  /*0b80*/  LOP3.LUT R3, R3, 0x3fffffe, RZ, 0xc0, !PT ;  /* 0x03fffffe03037812 */ /* 0x000fc800078ec0ff */
[----:B------:R-:W-:Y:S01]  /*0b90*/  SHF.R.S32.HI R8, RZ, 0x1f, R221 ;  /* 0x0000001fff087819 */ /* 0x000fe200000114dd */
[----:B------:R-:W-:Y:S01]  /*0ba0*/  ULOP3.LUT UR4, UR4, 0x1, URZ, 0xfc, !UPT ;  /* 0x0000000104047892 */ /* 0x000fe2000f8efc3f */
[----:B------:R-:W-:Y:S02]  /*0bb0*/  IMAD.IADD R3, R222, 0x1, -R3 ;  /* 0x00000001de037824 */ /* 0x000fe400078e0a03 */
[CC--:B------:R-:W-:Y:S02]  /*0bc0*/  LEA.HI R9, R8.reuse, R221.reuse, RZ, 0x2 ;  /* 0x000000dd08097211 */ /* 0x0c0fe400078f10ff */
[----:B------:R-:W-:Y:S01]  /*0bd0*/  LEA.HI R8, R8, R221, RZ, 0x5 ;  /* 0x000000dd08087211 */ /* 0x000fe200078f28ff */
[----:B------:R-:W-:Y:S01]  /*0be0*/  IMAD.U32 R224, RZ, RZ, UR4 ;  /* 0x00000004ffe07e24 */ /* 0x000fe2000f8e00ff */
[--C-:B------:R-:W-:Y:S01]  /*0bf0*/  SHF.R.S32.HI R5, RZ, 0x2, R9.reuse ;  /* 0x00000002ff057819 */ /* 0x100fe20000011409 */
[----:B------:R-:W-:Y:S01]  /*0c00*/  UMOV UR4, URZ ;  /* 0x0000003f00047c82 */ /* 0x000fe20008000000 */
[----:B------:R-:W-:Y:S01]  /*0c10*/  SHF.R.S32.HI R2, RZ, 0x1f, R9 ;  /* 0x0000001fff027819 */ /* 0x000fe20000011409 */
[----:B------:R-:W-:Y:S01]  /*0c20*/  IMAD.U32 R220, RZ, RZ, UR4 ;  /* 0x00000004ffdc7e24 */ /* 0x000fe2000f8e00ff */
[----:B------:R-:W-:Y:S01]  /*0c30*/  SHF.R.S32.HI R8, RZ, 0x5, R8 ;  /* 0x00000005ff087819 */ /* 0x000fe20000011408 */
[----:B------:R-:W-:Y:S01]  /*0c40*/  IMAD.U32 R16, RZ, RZ, UR4 ;  /* 0x00000004ff107e24 */ /* 0x000fe2000f8e00ff */
[----:B------:R-:W-:-:S02]  /*0c50*/  LEA.HI R2, R2, R5, RZ, 0x3 ;  /* 0x0000000502027211 */ /* 0x000fc400078f18ff */
[----:B------:R-:W-:Y:S02]  /*0c60*/  LOP3.LUT R214, R9, 0x7ffffffc, RZ, 0xc0, !PT ;  /* 0x7ffffffc09d67812 */ /* 0x000fe400078ec0ff */
[----:B------:R-:W-:Y:S02]  /*0c70*/  LOP3.LUT R6, R2, 0xfffffff8, RZ, 0xc0, !PT ;  /* 0xfffffff802067812 */ /* 0x000fe400078ec0ff */
[CC--:B------:R-:W-:Y:S02]  /*0c80*/  LEA.HI R2, R0.reuse, R225.reuse, RZ, 0x4 ;  /* 0x000000e100027211 */ /* 0x0c0fe400078f20ff */
[----:B------:R-:W-:Y:S01]  /*0c90*/  LEA.HI R0, R0, R225, RZ, 0x3 ;  /* 0x000000e100007211 */ /* 0x000fe200078f18ff */
[----:B------:R-:W-:Y:S01]  /*0ca0*/  IMAD.IADD R11, R5, 0x1, -R6 ;  /* 0x00000001050b7824 */ /* 0x000fe200078e0a06 */
[----:B------:R-:W-:Y:S01]  /*0cb0*/  SHF.R.S32.HI R5, RZ, 0x4, R2 ;  /* 0x00000004ff057819 */ /* 0x000fe20000011402 */
[----:B------:R-:W-:Y:S01]  /*0cc0*/  IMAD.SHL.U32 R6, R4, 0x20, RZ ;  /* 0x0000002004067824 */ /* 0x000fe200078e00ff */
[----:B------:R-:W-:Y:S01]  /*0cd0*/  LOP3.LUT R4, R2, 0x3fffff0, RZ, 0xc0, !PT ;  /* 0x03fffff002047812 */ /* 0x000fe200078ec0ff */
[----:B------:R-:W-:Y:S01]  /*0ce0*/  IMAD R8, R8, 0x10, R11 ;  /* 0x0000001008087824 */ /* 0x000fe200078e020b */
[----:B------:R-:W-:-:S02]  /*0cf0*/  LEA.HI R2, R2, R5, RZ, 0x1 ;  /* 0x0000000502027211 */ /* 0x000fc400078f08ff */
[----:B------:R-:W-:Y:S01]  /*0d00*/  LOP3.LUT R7, R6, 0xfffffc00, RZ, 0xc0, !PT ;  /* 0xfffffc0006077812 */ /* 0x000fe200078ec0ff */
[----:B------:R-:W-:Y:S01]  /*0d10*/  IMAD.IADD R4, R225, 0x1, -R4 ;  /* 0x00000001e1047824 */ /* 0x000fe200078e0a04 */
[----:B------:R-:W-:Y:S01]  /*0d20*/  LOP3.LUT R2, R2, 0x1ffffffe, RZ, 0xc0, !PT ;  /* 0x1ffffffe02027812 */ /* 0x000fe200078ec0ff */
[----:B------:R-:W-:Y:S01]  /*0d30*/  IMAD R215, R3, 0x40, R8 ;  /* 0x0000004003d77824 */ /* 0x000fe200078e0208 */
[----:B------:R-:W-:Y:S01]  /*0d40*/  SHF.R.S32.HI R212, RZ, 0x3, R0 ;  /* 0x00000003ffd47819 */ /* 0x000fe20000011400 */
[----:B------:R-:W-:Y:S01]  /*0d50*/  IMAD R7, R4, 0x40, R7 ;  /* 0x0000004004077824 */ /* 0x000fe200078e0207 */
[----:B------:R-:W-:Y:S02]  /*0d60*/  IADD3 R2, R5, -R2, RZ ;  /* 0x8000000205027210 */ /* 0x000fe40007ffe0ff */
[----:B------:R-:W-:-:S03]  /*0d70*/  IADD3 R214, R221, -R214, RZ ;  /* 0x800000d6ddd67210 */ /* 0x000fc60007ffe0ff */
[----:B------:R-:W-:Y:S01]  /*0d80*/  IMAD R223, R2, 0x8, R7 ;  /* 0x0000000802df7824 */ /* 0x000fe200078e0207 */
[----:B------:R-:W-:Y:S01]  /*0d90*/  LOP3.LUT R2, R0, 0x1ffffff8, RZ, 0xc0, !PT ;  /* 0x1ffffff800027812 */ /* 0x000fe200078ec0ff */
[----:B------:R-:W-:-:S04]  /*0da0*/  IMAD.MOV.U32 R7, RZ, RZ, R15 ;  /* 0x000000ffff077224 */ /* 0x000fc800078e000f */
[----:B------:R-:W-:-:S04]  /*0db0*/  IMAD.IADD R2, R225, 0x1, -R2 ;  /* 0x00000001e1027824 */ /* 0x000fc800078e0a02 */
[----:B------:R-:W-:-:S07]  /*0dc0*/  IMAD.SHL.U32 R18, R2, 0x8, RZ ;  /* 0x0000000802127824 */ /* 0x000fce00078e00ff */
.L_x_2134:
        /* <DEDUP_REMOVED lines=14> */
[----:B------:R-:W-:Y:S01]  /*0eb0*/  IMAD.U32 R216, RZ, RZ, UR4 ;  /* 0x00000004ffd87e24 */ /* 0x000fe2000f8e00ff */
[----:B------:R-:W-:-:S04]  /*0ec0*/  @UP0 ULEA UR6, UP2, UR4, UR6, 0x2 ;  /* 0x0000000604060291 */ /* 0x000fc8000f84103f */
[----:B------:R-:W-:Y:S02]  /*0ed0*/  @UP0 ULEA.HI.X UR7, UR4, UR7, UR12, 0x2, UP2 ;  /* 0x0000000704070291 */ /* 0x000fe400090f140c */
[----:B------:R-:W-:Y:S01]  /*0ee0*/  IMAD.U32 R218, RZ, RZ, UR12 ;  /* 0x0000000cffda7e24 */ /* 0x000fe2000f8e00ff */
[----:B------:R-:W-:Y:S01]  /*0ef0*/  @UP1 ULEA UR8, UP0, UR4, UR8, 0x2 ;  /* 0x0000000804081291 */ /* 0x000fe2000f80103f */
[----:B------:R-:W-:-:S03]  /*0f00*/  IMAD.U32 R2, RZ, RZ, UR6 ;  /* 0x00000006ff027e24 */ /* 0x000fc6000f8e00ff */
[----:B------:R-:W-:Y:S01]  /*0f10*/  @UP1 ULEA.HI.X UR9, UR4, UR9, UR12, 0x2, UP0 ;  /* 0x0000000904091291 */ /* 0x000fe200080f140c */
[----:B------:R-:W-:Y:S01]  /*0f20*/  IMAD.U32 R3, RZ, RZ, UR7 ;  /* 0x00000007ff037e24 */ /* 0x000fe2000f8e00ff */
[----:B------:R-:W-:Y:S01]  /*0f30*/  ULDC.64 UR6, c[0x0][0x3f8] ;  /* 0x0000fe0000067ab9 */ /* 0x000fe20000000a00 */
[----:B---34-:R-:W-:-:S03]  /*0f40*/  IMAD.U32 R4, RZ, RZ, UR8 ;  /* 0x00000008ff047e24 */ /* 0x018fc6000f8e00ff */
[----:B------:R-:W-:Y:S01]  /*0f50*/  IMAD.U32 R5, RZ, RZ, UR9 ;  /* 0x00000009ff057e24 */ /* 0x000fe2000f8e00ff */
[----:B------:R-:W2:Y:S01]  /*0f60*/  @P0 LDG.E R2, desc[UR10][R2.64] ;  /* 0x0000000a02020981 */ /* 0x000ea2000c1e1900 */
[----:B------:R-:W-:Y:S01]  /*0f70*/  UISETP.NE.U32.AND UP0, UPT, UR6, URZ, UPT ;  /* 0x0000003f0600728c */ /* 0x000fe2000bf05070 */
[----:B------:R-:W-:Y:S02]  /*0f80*/  ULDC UR8, c[0x0][0x2e0] ;  /* 0x0000b80000087ab9 */ /* 0x000fe40000000800 */
[----:B------:R-:W3:Y:S01]  /*0f90*/  @P2 LDG.E R4, desc[UR10][R4.64] ;  /* 0x0000000a04042981 */ /* 0x000ee2000c1e1900 */
[----:B------:R-:W-:Y:S01]  /*0fa0*/  ULDC UR9, c[0x0][0x288] ;  /* 0x0000a20000097ab9 */ /* 0x000fe20000000800 */
[----:B------:R-:W-:Y:S01]  /*0fb0*/  UISETP.NE.AND.EX UP0, UPT, UR7, URZ, UPT, UP0 ;  /* 0x0000003f0700728c */ /* 0x000fe2000bf05300 */
[----:B------:R-:W-:Y:S01]  /*0fc0*/  IMAD.U32 R217, RZ, RZ, UR5 ;  /* 0x00000005ffd97e24 */ /* 0x000fe2000f8e00ff */
[----:B------:R-:W-:Y:S01]  /*0fd0*/  ULDC UR6, c[0x0][0x404] ;  /* 0x0001010000067ab9 */ /* 0x000fe20000000800 */
[----:B------:R-:W-:Y:S01]  /*0fe0*/  ULDC.64 UR10, c[0x0][0xa20] ;  /* 0x00028800000a7ab9 */ /* 0x000fe20000000a00 */
[----:B------:R-:W-:Y:S01]  /*0ff0*/  USEL UR6, UR6, 0x1, UP0 ;  /* 0x0000000106067887 */ /* 0x000fe20008000000 */
[----:B------:R-:W-:Y:S01]  /*1000*/  ISETP.NE.U32.AND P1, PT, RZ, UR10, PT ;  /* 0x0000000aff007c0c */ /* 0x000fe2000bf25070 */
[----:B------:R-:W-:-:S02]  /*1010*/  UMOV UR4, URZ ;  /* 0x0000003f00047c82 */ /* 0x000fc40008000000 */
[----:B------:R-:W-:Y:S01]  /*1020*/  UIMAD UR8, UR6, UR8, URZ ;  /* 0x00000008060872a4 */ /* 0x000fe2000f8e023f */
[----:B------:R-:W-:Y:S02]  /*1030*/  ISETP.NE.AND.EX P1, PT, RZ, UR11, PT, P1 ;  /* 0x0000000bff007c0c */ /* 0x000fe4000bf25310 */
[----:B--2---:R-:W-:Y:S02]  /*1040*/  @P0 R2UR UR4, R2 ;  /* 0x00000000020402ca */ /* 0x004fe400000e0000 */
[----:B---3--:R-:W-:-:S13]  /*1050*/  @P2 R2UR UR9, R4 ;  /* 0x00000000040922ca */ /* 0x008fda00000e0000 */
[----:B-----5:R-:W-:Y:S01]  /*1060*/  IMAD.U32 R22, RZ, RZ, UR9 ;  /* 0x00000009ff167e24 */ /* 0x020fe2000f8e00ff */
[----:B-1----:R-:W-:Y:S06]  /*1070*/  @P2 BRA `(.L_x_2081) ;  /* 0x0000000000402947 */ /* 0x002fec0003800000 */
        /* <DEDUP_REMOVED lines=8> */
[----:B------:R-:W-:Y:S01]  /*1100*/  MOV R2, UR6 ;  /* 0x0000000600027c02 */ /* 0x000fe20008000f00 */
[----:B------:R-:W-:-:S05]  /*1110*/  IMAD.U32 R3, RZ, RZ, UR7 ;  /* 0x00000007ff037e24 */ /* 0x000fca000f8e00ff */
[----:B------:R-:W2:Y:S04]  /*1120*/  LDG.E R4, desc[UR12][R2.64] ;  /* 0x0000000c02047981 */ /* 0x000ea8000c1e1900 */
[----:B------:R-:W3:Y:S01]  /*1130*/  LDG.E R0, desc[UR12][R2.64+0x4] ;  /* 0x0000040c02007981 */ /* 0x000ee2000c1e1900 */
[----:B--2---:R-:W-:Y:S02]  /*1140*/  R2UR UR5, R4 ;  /* 0x00000000040572ca */ /* 0x004fe400000e0000 */
[----:B---3--:R-:W-:-:S13]  /*1150*/  R2UR UR6, R0 ;  /* 0x00000000000672ca */ /* 0x008fda00000e0000 */
[----:B------:R-:W-:-:S06]  /*1160*/  UIADD3 UR5, -UR5, UR6, URZ ;  /* 0x0000000605057290 */ /* 0x000fcc000fffe13f */
[----:B------:R-:W-:-:S07]  /*1170*/  IMAD.U32 R22, RZ, RZ, UR5 ;  /* 0x00000005ff167e24 */ /* 0x000fce000f8e00ff */
.L_x_2081:
[----:B------:R-:W-:-:S13]  /*1180*/  R2UR UR5, R19 ;  /* 0x00000000130572ca */ /* 0x000fda00000e0000 */
[----:B------:R-:W-:Y:S01]  /*1190*/  IMAD.U32 R219, RZ, RZ, UR5 ;  /* 0x00000005ffdb7e24 */ /* 0x000fe2000f8e00ff */
[----:B------:R-:W-:Y:S06]  /*11a0*/  @!P1 BRA `(.L_x_2082) ;  /* 0x0000000000289947 */ /* 0x000fec0003800000 */
[----:B------:R-:W-:Y:S01]  /*11b0*/  R2UR UR6, R216 ;  /* 0x00000000d80672ca */ /* 0x000fe200000e0000 */
[----:B------:R-:W-:Y:S01]  /*11c0*/  ULDC.64 UR8, c[0x0][0x208] ;  /* 0x0000820000087ab9 */ /* 0x000fe20000000a00 */
[----:B------:R-:W-:-:S11]  /*11d0*/  R2UR UR7, R218 ;  /* 0x00000000da0772ca */ /* 0x000fd600000e0000 */
[----:B------:R-:W-:-:S04]  /*11e0*/  ULEA UR5, UP0, UR6, UR10, 0x2 ;  /* 0x0000000a06057291 */ /* 0x000fc8000f80103f */
[----:B------:R-:W-:Y:S02]  /*11f0*/  ULEA.HI.X UR6, UR6, UR11, UR7, 0x2, UP0 ;  /* 0x0000000b06067291 */ /* 0x000fe400080f1407 */
[----:B------:R-:W-:-:S04]  /*1200*/  IMAD.U32 R2, RZ, RZ, UR5 ;  /* 0x00000005ff027e24 */ /* 0x000fc8000f8e00ff */
[----:B------:R-:W-:-:S05]  /*1210*/  IMAD.U32 R3, RZ, RZ, UR6 ;  /* 0x00000006ff037e24 */ /* 0x000fca000f8e00ff */
[----:B------:R-:W2:Y:S02]  /*1220*/  LDG.E R2, desc[UR8][R2.64] ;  /* 0x0000000802027981 */ /* 0x000ea4000c1e1900 */
[----:B--2---:R-:W-:Y:S01]  /*1230*/  R2UR UR8, R2 ;  /* 0x00000000020872ca */ /* 0x004fe200000e0000 */
[----:B------:R-:W-:-:S14]  /*1240*/  BRA `(.L_x_2083) ;  /* 0x00000000003c7947 */ /* 0x000fdc0003800000 */
.L_x_2082:
        /* <DEDUP_REMOVED lines=15> */
.L_x_2083:
[----:B------:R-:W-:Y:S01]  /*1340*/  R2UR UR5, R19 ;  /* 0x00000000130572ca */ /* 0x000fe200000e0000 */
[----:B------:R-:W-:Y:S01]  /*1350*/  UIADD3 UR6, -UR4, UR8, URZ ;  /* 0x0000000804067290 */ /* 0x000fe2000fffe13f */
[----:B------:R-:W-:Y:S01]  /*1360*/  R2UR UR7, R22 ;  /* 0x00000000160772ca */ /* 0x000fe200000e0000 */
[----:B------:R-:W-:Y:S01]  /*1370*/  IMAD.MOV.U32 R0, RZ, RZ, RZ ;  /* 0x000000ffff007224 */ /* 0x000fe200078e00ff */
[----:B------:R-:W-:Y:S01]  /*1380*/  PLOP3.LUT P0, PT, PT, PT, PT, 0x80, 0x0 ;  /* 0x000000000000781c */ /* 0x000fe20003f0f070 */
[----:B------:R-:W-:Y:S01]  /*1390*/  UIADD3 UR4, UR6, 0x4f, URZ ;  /* 0x0000004f06047890 */ /* 0x000fe2000fffe03f */
[----:B------:R-:W-:Y:S01]  /*13a0*/  CS2R R2, SRZ ;  /* 0x0000000000027805 */ /* 0x000fe2000001ff00 */
[----:B------:R-:W-:Y:S01]  /*13b0*/  IMAD.U32 R23, RZ, RZ, UR6 ;  /* 0x00000006ff177e24 */ /* 0x000fe2000f8e00ff */
[----:B------:R-:W-:Y:S02]  /*13c0*/  CS2R R150, SRZ ;  /* 0x0000000000967805 */ /* 0x000fe4000001ff00 */
[----:B------:R-:W-:-:S02]  /*13d0*/  CS2R R148, SRZ ;  /* 0x0000000000947805 */ /* 0x000fc4000001ff00 */
[----:B------:R-:W-:Y:S02]  /*13e0*/  CS2R R146, SRZ ;  /* 0x0000000000927805 */ /* 0x000fe4000001ff00 */
[----:B------:R-:W-:Y:S02]  /*13f0*/  CS2R R144, SRZ ;  /* 0x0000000000907805 */ /* 0x000fe4000001ff00 */
[----:B------:R-:W-:Y:S01]  /*1400*/  CS2R R142, SRZ ;  /* 0x00000000008e7805 */ /* 0x000fe2000001ff00 */
[----:B------:R-:W-:Y:S01]  /*1410*/  ULEA UR5, UR5, 0xcf, 0x7 ;  /* 0x000000cf05057891 */ /* 0x000fe2000f8e383f */
[----:B------:R-:W-:Y:S02]  /*1420*/  CS2R R140, SRZ ;  /* 0x00000000008c7805 */ /* 0x000fe4000001ff00 */
[----:B------:R-:W-:Y:S02]  /*1430*/  CS2R R138, SRZ ;  /* 0x00000000008a7805 */ /* 0x000fe4000001ff00 */
[----:B------:R-:W-:Y:S01]  /*1440*/  CS2R R136, SRZ ;  /* 0x0000000000887805 */ /* 0x000fe2000001ff00 */
[----:B------:R-:W-:Y:S01]  /*1450*/  UIADD3 UR6, UR6, UR5, -UR7 ;  /* 0x0000000506067290 */ /* 0x000fe2000fffe807 */
        /* <DEDUP_REMOVED lines=12> */
[----:B------:R-:W-:-:S02]  /*1520*/  CS2R R122, SRZ ;  /* 0x00000000007a7805 */ /* 0x000fc4000001ff00 */
[----:B------:R-:W-:Y:S02]  /*1530*/  CS2R R120, SRZ ;  /* 0x0000000000787805 */ /* 0x000fe4000001ff00 */
[----:B------:R-:W-:Y:S01]  /*1540*/  CS2R R118, SRZ ;  /* 0x0000000000767805 */ /* 0x000fe2000001ff00 */
[----:B------:R-:W-:Y:S01]  /*1550*/  UISETP.LT.AND UP0, UPT, UR4, UR6, UPT ;  /* 0x000000060400728c */ /* 0x000fe2000bf01270 */
[----:B------:R-:W-:Y:S02]  /*1560*/  CS2R R116, SRZ ;  /* 0x0000000000747805 */ /* 0x000fe4000001ff00 */
[----:B------:R-:W-:Y:S02]  /*1570*/  CS2R R114, SRZ ;  /* 0x0000000000727805 */ /* 0x000fe4000001ff00 */
[----:B------:R-:W-:Y:S01]  /*1580*/  CS2R R112, SRZ ;  /* 0x0000000000707805 */ /* 0x000fe2000001ff00 */
[----:B------:R-:W-:Y:S01]  /*1590*/  USEL UR61, UR4, UR6, UP0 ;  /* 0x00000006043d7287 */ /* 0x000fe20008000000 */
[----:B------:R-:W-:-:S02]  /*15a0*/  CS2R R110, SRZ ;  /* 0x00000000006e7805 */ /* 0x000fc4000001ff00 */
[----:B------:R-:W-:Y:S02]  /*15b0*/  CS2R R108, SRZ ;  /* 0x00000000006c7805 */ /* 0x000fe4000001ff00 */
[----:B------:R-:W-:Y:S01]  /*15c0*/  CS2R R106, SRZ ;  /* 0x00000000006a7805 */ /* 0x000fe2000001ff00 */
[----:B------:R-:W-:Y:S01]  /*15d0*/  UISETP.GE.AND UP0, UPT, UR61, 0x1, UPT ;  /* 0x000000013d00788c */ /* 0x000fe2000bf06270 */
[----:B------:R-:W-:Y:S02]  /*15e0*/  CS2R R104, SRZ ;  /* 0x0000000000687805 */ /* 0x000fe4000001ff00 */
[----:B------:R-:W-:Y:S02]  /*15f0*/  MOV R168, RZ ;  /* 0x000000ff00a87202 */ /* 0x000fe40000000f00 */
[----:B------:R-:W-:Y:S02]  /*1600*/  CS2R R166, SRZ ;  /* 0x0000000000a67805 */ /* 0x000fe4000001ff00 */
[----:B------:R-:W-:-:S02]  /*1610*/  CS2R R100, SRZ ;  /* 0x0000000000647805 */ /* 0x000fc4000001ff00 */
[----:B------:R-:W-:Y:S02]  /*1620*/  CS2R R164, SRZ ;  /* 0x0000000000a47805 */ /* 0x000fe4000001ff00 */
[----:B------:R-:W-:Y:S02]  /*1630*/  PLOP3.LUT P1, PT, PT, PT, UP0, 0x80, 0x0 ;  /* 0x000000000000781c */ /* 0x000fe40003f2f008 */
        /* <DEDUP_REMOVED lines=36> */
[----:B------:R-:W-:Y:S01]  /*1880*/  CS2R R24, SRZ ;  /* 0x0000000000187805 */ /* 0x000fe2000001ff00 */
[----:B------:R-:W-:Y:S06]  /*1890*/  @!P1 BRA `(.L_x_2084) ;  /* 0x000000cc00d89947 */ /* 0x000fec0003800000 */
[----:B------:R-:W0:Y:S01]  /*18a0*/  SHFL.IDX PT, R0, R222, RZ, 0x1f ;  /* 0x00001fffde007589 */ /* 0x000e2200000e0000 */
[----:B------:R-:W1:Y:S01]  /*18b0*/  S2UR UR7, SR_CgaCtaId ;  /* 0x00000000000779c3 */ /* 0x000e620000008800 */
[----:B------:R-:W-:Y:S01]  /*18c0*/  UMOV UR6, 0x400 ;  /* 0x0000040000067882 */ /* 0x000fe20000000000 */
[----:B0-----:R-:W-:Y:S01]  /*18d0*/  R2UR UR4, R0 ;  /* 0x00000000000472ca */ /* 0x001fe200000e0000 */
[----:B-1----:R-:W-:-:S04]  /*18e0*/  ULEA UR8, UR7, UR6, 0x18 ;  /* 0x0000000607087291 */ /* 0x002fc8000f8ec03f */
[----:B------:R-:W-:Y:S02]  /*18f0*/  UIADD3 UR6, UR8, 0x14400, URZ ;  /* 0x0001440008067890 */ /* 0x000fe4000fffe03f */
[----:B------:R-:W-:Y:S02]  /*1900*/  IMAD.U32 R17, RZ, RZ, UR8 ;  /* 0x00000008ff117e24 */ /* 0x000fe4000f8e00ff */
        /* <DEDUP_REMOVED lines=22> */
[----:B0-----:R-:W-:-:S07]  /*1a70*/  IMAD.MOV.U32 R13, RZ, RZ, RZ ;  /* 0x000000ffff0d7224 */ /* 0x001fce00078e00ff */
[----:B------:R-:W-:-:S07]  /*1a80*/  LEPC R20, `(.L_x_2085) ;  /* 0x000000001014794e */ /* 0x000fce0000000000 */
[----:B-1----:R-:W-:Y:S05]  /*1a90*/  CALL.ABS.NOINC R2 ;  /* 0x0000000002007343 */ /* 0x002fea0003c00000 */
.L_x_2085:
[----:B------:R-:W-:Y:S02]  /*1aa0*/  R2UR UR7, R220 ;  /* 0x00000000dc0772ca */ /* 0x000fe400000e0000 */
[----:B------:R-:W-:Y:S02]  /*1ab0*/  R2UR UR6, R17 ;  /* 0x00000000110672ca */ /* 0x000fe400000e0000 */
[----:B------:R-:W-:-:S09]  /*1ac0*/  R2UR UR5, R224 ;  /* 0x00000000e00572ca */ /* 0x000fd200000e0000 */
[----:B------:R-:W-:-:S04]  /*1ad0*/  ULEA.HI UR4, UR7, UR7, URZ, 0x1 ;  /* 0x0000000707047291 */ /* 0x000fc8000f8f083f */
[----:B------:R-:W-:Y:S01]  /*1ae0*/  ULOP3.LUT UR4, UR4, 0xfffffffe, URZ, 0xc0, !UPT ;  /* 0xfffffffe04047892 */ /* 0x000fe2000f8ec03f */
[----:B------:R-:W-:-:S03]  /*1af0*/  IMAD.U32 R2, RZ, RZ, UR5 ;  /* 0x00000005ff027e24 */ /* 0x000fc6000f8e00ff */
[----:B------:R-:W-:Y:S02]  /*1b00*/  UIADD3 UR4, UR7, -UR4, URZ ;  /* 0x8000000407047290 */ /* 0x000fe4000fffe03f */
[----:B------:R-:W-:-:S04]  /*1b10*/  ISETP.NE.AND P0, PT, R2, 0x3, PT ;  /* 0x000000030200780c */ /* 0x000fc80003f05270 */
[----:B------:R-:W-:-:S05]  /*1b20*/  IMAD.U32 R0, RZ, RZ, UR4 ;  /* 0x00000004ff007e24 */ /* 0x000fca000f8e00ff */
[----:B------:R-:W-:-:S04]  /*1b30*/  SHF.L.U32 R0, R0, 0x1f, RZ ;  /* 0x0000001f00007819 */ /* 0x000fc800000006ff */
[----:B------:R-:W0:Y:S02]  /*1b40*/  SYNCS.PHASECHK.TRANS64.TRYWAIT P1, [UR6+0x38800], R0 ;  /* 0x03880000ff0075a7 */ /* 0x000e240008020146 */
[----:B0-----:R-:W-:Y:S05]  /*1b50*/  @!P1 BRA `(.L_x_2086) ;  /* 0x0000015000749947 */ /* 0x001fea0003800000 */
.L_x_2223:
[----:B------:R-:W-:Y:S05]  /*1b60*/  @!P0 BRA `(.L_x_2087) ;  /* 0x0000000000048947 */ /* 0x000fea0003800000 */
[----:B------:R-:W-:Y:S01]  /*1b70*/  BPT.TRAP 0x1 ;  /* 0x000000040000795c */ /* 0x000fe20000300000 */
.L_x_2087:
[----:B------:R-:W-:Y:S01]  /*1b80*/  R2UR UR5, R16 ;  /* 0x00000000100572ca */ /* 0x000fe200000e0000 */
[----:B0-----:R-:W-:Y:S01]  /*1b90*/  IMAD.U32 R0, RZ, RZ, UR60 ;  /* 0x0000003cff007e24 */ /* 0x001fe2000f8e00ff */
[----:B------:R-:W-:-:S11]  /*1ba0*/  R2UR UR4, R17 ;  /* 0x00000000110472ca */ /* 0x000fd600000e0000 */
[----:B------:R-:W-:Y:S02]  /*1bb0*/  IMAD.U32 R3, RZ, RZ, UR5 ;  /* 0x00000005ff037e24 */ /* 0x000fe4000f8e00ff */
[----:B------:R-:W-:-:S03]  /*1bc0*/  LEA R0, R0, UR4, 0x3 ;  /* 0x0000000400007c11 */ /* 0x000fc6000f8e18ff */
[----:B------:R-:W-:-:S04]  /*1bd0*/  SHF.L.U32 R3, R3, 0x1f, RZ ;  /* 0x0000001f03037819 */ /* 0x000fc800000006ff */
[----:B------:R0:W1:Y:S01]  /*1be0*/  SYNCS.PHASECHK.TRANS64.TRYWAIT P2, [R0+URZ+0x38830], R3 ;  /* 0x03883003000075a7 */ /* 0x000062000804017f */
[----:B------:R-:W-:Y:S05]  /*1bf0*/  @!P0 BRA `(.L_x_2088) ;  /* 0x0000000000048947 */ /* 0x000fea0003800000 */
[----:B------:R-:W-:Y:S01]  /*1c00*/  BPT.TRAP 0x1 ;  /* 0x000000040000795c */ /* 0x000fe20000300000 */
.L_x_2088:
[----:B------:R-:W2:Y:S01]  /*1c10*/  S2R R2, SR_TID.X ;  /* 0x0000000000027919 */ /* 0x000ea20000002100 */
[----:B------:R-:W-:Y:S01]  /*1c20*/  IMAD.MOV.U32 R151, RZ, RZ, RZ ;  /* 0x000000ffff977224 */ /* 0x000fe200078e00ff */
[----:B--2---:R-:W-:Y:S01]  /*1c30*/  LOP3.LUT P1, RZ, R2, 0x7f, RZ, 0xc0, !PT ;  /* 0x0000007f02ff7812 */ /* 0x004fe2000782c0ff */
[----:B-1----:R-:W-:-:S12]  /*1c40*/  @P2 BRA `(.L_x_2089) ;  /* 0x0000000000082947 */ /* 0x002fd80003800000 */
[----:B------:R-:W1:Y:S02]  /*1c50*/  SYNCS.PHASECHK.TRANS64.TRYWAIT P2, [R0+URZ+0x38830], R3 ;  /* 0x03883003000075a7 */ /* 0x000e64000804017f */
[----:B-1----:R-:W-:Y:S05]  /*1c60*/  @!P2 BRA `(.L_x_2090) ;  /* 0x00000150004ca947 */ /* 0x002fea0003800000 */
.L_x_2089:
[----:B------:R-:W-:Y:S05]  /*1c70*/  WARPSYNC.ALL ;  /* 0x0000000000007948 */ /* 0x000fea0003800000 */
[----:B------:R-:W-:Y:S01]  /*1c80*/  R2UR UR4, R17 ;  /* 0x00000000110472ca */ /* 0x000fe200000e0000 */
[----:B------:R-:W-:Y:S01]  /*1c90*/  ULOP3.LUT UR5, UR36, 0x10000, URZ, 0xfc, !UPT ;  /* 0x0001000024057892 */ /* 0x000fe2000f8efc3f */
[----:B------:R-:W-:Y:S01]  /*1ca0*/  WARPGROUP.ARRIVE ;  /* 0x00000000000079c5 */ /* 0x000fe20000000000 */
[----:B------:R-:W-:Y:S01]  /*1cb0*/  UMOV UR9, 0x40000040 ;  /* 0x4000004000097882 */ /* 0x000fe20000000000 */
[----:B------:R-:W-:Y:S01]  /*1cc0*/  UMOV UR11, 0x40000040 ;  /* 0x40000040000b7882 */ /* 0x000fe20000000000 */
[----:B------:R-:W-:Y:S01]  /*1cd0*/  UMOV UR15, UR9 ;  /* 0x00000009000f7c82 */ /* 0x000fe20008000000 */
[----:B------:R-:W-:Y:S01]  /*1ce0*/  MOV R13, UR9 ;  /* 0x00000009000d7c02 */ /* 0x000fe20008000f00 */
[----:B------:R-:W-:Y:S01]  /*1cf0*/  UIADD3 UR7, UR5, 0x2, URZ ;  /* 0x0000000205077890 */ /* 0x000fe2000fffe03f */
[----:B01----:R-:W-:Y:S01]  /*1d00*/  @!P1 VIADD R0, R0, 0x38840 ;  /* 0x0003884000009836 */ /* 0x003fe20000000000 */
[----:B------:R-:W-:Y:S01]  /*1d10*/  UMOV UR8, UR5 ;  /* 0x0000000500087c82 */ /* 0x000fe20008000000 */
[----:B------:R-:W-:Y:S01]  /*1d20*/  UMOV UR17, 0x40000040 ;  /* 0x4000004000117882 */ /* 0x000fe20000000000 */
[----:B------:R-:W-:Y:S01]  /*1d30*/  UMOV UR14, UR8 ;  /* 0x00000008000e7c82 */ /* 0x000fe20008000000 */
[----:B------:R-:W-:Y:S01]  /*1d40*/  IMAD.U32 R12, RZ, RZ, UR8 ;  /* 0x00000008ff0c7e24 */ /* 0x000fe2000f8e00ff */
[----:B------:R-:W-:Y:S01]  /*1d50*/  UIADD3 UR4, UR4, 0x24400, URZ ;  /* 0x0002440004047890 */ /* 0x000fe2000fffe03f */
[----:B------:R-:W-:Y:S01]  /*1d60*/  IMAD.U32 R11, RZ, RZ, UR17 ;  /* 0x00000011ff0b7e24 */ /* 0x000fe2000f8e00ff */
[----:B------:R-:W-:Y:S01]  /*1d70*/  UMOV UR16, UR7 ;  /* 0x0000000700107c82 */ /* 0x000fe20008000000 */
[----:B------:R-:W-:Y:S01]  /*1d80*/  UMOV UR19, 0x40000040 ;  /* 0x4000004000137882 */ /* 0x000fe20000000000 */
[----:B------:R-:W-:Y:S01]  /*1d90*/  USHF.R.U32.HI UR4, URZ, 0x4, UR4 ;  /* 0x000000043f047899 */ /* 0x000fe20008011604 */
[----:B------:R-:W-:Y:S01]  /*1da0*/  IMAD.U32 R10, RZ, RZ, UR16 ;  /* 0x00000010ff0a7e24 */ /* 0x000fe2000f8e00ff */
[----:B------:R-:W-:Y:S01]  /*1db0*/  UIADD3 UR7, UR5, 0x4, URZ ;  /* 0x0000000405077890 */ /* 0x000fe2000fffe03f */
[----:B------:R-:W-:Y:S01]  /*1dc0*/  @!P1 PRMT R0, RZ, 0x654, R0 ;  /* 0x00000654ff009816 */ /* 0x000fe20000000000 */
[----:B------:R-:W-:Y:S01]  /*1dd0*/  ULOP3.LUT UR4, UR4, 0x3fff, URZ, 0xc0, !UPT ;  /* 0x00003fff04047892 */ /* 0x000fe2000f8ec03f */
[--C-:B------:R-:W-:Y:S01]  /*1de0*/  IMAD.MOV.U32 R150, RZ, RZ, R151.reuse ;  /* 0x000000ffff967224 */ /* 0x100fe200078e0097 */
[----:B------:R-:W-:Y:S01]  /*1df0*/  UMOV UR13, 0x40000040 ;  /* 0x40000040000d7882 */ /* 0x000fe20000000000 */
[----:B------:R-:W-:Y:S01]  /*1e00*/  UIADD3 UR20, UR5, 0x404, URZ ;  /* 0x0000040405147890 */ /* 0x000fe2000fffe03f */
[--C-:B------:R-:W-:Y:S01]  /*1e10*/  IMAD.MOV.U32 R149, RZ, RZ, R151.reuse ;  /* 0x000000ffff957224 */ /* 0x100fe200078e0097 */
[----:B------:R-:W-:Y:S01]  /*1e20*/  ULOP3.LUT UR6, UR4, 0x10000, URZ, 0xfc, !UPT ;  /* 0x0001000004067892 */ /* 0x000fe2000f8efc3f */
[--C-:B------:R-:W-:Y:S01]  /*1e30*/  IMAD.MOV.U32 R148, RZ, RZ, R151.reuse ;  /* 0x000000ffff947224 */ /* 0x100fe200078e0097 */
[----:B------:R-:W-:Y:S01]  /*1e40*/  UMOV UR21, 0x40000040 ;  /* 0x4000004000157882 */ /* 0x000fe20000000000 */
[----:B------:R-:W-:Y:S01]  /*1e50*/  UMOV UR23, 0x40000040 ;  /* 0x4000004000177882 */ /* 0x000fe20000000000 */
[----:B------:R-:W-:Y:S01]  /*1e60*/  UIMAD UR4, UR60, 0xa00, UR6 ;  /* 0x00000a003c0478a4 */ /* 0x000fe2000f8e0206 */
[--C-:B------:R-:W-:Y:S01]  /*1e70*/  IMAD.MOV.U32 R147, RZ, RZ, R151.reuse ;  /* 0x000000ffff937224 */ /* 0x100fe200078e0097 */
[----:B------:R-:W-:Y:S01]  /*1e80*/  UIADD3 UR24, UR5, 0x406, URZ ;  /* 0x0000040605187890 */ /* 0x000fe2000fffe03f */
[----:B------:R-:W-:Y:S01]  /*1e90*/  IMAD.U32 R15, RZ, RZ, UR6 ;  /* 0x00000006ff0f7e24 */ /* 0x000fe2000f8e00ff */
[----:B------:R-:W-:Y:S01]  /*1ea0*/  UIADD3 UR6, UR4, 0x200, URZ ;  /* 0x0000020004067890 */ /* 0x000fe2000fffe03f */
[--C-:B------:R-:W-:Y:S01]  /*1eb0*/  IMAD.MOV.U32 R146, RZ, RZ, R151.reuse ;  /* 0x000000ffff927224 */ /* 0x100fe200078e0097 */
[----:B------:R-:W-:Y:S01]  /*1ec0*/  UIADD3 UR12, UR4, 0x2, URZ ;  /* 0x00000002040c7890 */ /* 0x000fe2000fffe03f */
[-C--:B------:R-:W-:Y:S01]  /*1ed0*/  MOV R145, R151.reuse ;  /* 0x0000009700917202 */ /* 0x080fe20000000f00 */
[----:B------:R-:W-:Y:S01]  /*1ee0*/  UMOV UR10, UR4 ;  /* 0x00000004000a7c82 */ /* 0x000fe20008000000 */
[----:B------:R-:W-:Y:S01]  /*1ef0*/  UIADD3 UR22, UR4, 0x284, URZ ;  /* 0x0000028404167890 */ /* 0x000fe2000fffe03f */
[----:B------:R-:W-:Y:S01]  /*1f00*/  HGMMA.64x16x16.F32 R56, gdesc[UR8], RZ, !UPT, gsb0 ;  /* 0x00200000083879f0 */ /* 0x000fe2000c0008ff */
[----:B------:R-:W-:Y:S01]  /*1f10*/  UIADD3 UR10, UR4, 0x80, URZ ;  /* 0x00000080040a7890 */ /* 0x000fe2000fffe03f */
[--C-:B------:R-:W-:Y:S01]  /*1f20*/  IMAD.MOV.U32 R144, RZ, RZ, R151.reuse ;  /* 0x000000ffff907224 */ /* 0x100fe200078e0097 */
        /* <DEDUP_REMOVED lines=47> */
[----:B------:R-:W-:Y:S01]  /*2220*/  IMAD.MOV.U32 R129, RZ, RZ, R151 ;  /* 0x000000ffff817224 */ /* 0x000fe200078e0097 */
[----:B------:R-:W-:Y:S01]  /*2230*/  UIADD3 UR54, UR4, 0x784, URZ ;  /* 0x0000078404367890 */ /* 0x000fe2000fffe03f */
        /* <DEDUP_REMOVED lines=42> */
[--C-:B------:R-:W-:Y:S01]  /*24e0*/  IMAD.MOV.U32 R102, RZ, RZ, R151.reuse ;  /* 0x000000ffff667224 */ /* 0x100fe200078e0097 */
[----:B------:R-:W-:Y:S02]  /*24f0*/  WARPGROUP.DEPBAR.LE gsb0, 0x0 ;  /* 0x00008000000079c5 */ /* 0x000fe40000010000 */
[----:B------:R-:W-:Y:S01]  /*2500*/  WARPGROUP.ARRIVE ;  /* 0x00000000000079c5 */ /* 0x000fe20000000000 */
[--C-:B------:R-:W-:Y:S02]  /*2510*/  IMAD.MOV.U32 R101, RZ, RZ, R151.reuse ;  /* 0x000000ffff657224 */ /* 0x100fe400078e0097 */
[----:B------:R-:W-:-:S02]  /*2520*/  IMAD.MOV.U32 R100, RZ, RZ, R151 ;  /* 0x000000ffff647224 */ /* 0x000fc400078e0097 */
[--C-:B------:R-:W-:Y:S01]  /*2530*/  IMAD.MOV.U32 R98, RZ, RZ, R151.reuse ;  /* 0x000000ffff627224 */ /* 0x100fe200078e0097 */
[----:B------:R-:W-:Y:S01]  /*2540*/  HGMMA.64x16x16.F32 R40, gdesc[UR8], RZ, !UPT, gsb0 ;  /* 0x00200000082879f0 */ /* 0x000fe2000c0008ff */
[----:B------:R-:W-:Y:S01]  /*2550*/  UIADD3 UR10, UR4, 0x180, URZ ;  /* 0x00000180040a7890 */ /* 0x000fe2000fffe03f */
[--C-:B------:R-:W-:Y:S01]  /*2560*/  IMAD.MOV.U32 R97, RZ, RZ, R151.reuse ;  /* 0x000000ffff617224 */ /* 0x100fe200078e0097 */
[----:B------:R-:W-:Y:S01]  /*2570*/  UMOV UR8, UR14 ;  /* 0x0000000e00087c82 */ /* 0x000fe20008000000 */
[----:B------:R-:W-:Y:S01]  /*2580*/  UMOV UR9, UR15 ;  /* 0x0000000f00097c82 */ /* 0x000fe20008000000 */
[----:B------:R-:W-:Y:S01]  /*2590*/  UMOV UR11, 0x40000040 ;  /* 0x40000040000b7882 */ /* 0x000fe20000000000 */
        /* <DEDUP_REMOVED lines=22> */
[--C-:B------:R-:W-:Y:S01]  /*2700*/  IMAD.MOV.U32 R71, RZ, RZ, R151.reuse ;  /* 0x000000ffff477224 */ /* 0x100fe200078e0097 */
[----:B------:R-:W-:Y:S02]  /*2710*/  WARPGROUP.DEPBAR.LE gsb0, 0x0 ;  /* 0x00008000000079c5 */ /* 0x000fe40000010000 */
[----:B------:R-:W-:Y:S01]  /*2720*/  WARPGROUP.ARRIVE ;  /* 0x00000000000079c5 */ /* 0x000fe20000000000 */
[--C-:B------:R-:W-:Y:S02]  /*2730*/  IMAD.MOV.U32 R70, RZ, RZ, R151.reuse ;  /* 0x000000ffff467224 */ /* 0x100fe400078e0097 */
        /* <DEDUP_REMOVED lines=13> */
[----:B------:R-:W-:Y:S01]  /*2810*/  IMAD.MOV.U32 R64, RZ, RZ, R151 ;  /* 0x000000ffff407224 */ /* 0x000fe200078e0097 */
        /* <DEDUP_REMOVED lines=90> */
[----:B------:R-:W-:Y:S02]  /*2dc0*/  UMOV UR56, UR5 ;  /* 0x0000000500387c82 */ /* 0x000fe40008000000 */
[----:B------:R-:W-:Y:S01]  /*2dd0*/  UMOV UR58, UR7 ;  /* 0x00000007003a7c82 */ /* 0x000fe20008000000 */
[----:B------:R-:W-:Y:S01]  /*2de0*/  IMAD.U32 R6, RZ, RZ, UR56 ;  /* 0x00000038ff067e24 */ /* 0x000fe2000f8e00ff */
        /* <DEDUP_REMOVED lines=24> */
[----:B------:R-:W-:Y:S01]  /*2f70*/  R2UR UR11, R19 ;  /* 0x00000000130b72ca */ /* 0x000fe200000e0000 */
[----:B------:R-:W-:-:S06]  /*2f80*/  UIADD3 UR10, UR61, -0x2, URZ ;  /* 0xfffffffe3d0a7890 */ /* 0x000fcc000fffe03f */
[----:B------:R-:W-:-:S06]  /*2f90*/  IMAD.U32 R227, RZ, RZ, UR10 ;  /* 0x0000000affe37e24 */ /* 0x000fcc000f8e00ff */
[----:B------:R-:W-:-:S05]  /*2fa0*/  IMAD.U32 R4, RZ, RZ, UR11 ;  /* 0x0000000bff047e24 */ /* 0x000fca000f8e00ff */
[----:B------:R-:W-:Y:S01]  /*2fb0*/  LEA R4, R4, R215, 0x7 ;  /* 0x000000d704047211 */ /* 0x000fe200078e38ff */
        /* <DEDUP_REMOVED lines=26> */
[----:B------:R-:W-:Y:S01]  /*3160*/  UIMAD UR5, UR61, -0x50, UR15 ;  /* 0xffffffb03d0578a4 */ /* 0x000fe2000f8e020f */
        /* <DEDUP_REMOVED lines=238> */
[----:B------:R-:W-:Y:S02]  /*4050*/  UIADD3 UR6, -UR14, 0x51, UR5 ;  /* 0x000000510e067890 */ /* 0x000fe4000fffe105 */
[----:B------:R-:W-:-:S04]  /*4060*/  UIADD3 UR5, UR5, 0x50, URZ ;  /* 0x0000005005057890 */ /* 0x000fc8000fffe03f */
[----:B------:R-:W-:Y:S02]  /*4070*/  IMAD.U32 R3, RZ, RZ, UR6 ;  /* 0x00000006ff037e24 */ /* 0x000fe4000f8e00ff */
[----:B------:R-:W-:Y:S01]  /*4080*/  IMAD.U32 R5, RZ, RZ, UR5 ;  /* 0x00000005ff057e24 */ /* 0x000fe2000f8e00ff */
[----:B------:R-:W-:Y:S01]  /*4090*/  ULDC UR5, c[0x0][0x988] ;  /* 0x0002620000057ab9 */ /* 0x000fe20000000800 */
[C---:B------:R-:W-:Y:S02]  /*40a0*/  IMAD R3, R214.reuse, -0x2, R3 ;  /* 0xfffffffed6037824 */ /* 0x040fe400078e0203 */
[----:B------:R-:W-:-:S03]  /*40b0*/  IMAD R2, R214, -0x2, R5 ;  /* 0xfffffffed6027824 */ /* 0x000fc600078e0205 */
[----:B------:R-:W-:-:S04]  /*40c0*/  IADD3 R5, R3, 0x8, R4 ;  /* 0x0000000803057810 */ /* 0x000fc80007ffe004 */
[----:B------:R-:W-:Y:S02]  /*40d0*/  VIMNMX R5, R2, R5, PT ;  /* 0x0000000502057248 */ /* 0x000fe40003fe0100 */
[----:B------:R-:W-:Y:S02]  /*40e0*/  VIADDMNMX R2, R4, R3, R2, PT ;  /* 0x0000000304027246 */ /* 0x000fe40003800102 */
[C---:B------:R-:W-:Y:S02]  /*40f0*/  ISETP.GT.AND P2, PT, R5.reuse, RZ, PT ;  /* 0x000000ff0500720c */ /* 0x040fe40003f44270 */
[C---:B------:R-:W-:Y:S02]  /*4100*/  ISETP.GT.AND P3, PT, R5.reuse, 0x1, PT ;  /* 0x000000010500780c */ /* 0x040fe40003f64270 */
[----:B------:R-:W-:Y:S01]  /*4110*/  ISETP.GT.AND P4, PT, R5, 0x8, PT ;  /* 0x000000080500780c */ /* 0x000fe20003f84270 */
        /* <DEDUP_REMOVED lines=62> */
[----:B------:R-:W-:Y:S01]  /*4500*/  UIADD3 UR4, UR15, -UR14, URZ ;  /* 0x8000000e0f047290 */ /* 0x000fe2000fffe03f */
[----:B------:R-:W-:-:S02]  /*4510*/  FSEL R46, R46, -INF , P3 ;  /* 0xff8000002e2e7808 */ /* 0x000fc40001800000 */
[----:B------:R-:W-:Y:S01]  /*4520*/  FMNMX.FTZ R21, R43, R14, !PT ;  /* 0x0000000e2b157209 */ /* 0x000fe20007810000 */
[----:B------:R-:W-:Y:S01]  /*4530*/  ULEA UR4, UR11, UR4, 0x7 ;  /* 0x000000040b047291 */ /* 0x000fe2000f8e383f */
[----:B------:R-:W-:Y:S02]  /*4540*/  ISETP.GT.AND P3, PT, R5, 0x30, PT ;  /* 0x000000300500780c */ /* 0x000fe40003f64270 */
[----:B------:R-:W-:Y:S01]  /*4550*/  FSEL R47, R47, -INF , P2 ;  /* 0xff8000002f2f7808 */ /* 0x000fe20001000000 */
[----:B------:R-:W-:Y:S01]  /*4560*/  UIMAD.WIDE UR6, UR4, 0x66666667, URZ ;  /* 0x66666667040678a5 */ /* 0x000fe2000f8e023f */
[----:B------:R-:W-:Y:S02]  /*4570*/  FMNMX.FTZ R14, R46, R21, !PT ;  /* 0x000000152e0e7209 */ /* 0x000fe40007810000 */
[----:B------:R-:W-:Y:S01]  /*4580*/  ISETP.GT.AND P2, PT, R5, 0x31, PT ;  /* 0x000000310500780c */ /* 0x000fe20003f44270 */
[----:B------:R-:W-:Y:S01]  /*4590*/  USHF.R.U32.HI UR4, URZ, 0x1f, UR7 ;  /* 0x0000001f3f047899 */ /* 0x000fe20008011607 */
[----:B------:R-:W-:-:S03]  /*45a0*/  FMNMX.FTZ R21, R47, R14, !PT ;  /* 0x0000000e2f157209 */ /* 0x000fc60007810000 */
[----:B------:R-:W-:-:S04]  /*45b0*/  ULEA.HI.SX32 UR4, UR7, UR4, 0x1b ;  /* 0x0000000407047291 */ /* 0x000fc8000f8fda3f */
[----:B------:R-:W-:-:S04]  /*45c0*/  UISETP.LT.AND UP0, UPT, URZ, UR4, UPT ;  /* 0x000000043f00728c */ /* 0x000fc8000bf01270 */
[----:B------:R-:W-:-:S04]  /*45d0*/  USEL UR11, URZ, UR4, !UP0 ;  /* 0x000000043f0b7287 */ /* 0x000fc8000c000000 */
[----:B------:R-:W-:Y:S02]  /*45e0*/  UISETP.GE.AND UP0, UPT, UR10, UR11, UPT ;  /* 0x0000000b0a00728c */ /* 0x000fe4000bf06270 */
[----:B------:R-:W-:Y:S01]  /*45f0*/  IMAD.U32 R226, RZ, RZ, UR11 ;  /* 0x0000000bffe27e24 */ /* 0x000fe2000f8e00ff */
[----:B------:R-:W-:Y:S02]  /*4600*/  WARPGROUP.DEPBAR.LE gsb0, 0x0 ;  /* 0x00008000000079c5 */ /* 0x000fe40000010000 */
[----:B------:R-:W-:Y:S01]  /*4610*/  WARPGROUP.ARRIVE ;  /* 0x00000000000079c5 */ /* 0x000fe20000000000 */
[----:B------:R-:W-:Y:S02]  /*4620*/  FSEL R34, R34, -INF , P3 ;  /* 0xff80000022227808 */ /* 0x000fe40001800000 */
[----:B------:R-:W-:Y:S02]  /*4630*/  ISETP.GT.AND P3, PT, R5, 0x38, PT ;  /* 0x000000380500780c */ /* 0x000fe40003f64270 */
[----:B------:R-:W-:Y:S01]  /*4640*/  FSEL R35, R35, -INF , P2 ;  /* 0xff80000023237808 */ /* 0x000fe20001000000 */
[----:B------:R-:W-:Y:S01]  /*4650*/  HGMMA.64x16x16.F32 R24, gdesc[UR56], R24, gsb0 ;  /* 0x00200000381879f0 */ /* 0x000fe20008000818 */
        /* <DEDUP_REMOVED lines=8> */
[----:B------:R-:W-:Y:S01]  /*46e0*/  FMNMX.FTZ R21, R39, R14, !PT ;  /* 0x0000000e27157209 */ /* 0x000fe20007810000 */
[----:B------:R-:W-:Y:S02]  /*46f0*/  WARPGROUP.DEPBAR.LE gsb0, 0x0 ;  /* 0x00008000000079c5 */ /* 0x000fe40000010000 */
[----:B------:R-:W-:Y:S01]  /*4700*/  FSEL R26, R26, -INF , P3 ;  /* 0xff8000001a1a7808 */ /* 0x000fe20001800000 */
[----:B------:R0:W-:Y:S01]  /*4710*/  @!P1 SYNCS.ARRIVE.TRANS64.RED.A1T0 RZ, [R0+URZ], RZ ;  /* 0x000000ff00ff99a7 */ /* 0x0001e2000810043f */
[----:B------:R-:W-:Y:S02]  /*4720*/  ISETP.GT.AND P3, PT, R5, 0x48, PT ;  /* 0x000000480500780c */ /* 0x000fe40003f64270 */
[----:B------:R-:W-:Y:S02]  /*4730*/  FSEL R27, R27, -INF , P2 ;  /* 0xff8000001b1b7808 */ /* 0x000fe40001000000 */
[----:B------:R-:W-:-:S02]  /*4740*/  FMNMX.FTZ R14, R26, R21, !PT ;  /* 0x000000151a0e7209 */ /* 0x000fc40007810000 */
[----:B------:R-:W-:Y:S02]  /*4750*/  ISETP.GT.AND P2, PT, R5, 0x49, PT ;  /* 0x000000490500780c */ /* 0x000fe40003f44270 */
[----:B------:R-:W-:Y:S02]  /*4760*/  FSEL R30, R30, -INF , P3 ;  /* 0xff8000001e1e7808 */ /* 0x000fe40001800000 */
[----:B------:R-:W-:Y:S02]  /*4770*/  FMNMX.FTZ R5, R27, R14, !PT ;  /* 0x0000000e1b057209 */ /* 0x000fe40007810000 */
[----:B------:R-:W-:Y:S02]  /*4780*/  FSEL R31, R31, -INF , P2 ;  /* 0xff8000001f1f7808 */ /* 0x000fe40001000000 */
[----:B------:R-:W-:Y:S02]  /*4790*/  FMNMX.FTZ R14, R30, R5, !PT ;  /* 0x000000051e0e7209 */ /* 0x000fe40007810000 */
[----:B------:R-:W-:-:S02]  /*47a0*/  ISETP.GT.AND P2, PT, R2, RZ, PT ;  /* 0x000000ff0200720c */ /* 0x000fc40003f44270 */
[----:B------:R-:W-:Y:S02]  /*47b0*/  FMNMX.FTZ R14, R31, R14, !PT ;  /* 0x0000000e1f0e7209 */ /* 0x000fe40007810000 */
[----:B------:R-:W-:Y:S02]  /*47c0*/  ISETP.GT.AND P3, PT, R2, 0x1, PT ;  /* 0x000000010200780c */ /* 0x000fe40003f64270 */
[----:B------:R-:W-:Y:S01]  /*47d0*/  FSEL R56, R56, -INF , P2 ;  /* 0xff80000038387808 */ /* 0x000fe20001000000 */
[----:B------:R-:W1:Y:S01]  /*47e0*/  SHFL.BFLY PT, R5, R14, 0x2, 0x1f ;  /* 0x0c401f000e057f89 */ /* 0x000e6200000e0000 */
[----:B------:R-:W-:Y:S02]  /*47f0*/  FSEL R57, R57, -INF , P3 ;  /* 0xff80000039397808 */ /* 0x000fe40001800000 */
[C---:B------:R-:W-:Y:S02]  /*4800*/  ISETP.GT.AND P2, PT, R2.reuse, 0x9, PT ;  /* 0x000000090200780c */ /* 0x040fe40003f44270 */
[----:B------:R-:W-:-:S02]  /*4810*/  ISETP.GT.AND P3, PT, R2, 0x11, PT ;  /* 0x000000110200780c */ /* 0x000fc40003f64270 */
[----:B------:R-:W-:Y:S02]  /*4820*/  FSEL R61, R61, -INF , P2 ;  /* 0xff8000003d3d7808 */ /* 0x000fe40001000000 */
[----:B------:R-:W-:Y:S02]  /*4830*/  ISETP.GT.AND P2, PT, R2, 0x10, PT ;  /* 0x000000100200780c */ /* 0x000fe40003f44270 */
[----:B------:R-:W-:Y:S02]  /*4840*/  FSEL R49, R49, -INF , P3 ;  /* 0xff80000031317808 */ /* 0x000fe40001800000 */
[----:B------:R-:W-:Y:S02]  /*4850*/  FSEL R48, R48, -INF , P2 ;  /* 0xff80000030307808 */ /* 0x000fe40001000000 */
[----:B------:R-:W-:-:S04]  /*4860*/  ISETP.GT.AND P2, PT, R2, 0x18, PT ;  /* 0x000000180200780c */ /* 0x000fc80003f44270 */
[----:B------:R-:W-:Y:S02]  /*4870*/  FSEL R52, R52, -INF , P2 ;  /* 0xff80000034347808 */ /* 0x000fe40001000000 */
[----:B------:R-:W-:Y:S02]  /*4880*/  ISETP.GT.AND P2, PT, R2, 0x20, PT ;  /* 0x000000200200780c */ /* 0x000fe40003f44270 */
[----:B-1----:R-:W-:Y:S02]  /*4890*/  FMNMX.FTZ R20, R14, R5, !PT ;  /* 0x000000050e147209 */ /* 0x002fe40007810000 */
[----:B------:R-:W-:Y:S02]  /*48a0*/  FMNMX.FTZ R5, R56, R57, !PT ;  /* 0x0000003938057209 */ /* 0x000fe40007810000 */
[----:B------:R-:W-:Y:S01]  /*48b0*/  FSEL R40, R40, -INF , P2 ;  /* 0xff80000028287808 */ /* 0x000fe20001000000 */
[----:B------:R-:W1:Y:S01]  /*48c0*/  SHFL.BFLY PT, R21, R20, 0x1, 0x1f ;  /* 0x0c201f0014157f89 */ /* 0x000e6200000e0000 */
        /* <DEDUP_REMOVED lines=12> */
[----:B-1----:R-:W-:-:S02]  /*4990*/  FMNMX.FTZ R3, R20, R21, !PT ;  /* 0x0000001514037209 */ /* 0x002fc40007810000 */
        /* <DEDUP_REMOVED lines=21> */
[----:B------:R-:W1:Y:S01]  /*4af0*/  MUFU.EX2 R59, R59 ;  /* 0x0000003b003b7308 */ /* 0x000e620000000800 */
        /* <DEDUP_REMOVED lines=15> */
[----:B------:R-:W2:Y:S01]  /*4bf0*/  MUFU.EX2 R63, R63 ;  /* 0x0000003f003f7308 */ /* 0x000ea20000000800 */
        /* <DEDUP_REMOVED lines=15> */
[--C-:B------:R-:W-:Y:S01]  /*4cf0*/  FFMA.FTZ R30, R30, UR5, -R14.reuse ;  /* 0x000000051e1e7c23 */ /* 0x100fe2000801080e */
[----:B------:R-:W3:Y:S01]  /*4d00*/  MUFU.EX2 R51, R51 ;  /* 0x0000003300337308 */ /* 0x000ee20000000800 */
[----:B------:R-:W-:Y:S01]  /*4d10*/  FFMA.FTZ R14, R31, UR5, -R14 ;  /* 0x000000051f0e7c23 */ /* 0x000fe2000801080e */
[----:B------:R-:W-:Y:S01]  /*4d20*/  FMNMX.FTZ R2, R29, R2, !PT ;  /* 0x000000021d027209 */ /* 0x000fe20007810000 */
[----:B------:R-:W-:Y:S01]  /*4d30*/  IMAD.MOV.U32 R31, RZ, RZ, R151 ;  /* 0x000000ffff1f7224 */ /* 0x000fe200078e0097 */
[----:B-1----:R-:W-:-:S02]  /*4d40*/  F2FP.F16.F32.PACK_AB R209, R59, R58 ;  /* 0x0000003a3bd1723e */ /* 0x002fc400000000ff */
[----:B--2---:R-:W-:Y:S01]  /*4d50*/  F2FP.F16.F32.PACK_AB R211, R63, R62 ;  /* 0x0000003e3fd3723e */ /* 0x004fe200000000ff */
[----:B------:R-:W1:Y:S01]  /*4d60*/  SHFL.BFLY PT, R5, R2, 0x2, 0x1f ;  /* 0x0c401f0002057f89 */ /* 0x000e6200000e0000 */
[----:B------:R-:W-:Y:S08]  /*4d70*/  MUFU.EX2 R54, R54 ;  /* 0x0000003600367308 */ /* 0x000ff00000000800 */
[----:B------:R-:W-:Y:S01]  /*4d80*/  MUFU.EX2 R195, R14 ;  /* 0x0000000e00c37308 */ /* 0x000fe20000000800 */
[----:B---3--:R-:W-:-:S07]  /*4d90*/  F2FP.F16.F32.PACK_AB R205, R51, R50 ;  /* 0x0000003233cd723e */ /* 0x008fce00000000ff */
[----:B------:R-:W2:Y:S01]  /*4da0*/  MUFU.EX2 R55, R55 ;  /* 0x0000003700377308 */ /* 0x000ea20000000800 */
[----:B-1----:R-:W-:-:S07]  /*4db0*/  FMNMX.FTZ R5, R2, R5, !PT ;  /* 0x0000000502057209 */ /* 0x002fce0007810000 */
[----:B------:R-:W-:Y:S01]  /*4dc0*/  MUFU.EX2 R42, R42 ;  /* 0x0000002a002a7308 */ /* 0x000fe20000000800 */
[----:B------:R-:W1:Y:S07]  /*4dd0*/  SHFL.BFLY PT, R4, R5, 0x1, 0x1f ;  /* 0x0c201f0005047f89 */ /* 0x000e6e00000e0000 */
[----:B------:R-:W3:Y:S01]  /*4de0*/  MUFU.EX2 R43, R43 ;  /* 0x0000002b002b7308 */ /* 0x000ee20000000800 */
[----:B--2---:R-:W-:-:S07]  /*4df0*/  F2FP.F16.F32.PACK_AB R207, R55, R54 ;  /* 0x0000003637cf723e */ /* 0x004fce00000000ff */
[----:B------:R-:W-:Y:S08]  /*4e00*/  MUFU.EX2 R46, R46 ;  /* 0x0000002e002e7308 */ /* 0x000ff00000000800 */
[----:B------:R-:W2:Y:S01]  /*4e10*/  MUFU.EX2 R47, R47 ;  /* 0x0000002f002f7308 */ /* 0x000ea20000000800 */
[----:B---3--:R-:W-:Y:S02]  /*4e20*/  F2FP.F16.F32.PACK_AB R201, R43, R42 ;  /* 0x0000002a2bc9723e */ /* 0x008fe400000000ff */
[----:B-1----:R-:W-:Y:S01]  /*4e30*/  FMNMX.FTZ R4, R5, R4, !PT ;  /* 0x0000000405047209 */ /* 0x002fe20007810000 */
[----:B------:R-:W-:Y:S01]  /*4e40*/  FADD.FTZ R5, R58, R59 ;  /* 0x0000003b3a057221 */ /* 0x000fe20000010000 */
[----:B------:R-:W-:-:S02]  /*4e50*/  IMAD.MOV.U32 R59, RZ, RZ, R151 ;  /* 0x000000ffff3b7224 */ /* 0x000fc400078e0097 */
[C---:B------:R-:W-:Y:S01]  /*4e60*/  FSETP.NEU.FTZ.AND P2, PT, R4.reuse, -INF , PT ;  /* 0xff8000000400780b */ /* 0x040fe20003f5d000 */
[----:B------:R-:W-:Y:S01]  /*4e70*/  FMUL.FTZ R2, R4, UR5 ;  /* 0x0000000504027c20 */ /* 0x000fe20008410000 */
[----:B------:R-:W-:Y:S01]  /*4e80*/  FADD.FTZ R14, R62, R5 ;  /* 0x000000053e0e7221 */ /* 0x000fe20000010000 */
[----:B------:R-:W-:Y:S01]  /*4e90*/  MUFU.EX2 R34, R34 ;  /* 0x0000002200227308 */ /* 0x000fe20000000800 */
[--C-:B------:R-:W-:Y:S02]  /*4ea0*/  IMAD.MOV.U32 R62, RZ, RZ, R151.reuse ;  /* 0x000000ffff3e7224 */ /* 0x100fe400078e0097 */
[----:B------:R-:W-:Y:S01]  /*4eb0*/  FSEL R2, R2, RZ, P2 ;  /* 0x000000ff02027208 */ /* 0x000fe20001000000 */
[----:B------:R-:W-:Y:S01]  /*4ec0*/  FADD.FTZ R5, R63, R14 ;  /* 0x0000000e3f057221 */ /* 0x000fe20000010000 */
[----:B------:R-:W-:Y:S01]  /*4ed0*/  PLOP3.LUT P2, PT, PT, PT, UP0, 0x80, 0x0 ;  /* 0x000000000000781c */ /* 0x000fe20003f4f008 */
[----:B------:R-:W-:Y:S01]  /*4ee0*/  IMAD.MOV.U32 R58, RZ, RZ, R151 ;  /* 0x000000ffff3a7224 */ /* 0x000fe200078e0097 */
[----:B--2---:R-:W-:Y:S01]  /*4ef0*/  F2FP.F16.F32.PACK_AB R203, R47, R46 ;  /* 0x0000002e2fcb723e */ /* 0x004fe200000000ff */
[--C-:B------:R-:W-:Y:S01]  /*4f00*/  FFMA.FTZ R56, R56, UR5, -R2.reuse ;  /* 0x0000000538387c23 */ /* 0x100fe20008010802 */
[--C-:B------:R-:W-:Y:S01]  /*4f10*/  FFMA.FTZ R57, R57, UR5, -R2.reuse ;  /* 0x0000000539397c23 */ /* 0x100fe20008010802 */
[--C-:B------:R-:W-:Y:S01]  /*4f20*/  FFMA.FTZ R60, R60, UR5, -R2.reuse ;  /* 0x000000053c3c7c23 */ /* 0x100fe20008010802 */
[--C-:B------:R-:W-:Y:S01]  /*4f30*/  FFMA.FTZ R61, R61, UR5, -R2.reuse ;  /* 0x000000053d3d7c23 */ /* 0x100fe20008010802 */
[--C-:B------:R-:W-:Y:S01]  /*4f40*/  FFMA.FTZ R48, R48, UR5, -R2.reuse ;  /* 0x0000000530307c23 */ /* 0x100fe20008010802 */
[--C-:B------:R-:W-:Y:S01]  /*4f50*/  FFMA.FTZ R49, R49, UR5, -R2.reuse ;  /* 0x0000000531317c23 */ /* 0x100fe20008010802 */
[----:B------:R-:W-:Y:S01]  /*4f60*/  MUFU.EX2 R56, R56 ;  /* 0x0000003800387308 */ /* 0x000fe20000000800 */
[----:B------:R-:W-:Y:S01]  /*4f70*/  FADD.FTZ R14, R50, R5 ;  /* 0x00000005320e7221 */ /* 0x000fe20000010000 */
[--C-:B------:R-:W-:Y:S01]  /*4f80*/  FFMA.FTZ R52, R52, UR5, -R2.reuse ;  /* 0x0000000534347c23 */ /* 0x100fe20008010802 */
[--C-:B------:R-:W-:Y:S01]  /*4f90*/  FFMA.FTZ R53, R53, UR5, -R2.reuse ;  /* 0x0000000535357c23 */ /* 0x100fe20008010802 */
[----:B------:R-:W-:Y:S01]  /*4fa0*/  FFMA.FTZ R40, R40, UR5, -R2 ;  /* 0x0000000528287c23 */ /* 0x000fe20008010802 */
[----:B------:R-:W-:Y:S01]  /*4fb0*/  FADD.FTZ R21, R51, R14 ;  /* 0x0000000e33157221 */ /* 0x000fe20000010000 */
[--C-:B------:R-:W-:Y:S01]  /*4fc0*/  FFMA.FTZ R41, R41, UR5, -R2.reuse ;  /* 0x0000000529297c23 */ /* 0x100fe20008010802 */
[--C-:B------:R-:W-:Y:S01]  /*4fd0*/  FFMA.FTZ R44, R44, UR5, -R2.reuse ;  /* 0x000000052c2c7c23 */ /* 0x100fe20008010802 */
[----:B------:R-:W1:Y:S01]  /*4fe0*/  MUFU.EX2 R57, R57 ;  /* 0x0000003900397308 */ /* 0x000e620000000800 */
[----:B------:R-:W-:Y:S01]  /*4ff0*/  FADD.FTZ R20, R54, R21 ;  /* 0x0000001536147221 */ /* 0x000fe20000010000 */
[--C-:B------:R-:W-:Y:S01]  /*5000*/  FFMA.FTZ R45, R45, UR5, -R2.reuse ;  /* 0x000000052d2d7c23 */ /* 0x100fe20008010802 */
[--C-:B------:R-:W-:Y:S01]  /*5010*/  FFMA.FTZ R32, R32, UR5, -R2.reuse ;  /* 0x0000000520207c23 */ /* 0x100fe20008010802 */
[----:B------:R-:W-:Y:S01]  /*5020*/  FFMA.FTZ R33, R33, UR5, -R2 ;  /* 0x0000000521217c23 */ /* 0x000fe20008010802 */
[----:B------:R-:W-:Y:S01]  /*5030*/  FADD.FTZ R21, R55, R20 ;  /* 0x0000001437157221 */ /* 0x000fe20000010000 */
[--C-:B------:R-:W-:Y:S01]  /*5040*/  FFMA.FTZ R36, R36, UR5, -R2.reuse ;  /* 0x0000000524247c23 */ /* 0x100fe20008010802 */
[--C-:B------:R-:W-:Y:S01]  /*5050*/  FFMA.FTZ R37, R37, UR5, -R2.reuse ;  /* 0x0000000525257c23 */ /* 0x100fe20008010802 */
[----:B------:R-:W2:Y:S01]  /*5060*/  MUFU.EX2 R60, R60 ;  /* 0x0000003c003c7308 */ /* 0x000ea20000000800 */
[----:B------:R-:W-:Y:S01]  /*5070*/  FADD.FTZ R20, R42, R21 ;  /* 0x000000152a147221 */ /* 0x000fe20000010000 */
[--C-:B------:R-:W-:Y:S01]  /*5080*/  FFMA.FTZ R24, R24, UR5, -R2.reuse ;  /* 0x0000000518187c23 */ /* 0x100fe20008010802 */
[--C-:B------:R-:W-:Y:S01]  /*5090*/  FFMA.FTZ R25, R25, UR5, -R2.reuse ;  /* 0x0000000519197c23 */ /* 0x100fe20008010802 */
[----:B------:R-:W-:Y:S01]  /*50a0*/  FFMA.FTZ R28, R28, UR5, -R2 ;  /* 0x000000051c1c7c23 */ /* 0x000fe20008010802 */
[----:B------:R-:W-:Y:S01]  /*50b0*/  FADD.FTZ R21, R43, R20 ;  /* 0x000000142b157221 */ /* 0x000fe20000010000 */
[----:B------:R-:W-:Y:S01]  /*50c0*/  FFMA.FTZ R2, R29, UR5, -R2 ;  /* 0x000000051d027c23 */ /* 0x000fe20008010802 */
[-C--:B------:R-:W-:Y:S01]  /*50d0*/  MOV R63, R151.reuse ;  /* 0x00000097003f7202 */ /* 0x080fe20000000f00 */
[----:B------:R-:W3:Y:S01]  /*50e0*/  MUFU.EX2 R61, R61 ;  /* 0x0000003d003d7308 */ /* 0x000ee20000000800 */
[----:B-1----:R-:W-:Y:S01]  /*50f0*/  FADD.FTZ R5, R56, R57 ;  /* 0x0000003938057221 */ /* 0x002fe20000010000 */
[----:B------:R-:W-:Y:S01]  /*5100*/  F2FP.F16.F32.PACK_AB R208, R57, R56 ;  /* 0x0000003839d0723e */ /* 0x000fe200000000ff */
[--C-:B------:R-:W-:Y:S01]  /*5110*/  IMAD.MOV.U32 R57, RZ, RZ, R151.reuse ;  /* 0x000000ffff397224 */ /* 0x100fe200078e0097 */
[----:B------:R-:W-:Y:S01]  /*5120*/  MOV R54, R151 ;  /* 0x0000009700367202 */ /* 0x000fe20000000f00 */
[----:B------:R-:W-:-:S02]  /*5130*/  IMAD.MOV.U32 R56, RZ, RZ, R151 ;  /* 0x000000ffff387224 */ /* 0x000fc400078e0097 */
[----:B------:R-:W-:Y:S01]  /*5140*/  IMAD.MOV.U32 R55, RZ, RZ, R151 ;  /* 0x000000ffff377224 */ /* 0x000fe200078e0097 */
[----:B------:R-:W1:Y:S01]  /*5150*/  MUFU.EX2 R48, R48 ;  /* 0x0000003000307308 */ /* 0x000e620000000800 */
[----:B--2---:R-:W-:Y:S01]  /*5160*/  FADD.FTZ R14, R60, R5 ;  /* 0x000000053c0e7221 */ /* 0x004fe20000010000 */
[--C-:B------:R-:W-:Y:S02]  /*5170*/  IMAD.MOV.U32 R51, RZ, RZ, R151.reuse ;  /* 0x000000ffff337224 */ /* 0x100fe400078e0097 */
[--C-:B------:R-:W-:Y:S02]  /*5180*/  IMAD.MOV.U32 R50, RZ, RZ, R151.reuse ;  /* 0x000000ffff327224 */ /* 0x100fe400078e0097 */
[--C-:B------:R-:W-:Y:S02]  /*5190*/  IMAD.MOV.U32 R43, RZ, RZ, R151.reuse ;  /* 0x000000ffff2b7224 */ /* 0x100fe400078e0097 */
[----:B------:R-:W2:Y:S01]  /*51a0*/  MUFU.EX2 R49, R49 ;  /* 0x0000003100317308 */ /* 0x000ea20000000800 */
[C---:B---3--:R-:W-:Y:S01]  /*51b0*/  FADD.FTZ R5, R61.reuse, R14 ;  /* 0x0000000e3d057221 */ /* 0x048fe20000010000 */
[----:B------:R-:W-:Y:S01]  /*51c0*/  F2FP.F16.F32.PACK_AB R210, R61, R60 ;  /* 0x0000003c3dd2723e */ /* 0x000fe200000000ff */
[----:B------:R-:W-:-:S02]  /*51d0*/  IMAD.MOV.U32 R61, RZ, RZ, R151 ;  /* 0x000000ffff3d7224 */ /* 0x000fc400078e0097 */
[--C-:B------:R-:W-:Y:S02]  /*51e0*/  IMAD.MOV.U32 R60, RZ, RZ, R151.reuse ;  /* 0x000000ffff3c7224 */ /* 0x100fe400078e0097 */
[----:B------:R-:W-:Y:S01]  /*51f0*/  IMAD.MOV.U32 R42, RZ, RZ, R151 ;  /* 0x000000ffff2a7224 */ /* 0x000fe200078e0097 */
[----:B------:R-:W0:Y:S01]  /*5200*/  MUFU.EX2 R52, R52 ;  /* 0x0000003400347308 */ /* 0x000e220000000800 */
[----:B-1----:R-:W-:Y:S01]  /*5210*/  FADD.FTZ R14, R48, R5 ;  /* 0x00000005300e7221 */ /* 0x002fe20000010000 */
[----:B------:R-:W-:-:S06]  /*5220*/  IMAD.MOV.U32 R29, RZ, RZ, R151 ;  /* 0x000000ffff1d7224 */ /* 0x000fcc00078e0097 */
[----:B------:R-:W1:Y:S01]  /*5230*/  MUFU.EX2 R53, R53 ;  /* 0x0000003500357308 */ /* 0x000e620000000800 */
[C---:B--2---:R-:W-:Y:S01]  /*5240*/  FADD.FTZ R5, R49.reuse, R14 ;  /* 0x0000000e31057221 */ /* 0x044fe20000010000 */
[----:B------:R-:W-:Y:S01]  /*5250*/  FADD.FTZ R14, R46, R21 ;  /* 0x000000152e0e7221 */ /* 0x000fe20000010000 */
[----:B------:R-:W-:Y:S01]  /*5260*/  F2FP.F16.F32.PACK_AB R204, R49, R48 ;  /* 0x0000003031cc723e */ /* 0x000fe200000000ff */
[--C-:B------:R-:W-:Y:S02]  /*5270*/  IMAD.MOV.U32 R49, RZ, RZ, R151.reuse ;  /* 0x000000ffff317224 */ /* 0x100fe400078e0097 */
[----:B------:R-:W-:Y:S01]  /*5280*/  FADD.FTZ R21, R47, R14 ;  /* 0x0000000e2f157221 */ /* 0x000fe20000010000 */
[----:B------:R-:W-:Y:S01]  /*5290*/  IMAD.MOV.U32 R48, RZ, RZ, R151 ;  /* 0x000000ffff307224 */ /* 0x000fe200078e0097 */
[----:B------:R-:W2:Y:S01]  /*52a0*/  MUFU.EX2 R40, R40 ;  /* 0x0000002800287308 */ /* 0x000ea20000000800 */
[----:B0-----:R-:W-:Y:S01]  /*52b0*/  FADD.FTZ R0, R52, R5 ;  /* 0x0000000534007221 */ /* 0x001fe20000010000 */
[----:B------:R-:W-:Y:S01]  /*52c0*/  FADD.FTZ R14, R34, R21 ;  /* 0x00000015220e7221 */ /* 0x000fe20000010000 */
[----:B------:R-:W-:-:S02]  /*52d0*/  IMAD.MOV.U32 R47, RZ, RZ, R151 ;  /* 0x000000ffff2f7224 */ /* 0x000fc400078e0097 */
        /* <DEDUP_REMOVED lines=21> */
[----:B0-----:R-:W-:-:S07]  /*5430*/  FADD.FTZ R0, R44, R5 ;  /* 0x000000052c007221 */ /* 0x001fce0000010000 */
[----:B------:R-:W0:Y:S01]  /*5440*/  MUFU.EX2 R26, R26 ;  /* 0x0000001a001a7308 */ /* 0x000e220000000800 */
[C---:B-1----:R-:W-:Y:S01]  /*5450*/  FADD.FTZ R21, R39.reuse, R14 ;  /* 0x0000000e27157221 */ /* 0x042fe20000010000 */
[----:B------:R-:W-:Y:S01]  /*5460*/  F2FP.F16.F32.PACK_AB R199, R39, R38 ;  /* 0x0000002627c7723e */ /* 0x000fe200000000ff */
[--C-:B------:R-:W-:Y:S02]  /*5470*/  IMAD.MOV.U32 R39, RZ, RZ, R151.reuse ;  /* 0x000000ffff277224 */ /* 0x100fe400078e0097 */
[----:B------:R-:W-:-:S03]  /*5480*/  IMAD.MOV.U32 R38, RZ, RZ, R151 ;  /* 0x000000ffff267224 */ /* 0x000fc600078e0097 */
[----:B------:R-:W1:Y:S01]  /*5490*/  MUFU.EX2 R32, R32 ;  /* 0x0000002000207308 */ /* 0x000e620000000800 */
[C---:B--2---:R-:W-:Y:S01]  /*54a0*/  FADD.FTZ R5, R45.reuse, R0 ;  /* 0x000000002d057221 */ /* 0x044fe20000010000 */
[----:B------:R-:W-:Y:S01]  /*54b0*/  F2FP.F16.F32.PACK_AB R202, R45, R44 ;  /* 0x0000002c2dca723e */ /* 0x000fe200000000ff */
[----:B------:R-:W-:Y:S01]  /*54c0*/  IMAD.MOV.U32 R44, RZ, RZ, R151 ;  /* 0x000000ffff2c7224 */ /* 0x000fe200078e0097 */
[----:B------:R-:W-:-:S04]  /*54d0*/  MOV R45, R151 ;  /* 0x00000097002d7202 */ /* 0x000fc80000000f00 */
[----:B------:R-:W2:Y:S01]  /*54e0*/  MUFU.EX2 R27, R27 ;  /* 0x0000001b001b7308 */ /* 0x000ea20000000800 */
[----:B0-----:R-:W-:-:S07]  /*54f0*/  FADD.FTZ R14, R26, R21 ;  /* 0x000000151a0e7221 */ /* 0x001fce0000010000 */
[----:B------:R-:W0:Y:S01]  /*5500*/  MUFU.EX2 R33, R33 ;  /* 0x0000002100217308 */ /* 0x000e220000000800 */
[----:B-1----:R-:W-:-:S07]  /*5510*/  FADD.FTZ R0, R32, R5 ;  /* 0x0000000520007221 */ /* 0x002fce0000010000 */
[----:B------:R-:W1:Y:S01]  /*5520*/  MUFU.EX2 R36, R36 ;  /* 0x0000002400247308 */ /* 0x000e620000000800 */
[C---:B--2---:R-:W-:Y:S01]  /*5530*/  FADD.FTZ R21, R27.reuse, R14 ;  /* 0x0000000e1b157221 */ /* 0x044fe20000010000 */
[----:B------:R-:W-:Y:S01]  /*5540*/  F2FP.F16.F32.PACK_AB R193, R27, R26 ;  /* 0x0000001a1bc1723e */ /* 0x000fe200000000ff */
[----:B------:R-:W-:-:S05]  /*5550*/  IMAD.MOV.U32 R26, RZ, RZ, R151 ;  /* 0x000000ffff1a7224 */ /* 0x000fca00078e0097 */
        /* <DEDUP_REMOVED lines=8> */
[----:B--2---:R-:W-:-:S04]  /*55e0*/  FADD.FTZ R14, R30, R21 ;  /* 0x000000151e0e7221 */ /* 0x004fc80000010000 */
[C---:B------:R-:W-:Y:S01]  /*55f0*/  FADD.FTZ R5, R195.reuse, R14 ;  /* 0x0000000ec3057221 */ /* 0x040fe20000010000 */
[----:B------:R-:W-:Y:S01]  /*5600*/  F2FP.F16.F32.PACK_AB R195, R195, R30 ;  /* 0x0000001ec3c3723e */ /* 0x000fe200000000ff */
[--C-:B------:R-:W-:Y:S01]  /*5610*/  IMAD.MOV.U32 R30, RZ, RZ, R151.reuse ;  /* 0x000000ffff1e7224 */ /* 0x100fe200078e0097 */
[----:B------:R-:W2:Y:S01]  /*5620*/  MUFU.EX2 R25, R25 ;  /* 0x0000001900197308 */ /* 0x000ea20000000800 */
[C---:B0-----:R-:W-:Y:S01]  /*5630*/  FADD.FTZ R27, R37.reuse, R0 ;  /* 0x00000000251b7221 */ /* 0x041fe20000010000 */
[----:B------:R-:W-:Y:S01]  /*5640*/  F2FP.F16.F32.PACK_AB R198, R37, R36 ;  /* 0x0000002425c6723e */ /* 0x000fe200000000ff */
[----:B------:R-:W-:Y:S01]  /*5650*/  IMAD.MOV.U32 R37, RZ, RZ, R151 ;  /* 0x000000ffff257224 */ /* 0x000fe200078e0097 */
[----:B------:R-:W-:-:S04]  /*5660*/  MOV R36, R151 ;  /* 0x0000009700247202 */ /* 0x000fc80000000f00 */
[----:B------:R-:W0:Y:S01]  /*5670*/  MUFU.EX2 R28, R28 ;  /* 0x0000001c001c7308 */ /* 0x000e220000000800 */
[----:B-1----:R-:W-:-:S07]  /*5680*/  FADD.FTZ R0, R24, R27 ;  /* 0x0000001b18007221 */ /* 0x002fce0000010000 */
[----:B------:R1:W3:Y:S01]  /*5690*/  MUFU.EX2 R21, R2 ;  /* 0x0000000200157308 */ /* 0x0002e20000000800 */
[C---:B--2---:R-:W-:Y:S01]  /*56a0*/  FADD.FTZ R27, R25.reuse, R0 ;  /* 0x00000000191b7221 */ /* 0x044fe20000010000 */
[----:B------:R-:W-:Y:S01]  /*56b0*/  F2FP.F16.F32.PACK_AB R192, R25, R24 ;  /* 0x0000001819c0723e */ /* 0x000fe200000000ff */
[----:B------:R-:W-:Y:S02]  /*56c0*/  IMAD.MOV.U32 R0, RZ, RZ, 0x3f800000 ;  /* 0x3f800000ff007424 */ /* 0x000fe400078e00ff */
[--C-:B------:R-:W-:Y:S02]  /*56d0*/  IMAD.MOV.U32 R25, RZ, RZ, R151.reuse ;  /* 0x000000ffff197224 */ /* 0x100fe400078e0097 */
[----:B------:R-:W-:Y:S02]  /*56e0*/  IMAD.MOV.U32 R24, RZ, RZ, R151 ;  /* 0x000000ffff187224 */ /* 0x000fe400078e0097 */
[----:B0-----:R-:W-:Y:S01]  /*56f0*/  FADD.FTZ R14, R28, R27 ;  /* 0x0000001b1c0e7221 */ /* 0x001fe20000010000 */
[----:B-1----:R-:W-:-:S02]  /*5700*/  IMAD.MOV.U32 R2, RZ, RZ, 0x3f800000 ;  /* 0x3f800000ff027424 */ /* 0x002fc400078e00ff */
[----:B------:R-:W-:Y:S01]  /*5710*/  IMAD.MOV.U32 R27, RZ, RZ, R151 ;  /* 0x000000ffff1b7224 */ /* 0x000fe200078e0097 */
[C---:B---3--:R-:W-:Y:S01]  /*5720*/  F2FP.F16.F32.PACK_AB R194, R21.reuse, R28 ;  /* 0x0000001c15c2723e */ /* 0x048fe200000000ff */
[----:B------:R-:W-:Y:S01]  /*5730*/  FADD.FTZ R14, R21, R14 ;  /* 0x0000000e150e7221 */ /* 0x000fe20000010000 */
[----:B------:R-:W-:Y:S01]  /*5740*/  MOV R28, R151 ;  /* 0x00000097001c7202 */ /* 0x000fe20000000f00 */
[----:B------:R-:W-:Y:S06]  /*5750*/  @!P2 BRA `(.L_x_2091) ;  /* 0x00000040002ca947 */ /* 0x000fec0003800000 */
[----:B------:R-:W-:Y:S01]  /*5760*/  R2UR UR5, R227 ;  /* 0x00000000e30572ca */ /* 0x000fe200000e0000 */
[----:B------:R-:W-:Y:S01]  /*5770*/  IMAD.MOV.U32 R21, RZ, RZ, R3 ;  /* 0x000000ffff157224 */ /* 0x000fe200078e0003 */
[----:B------:R-:W-:Y:S01]  /*5780*/  R2UR UR4, R16 ;  /* 0x00000000100472ca */ /* 0x000fe200000e0000 */
[----:B------:R-:W-:Y:S01]  /*5790*/  IMAD.MOV.U32 R20, RZ, RZ, R4 ;  /* 0x000000ffff147224 */ /* 0x000fe200078e0004 */
[----:B------:R-:W-:Y:S01]  /*57a0*/  CS2R R150, SRZ ;  /* 0x0000000000967805 */ /* 0x000fe2000001ff00 */
[----:B------:R-:W-:Y:S01]  /*57b0*/  IMAD.MOV.U32 R2, RZ, RZ, 0x3f800000 ;  /* 0x3f800000ff027424 */ /* 0x000fe200078e00ff */
[----:B------:R-:W-:Y:S02]  /*57c0*/  CS2R R146, SRZ ;  /* 0x0000000000927805 */ /* 0x000fe4000001ff00 */
[----:B------:R-:W-:Y:S02]  /*57d0*/  CS2R R142, SRZ ;  /* 0x00000000008e7805 */ /* 0x000fe4000001ff00 */
[----:B------:R-:W-:-:S02]  /*57e0*/  CS2R R138, SRZ ;  /* 0x00000000008a7805 */ /* 0x000fc4000001ff00 */
[----:B------:R-:W-:Y:S02]  /*57f0*/  CS2R R134, SRZ ;  /* 0x0000000000867805 */ /* 0x000fe4000001ff00 */
[----:B------:R-:W-:Y:S02]  /*5800*/  CS2R R130, SRZ ;  /* 0x0000000000827805 */ /* 0x000fe4000001ff00 */
[----:B------:R-:W-:Y:S02]  /*5810*/  CS2R R126, SRZ ;  /* 0x00000000007e7805 */ /* 0x000fe4000001ff00 */
[----:B------:R-:W-:Y:S01]  /*5820*/  CS2R R122, SRZ ;  /* 0x00000000007a7805 */ /* 0x000fe2000001ff00 */
[----:B------:R-:W-:Y:S01]  /*5830*/  IMAD.U32 R228, RZ, RZ, UR5 ;  /* 0x00000005ffe47e24 */ /* 0x000fe2000f8e00ff */
[----:B------:R-:W-:Y:S02]  /*5840*/  CS2R R118, SRZ ;  /* 0x0000000000767805 */ /* 0x000fe4000001ff00 */
[----:B------:R-:W-:-:S02]  /*5850*/  MOV R229, UR4 ;  /* 0x0000000400e57c02 */ /* 0x000fc40008000f00 */
        /* <DEDUP_REMOVED lines=56> */
.L_x_2100:
[----:B------:R-:W-:Y:S01]  /*5be0*/  R2UR UR6, R229 ;  /* 0x00000000e50672ca */ /* 0x000fe200000e0000 */
        /* <DEDUP_REMOVED lines=8> */
.L_x_2092:
[----:B------:R-:W-:Y:S02]  /*5c70*/  R2UR UR4, R17 ;  /* 0x00000000110472ca */ /* 0x000fe400000e0000 */
[----:B------:R-:W-:-:S11]  /*5c80*/  R2UR UR5, R16 ;  /* 0x00000000100572ca */ /* 0x000fd600000e0000 */
[----:B------:R-:W-:Y:S02]  /*5c90*/  ULEA UR4, UR60, UR4, 0x3 ;  /* 0x000000043c047291 */ /* 0x000fe4000f8e183f */
[----:B------:R-:W-:-:S04]  /*5ca0*/  IMAD.U32 R3, RZ, RZ, UR5 ;  /* 0x00000005ff037e24 */ /* 0x000fc8000f8e00ff */
[----:B------:R-:W-:Y:S01]  /*5cb0*/  IMAD.U32 R227, RZ, RZ, UR4 ;  /* 0x00000004ffe37e24 */ /* 0x000fe2000f8e00ff */
[----:B------:R-:W-:-:S04]  /*5cc0*/  SHF.L.U32 R3, R3, 0x1f, RZ ;  /* 0x0000001f03037819 */ /* 0x000fc800000006ff */
[----:B------:R0:W1:Y:S01]  /*5cd0*/  SYNCS.PHASECHK.TRANS64.TRYWAIT P2, [UR4+0x38830], R3 ;  /* 0x03883003ff0075a7 */ /* 0x0000620008040144 */
[----:B------:R-:W-:Y:S05]  /*5ce0*/  @!P0 BRA `(.L_x_2093) ;  /* 0x0000000000048947 */ /* 0x000fea0003800000 */
[----:B------:R-:W-:Y:S01]  /*5cf0*/  BPT.TRAP 0x1 ;  /* 0x000000040000795c */ /* 0x000fe20000300000 */
.L_x_2093:
[----:B-1----:R-:W-:Y:S05]  /*5d00*/  @P2 BRA `(.L_x_2094) ;  /* 0x00000000000c2947 */ /* 0x002fea0003800000 */
[----:B------:R-:W-:-:S13]  /*5d10*/  R2UR UR4, R227 ;  /* 0x00000000e30472ca */ /* 0x000fda00000e0000 */
[----:B------:R-:W1:Y:S02]  /*5d20*/  SYNCS.PHASECHK.TRANS64.TRYWAIT P2, [UR4+0x38830], R3 ;  /* 0x03883003ff0075a7 */ /* 0x000e640008040144 */
[----:B-1----:R-:W-:Y:S05]  /*5d30*/  @!P2 BRA `(.L_x_2095) ;  /* 0x00000110002ca947 */ /* 0x002fea0003800000 */
.L_x_2094:
        /* <DEDUP_REMOVED lines=580> */
.L_x_2096:
[----:B------:R-:W-:Y:S02]  /*8180*/  R2UR UR4, R17 ;  /* 0x00000000110472ca */ /* 0x000fe400000e0000 */
[----:B------:R-:W-:-:S11]  /*8190*/  R2UR UR5, R229 ;  /* 0x00000000e50572ca */ /* 0x000fd600000e0000 */
[----:B------:R-:W-:Y:S02]  /*81a0*/  ULEA UR4, UR61, UR4, 0x3 ;  /* 0x000000043d047291 */ /* 0x000fe4000f8e183f */
[----:B------:R-:W-:-:S05]  /*81b0*/  IMAD.U32 R0, RZ, RZ, UR5 ;  /* 0x00000005ff007e24 */ /* 0x000fca000f8e00ff */
[----:B------:R-:W-:-:S04]  /*81c0*/  SHF.L.U32 R0, R0, 0x1f, RZ ;  /* 0x0000001f00007819 */ /* 0x000fc800000006ff */
[----:B------:R2:W3:Y:S01]  /*81d0*/  SYNCS.PHASECHK.TRANS64.TRYWAIT P2, [UR4+0x38850], R0 ;  /* 0x03885000ff0075a7 */ /* 0x0004e20008040144 */
[----:B------:R-:W-:Y:S05]  /*81e0*/  @!P0 BRA `(.L_x_2097) ;  /* 0x0000000000048947 */ /* 0x000fea0003800000 */
[----:B------:R-:W-:Y:S01]  /*81f0*/  BPT.TRAP 0x1 ;  /* 0x000000040000795c */ /* 0x000fe20000300000 */
.L_x_2097:
[----:B---3--:R-:W-:Y:S05]  /*8200*/  @P2 BRA `(.L_x_2098) ;  /* 0x0000000000082947 */ /* 0x008fea0003800000 */
[----:B------:R-:W3:Y:S02]  /*8210*/  SYNCS.PHASECHK.TRANS64.TRYWAIT P2, [UR4+0x38850], R0 ;  /* 0x03885000ff0075a7 */ /* 0x000ee40008040144 */
[----:B---3--:R-:W-:Y:S05]  /*8220*/  @!P2 BRA `(.L_x_2099) ;  /* 0x000000ec000ca947 */ /* 0x008fea0003800000 */
.L_x_2098:
[----:B------:R-:W-:Y:S01]  /*8230*/  R2UR UR5, R17 ;  /* 0x00000000110572ca */ /* 0x000fe200000e0000 */
[----:B------:R-:W-:Y:S01]  /*8240*/  WARPGROUP.ARRIVE ;  /* 0x00000000000079c5 */ /* 0x000fe20000000000 */
[----:B------:R-:W-:Y:S01]  /*8250*/  UMOV UR7, 0x40000040 ;  /* 0x4000004000077882 */ /* 0x000fe20000000000 */
[----:B------:R-:W-:Y:S01]  /*8260*/  R2UR UR18, R19 ;  /* 0x00000000131272ca */ /* 0x000fe200000e0000 */
[----:B01----:R-:W-:Y:S01]  /*8270*/  IMAD.MOV.U32 R3, RZ, RZ, -0x2 ;  /* 0xfffffffeff037424 */ /* 0x003fe200078e00ff */
[----:B------:R-:W-:Y:S02]  /*8280*/  R2UR UR11, R228 ;  /* 0x00000000e40b72ca */ /* 0x000fe400000e0000 */
[----:B------:R-:W-:Y:S02]  /*8290*/  R2UR UR15, R23 ;  /* 0x00000000170f72ca */ /* 0x000fe400000e0000 */
[----:B------:R-:W-:-:S04]  /*82a0*/  R2UR UR14, R22 ;  /* 0x00000000160e72ca */ /* 0x000fc800000e0000 */
[----:B------:R-:W-:-:S04]  /*82b0*/  UIADD3 UR5, UR5, 0x400, URZ ;  /* 0x0000040005057890 */ /* 0x000fc8000fffe03f */
[----:B------:R-:W-:-:S04]  /*82c0*/  USHF.R.U32.HI UR5, URZ, 0x4, UR5 ;  /* 0x000000043f057899 */ /* 0x000fc80008011605 */
[----:B------:R-:W-:-:S04]  /*82d0*/  ULOP3.LUT UR5, UR5, 0x3fff, URZ, 0xc0, !UPT ;  /* 0x00003fff05057892 */ /* 0x000fc8000f8ec03f */
[----:B------:R-:W-:-:S04]  /*82e0*/  ULOP3.LUT UR5, UR5, 0x2800000, URZ, 0xfc, !UPT ;  /* 0x0280000005057892 */ /* 0x000fc8000f8efc3f */
[----:B------:R-:W-:Y:S02]  /*82f0*/  UIMAD UR10, UR61, 0xa00, UR5 ;  /* 0x00000a003d0a78a4 */ /* 0x000fe4000f8e0205 */
[----:B------:R-:W-:Y:S01]  /*8300*/  USHF.L.U32 UR5, UR18, 0x7, URZ ;  /* 0x0000000712057899 */ /* 0x000fe2000800063f */
[----:B------:R-:W-:-:S03]  /*8310*/  UMOV UR61, UR60 ;  /* 0x0000003c003d7c82 */ /* 0x000fc60008000000 */
[----:B------:R-:W-:Y:S01]  /*8320*/  UIMAD UR5, UR11, -0x50, UR5 ;  /* 0xffffffb00b0578a4 */ /* 0x000fe2000f8e0205 */
[----:B------:R-:W-:-:S08]  /*8330*/  UMOV UR6, UR10 ;  /* 0x0000000a00067c82 */ /* 0x000fd00008000000 */
[----:B------:R-:W-:Y:S01]  /*8340*/  HGMMA.64x256x16.F32 R24, R208, gdesc[UR4].tnspB, R24, gsb0 ;  /* 0x43e00004d0187df0 */ /* 0x000fe20008000818 */
[----:B------:R-:W-:Y:S01]  /*8350*/  UIADD3 UR6, UR10, 0x80, URZ ;  /* 0x000000800a067890 */ /* 0x000fe2000fffe03f */
[----:B------:R-:W-:Y:S01]  /*8360*/  UMOV UR7, 0x40000040 ;  /* 0x4000004000077882 */ /* 0x000fe20000000000 */
[----:B------:R-:W-:-:S04]  /*8370*/  UIADD3 UR5, UR5, 0x1, UR15 ;  /* 0x0000000105057890 */ /* 0x000fc8000fffe00f */
[----:B------:R-:W-:-:S03]  /*8380*/  UIADD3 UR5, UR5, -UR14, URZ ;  /* 0x8000000e05057290 */ /* 0x000fc6000fffe03f */
[----:B------:R-:W-:-:S03]  /*8390*/  ULDC UR14, c[0x0][0x988] ;  /* 0x00026200000e7ab9 */ /* 0x000fc60000000800 */
[----:B--2---:R-:W-:Y:S01]  /*83a0*/  IMAD R0, R214, R3, UR5 ;  /* 0x00000005d6007e24 */ /* 0x004fe2000f8e0203 */
[----:B------:R-:W-:Y:S01]  /*83b0*/  UMOV UR5, UR14 ;  /* 0x0000000e00057c82 */ /* 0x000fe20008000000 */
[----:B------:R-:W-:Y:S02]  /*83c0*/  R2UR UR14, R227 ;  /* 0x00000000e30e72ca */ /* 0x000fe400000e0000 */
[----:B------:R-:W-:-:S05]  /*83d0*/  IMAD.IADD R0, R215, 0x1, R0 ;  /* 0x00000001d7007824 */ /* 0x000fca00078e0200 */
        /* <DEDUP_REMOVED lines=8> */
[C---:B------:R-:W-:Y:S02]  /*8460*/  ISETP.GT.AND P2, PT, R0.reuse, 0x10, PT ;  /* 0x000000100000780c */ /* 0x040fe40003f44270 */
[----:B------:R-:W-:Y:S02]  /*8470*/  FSEL R189, R189, -INF , P3 ;  /* 0xff800000bdbd7808 */ /* 0x000fe40001800000 */
[----:B------:R-:W-:Y:S02]  /*8480*/  ISETP.GT.AND P3, PT, R0, 0x11, PT ;  /* 0x000000110000780c */ /* 0x000fe40003f64270 */
[----:B------:R-:W-:-:S02]  /*8490*/  FSEL R176, R176, -INF , P2 ;  /* 0xff800000b0b07808 */ /* 0x000fc40001000000 */
[C---:B------:R-:W-:Y:S02]  /*84a0*/  ISETP.GT.AND P2, PT, R0.reuse, 0x18, PT ;  /* 0x000000180000780c */ /* 0x040fe40003f44270 */
[----:B------:R-:W-:Y:S02]  /*84b0*/  FSEL R177, R177, -INF , P3 ;  /* 0xff800000b1b17808 */ /* 0x000fe40001800000 */
[----:B------:R-:W-:Y:S02]  /*84c0*/  ISETP.GT.AND P3, PT, R0, 0x19, PT ;  /* 0x000000190000780c */ /* 0x000fe40003f64270 */
[----:B------:R-:W-:Y:S02]  /*84d0*/  FSEL R180, R180, -INF , P2 ;  /* 0xff800000b4b47808 */ /* 0x000fe40001000000 */
[----:B------:R-:W-:Y:S02]  /*84e0*/  ISETP.GT.AND P2, PT, R0, 0x20, PT ;  /* 0x000000200000780c */ /* 0x000fe40003f44270 */
[----:B------:R-:W-:-:S02]  /*84f0*/  FSEL R181, R181, -INF , P3 ;  /* 0xff800000b5b57808 */ /* 0x000fc40001800000 */
        /* <DEDUP_REMOVED lines=20> */
[C---:B------:R-:W-:Y:S01]  /*8640*/  ISETP.GT.AND P3, PT, R0.reuse, 0x49, PT ;  /* 0x000000490000780c */ /* 0x040fe20003f64270 */
[----:B------:R-:W-:Y:S01]  /*8650*/  VIADD R0, R0, 0x8 ;  /* 0x0000000800007836 */ /* 0x000fe20000000000 */
[----:B------:R-:W-:Y:S02]  /*8660*/  FSEL R156, R156, -INF , P2 ;  /* 0xff8000009c9c7808 */ /* 0x000fe40001000000 */
[----:B------:R-:W-:Y:S02]  /*8670*/  FSEL R157, R157, -INF , P3 ;  /* 0xff8000009d9d7808 */ /* 0x000fe40001800000 */
[----:B------:R-:W-:-:S02]  /*8680*/  ISETP.GT.AND P2, PT, R0, RZ, PT ;  /* 0x000000ff0000720c */ /* 0x000fc40003f44270 */
        /* <DEDUP_REMOVED lines=23> */
[----:B------:R-:W-:Y:S01]  /*8800*/  FSEL R158, R158, -INF , P3 ;  /* 0xff8000009e9e7808 */ /* 0x000fe20001800000 */
        /* <DEDUP_REMOVED lines=13> */
[----:B------:R-:W-:-:S04]  /*88e0*/  FMNMX.FTZ R201, R185, R2, !PT ;  /* 0x00000002b9c97209 */ /* 0x000fc80007810000 */
[----:B------:R-:W-:-:S15]  /*88f0*/  FMNMX.FTZ R2, R188, R201, !PT ;  /* 0x000000c9bc027209 */ /* 0x000fde0007810000 */
[----:B------:R-:W-:-:S03]  /*8900*/  NOP ;  /* 0x0000000000007918 */ /* 0x000fc60000000000 */
        /* <DEDUP_REMOVED lines=21> */
[----:B0-----:R-:W-:Y:S02]  /*8a60*/  FMNMX.FTZ R201, R2, R201, !PT ;  /* 0x000000c902c97209 */ /* 0x001fe40007810000 */
[----:B------:R-:W-:-:S03]  /*8a70*/  FMNMX.FTZ R2, R186, R21, !PT ;  /* 0x00000015ba027209 */ /* 0x000fc60007810000 */
[----:B------:R-:W0:Y:S02]  /*8a80*/  SHFL.BFLY PT, R4, R201, 0x1, 0x1f ;  /* 0x0c201f00c9047f89 */ /* 0x000e2400000e0000 */
[----:B0-----:R-:W-:-:S04]  /*8a90*/  FMNMX.FTZ R4, R201, R4, !PT ;  /* 0x00000004c9047209 */ /* 0x001fc80007810000 */
[C---:B------:R-:W-:Y:S01]  /*8aa0*/  FSETP.NEU.FTZ.AND P2, PT, R4.reuse, -INF , PT ;  /* 0xff8000000400780b */ /* 0x040fe20003f5d000 */
[----:B------:R-:W-:Y:S01]  /*8ab0*/  FMUL.FTZ R184, R4, UR5 ;  /* 0x0000000504b87c20 */ /* 0x000fe20008410000 */
[----:B------:R-:W-:Y:S02]  /*8ac0*/  WARPGROUP.DEPBAR.LE gsb0, 0x0 ;  /* 0x00008000000079c5 */ /* 0x000fe40000010000 */
[----:B------:R-:W-:Y:S01]  /*8ad0*/  FMNMX.FTZ R197, R187, R2, !PT ;  /* 0x00000002bbc57209 */ /* 0x000fe20007810000 */
[----:B------:R-:W-:Y:S01]  /*8ae0*/  WARPGROUP.ARRIVE ;  /* 0x00000000000079c5 */ /* 0x000fe20000000000 */
[----:B------:R-:W-:Y:S02]  /*8af0*/  FSEL R2, R184, RZ, P2 ;  /* 0x000000ffb8027208 */ /* 0x000fe40001000000 */
[----:B------:R-:W-:-:S03]  /*8b00*/  FMNMX.FTZ R184, R190, R197, !PT ;  /* 0x000000c5beb87209 */ /* 0x000fc60007810000 */
[--C-:B------:R-:W-:Y:S01]  /*8b10*/  FFMA.FTZ R197, R3, UR5, -R2.reuse ;  /* 0x0000000503c57c23 */ /* 0x100fe20008010802 */
[----:B------:R-:W-:Y:S01]  /*8b20*/  FMNMX.FTZ R3, R191, R184, !PT ;  /* 0x000000b8bf037209 */ /* 0x000fe20007810000 */
[----:B------:R-:W-:Y:S01]  /*8b30*/  HGMMA.64x256x16.F32 R24, R192, gdesc[UR4].tnspB, R24, gsb0 ;  /* 0x43e00004c0187df0 */ /* 0x000fe20008000818 */
        /* <DEDUP_REMOVED lines=50> */
[----:B0-----:R-:W-:Y:S02]  /*8e60*/  FSEL R177, R159, -INF , P4 ;  /* 0xff8000009fb17808 */ /* 0x001fe40002000000 */
[----:B------:R-:W-:Y:S02]  /*8e70*/  FMNMX.FTZ R0, R158, R3, !PT ;  /* 0x000000039e007209 */ /* 0x000fe40007810000 */
[----:B------:R-:W-:Y:S02]  /*8e80*/  R2UR UR6, R226 ;  /* 0x00000000e20672ca */ /* 0x000fe400000e0000 */
[----:B------:R-:W-:Y:S01]  /*8e90*/  FMNMX.FTZ R0, R177, R0, !PT ;  /* 0x00000000b1007209 */ /* 0x000fe20007810000 */
[----:B------:R0:W-:Y:S04]  /*8ea0*/  MUFU.EX2 R159, R181 ;  /* 0x000000b5009f7308 */ /* 0x0001e80000000800 */
[----:B------:R-:W1:Y:S04]  /*8eb0*/  SHFL.BFLY PT, R3, R0, 0x2, 0x1f ;  /* 0x0c401f0000037f89 */ /* 0x000e6800000e0000 */
[----:B------:R-:W-:Y:S01]  /*8ec0*/  MUFU.EX2 R210, R210 ;  /* 0x000000d200d27308 */ /* 0x000fe20000000800 */
[----:B0-----:R-:W-:Y:S01]  /*8ed0*/  FSEL R181, R4, RZ, P2 ;  /* 0x000000ff04b57208 */ /* 0x001fe20001000000 */
[----:B------:R-:W-:Y:S01]  /*8ee0*/  UISETP.GT.AND UP0, UPT, UR11, UR6, UPT ;  /* 0x000000060b00728c */ /* 0x000fe2000bf04270 */
[----:B------:R-:W-:-:S03]  /*8ef0*/  R2UR UR6, R16 ;  /* 0x00000000100672ca */ /* 0x000fc600000e0000 */
[----:B------:R-:W-:Y:S02]  /*8f00*/  FADD.FTZ R181, -R181, R20 ;  /* 0x00000014b5b57221 */ /* 0x000fe40000010100 */
[----:B------:R-:W-:Y:S08]  /*8f10*/  MUFU.EX2 R175, R189 ;  /* 0x000000bd00af7308 */ /* 0x000ff00000000800 */
[----:B------:R-:W-:Y:S01]  /*8f20*/  MUFU.EX2 R204, R204 ;  /* 0x000000cc00cc7308 */ /* 0x000fe20000000800 */
[----:B------:R-:W-:Y:S01]  /*8f30*/  IMAD.U32 R229, RZ, RZ, UR6 ;  /* 0x00000006ffe57e24 */ /* 0x000fe2000f8e00ff */
[----:B-1----:R-:W-:Y:S01]  /*8f40*/  FMNMX.FTZ R160, R0, R3, !PT ;  /* 0x0000000300a07209 */ /* 0x002fe20007810000 */
[----:B------:R-:W-:-:S05]  /*8f50*/  FMUL.FTZ R0, R181, UR5 ;  /* 0x00000005b5007c20 */ /* 0x000fca0008410000 */
[----:B------:R-:W-:Y:S01]  /*8f60*/  MUFU.EX2 R206, R206 ;  /* 0x000000ce00ce7308 */ /* 0x000fe20000000800 */
[----:B------:R-:W0:Y:S07]  /*8f70*/  SHFL.BFLY PT, R3, R160, 0x1, 0x1f ;  /* 0x0c201f00a0037f89 */ /* 0x000e2e00000e0000 */
[----:B------:R-:W1:Y:S08]  /*8f80*/  MUFU.EX2 R0, R0 ;  /* 0x0000000000007308 */ /* 0x000e700000000800 */
[----:B------:R-:W-:Y:S08]  /*8f90*/  MUFU.EX2 R200, R200 ;  /* 0x000000c800c87308 */ /* 0x000ff00000000800 */
[----:B------:R-:W-:Y:S01]  /*8fa0*/  MUFU.EX2 R169, R169 ;  /* 0x000000a900a97308 */ /* 0x000fe20000000800 */
[----:B0-----:R-:W-:-:S04]  /*8fb0*/  FMNMX.FTZ R3, R160, R3, !PT ;  /* 0x00000003a0037209 */ /* 0x001fc80007810000 */
[C---:B------:R-:W-:Y:S01]  /*8fc0*/  FSETP.NEU.FTZ.AND P2, PT, R3.reuse, -INF , PT ;  /* 0xff8000000300780b */ /* 0x040fe20003f5d000 */
[C---:B------:R-:W-:Y:S02]  /*8fd0*/  FMUL.FTZ R2, R3.reuse, UR5 ;  /* 0x0000000503027c20 */ /* 0x040fe40008410000 */
[----:B------:R-:W-:Y:S03]  /*8fe0*/  MUFU.EX2 R202, R202 ;  /* 0x000000ca00ca7308 */ /* 0x000fe60000000800 */
[----:B------:R-:W-:Y:S02]  /*8ff0*/  FSEL R181, R2, RZ, P2 ;  /* 0x000000ff02b57208 */ /* 0x000fe40001000000 */
[----:B------:R-:W-:Y:S02]  /*9000*/  FSEL R2, R3, RZ, P2 ;  /* 0x000000ff03027208 */ /* 0x000fe40001000000 */
[----:B------:R-:W-:Y:S01]  /*9010*/  PLOP3.LUT P2, PT, PT, PT, UP0, 0x80, 0x0 ;  /* 0x000000000000781c */ /* 0x000fe20003f4f008 */
[--C-:B------:R-:W-:Y:S01]  /*9020*/  FFMA.FTZ R209, R186, UR5, -R181.reuse ;  /* 0x00000005bad17c23 */ /* 0x100fe200080108b5 */
[----:B------:R-:W-:Y:S01]  /*9030*/  FFMA.FTZ R20, R187, UR5, -R181 ;  /* 0x00000005bb147c23 */ /* 0x000fe200080108b5 */
[----:B------:R-:W-:Y:S01]  /*9040*/  FADD.FTZ R2, -R2, R21 ;  /* 0x0000001502027221 */ /* 0x000fe20000010100 */
[----:B-1----:R-:W-:Y:S01]  /*9050*/  FFMA.FTZ R21, R0, R14, R179 ;  /* 0x0000000e00157223 */ /* 0x002fe200000100b3 */
[--C-:B------:R-:W-:Y:S01]  /*9060*/  FFMA.FTZ R211, R190, UR5, -R181.reuse ;  /* 0x00000005bed37c23 */ /* 0x100fe200080108b5 */
[----:B------:R-:W-:Y:S01]  /*9070*/  FFMA.FTZ R201, R170, UR5, -R181 ;  /* 0x00000005aac97c23 */ /* 0x000fe200080108b5 */
[----:B------:R-:W-:Y:S01]  /*9080*/  FMUL.FTZ R2, R2, UR5 ;  /* 0x0000000502027c20 */ /* 0x000fe20008410000 */
[----:B------:R-:W-:Y:S01]  /*9090*/  MUFU.EX2 R209, R209 ;  /* 0x000000d100d17308 */ /* 0x000fe20000000800 */
[----:B------:R-:W-:Y:S01]  /*90a0*/  FADD.FTZ R21, R208, R21 ;  /* 0x00000015d0157221 */ /* 0x000fe20000010000 */
[--C-:B------:R-:W-:Y:S01]  /*90b0*/  FFMA.FTZ R160, R191, UR5, -R181.reuse ;  /* 0x00000005bfa07c23 */ /* 0x100fe200080108b5 */
[----:B------:R-:W-:Y:S01]  /*90c0*/  FFMA.FTZ R170, R171, UR5, -R181 ;  /* 0x00000005abaa7c23 */ /* 0x000fe200080108b5 */
[----:B------:R-:W-:-:S02]  /*90d0*/  IMAD.U32 R171, RZ, RZ, UR14 ;  /* 0x0000000effab7e24 */ /* 0x000fc4000f8e00ff */
[----:B------:R-:W-:Y:S01]  /*90e0*/  FADD.FTZ R14, R210, R21 ;  /* 0x00000015d20e7221 */ /* 0x000fe20000010000 */
[--C-:B------:R-:W-:Y:S01]  /*90f0*/  FFMA.FTZ R205, R178, UR5, -R181.reuse ;  /* 0x00000005b2cd7c23 */ /* 0x100fe200080108b5 */
[--C-:B------:R-:W-:Y:S01]  /*9100*/  FFMA.FTZ R164, R184, UR5, -R181.reuse ;  /* 0x00000005b8a47c23 */ /* 0x100fe200080108b5 */
[----:B------:R-:W0:Y:S01]  /*9110*/  MUFU.EX2 R2, R2 ;  /* 0x0000000200027308 */ /* 0x000e220000000800 */
[----:B------:R-:W-:Y:S01]  /*9120*/  FADD.FTZ R21, R175, R14 ;  /* 0x0000000eaf157221 */ /* 0x000fe20000010000 */
[----:B------:R-:W-:Y:S01]  /*9130*/  @!P1 IADD3 R14, R171, 0x38840, RZ ;  /* 0x00038840ab0e9810 */ /* 0x000fe20007ffe0ff */
[--C-:B------:R-:W-:Y:S01]  /*9140*/  FFMA.FTZ R207, R182, UR5, -R181.reuse ;  /* 0x00000005b6cf7c23 */ /* 0x100fe200080108b5 */
[--C-:B------:R-:W-:Y:S01]  /*9150*/  FFMA.FTZ R168, R183, UR5, -R181.reuse ;  /* 0x00000005b7a87c23 */ /* 0x100fe200080108b5 */
[----:B------:R-:W-:Y:S01]  /*9160*/  FFMA.FTZ R203, R174, UR5, -R181 ;  /* 0x00000005aecb7c23 */ /* 0x000fe200080108b5 */
[----:B------:R-:W-:Y:S01]  /*9170*/  @!P1 PRMT R14, RZ, 0x654, R14 ;  /* 0x00000654ff0e9816 */ /* 0x000fe2000000000e */
[----:B------:R-:W-:Y:S01]  /*9180*/  FADD.FTZ R174, R204, R21 ;  /* 0x00000015ccae7221 */ /* 0x000fe20000010000 */
[----:B------:R-:W1:Y:S01]  /*9190*/  MUFU.EX2 R20, R20 ;  /* 0x0000001400147308 */ /* 0x000e620000000800 */
[--C-:B------:R-:W-:Y:S01]  /*91a0*/  FFMA.FTZ R172, R185, UR5, -R181.reuse ;  /* 0x00000005b9ac7c23 */ /* 0x100fe200080108b5 */
[--C-:B------:R-:W-:Y:S01]  /*91b0*/  FFMA.FTZ R197, R162, UR5, -R181.reuse ;  /* 0x00000005a2c57c23 */ /* 0x100fe200080108b5 */
[----:B------:R-:W-:Y:S01]  /*91c0*/  FADD.FTZ R21, R167, R174 ;  /* 0x000000aea7157221 */ /* 0x000fe20000010000 */
[--C-:B------:R-:W-:Y:S01]  /*91d0*/  FFMA.FTZ R162, R163, UR5, -R181.reuse ;  /* 0x00000005a3a27c23 */ /* 0x100fe200080108b5 */
[--C-:B------:R-:W-:Y:S01]  /*91e0*/  FFMA.FTZ R199, R166, UR5, -R181.reuse ;  /* 0x00000005a6c77c23 */ /* 0x100fe200080108b5 */
[----:B------:R-:W-:Y:S01]  /*91f0*/  FFMA.FTZ R176, R176, UR5, -R181 ;  /* 0x00000005b0b07c23 */ /* 0x000fe200080108b5 */
[----:B------:R-:W-:Y:S01]  /*9200*/  FADD.FTZ R174, R206, R21 ;  /* 0x00000015ceae7221 */ /* 0x000fe20000010000 */
[----:B------:R-:W-:Y:S01]  /*9210*/  MUFU.EX2 R211, R211 ;  /* 0x000000d300d37308 */ /* 0x000fe20000000800 */
[----:B0-----:R-:W-:Y:S01]  /*9220*/  FFMA.FTZ R5, R2, R5, R209 ;  /* 0x0000000502057223 */ /* 0x001fe200000100d1 */
[--C-:B------:R-:W-:Y:S01]  /*9230*/  FFMA.FTZ R155, R155, UR5, -R181.reuse ;  /* 0x000000059b9b7c23 */ /* 0x100fe200080108b5 */
[----:B------:R-:W-:Y:S01]  /*9240*/  FADD.FTZ R21, R159, R174 ;  /* 0x000000ae9f157221 */ /* 0x000fe20000010000 */
[--C-:B------:R-:W-:Y:S01]  /*9250*/  FFMA.FTZ R158, R158, UR5, -R181.reuse ;  /* 0x000000059e9e7c23 */ /* 0x100fe200080108b5 */
[----:B------:R-:W-:Y:S01]  /*9260*/  FFMA.FTZ R177, R177, UR5, -R181 ;  /* 0x00000005b1b17c23 */ /* 0x000fe200080108b5 */
[----:B------:R-:W-:-:S02]  /*9270*/  IMAD.U32 R171, RZ, RZ, UR4 ;  /* 0x00000004ffab7e24 */ /* 0x000fc4000f8e00ff */
[----:B------:R-:W-:Y:S01]  /*9280*/  FADD.FTZ R174, R200, R21 ;  /* 0x00000015c8ae7221 */ /* 0x000fe20000010000 */
[----:B------:R-:W-:Y:S01]  /*9290*/  MUFU.EX2 R160, R160 ;  /* 0x000000a000a07308 */ /* 0x000fe20000000800 */
[----:B------:R-:W-:Y:S01]  /*92a0*/  UIADD3 UR4, UR11, -0x1, URZ ;  /* 0xffffffff0b047890 */ /* 0x000fe2000fffe03f */
[----:B------:R-:W-:Y:S02]  /*92b0*/  @!P1 VIADD R163, R171, 0x38860 ;  /* 0x00038860aba39836 */ /* 0x000fe40000000000 */
[----:B------:R-:W-:Y:S01]  /*92c0*/  FADD.FTZ R21, R169, R174 ;  /* 0x000000aea9157221 */ /* 0x000fe20000010000 */
[----:B-1----:R-:W-:Y:S02]  /*92d0*/  F2FP.F16.F32.PACK_AB R209, R20, R209 ;  /* 0x000000d114d1723e */ /* 0x002fe400000000ff */
[----:B------:R-:W-:Y:S01]  /*92e0*/  F2FP.F16.F32.PACK_AB R208, R208, R179 ;  /* 0x000000b3d0d0723e */ /* 0x000fe200000000ff */
[----:B------:R-:W-:Y:S01]  /*92f0*/  FADD.FTZ R166, R202, R21 ;  /* 0x00000015caa67221 */ /* 0x000fe20000010000 */
[----:B------:R-:W-:Y:S01]  /*9300*/  MUFU.EX2 R205, R205 ;  /* 0x000000cd00cd7308 */ /* 0x000fe20000000800 */
[----:B------:R-:W-:Y:S01]  /*9310*/  @!P1 PRMT R163, RZ, 0x654, R163 ;  /* 0x00000654ffa39816 */ /* 0x000fe200000000a3 */
[----:B------:R-:W-:Y:S01]  /*9320*/  IMAD.U32 R228, RZ, RZ, UR4 ;  /* 0x00000004ffe47e24 */ /* 0x000fe2000f8e00ff */
[----:B------:R-:W-:-:S02]  /*9330*/  F2FP.F16.F32.PACK_AB R210, R175, R210 ;  /* 0x000000d2afd2723e */ /* 0x000fc400000000ff */
[----:B------:R-:W-:Y:S02]  /*9340*/  F2FP.F16.F32.PACK_AB R204, R167, R204 ;  /* 0x000000cca7cc723e */ /* 0x000fe400000000ff */
[----:B------:R-:W-:Y:S01]  /*9350*/  F2FP.F16.F32.PACK_AB R206, R159, R206 ;  /* 0x000000ce9fce723e */ /* 0x000fe200000000ff */
[----:B------:R-:W-:Y:S01]  /*9360*/  MUFU.EX2 R164, R164 ;  /* 0x000000a400a47308 */ /* 0x000fe20000000800 */
[----:B------:R-:W-:-:S07]  /*9370*/  F2FP.F16.F32.PACK_AB R200, R169, R200 ;  /* 0x000000c8a9c8723e */ /* 0x000fce00000000ff */
[----:B------:R-:W-:Y:S08]  /*9380*/  MUFU.EX2 R207, R207 ;  /* 0x000000cf00cf7308 */ /* 0x000ff00000000800 */
[----:B------:R-:W-:Y:S08]  /*9390*/  MUFU.EX2 R168, R168 ;  /* 0x000000a800a87308 */ /* 0x000ff00000000800 */
[----:B------:R-:W-:Y:S08]  /*93a0*/  MUFU.EX2 R201, R201 ;  /* 0x000000c900c97308 */ /* 0x000ff00000000800 */
[----:B------:R-:W-:Y:S08]  /*93b0*/  MUFU.EX2 R170, R170 ;  /* 0x000000aa00aa7308 */ /* 0x000ff00000000800 */
[----:B------:R-:W0:Y:S08]  /*93c0*/  MUFU.EX2 R173, R173 ;  /* 0x000000ad00ad7308 */ /* 0x000e300000000800 */
[----:B------:R-:W-:Y:S08]  /*93d0*/  MUFU.EX2 R203, R203 ;  /* 0x000000cb00cb7308 */ /* 0x000ff00000000800 */
[----:B------:R-:W1:Y:S01]  /*93e0*/  MUFU.EX2 R196, R196 ;  /* 0x000000c400c47308 */ /* 0x000e620000000800 */
[C---:B0-----:R-:W-:Y:S01]  /*93f0*/  FADD.FTZ R21, R173.reuse, R166 ;  /* 0x000000a6ad157221 */ /* 0x041fe20000010000 */
[----:B------:R-:W-:-:S06]  /*9400*/  F2FP.F16.F32.PACK_AB R202, R173, R202 ;  /* 0x000000caadca723e */ /* 0x000fcc00000000ff */
[----:B------:R-:W-:Y:S08]  /*9410*/  MUFU.EX2 R172, R172 ;  /* 0x000000ac00ac7308 */ /* 0x000ff00000000800 */
[----:B------:R-:W0:Y:S01]  /*9420*/  MUFU.EX2 R161, R161 ;  /* 0x000000a100a17308 */ /* 0x000e220000000800 */
[----:B-1----:R-:W-:Y:S01]  /*9430*/  FADD.FTZ R166, R196, R21 ;  /* 0x00000015c4a67221 */ /* 0x002fe20000010000 */
[----:B------:R-:W-:-:S02]  /*9440*/  WARPGROUP.DEPBAR.LE gsb0, 0x0 ;  /* 0x00008000000079c5 */ /* 0x000fc40000010000 */
[----:B------:R1:W-:Y:S04]  /*9450*/  @!P1 SYNCS.ARRIVE.TRANS64.RED.A1T0 RZ, [R14+URZ], RZ ;  /* 0x000000ff0eff99a7 */ /* 0x0003e8000810043f */
[----:B------:R-:W-:Y:S01]  /*9460*/  MUFU.EX2 R197, R197 ;  /* 0x000000c500c57308 */ /* 0x000fe20000000800 */
[----:B------:R-:W-:Y:S01]  /*9470*/  FFMA.FTZ R193, R154, UR5, -R181 ;  /* 0x000000059ac17c23 */ /* 0x000fe200080108b5 */
[----:B-1----:R-:W-:-:S06]  /*9480*/  FADD.FTZ R14, R20, R5 ;  /* 0x00000005140e7221 */ /* 0x002fcc0000010000 */
[----:B------:R-:W1:Y:S01]  /*9490*/  MUFU.EX2 R198, R198 ;  /* 0x000000c600c67308 */ /* 0x000e620000000800 */
[----:B0-----:R-:W-:Y:S01]  /*94a0*/  FADD.FTZ R21, R161, R166 ;  /* 0x000000a6a1157221 */ /* 0x001fe20000010000 */
[----:B------:R0:W-:Y:S01]  /*94b0*/  @!P1 SYNCS.ARRIVE.TRANS64.RED.A1T0 RZ, [R163+URZ], RZ ;  /* 0x000000ffa3ff99a7 */ /* 0x0001e2000810043f */
[----:B------:R-:W-:Y:S01]  /*94c0*/  FADD.FTZ R5, R211, R14 ;  /* 0x0000000ed3057221 */ /* 0x000fe20000010000 */
[----:B------:R-:W-:Y:S01]  /*94d0*/  F2FP.F16.F32.PACK_AB R196, R161, R196 ;  /* 0x000000c4a1c4723e */ /* 0x000fe200000000ff */
[----:B------:R-:W-:Y:S01]  /*94e0*/  IMAD.MOV.U32 R20, RZ, RZ, R4 ;  /* 0x000000ffff147224 */ /* 0x000fe200078e0004 */
[C---:B------:R-:W-:Y:S01]  /*94f0*/  F2FP.F16.F32.PACK_AB R211, R160.reuse, R211 ;  /* 0x000000d3a0d3723e */ /* 0x040fe200000000ff */
[----:B------:R-:W-:Y:S01]  /*9500*/  FADD.FTZ R14, R160, R5 ;  /* 0x00000005a00e7221 */ /* 0x000fe20000010000 */
[----:B------:R-:W-:Y:S03]  /*9510*/  MUFU.EX2 R162, R162 ;  /* 0x000000a200a27308 */ /* 0x000fe60000000800 */
[----:B------:R-:W-:Y:S01]  /*9520*/  FADD.FTZ R5, R205, R14 ;  /* 0x0000000ecd057221 */ /* 0x000fe20000010000 */
[----:B------:R-:W-:-:S03]  /*9530*/  F2FP.F16.F32.PACK_AB R205, R164, R205 ;  /* 0x000000cda4cd723e */ /* 0x000fc600000000ff */
[----:B------:R-:W-:Y:S01]  /*9540*/  FADD.FTZ R14, R164, R5 ;  /* 0x00000005a40e7221 */ /* 0x000fe20000010000 */
[----:B------:R-:W2:Y:S01]  /*9550*/  MUFU.EX2 R165, R165 ;  /* 0x000000a500a57308 */ /* 0x000ea20000000800 */
[----:B-1----:R-:W-:Y:S02]  /*9560*/  FADD.FTZ R166, R198, R21 ;  /* 0x00000015c6a67221 */ /* 0x002fe40000010000 */
[----:B------:R-:W-:Y:S01]  /*9570*/  FADD.FTZ R5, R207, R14 ;  /* 0x0000000ecf057221 */ /* 0x000fe20000010000 */
[----:B------:R-:W-:-:S03]  /*9580*/  F2FP.F16.F32.PACK_AB R207, R168, R207 ;  /* 0x000000cfa8cf723e */ /* 0x000fc600000000ff */
[----:B------:R-:W-:Y:S01]  /*9590*/  FADD.FTZ R14, R168, R5 ;  /* 0x00000005a80e7221 */ /* 0x000fe20000010000 */
[----:B------:R-:W-:Y:S03]  /*95a0*/  MUFU.EX2 R199, R199 ;  /* 0x000000c700c77308 */ /* 0x000fe60000000800 */
[----:B------:R-:W-:Y:S01]  /*95b0*/  FADD.FTZ R5, R201, R14 ;  /* 0x0000000ec9057221 */ /* 0x000fe20000010000 */
[----:B------:R-:W-:-:S03]  /*95c0*/  F2FP.F16.F32.PACK_AB R201, R170, R201 ;  /* 0x000000c9aac9723e */ /* 0x000fc600000000ff */
[----:B------:R-:W-:Y:S01]  /*95d0*/  FADD.FTZ R14, R170, R5 ;  /* 0x00000005aa0e7221 */ /* 0x000fe20000010000 */
[----:B------:R-:W1:Y:S01]  /*95e0*/  MUFU.EX2 R152, R152 ;  /* 0x0000009800987308 */ /* 0x000e620000000800 */
[C---:B--2---:R-:W-:Y:S01]  /*95f0*/  FADD.FTZ R21, R165.reuse, R166 ;  /* 0x000000a6a5157221 */ /* 0x044fe20000010000 */
[----:B------:R-:W-:Y:S01]  /*9600*/  F2FP.F16.F32.PACK_AB R198, R165, R198 ;  /* 0x000000c6a5c6723e */ /* 0x000fe200000000ff */
[----:B------:R-:W-:Y:S01]  /*9610*/  FADD.FTZ R5, R203, R14 ;  /* 0x0000000ecb057221 */ /* 0x000fe20000010000 */
[----:B------:R-:W-:-:S03]  /*9620*/  F2FP.F16.F32.PACK_AB R203, R172, R203 ;  /* 0x000000cbaccb723e */ /* 0x000fc600000000ff */
[----:B------:R-:W-:Y:S01]  /*9630*/  FADD.FTZ R14, R172, R5 ;  /* 0x00000005ac0e7221 */ /* 0x000fe20000010000 */
[----:B------:R-:W2:Y:S03]  /*9640*/  MUFU.EX2 R153, R153 ;  /* 0x0000009900997308 */ /* 0x000ea60000000800 */
[----:B------:R-:W-:Y:S01]  /*9650*/  FADD.FTZ R5, R197, R14 ;  /* 0x0000000ec5057221 */ /* 0x000fe20000010000 */
[----:B------:R-:W-:-:S03]  /*9660*/  F2FP.F16.F32.PACK_AB R197, R162, R197 ;  /* 0x000000c5a2c5723e */ /* 0x000fc600000000ff */
[----:B------:R-:W-:Y:S01]  /*9670*/  FADD.FTZ R14, R162, R5 ;  /* 0x00000005a20e7221 */ /* 0x000fe20000010000 */
[----:B------:R-:W3:Y:S01]  /*9680*/  MUFU.EX2 R154, R176 ;  /* 0x000000b0009a7308 */ /* 0x000ee20000000800 */
[----:B-1----:R-:W-:Y:S02]  /*9690*/  FADD.FTZ R166, R152, R21 ;  /* 0x0000001598a67221 */ /* 0x002fe40000010000 */
[----:B------:R-:W-:-:S05]  /*96a0*/  FADD.FTZ R5, R199, R14 ;  /* 0x0000000ec7057221 */ /* 0x000fca0000010000 */
[----:B------:R-:W1:Y:S01]  /*96b0*/  MUFU.EX2 R193, R193 ;  /* 0x000000c100c17308 */ /* 0x000e620000000800 */
[C---:B--2---:R-:W-:Y:S01]  /*96c0*/  F2FP.F16.F32.PACK_AB R192, R153.reuse, R152 ;  /* 0x0000009899c0723e */ /* 0x044fe200000000ff */
[----:B------:R-:W-:-:S06]  /*96d0*/  FADD.FTZ R21, R153, R166 ;  /* 0x000000a699157221 */ /* 0x000fcc0000010000 */
[----:B------:R-:W2:Y:S01]  /*96e0*/  MUFU.EX2 R155, R155 ;  /* 0x0000009b009b7308 */ /* 0x000ea20000000800 */
[C---:B---3--:R-:W-:Y:S01]  /*96f0*/  FADD.FTZ R152, R154.reuse, R5 ;  /* 0x000000059a987221 */ /* 0x048fe20000010000 */
[----:B------:R-:W-:-:S06]  /*9700*/  F2FP.F16.F32.PACK_AB R199, R154, R199 ;  /* 0x000000c79ac7723e */ /* 0x000fcc00000000ff */
[----:B------:R-:W3:Y:S01]  /*9710*/  MUFU.EX2 R156, R156 ;  /* 0x0000009c009c7308 */ /* 0x000ee20000000800 */
[----:B-1----:R-:W-:-:S07]  /*9720*/  FADD.FTZ R152, R193, R152 ;  /* 0x00000098c1987221 */ /* 0x002fce0000010000 */
[----:B------:R-:W1:Y:S01]  /*9730*/  MUFU.EX2 R195, R158 ;  /* 0x0000009e00c37308 */ /* 0x000e620000000800 */
[C---:B--2---:R-:W-:Y:S01]  /*9740*/  FADD.FTZ R152, R155.reuse, R152 ;  /* 0x000000989b987221 */ /* 0x044fe20000010000 */
[----:B------:R-:W-:-:S06]  /*9750*/  F2FP.F16.F32.PACK_AB R193, R155, R193 ;  /* 0x000000c19bc1723e */ /* 0x000fcc00000000ff */
[----:B------:R-:W2:Y:S01]  /*9760*/  MUFU.EX2 R157, R157 ;  /* 0x0000009d009d7308 */ /* 0x000ea20000000800 */
[----:B---3--:R-:W-:Y:S01]  /*9770*/  FADD.FTZ R166, R156, R21 ;  /* 0x000000159ca67221 */ /* 0x008fe20000010000 */
[----:B------:R-:W-:-:S06]  /*9780*/  IMAD.MOV.U32 R21, RZ, RZ, R3 ;  /* 0x000000ffff157224 */ /* 0x000fcc00078e0003 */
[----:B------:R-:W3:Y:S01]  /*9790*/  MUFU.EX2 R177, R177 ;  /* 0x000000b100b17308 */ /* 0x000ee20000000800 */
[----:B-1----:R-:W-:Y:S01]  /*97a0*/  FADD.FTZ R152, R195, R152 ;  /* 0x00000098c3987221 */ /* 0x002fe20000010000 */
[C---:B--2---:R-:W-:Y:S01]  /*97b0*/  FADD.FTZ R14, R157.reuse, R166 ;  /* 0x000000a69d0e7221 */ /* 0x044fe20000010000 */
[----:B------:R-:W-:Y:S02]  /*97c0*/  F2FP.F16.F32.PACK_AB R194, R157, R156 ;  /* 0x0000009c9dc2723e */ /* 0x000fe400000000ff */
[C---:B---3--:R-:W-:Y:S01]  /*97d0*/  FADD.FTZ R5, R177.reuse, R152 ;  /* 0x00000098b1057221 */ /* 0x048fe20000010000 */
[----:B------:R-:W-:Y:S01]  /*97e0*/  F2FP.F16.F32.PACK_AB R195, R177, R195 ;  /* 0x000000c3b1c3723e */ /* 0x000fe200000000ff */
[----:B0-----:R-:W-:Y:S06]  /*97f0*/  @P2 BRA `(.L_x_2100) ;  /* 0xffffffc000f82947 */ /* 0x001fec000383ffff */
[----:B------:R-:W-:-:S07]  /*9800*/  IMAD.U32 R227, RZ, RZ, UR4 ;  /* 0x00000004ffe37e24 */ /* 0x000fce000f8e00ff */
.L_x_2091:
[----:B------:R-:W-:-:S13]  /*9810*/  R2UR UR4, R227 ;  /* 0x00000000e30472ca */ /* 0x000fda00000e0000 */
[----:B------:R-:W-:-:S13]  /*9820*/  ISETP.LE.AND P2, PT, RZ, UR4, PT ;  /* 0x00000004ff007c0c */ /* 0x000fda000bf43270 */
[----:B------:R-:W-:Y:S05]  /*9830*/  @!P2 BRA `(.L_x_2101) ;  /* 0x000000380080a947 */ /* 0x000fea0003800000 */
[----:B------:R-:W-:Y:S01]  /*9840*/  R2UR UR4, R16 ;  /* 0x00000000100472ca */ /* 0x000fe200000e0000 */
[----:B------:R-:W-:Y:S01]  /*9850*/  IMAD.MOV.U32 R19, RZ, RZ, R3 ;  /* 0x000000ffff137224 */ /* 0x000fe200078e0003 */
[----:B------:R-:W-:Y:S01]  /*9860*/  MOV R21, R4 ;  /* 0x0000000400157202 */ /* 0x000fe20000000f00 */
[----:B------:R-:W-:-:S10]  /*9870*/  UMOV UR61, UR60 ;  /* 0x0000003c003d7c82 */ /* 0x000fd40008000000 */
[----:B------:R-:W-:-:S07]  /*9880*/  IMAD.U32 R20, RZ, RZ, UR4 ;  /* 0x00000004ff147e24 */ /* 0x000fce000f8e00ff */
.L_x_2110:
        /* <DEDUP_REMOVED lines=9> */
.L_x_2102:
[----:B------:R-:W-:Y:S02]  /*9920*/  R2UR UR4, R17 ;  /* 0x00000000110472ca */ /* 0x000fe400000e0000 */
[----:B------:R-:W-:-:S11]  /*9930*/  R2UR UR5, R16 ;  /* 0x00000000100572ca */ /* 0x000fd600000e0000 */
[----:B------:R-:W-:Y:S02]  /*9940*/  ULEA UR4, UR60, UR4, 0x3 ;  /* 0x000000043c047291 */ /* 0x000fe4000f8e183f */
[----:B------:R-:W-:-:S05]  /*9950*/  IMAD.U32 R3, RZ, RZ, UR5 ;  /* 0x00000005ff037e24 */ /* 0x000fca000f8e00ff */
[----:B------:R-:W-:-:S04]  /*9960*/  SHF.L.U32 R3, R3, 0x1f, RZ ;  /* 0x0000001f03037819 */ /* 0x000fc800000006ff */
[----:B------:R0:W1:Y:S01]  /*9970*/  SYNCS.PHASECHK.TRANS64.TRYWAIT P2, [UR4+0x38830], R3 ;  /* 0x03883003ff0075a7 */ /* 0x0000620008040144 */
[----:B------:R-:W-:Y:S05]  /*9980*/  @!P0 BRA `(.L_x_2103) ;  /* 0x0000000000048947 */ /* 0x000fea0003800000 */
[----:B------:R-:W-:Y:S01]  /*9990*/  BPT.TRAP 0x1 ;  /* 0x000000040000795c */ /* 0x000fe20000300000 */
.L_x_2103:
[----:B-1----:R-:W-:Y:S05]  /*99a0*/  @P2 BRA `(.L_x_2104) ;  /* 0x0000000000082947 */ /* 0x002fea0003800000 */
[----:B------:R-:W1:Y:S02]  /*99b0*/  SYNCS.PHASECHK.TRANS64.TRYWAIT P2, [UR4+0x38830], R3 ;  /* 0x03883003ff0075a7 */ /* 0x000e640008040144 */
[----:B-1----:R-:W-:Y:S05]  /*99c0*/  @!P2 BRA `(.L_x_2105) ;  /* 0x000000d4003ca947 */ /* 0x002fea0003800000 */
.L_x_2104:
        /* <DEDUP_REMOVED lines=627> */
[----:B------:R-:W-:Y:S01]  /*c100*/  UMOV UR7, 0x40000040 ;  /* 0x4000004000077882 */ /* 0x000fe20000000000 */
        /* <DEDUP_REMOVED lines=16> */
.L_x_2106:
        /* <DEDUP_REMOVED lines=8> */
.L_x_2107:
[----:B---3--:R-:W-:Y:S05]  /*c290*/  @P2 BRA `(.L_x_2108) ;  /* 0x0000000000082947 */ /* 0x008fea0003800000 */
[----:B------:R-:W3:Y:S02]  /*c2a0*/  SYNCS.PHASECHK.TRANS64.TRYWAIT P2, [UR4+0x38850], R0 ;  /* 0x03885000ff0075a7 */ /* 0x000ee40008040144 */
[----:B---3--:R-:W-:Y:S05]  /*c2b0*/  @!P2 BRA `(.L_x_2109) ;  /* 0x000000ac0018a947 */ /* 0x008fea0003800000 */
.L_x_2108:
[----:B------:R-:W-:Y:S01]  /*c2c0*/  R2UR UR11, R17 ;  /* 0x00000000110b72ca */ /* 0x000fe200000e0000 */
[----:B------:R-:W-:Y:S01]  /*c2d0*/  WARPGROUP.ARRIVE ;  /* 0x00000000000079c5 */ /* 0x000fe20000000000 */
[----:B------:R-:W-:Y:S01]  /*c2e0*/  UMOV UR7, 0x40000040 ;  /* 0x4000004000077882 */ /* 0x000fe20000000000 */
[----:B0-2---:R-:W-:Y:S01]  /*c2f0*/  FMNMX.FTZ R0, R184, R21, !PT ;  /* 0x00000015b8007209 */ /* 0x005fe20007810000 */
[----:B------:R-:W-:-:S03]  /*c300*/  ULDC UR14, c[0x0][0x988] ;  /* 0x00026200000e7ab9 */ /* 0x000fc60000000800 */
[----:B-1----:R-:W-:-:S04]  /*c310*/  FMNMX.FTZ R3, R185, R0, !PT ;  /* 0x00000000b9037209 */ /* 0x002fc80007810000 */
[----:B------:R-:W-:Y:S02]  /*c320*/  FMNMX.FTZ R0, R188, R3, !PT ;  /* 0x00000003bc007209 */ /* 0x000fe40007810000 */
[----:B------:R-:W-:Y:S02]  /*c330*/  UIADD3 UR5, UR11, 0x400, URZ ;  /* 0x000004000b057890 */ /* 0x000fe4000fffe03f */
[----:B------:R-:W-:Y:S02]  /*c340*/  FMNMX.FTZ R3, R189, R0, !PT ;  /* 0x00000000bd037209 */ /* 0x000fe40007810000 */
[----:B------:R-:W-:Y:S02]  /*c350*/  USHF.R.U32.HI UR5, URZ, 0x4, UR5 ;  /* 0x000000043f057899 */ /* 0x000fe40008011605 */
[----:B------:R-:W-:Y:S02]  /*c360*/  FMNMX.FTZ R0, R176, R3, !PT ;  /* 0x00000003b0007209 */ /* 0x000fe40007810000 */
[----:B------:R-:W-:-:S02]  /*c370*/  ULOP3.LUT UR5, UR5, 0x3fff, URZ, 0xc0, !UPT ;  /* 0x00003fff05057892 */ /* 0x000fc4000f8ec03f */
[----:B------:R-:W-:Y:S02]  /*c380*/  FMNMX.FTZ R3, R177, R0, !PT ;  /* 0x00000000b1037209 */ /* 0x000fe40007810000 */
[----:B------:R-:W-:Y:S02]  /*c390*/  ULOP3.LUT UR5, UR5, 0x2800000, URZ, 0xfc, !UPT ;  /* 0x0280000005057892 */ /* 0x000fe4000f8efc3f */
[----:B------:R-:W-:Y:S02]  /*c3a0*/  FMNMX.FTZ R0, R180, R3, !PT ;  /* 0x00000003b4007209 */ /* 0x000fe40007810000 */
[----:B------:R-:W-:Y:S02]  /*c3b0*/  UIMAD UR10, UR61, 0xa00, UR5 ;  /* 0x00000a003d0a78a4 */ /* 0x000fe4000f8e0205 */
[----:B------:R-:W-:Y:S01]  /*c3c0*/  FMNMX.FTZ R3, R181, R0, !PT ;  /* 0x00000000b5037209 */ /* 0x000fe20007810000 */
[----:B------:R-:W-:Y:S01]  /*c3d0*/  UMOV UR5, UR14 ;  /* 0x0000000e00057c82 */ /* 0x000fe20008000000 */
[----:B------:R-:W-:-:S02]  /*c3e0*/  UMOV UR61, UR60 ;  /* 0x0000003c003d7c82 */ /* 0x000fc40008000000 */
[----:B------:R-:W-:Y:S01]  /*c3f0*/  FMNMX.FTZ R0, R168, R3, !PT ;  /* 0x00000003a8007209 */ /* 0x000fe20007810000 */
        /* <DEDUP_REMOVED lines=16> */
[----:B------:R-:W0:Y:S02]  /*c500*/  SHFL.BFLY PT, R3, R2, 0x2, 0x1f ;  /* 0x0c401f0002037f89 */ /* 0x000e2400000e0000 */
[----:B0-----:R-:W-:-:S05]  /*c510*/  FMNMX.FTZ R22, R2, R3, !PT ;  /* 0x0000000302167209 */ /* 0x001fca0007810000 */
[----:B------:R-:W0:Y:S02]  /*c520*/  SHFL.BFLY PT, R3, R22, 0x1, 0x1f ;  /* 0x0c201f0016037f89 */ /* 0x000e2400000e0000 */
[----:B0-----:R-:W-:Y:S02]  /*c530*/  FMNMX.FTZ R4, R22, R3, !PT ;  /* 0x0000000316047209 */ /* 0x001fe40007810000 */
[----:B------:R-:W-:-:S03]  /*c540*/  FMNMX.FTZ R3, R187, R0, !PT ;  /* 0x00000000bb037209 */ /* 0x000fc60007810000 */
[C---:B------:R-:W-:Y:S01]  /*c550*/  FADD.FTZ R20, -R4.reuse, R21 ;  /* 0x0000001504147221 */ /* 0x040fe20000010100 */
[----:B------:R-:W-:-:S03]  /*c560*/  FMUL.FTZ R2, R4, UR5 ;  /* 0x0000000504027c20 */ /* 0x000fc60008410000 */
[----:B------:R-:W-:Y:S01]  /*c570*/  FMUL.FTZ R0, R20, UR5 ;  /* 0x0000000514007c20 */ /* 0x000fe20008410000 */
        /* <DEDUP_REMOVED lines=14> */
[----:B------:R-:W-:Y:S01]  /*c660*/  MUFU.EX2 R0, R0 ;  /* 0x0000000000007308 */ /* 0x000fe20000000800 */
[----:B------:R-:W-:Y:S01]  /*c670*/  IMAD.U32 R165, RZ, RZ, UR4 ;  /* 0x00000004ffa57e24 */ /* 0x000fe2000f8e00ff */
[----:B------:R-:W-:-:S03]  /*c680*/  FMNMX.FTZ R20, R182, R3, !PT ;  /* 0x00000003b6147209 */ /* 0x000fc60007810000 */
[----:B------:R-:W-:Y:S01]  /*c690*/  @!P1 VIADD R165, R165, 0x38860 ;  /* 0x00038860a5a59836 */ /* 0x000fe20000000000 */
[----:B------:R-:W-:Y:S02]  /*c6a0*/  FMNMX.FTZ R3, R183, R20, !PT ;  /* 0x00000014b7037209 */ /* 0x000fe40007810000 */
[----:B------:R-:W-:Y:S02]  /*c6b0*/  MUFU.EX2 R21, R21 ;  /* 0x0000001500157308 */ /* 0x000fe40000000800 */
[----:B------:R-:W-:Y:S02]  /*c6c0*/  FMNMX.FTZ R20, R170, R3, !PT ;  /* 0x00000003aa147209 */ /* 0x000fe40007810000 */
[----:B------:R-:W-:Y:S02]  /*c6d0*/  @!P1 PRMT R165, RZ, 0x654, R165 ;  /* 0x00000654ffa59816 */ /* 0x000fe400000000a5 */
[----:B------:R-:W-:Y:S02]  /*c6e0*/  FMNMX.FTZ R3, R171, R20, !PT ;  /* 0x00000014ab037209 */ /* 0x000fe40007810000 */
[----:B------:R-:W-:Y:S02]  /*c6f0*/  MUFU.EX2 R23, R23 ;  /* 0x0000001700177308 */ /* 0x000fe40000000800 */
[----:B------:R-:W-:-:S04]  /*c700*/  FMNMX.FTZ R20, R174, R3, !PT ;  /* 0x00000003ae147209 */ /* 0x000fc80007810000 */
        /* <DEDUP_REMOVED lines=13> */
[----:B------:R-:W-:Y:S03]  /*c7e0*/  MUFU.EX2 R161, R161 ;  /* 0x000000a100a17308 */ /* 0x000fe60000000800 */
[----:B------:R-:W0:Y:S05]  /*c7f0*/  SHFL.BFLY PT, R3, R20, 0x2, 0x1f ;  /* 0x0c401f0014037f89 */ /* 0x000e2a00000e0000 */
[----:B------:R-:W-:Y:S08]  /*c800*/  MUFU.EX2 R153, R153 ;  /* 0x0000009900997308 */ /* 0x000ff00000000800 */
[----:B------:R-:W-:Y:S01]  /*c810*/  MUFU.EX2 R22, R22 ;  /* 0x0000001600167308 */ /* 0x000fe20000000800 */
[----:B------:R-:W-:-:S02]  /*c820*/  WARPGROUP.DEPBAR.LE gsb0, 0x0 ;  /* 0x00008000000079c5 */ /* 0x000fc40000010000 */
[----:B------:R-:W-:Y:S01]  /*c830*/  WARPGROUP.ARRIVE ;  /* 0x00000000000079c5 */ /* 0x000fe20000000000 */
[--C-:B------:R-:W-:Y:S01]  /*c840*/  FFMA.FTZ R208, R185, UR5, -R2.reuse ;  /* 0x00000005b9d07c23 */ /* 0x100fe20008010802 */
[--C-:B------:R-:W-:Y:S01]  /*c850*/  FFMA.FTZ R210, R188, UR5, -R2.reuse ;  /* 0x00000005bcd27c23 */ /* 0x100fe20008010802 */
[----:B------:R-:W-:-:S03]  /*c860*/  FFMA.FTZ R185, R189, UR5, -R2 ;  /* 0x00000005bdb97c23 */ /* 0x000fc60008010802 */
[----:B------:R-:W-:Y:S01]  /*c870*/  HGMMA.64x256x16.F32 R24, R204, gdesc[UR4].tnspB, R24, gsb0 ;  /* 0x43e00004cc187df0 */ /* 0x000fe20008000818 */
[----:B------:R-:W-:Y:S01]  /*c880*/  UIADD3 UR6, UR10, 0x100, URZ ;  /* 0x000001000a067890 */ /* 0x000fe2000fffe03f */
[----:B------:R-:W-:Y:S01]  /*c890*/  MUFU.EX2 R208, R208 ;  /* 0x000000d000d07308 */ /* 0x000fe20000000800 */
[----:B------:R-:W-:-:S07]  /*c8a0*/  UMOV UR7, 0x40000040 ;  /* 0x4000004000077882 */ /* 0x000fce0000000000 */
[----:B------:R-:W-:Y:S08]  /*c8b0*/  MUFU.EX2 R210, R210 ;  /* 0x000000d200d27308 */ /* 0x000ff00000000800 */
[----:B------:R-:W-:Y:S01]  /*c8c0*/  MUFU.EX2 R185, R185 ;  /* 0x000000b900b97308 */ /* 0x000fe20000000800 */
[----:B------:R-:W-:Y:S02]  /*c8d0*/  WARPGROUP.DEPBAR.LE gsb0, 0x0 ;  /* 0x00008000000079c5 */ /* 0x000fe40000010000 */
[----:B------:R-:W-:Y:S01]  /*c8e0*/  WARPGROUP.ARRIVE ;  /* 0x00000000000079c5 */ /* 0x000fe20000000000 */
[--C-:B------:R-:W-:Y:S01]  /*c8f0*/  FFMA.FTZ R204, R176, UR5, -R2.reuse ;  /* 0x00000005b0cc7c23 */ /* 0x100fe20008010802 */
[----:B------:R-:W-:-:S05]  /*c900*/  FFMA.FTZ R206, R180, UR5, -R2 ;  /* 0x00000005b4ce7c23 */ /* 0x000fca0008010802 */
[----:B------:R-:W-:Y:S01]  /*c910*/  HGMMA.64x256x16.F32 R24, R200, gdesc[UR4].tnspB, R24, gsb0 ;  /* 0x43e00004c8187df0 */ /* 0x000fe20008000818 */
[----:B------:R-:W-:Y:S01]  /*c920*/  UIADD3 UR6, UR10, 0x180, URZ ;  /* 0x000001800a067890 */ /* 0x000fe2000fffe03f */
[----:B------:R-:W-:Y:S01]  /*c930*/  MUFU.EX2 R204, R204 ;  /* 0x000000cc00cc7308 */ /* 0x000fe20000000800 */
[----:B------:R-:W-:-:S07]  /*c940*/  UMOV UR7, 0x40000040 ;  /* 0x4000004000077882 */ /* 0x000fce0000000000 */
[----:B------:R-:W-:Y:S01]  /*c950*/  MUFU.EX2 R206, R206 ;  /* 0x000000ce00ce7308 */ /* 0x000fe20000000800 */
[----:B------:R-:W-:Y:S02]  /*c960*/  WARPGROUP.DEPBAR.LE gsb0, 0x0 ;  /* 0x00008000000079c5 */ /* 0x000fe40000010000 */
[----:B------:R-:W-:Y:S01]  /*c970*/  WARPGROUP.ARRIVE ;  /* 0x00000000000079c5 */ /* 0x000fe20000000000 */
[--C-:B------:R-:W-:Y:S01]  /*c980*/  FFMA.FTZ R200, R168, UR5, -R2.reuse ;  /* 0x00000005a8c87c23 */ /* 0x100fe20008010802 */
[----:B------:R-:W-:-:S13]  /*c990*/  FFMA.FTZ R202, R172, UR5, -R2 ;  /* 0x00000005acca7c23 */ /* 0x000fda0008010802 */
        /* <DEDUP_REMOVED lines=8> */
[----:B0-----:R-:W-:Y:S01]  /*ca20*/  FMNMX.FTZ R160, R20, R3, !PT ;  /* 0x0000000314a07209 */ /* 0x001fe20007810000 */
[--C-:B------:R-:W-:Y:S01]  /*ca30*/  FFMA.FTZ R198, R164, UR5, -R2.reuse ;  /* 0x00000005a4c67c23 */ /* 0x100fe20008010802 */
[----:B------:R-:W-:-:S11]  /*ca40*/  FFMA.FTZ R20, R152, UR5, -R2 ;  /* 0x0000000598147c23 */ /* 0x000fd60008010802 */
[----:B------:R-:W-:Y:S01]  /*ca50*/  HGMMA.64x256x16.F32 R24, R192, gdesc[UR4].tnspB, R24, gsb0 ;  /* 0x43e00004c0187df0 */ /* 0x000fe20008000818 */
[----:B------:R-:W0:Y:S01]  /*ca60*/  SHFL.BFLY PT, R3, R160, 0x1, 0x1f ;  /* 0x0c201f00a0037f89 */ /* 0x000e2200000e0000 */
[----:B------:R-:W-:Y:S01]  /*ca70*/  MUFU.EX2 R196, R196 ;  /* 0x000000c400c47308 */ /* 0x000fe20000000800 */
[----:B------:R-:W-:-:S07]  /*ca80*/  R2UR UR6, R227 ;  /* 0x00000000e30672ca */ /* 0x000fce00000e0000 */
[----:B------:R-:W-:Y:S06]  /*ca90*/  MUFU.EX2 R198, R198 ;  /* 0x000000c600c67308 */ /* 0x000fec0000000800 */
[----:B------:R-:W-:Y:S02]  /*caa0*/  UIADD3 UR4, UR6, -0x1, URZ ;  /* 0xffffffff06047890 */ /* 0x000fe4000fffe03f */
[----:B------:R-:W-:Y:S01]  /*cab0*/  ISETP.LT.AND P2, PT, RZ, UR6, PT ;  /* 0x00000006ff007c0c */ /* 0x000fe2000bf41270 */
[----:B------:R-:W-:Y:S01]  /*cac0*/  MUFU.EX2 R20, R20 ;  /* 0x0000001400147308 */ /* 0x000fe20000000800 */
[----:B------:R-:W-:-:S02]  /*cad0*/  R2UR UR6, R16 ;  /* 0x00000000100672ca */ /* 0x000fc400000e0000 */
[----:B------:R-:W-:Y:S01]  /*cae0*/  IMAD.U32 R227, RZ, RZ, UR4 ;  /* 0x00000004ffe37e24 */ /* 0x000fe2000f8e00ff */
        /* <DEDUP_REMOVED lines=11> */
[----:B0-----:R-:W-:-:S02]  /*cba0*/  IMAD.U32 R157, RZ, RZ, UR60 ;  /* 0x0000003cff9d7e24 */ /* 0x001fc4000f8e00ff */
[--C-:B------:R-:W-:Y:S01]  /*cbb0*/  FFMA.FTZ R164, R179, UR5, -R152.reuse ;  /* 0x00000005b3a47c23 */ /* 0x100fe20008010898 */
[--C-:B------:R-:W-:Y:S01]  /*cbc0*/  FFMA.FTZ R207, R182, UR5, -R152.reuse ;  /* 0x00000005b6cf7c23 */ /* 0x100fe20008010898 */
[--C-:B------:R-:W-:Y:S01]  /*cbd0*/  FFMA.FTZ R197, R162, UR5, -R152.reuse ;  /* 0x00000005a2c57c23 */ /* 0x100fe20008010898 */
[--C-:B------:R-:W-:Y:S01]  /*cbe0*/  FFMA.FTZ R168, R183, UR5, -R152.reuse ;  /* 0x00000005b7a87c23 */ /* 0x100fe20008010898 */
[----:B------:R-:W-:Y:S01]  /*cbf0*/  @!P1 LEA R157, R157, UR11, 0x3 ;  /* 0x0000000b9d9d9c11 */ /* 0x000fe2000f8e18ff */
[--C-:B------:R-:W-:Y:S01]  /*cc00*/  FFMA.FTZ R203, R174, UR5, -R152.reuse ;  /* 0x00000005aecb7c23 */ /* 0x100fe20008010898 */
[----:B------:R-:W0:Y:S01]  /*cc10*/  MUFU.EX2 R209, R209 ;  /* 0x000000d100d17308 */ /* 0x000e220000000800 */
[--C-:B------:R-:W-:Y:S01]  /*cc20*/  FFMA.FTZ R201, R170, UR5, -R152.reuse ;  /* 0x00000005aac97c23 */ /* 0x100fe20008010898 */
[--C-:B------:R-:W-:Y:S01]  /*cc30*/  FFMA.FTZ R170, R171, UR5, -R152.reuse ;  /* 0x00000005abaa7c23 */ /* 0x100fe20008010898 */
[----:B------:R-:W-:Y:S02]  /*cc40*/  @!P1 VIADD R157, R157, 0x38840 ;  /* 0x000388409d9d9836 */ /* 0x000fe40000000000 */
[--C-:B------:R-:W-:Y:S01]  /*cc50*/  FFMA.FTZ R199, R166, UR5, -R152.reuse ;  /* 0x00000005a6c77c23 */ /* 0x100fe20008010898 */
[--C-:B------:R-:W-:Y:S01]  /*cc60*/  FFMA.FTZ R172, R175, UR5, -R152.reuse ;  /* 0x00000005afac7c23 */ /* 0x100fe20008010898 */
[--C-:B------:R-:W-:Y:S01]  /*cc70*/  FFMA.FTZ R167, R167, UR5, -R152.reuse ;  /* 0x00000005a7a77c23 */ /* 0x100fe20008010898 */
[--C-:B------:R-:W-:Y:S01]  /*cc80*/  FFMA.FTZ R154, R154, UR5, -R152.reuse ;  /* 0x000000059a9a7c23 */ /* 0x100fe20008010898 */
[----:B------:R-:W1:Y:S01]  /*cc90*/  MUFU.EX2 R156, R156 ;  /* 0x0000009c009c7308 */ /* 0x000e620000000800 */
[----:B------:R-:W-:Y:S01]  /*cca0*/  @!P1 PRMT R157, RZ, 0x654, R157 ;  /* 0x00000654ff9d9816 */ /* 0x000fe2000000009d */
[--C-:B------:R-:W-:Y:S01]  /*ccb0*/  FFMA.FTZ R155, R155, UR5, -R152.reuse ;  /* 0x000000059b9b7c23 */ /* 0x100fe20008010898 */
[--C-:B------:R-:W-:Y:S01]  /*ccc0*/  FFMA.FTZ R158, R158, UR5, -R152.reuse ;  /* 0x000000059e9e7c23 */ /* 0x100fe20008010898 */
[----:B------:R-:W-:-:S04]  /*ccd0*/  FFMA.FTZ R159, R159, UR5, -R152 ;  /* 0x000000059f9f7c23 */ /* 0x000fc80008010898 */
[----:B------:R-:W2:Y:S01]  /*cce0*/  MUFU.EX2 R211, R211 ;  /* 0x000000d300d37308 */ /* 0x000ea20000000800 */
[----:B0-----:R-:W-:-:S07]  /*ccf0*/  FFMA.FTZ R5, R2, R5, R209 ;  /* 0x0000000502057223 */ /* 0x001fce00000100d1 */
        /* <DEDUP_REMOVED lines=25> */
[----:B------:R-:W-:Y:S01]  /*ce90*/  MUFU.EX2 R199, R199 ;  /* 0x000000c700c77308 */ /* 0x000fe20000000800 */
[C---:B--2---:R-:W-:Y:S01]  /*cea0*/  FADD.FTZ R156, R172.reuse, R5 ;  /* 0x00000005ac9c7221 */ /* 0x044fe20000010000 */
[----:B------:R-:W-:-:S06]  /*ceb0*/  F2FP.F16.F32.PACK_AB R203, R172, R203 ;  /* 0x000000cbaccb723e */ /* 0x000fcc00000000ff */
[----:B------:R-:W-:Y:S01]  /*cec0*/  MUFU.EX2 R162, R154 ;  /* 0x0000009a00a27308 */ /* 0x000fe20000000800 */
[----:B0-----:R-:W-:-:S07]  /*ced0*/  FADD.FTZ R5, R197, R156 ;  /* 0x0000009cc5057221 */ /* 0x001fce0000010000 */
[----:B------:R-:W0:Y:S08]  /*cee0*/  MUFU.EX2 R155, R155 ;  /* 0x0000009b009b7308 */ /* 0x000e300000000800 */
[----:B------:R-:W-:Y:S08]  /*cef0*/  MUFU.EX2 R158, R158 ;  /* 0x0000009e009e7308 */ /* 0x000ff00000000800 */
[----:B------:R-:W1:Y:S01]  /*cf00*/  MUFU.EX2 R159, R159 ;  /* 0x0000009f009f7308 */ /* 0x000e620000000800 */
[----:B------:R-:W-:-:S02]  /*cf10*/  WARPGROUP.DEPBAR.LE gsb0, 0x0 ;  /* 0x00008000000079c5 */ /* 0x000fc40000010000 */
[----:B------:R2:W-:Y:S01]  /*cf20*/  @!P1 SYNCS.ARRIVE.TRANS64.RED.A1T0 RZ, [R157+URZ], RZ ;  /* 0x000000ff9dff99a7 */ /* 0x0005e2000810043f */
[----:B------:R-:W-:Y:S02]  /*cf30*/  F2FP.F16.F32.PACK_AB R192, R153, R20 ;  /* 0x0000001499c0723e */ /* 0x000fe400000000ff */
[----:B------:R-:W-:Y:S02]  /*cf40*/  F2FP.F16.F32.PACK_AB R194, R19, R22 ;  /* 0x0000001613c2723e */ /* 0x000fe400000000ff */
[----:B0-----:R-:W-:Y:S02]  /*cf50*/  F2FP.F16.F32.PACK_AB R193, R155, R162 ;  /* 0x000000a29bc1723e */ /* 0x001fe400000000ff */
[----:B-1----:R-:W-:Y:S01]  /*cf60*/  F2FP.F16.F32.PACK_AB R195, R159, R158 ;  /* 0x0000009e9fc3723e */ /* 0x002fe200000000ff */
[----:B--2---:R-:W-:Y:S01]  /*cf70*/  FFMA.FTZ R157, R0, R14, R21 ;  /* 0x0000000e009d7223 */ /* 0x004fe20000010015 */
[----:B------:R-:W-:Y:S01]  /*cf80*/  FFMA.FTZ R14, R163, UR5, -R152 ;  /* 0x00000005a30e7c23 */ /* 0x000fe20008010898 */
[----:B------:R0:W-:Y:S01]  /*cf90*/  @!P1 SYNCS.ARRIVE.TRANS64.RED.A1T0 RZ, [R165+URZ], RZ ;  /* 0x000000ffa5ff99a7 */ /* 0x0001e2000810043f */
[----:B------:R-:W-:Y:S01]  /*cfa0*/  MUFU.EX2 R152, R167 ;  /* 0x000000a700987308 */ /* 0x000fe20000000800 */
[C---:B------:R-:W-:Y:S01]  /*cfb0*/  FADD.FTZ R157, R208.reuse, R157 ;  /* 0x0000009dd09d7221 */ /* 0x040fe20000010000 */
[----:B------:R-:W-:-:S03]  /*cfc0*/  F2FP.F16.F32.PACK_AB R208, R208, R21 ;  /* 0x00000015d0d0723e */ /* 0x000fc600000000ff */
[----:B------:R-:W-:Y:S01]  /*cfd0*/  FADD.FTZ R174, R210, R157 ;  /* 0x0000009dd2ae7221 */ /* 0x000fe20000010000 */
[C---:B------:R-:W-:Y:S02]  /*cfe0*/  F2FP.F16.F32.PACK_AB R210, R185.reuse, R210 ;  /* 0x000000d2b9d2723e */ /* 0x040fe400000000ff */
[----:B------:R-:W1:Y:S01]  /*cff0*/  MUFU.EX2 R14, R14 ;  /* 0x0000000e000e7308 */ /* 0x000e620000000800 */
[----:B------:R-:W-:-:S04]  /*d000*/  FADD.FTZ R157, R185, R174 ;  /* 0x000000aeb99d7221 */ /* 0x000fc80000010000 */
[----:B------:R-:W-:Y:S01]  /*d010*/  FADD.FTZ R166, R204, R157 ;  /* 0x0000009dcca67221 */ /* 0x000fe20000010000 */
[----:B------:R-:W-:-:S03]  /*d020*/  F2FP.F16.F32.PACK_AB R204, R23, R204 ;  /* 0x000000cc17cc723e */ /* 0x000fc600000000ff */
[----:B------:R-:W-:-:S04]  /*d030*/  FADD.FTZ R157, R23, R166 ;  /* 0x000000a6179d7221 */ /* 0x000fc80000010000 */
[----:B------:R-:W-:Y:S01]  /*d040*/  FADD.FTZ R166, R206, R157 ;  /* 0x0000009dcea67221 */ /* 0x000fe20000010000 */
[----:B------:R-:W-:-:S03]  /*d050*/  F2FP.F16.F32.PACK_AB R206, R181, R206 ;  /* 0x000000ceb5ce723e */ /* 0x000fc600000000ff */
[----:B------:R-:W-:Y:S01]  /*d060*/  FADD.FTZ R21, R181, R166 ;  /* 0x000000a6b5157221 */ /* 0x000fe20000010000 */
[----:B-1----:R-:W-:-:S03]  /*d070*/  F2FP.F16.F32.PACK_AB R197, R14, R197 ;  /* 0x000000c50ec5723e */ /* 0x002fc600000000ff */
[----:B------:R-:W-:Y:S01]  /*d080*/  FADD.FTZ R166, R200, R21 ;  /* 0x00000015c8a67221 */ /* 0x000fe20000010000 */
[----:B------:R-:W-:-:S03]  /*d090*/  F2FP.F16.F32.PACK_AB R200, R169, R200 ;  /* 0x000000c8a9c8723e */ /* 0x000fc600000000ff */
[----:B------:R-:W-:-:S04]  /*d0a0*/  FADD.FTZ R21, R169, R166 ;  /* 0x000000a6a9157221 */ /* 0x000fc80000010000 */
[----:B------:R-:W-:Y:S01]  /*d0b0*/  FADD.FTZ R160, R202, R21 ;  /* 0x00000015caa07221 */ /* 0x000fe20000010000 */
[----:B------:R-:W-:-:S03]  /*d0c0*/  F2FP.F16.F32.PACK_AB R202, R173, R202 ;  /* 0x000000caadca723e */ /* 0x000fc600000000ff */
[----:B------:R-:W-:-:S04]  /*d0d0*/  FADD.FTZ R21, R173, R160 ;  /* 0x000000a0ad157221 */ /* 0x000fc80000010000 */
[----:B------:R-:W-:Y:S01]  /*d0e0*/  FADD.FTZ R154, R196, R21 ;  /* 0x00000015c49a7221 */ /* 0x000fe20000010000 */
[----:B------:R-:W-:-:S03]  /*d0f0*/  F2FP.F16.F32.PACK_AB R196, R177, R196 ;  /* 0x000000c4b1c4723e */ /* 0x000fc600000000ff */
[----:B------:R-:W-:Y:S01]  /*d100*/  FADD.FTZ R21, R177, R154 ;  /* 0x0000009ab1157221 */ /* 0x000fe20000010000 */
[----:B------:R-:W-:-:S03]  /*d110*/  FADD.FTZ R154, R14, R5 ;  /* 0x000000050e9a7221 */ /* 0x000fc60000010000 */
        /* <DEDUP_REMOVED lines=8> */
[----:B------:R-:W-:-:S02]  /*d1a0*/  IMAD.U32 R20, RZ, RZ, UR6 ;  /* 0x00000006ff147e24 */ /* 0x000fc4000f8e00ff */
[----:B------:R-:W-:Y:S01]  /*d1b0*/  FADD.FTZ R21, R153, R14 ;  /* 0x0000000e99157221 */ /* 0x000fe20000010000 */
[----:B------:R-:W-:-:S03]  /*d1c0*/  FADD.FTZ R5, R155, R5 ;  /* 0x000000059b057221 */ /* 0x000fc60000010000 */
[----:B------:R-:W-:Y:S01]  /*d1d0*/  FADD.FTZ R14, R22, R21 ;  /* 0x00000015160e7221 */ /* 0x000fe20000010000 */
[----:B------:R-:W-:Y:S01]  /*d1e0*/  FADD.FTZ R5, R158, R5 ;  /* 0x000000059e057221 */ /* 0x000fe20000010000 */
[----:B------:R-:W-:Y:S02]  /*d1f0*/  IMAD.MOV.U32 R21, RZ, RZ, R4 ;  /* 0x000000ffff157224 */ /* 0x000fe400078e0004 */
[----:B------:R-:W-:Y:S01]  /*d200*/  FADD.FTZ R14, R19, R14 ;  /* 0x0000000e130e7221 */ /* 0x000fe20000010000 */
[----:B------:R-:W-:Y:S01]  /*d210*/  FADD.FTZ R5, R159, R5 ;  /* 0x000000059f057221 */ /* 0x000fe20000010000 */
[----:B------:R-:W-:Y:S01]  /*d220*/  MOV R19, R3 ;  /* 0x0000000300137202 */ /* 0x000fe20000000f00 */
[----:B0-----:R-:W-:Y:S06]  /*d230*/  @P2 BRA `(.L_x_2110) ;  /* 0xffffffc400942947 */ /* 0x001fec000383ffff */
.L_x_2101:
        /* <DEDUP_REMOVED lines=131> */
.L_x_2111:
        /* <DEDUP_REMOVED lines=8> */
.L_x_2112:
[----:B-1----:R-:W-:Y:S05]  /*daf0*/  @P2 BRA `(.L_x_2113) ;  /* 0x0000000000082947 */ /* 0x002fea0003800000 */
[----:B------:R-:W1:Y:S02]  /*db00*/  SYNCS.PHASECHK.TRANS64.TRYWAIT P0, [UR7+0x38850], R0 ;  /* 0x03885000ff0075a7 */ /* 0x000e640008000147 */
[----:B-1----:R-:W-:Y:S05]  /*db10*/  @!P0 BRA `(.L_x_2114) ;  /* 0x0000009400188947 */ /* 0x002fea0003800000 */
.L_x_2113:
[----:B------:R-:W-:Y:S01]  /*db20*/  R2UR UR4, R17 ;  /* 0x00000000110472ca */ /* 0x000fe200000e0000 */
[----:B------:R-:W-:Y:S01]  /*db30*/  WARPGROUP.ARRIVE ;  /* 0x00000000000079c5 */ /* 0x000fe20000000000 */
[----:B------:R-:W-:Y:S01]  /*db40*/  UMOV UR11, 0x40000040 ;  /* 0x40000040000b7882 */ /* 0x000fe20000000000 */
[----:B01----:R-:W0:Y:S01]  /*db50*/  SHFL.BFLY PT, R0, R5, 0x2, 0x1f ;  /* 0x0c401f0005007f89 */ /* 0x003e2200000e0000 */
[----:B------:R-:W-:Y:S01]  /*db60*/  IMAD.MOV.U32 R6, RZ, RZ, RZ ;  /* 0x000000ffff067224 */ /* 0x000fe200078e00ff */
[----:B------:R-:W-:Y:S01]  /*db70*/  R2UR UR9, R220 ;  /* 0x00000000dc0972ca */ /* 0x000fe200000e0000 */
[----:B------:R-:W-:Y:S01]  /*db80*/  IMAD.U32 R12, RZ, RZ, UR7 ;  /* 0x00000007ff0c7e24 */ /* 0x000fe2000f8e00ff */
[----:B------:R-:W1:Y:S01]  /*db90*/  SHFL.BFLY PT, R7, R14, 0x2, 0x1f ;  /* 0x0c401f000e077f89 */ /* 0x000e6200000e0000 */
[----:B------:R-:W-:Y:S02]  /*dba0*/  R2UR UR8, R16 ;  /* 0x00000000100872ca */ /* 0x000fe400000e0000 */
[----:B------:R-:W-:-:S03]  /*dbb0*/  MOV R13, UR5 ;  /* 0x00000005000d7c02 */ /* 0x000fc60008000f00 */
[----:B------:R-:W-:-:S04]  /*dbc0*/  UIADD3 UR4, UR4, 0x400, URZ ;  /* 0x0000040004047890 */ /* 0x000fc8000fffe03f */
[----:B------:R-:W-:Y:S02]  /*dbd0*/  USHF.R.U32.HI UR4, URZ, 0x4, UR4 ;  /* 0x000000043f047899 */ /* 0x000fe40008011604 */
[----:B------:R-:W-:Y:S02]  /*dbe0*/  UIADD3 UR9, UR9, 0x1, URZ ;  /* 0x0000000109097890 */ /* 0x000fe4000fffe03f */
[----:B------:R-:W-:-:S04]  /*dbf0*/  ULOP3.LUT UR4, UR4, 0x3fff, URZ, 0xc0, !UPT ;  /* 0x00003fff04047892 */ /* 0x000fc8000f8ec03f */
[----:B------:R-:W-:Y:S01]  /*dc00*/  ULOP3.LUT UR4, UR4, 0x2800000, URZ, 0xfc, !UPT ;  /* 0x0280000004047892 */ /* 0x000fe2000f8efc3f */
[----:B------:R-:W-:Y:S02]  /*dc10*/  IMAD.U32 R220, RZ, RZ, UR9 ;  /* 0x00000009ffdc7e24 */ /* 0x000fe4000f8e00ff */
[----:B0-----:R-:W-:Y:S01]  /*dc20*/  FADD.FTZ R2, R0, R5 ;  /* 0x0000000500027221 */ /* 0x001fe20000010000 */
[----:B------:R-:W-:Y:S01]  /*dc30*/  IMAD.MOV.U32 R5, RZ, RZ, RZ ;  /* 0x000000ffff057224 */ /* 0x000fe200078e00ff */
[----:B------:R-:W-:Y:S01]  /*dc40*/  UIMAD UR4, UR60, 0xa00, UR4 ;  /* 0x00000a003c0478a4 */ /* 0x000fe2000f8e0204 */
[----:B-1----:R-:W-:Y:S02]  /*dc50*/  FADD.FTZ R7, R7, R14 ;  /* 0x0000000e07077221 */ /* 0x002fe40000010000 */
[----:B------:R-:W0:Y:S01]  /*dc60*/  SHFL.BFLY PT, R9, R2, 0x1, 0x1f ;  /* 0x0c201f0002097f89 */ /* 0x000e2200000e0000 */
[----:B------:R-:W-:Y:S02]  /*dc70*/  UIADD3 UR6, UR4, 0x80, URZ ;  /* 0x0000008004067890 */ /* 0x000fe4000fffe03f */
[----:B------:R-:W-:Y:S01]  /*dc80*/  UIADD3 UR60, UR60, 0x1, URZ ;  /* 0x000000013c3c7890 */ /* 0x000fe2000fffe03f */
[----:B------:R-:W1:Y:S01]  /*dc90*/  SHFL.BFLY PT, R0, R7, 0x1, 0x1f ;  /* 0x0c201f0007007f89 */ /* 0x000e6200000e0000 */
[----:B------:R-:W-:-:S02]  /*dca0*/  UMOV UR10, UR4 ;  /* 0x00000004000a7c82 */ /* 0x000fc40008000000 */
[----:B------:R-:W-:Y:S01]  /*dcb0*/  HGMMA.64x256x16.F32 R24, R208, gdesc[UR8].tnspB, R24, gsb0 ;  /* 0x43e00008d0187df0 */ /* 0x000fe20008000818 */
[----:B------:R-:W-:Y:S01]  /*dcc0*/  UMOV UR10, UR6 ;  /* 0x00000006000a7c82 */ /* 0x000fe20008000000 */
[----:B------:R-:W-:Y:S01]  /*dcd0*/  UMOV UR11, 0x40000040 ;  /* 0x40000040000b7882 */ /* 0x000fe20000000000 */
[----:B------:R-:W-:Y:S02]  /*dce0*/  UIADD3 UR6, UR4, 0x100, URZ ;  /* 0x0000010004067890 */ /* 0x000fe4000fffe03f */
[----:B------:R-:W-:-:S04]  /*dcf0*/  UISETP.NE.AND UP0, UPT, UR60, 0x2, UPT ;  /* 0x000000023c00788c */ /* 0x000fc8000bf05270 */
[----:B------:R-:W-:Y:S01]  /*dd00*/  USEL UR60, UR60, URZ, UP0 ;  /* 0x0000003f3c3c7287 */ /* 0x000fe20008000000 */
[----:B0-----:R-:W-:Y:S01]  /*dd10*/  FADD.FTZ R11, R2, R9 ;  /* 0x00000009020b7221 */ /* 0x001fe20000010000 */
[----:B------:R-:W-:Y:S02]  /*dd20*/  IMAD.MOV.U32 R2, RZ, RZ, -0x800000 ;  /* 0xff800000ff027424 */ /* 0x000fe400078e00ff */
[----:B-1----:R-:W-:Y:S02]  /*dd30*/  FADD.FTZ R10, R7, R0 ;  /* 0x00000000070a7221 */ /* 0x002fe40000010000 */
[----:B------:R-:W-:Y:S01]  /*dd40*/  FSETP.NE.FTZ.AND P2, PT, R11, RZ, PT ;  /* 0x000000ff0b00720b */ /* 0x000fe20003f55000 */
[----:B------:R-:W-:Y:S02]  /*dd50*/  IMAD.U32 R7, RZ, RZ, UR5 ;  /* 0x00000005ff077e24 */ /* 0x000fe4000f8e00ff */
[----:B------:R-:W-:Y:S01]  /*dd60*/  IMAD.MOV.U32 R0, RZ, RZ, -0x800000 ;  /* 0xff800000ff007424 */ /* 0x000fe200078e00ff */
[----:B------:R-:W-:-:S09]  /*dd70*/  FSETP.NE.FTZ.AND P0, PT, R10, RZ, PT ;  /* 0x000000ff0a00720b */ /* 0x000fd20003f15000 */
[----:B------:R-:W0:Y:S01]  /*dd80*/  @P2 MUFU.LG2 R9, R11 ;  /* 0x0000000b00092308 */ /* 0x000e220000000c00 */
[----:B------:R-:W-:-:S03]  /*dd90*/  @P2 FMUL.FTZ R13, R13, 0.69314718246459960938 ;  /* 0x3f3172180d0d2820 */ /* 0x000fc60000410000 */
[----:B------:R-:W-:-:S04]  /*dda0*/  @P0 FMUL.FTZ R7, R7, 0.69314718246459960938 ;  /* 0x3f31721807070820 */ /* 0x000fc80000410000 */
        /* <DEDUP_REMOVED lines=30> */
[----:B------:R-:W-:-:S06]  /*df90*/  ULOP3.LUT UR8, UR8, UR4, URZ, 0x3c, !UPT ;  /* 0x0000000408087292 */ /* 0x000fcc000f8e3c3f */
[----:B------:R-:W-:Y:S01]  /*dfa0*/  IMAD.U32 R16, RZ, RZ, UR8 ;  /* 0x00000008ff107e24 */ /* 0x000fe2000f8e00ff */
[----:B------:R-:W-:Y:S02]  /*dfb0*/  WARPGROUP.DEPBAR.LE gsb0, 0x0 ;  /* 0x00008000000079c5 */ /* 0x000fe40000010000 */
[----:B------:R-:W-:-:S12]  /*dfc0*/  WARPGROUP.ARRIVE ;  /* 0x00000000000079c5 */ /* 0x000fd80000000000 */
[----:B------:R-:W-:Y:S03]  /*dfd0*/  HGMMA.64x256x16.F32 R24, R192, gdesc[UR8].tnspB, R24, gsb0 ;  /* 0x43e00008c0187df0 */ /* 0x000fe60008000818 */
[----:B------:R-:W-:Y:S02]  /*dfe0*/  WARPGROUP.DEPBAR.LE gsb0, 0x0 ;  /* 0x00008000000079c5 */ /* 0x000fe40000010000 */
[----:B------:R0:W-:Y:S01]  /*dff0*/  @!P1 SYNCS.ARRIVE.TRANS64.RED.A1T0 RZ, [R9+URZ], RZ ;  /* 0x000000ff09ff99a7 */ /* 0x0001e2000810043f */
[-C--:B--2---:R-:W-:Y:S01]  /*e000*/  FMUL.FTZ R3, R83, R5.reuse ;  /* 0x0000000553037220 */ /* 0x084fe20000410000 */
        /* <DEDUP_REMOVED lines=127> */
.L_x_2084:
[----:B------:R-:W0:Y:S01]  /*e800*/  S2R R4, SR_CgaCtaId ;  /* 0x0000000000047919 */ /* 0x000e220000008800 */
[----:B------:R-:W-:Y:S01]  /*e810*/  MOV R169, 0x400 ;  /* 0x0000040000a97802 */ /* 0x000fe20000000f00 */
[----:B------:R-:W-:Y:S01]  /*e820*/  BSSY B0, `(.L_x_2115) ;  /* 0x00002d0000007945 */ /* 0x000fe20003800000 */
[----:B------:R-:W-:Y:S02]  /*e830*/  BAR.SYNC.DEFER_BLOCKING 0x5, 0x120 ;  /* 0x0144800000007b1d */ /* 0x000fe40000010000 */
[----:B0-----:R-:W-:-:S05]  /*e840*/  LEA R169, R4, R169, 0x18 ;  /* 0x000000a904a97211 */ /* 0x001fca00078ec0ff */
[----:B------:R-:W0:Y:S02]  /*e850*/  LDS.128 R4, [R169+0x388d0] ;  /* 0x0388d000a9047984 */ /* 0x000e240000000c00 */
[----:B0-----:R-:W-:Y:S02]  /*e860*/  R2UR UR4, R5 ;  /* 0x00000000050472ca */ /* 0x001fe400000e0000 */
[----:B------:R-:W-:-:S11]  /*e870*/  R2UR UR5, R6 ;  /* 0x00000000060572ca */ /* 0x000fd600000e0000 */
[----:B------:R-:W-:Y:S01]  /*e880*/  IMAD.U32 R19, RZ, RZ, UR4 ;  /* 0x00000004ff137e24 */ /* 0x000fe2000f8e00ff */
[----:B------:R-:W-:Y:S06]  /*e890*/  BAR.ARV 0x4, 0x120 ;  /* 0x0104800000007b1d */ /* 0x000fec0000002000 */
[----:B------:R-:W-:Y:S05]  /*e8a0*/  @P0 BRA `(.L_x_2116) ;  /* 0x0000001c00c00947 */ /* 0x000fea0003800000 */
[----:B------:R-:W0:Y:S01]  /*e8b0*/  S2R R6, SR_SWINHI ;  /* 0x0000000000067919 */ /* 0x000e220000002f00 */
[----:B------:R-:W-:Y:S01]  /*e8c0*/  F2FP.F16.F32.PACK_AB R24, R25, R24 ;  /* 0x000000181918723e */ /* 0x000fe200000000ff */
[----:B------:R-:W-:Y:S01]  /*e8d0*/  ULDC.64 UR8, c[0x0][0xbe0] ;  /* 0x0002f80000087ab9 */ /* 0x000fe20000000a00 */
[----:B------:R-:W-:Y:S01]  /*e8e0*/  F2FP.F16.F32.PACK_AB R25, R163, R26 ;  /* 0x0000001aa319723e */ /* 0x000fe200000000ff */
[----:B------:R-:W-:Y:S01]  /*e8f0*/  UISETP.NE.U32.AND UP0, UPT, UR8, URZ, UPT ;  /* 0x0000003f0800728c */ /* 0x000fe2000bf05070 */
[----:B------:R-:W-:Y:S01]  /*e900*/  F2FP.F16.F32.PACK_AB R32, R33, R32 ;  /* 0x000000202120723e */ /* 0x000fe200000000ff */
[----:B------:R-:W-:Y:S01]  /*e910*/  ULDC.64 UR12, c[0x0][0x208] ;  /* 0x00008200000c7ab9 */ /* 0x000fe20000000a00 */
[----:B------:R-:W-:Y:S01]  /*e920*/  F2FP.F16.F32.PACK_AB R26, R29, R28 ;  /* 0x0000001c1d1a723e */ /* 0x000fe200000000ff */
[----:B------:R-:W-:Y:S01]  /*e930*/  UISETP.NE.AND.EX UP0, UPT, UR9, URZ, UPT, UP0 ;  /* 0x0000003f0900728c */ /* 0x000fe2000bf05300 */
        /* <DEDUP_REMOVED lines=40> */
[----:B------:R-:W-:Y:S02]  /*ebc0*/  IADD3 R187, P0, R102, 0x8020, RZ ;  /* 0x0000802066bb7810 */ /* 0x000fe40007f1e0ff */
[----:B------:R-:W-:Y:S02]  /*ebd0*/  IADD3.X R15, RZ, R103, RZ, P4, !PT ;  /* 0x00000067ff0f7210 */ /* 0x000fe400027fe4ff */
[----:B------:R-:W-:Y:S01]  /*ebe0*/  SHF.R.U64 R10, R10, 0x3, RZ ;  /* 0x000000030a0a7819 */ /* 0x000fe200000012ff */
[----:B------:R-:W-:Y:S01]  /*ebf0*/  IMAD.X R55, RZ, RZ, R103, P0 ;  /* 0x000000ffff377224 */ /* 0x000fe200000e0667 */
[----:B------:R-:W-:-:S02]  /*ec00*/  LOP3.LUT R22, R179, 0x380, RZ, 0xc0, !PT ;  /* 0x00000380b3167812 */ /* 0x000fc400078ec0ff */
[----:B------:R-:W-:Y:S02]  /*ec10*/  IADD3 R189, P4, R102, 0x8040, RZ ;  /* 0x0000804066bd7810 */ /* 0x000fe40007f9e0ff */
[----:B------:R-:W-:Y:S02]  /*ec20*/  SHF.R.U64 R12, R12, 0x3, RZ ;  /* 0x000000030c0c7819 */ /* 0x000fe400000012ff */
[----:B------:R-:W-:Y:S01]  /*ec30*/  LOP3.LUT R30, R181, 0x380, RZ, 0xc0, !PT ;  /* 0x00000380b51e7812 */ /* 0x000fe200078ec0ff */
[--C-:B------:R-:W-:Y:S01]  /*ec40*/  IMAD.X R63, RZ, RZ, R103.reuse, P4 ;  /* 0x000000ffff3f7224 */ /* 0x100fe200020e0667 */
[C---:B------:R-:W-:Y:S02]  /*ec50*/  IADD3 R191, P3, R102.reuse, 0x8060, RZ ;  /* 0x0000806066bf7810 */ /* 0x040fe40007f7e0ff */
[C---:B------:R-:W-:Y:S02]  /*ec60*/  IADD3 R193, P6, R102.reuse, 0xc000, RZ ;  /* 0x0000c00066c17810 */ /* 0x040fe40007fde0ff */
[C---:B------:R-:W-:Y:S01]  /*ec70*/  IADD3 R6, P5, R102.reuse, 0xc020, RZ ;  /* 0x0000c02066067810 */ /* 0x040fe20007fbe0ff */
[----:B------:R-:W-:Y:S01]  /*ec80*/  IMAD.X R71, RZ, RZ, R103, P3 ;  /* 0x000000ffff477224 */ /* 0x000fe200018e0667 */
[----:B------:R-:W-:-:S02]  /*ec90*/  IADD3 R98, P2, R102, 0xc040, RZ ;  /* 0x0000c04066627810 */ /* 0x000fc40007f5e0ff */
[----:B------:R-:W-:Y:S01]  /*eca0*/  IADD3 R170, P1, R102, 0xc060, RZ ;  /* 0x0000c06066aa7810 */ /* 0x000fe20007f3e0ff */
[--C-:B------:R-:W-:Y:S01]  /*ecb0*/  IMAD.X R95, RZ, RZ, R103.reuse, P5 ;  /* 0x000000ffff5f7224 */ /* 0x100fe200028e0667 */
[----:B------:R-:W-:Y:S01]  /*ecc0*/  SHF.R.U64 R14, R14, 0x3, RZ ;  /* 0x000000030e0e7819 */ /* 0x000fe200000012ff */
[--C-:B------:R-:W-:Y:S01]  /*ecd0*/  IMAD.X R99, RZ, RZ, R103.reuse, P2 ;  /* 0x000000ffff637224 */ /* 0x100fe200010e0667 */
[----:B------:R-:W-:Y:S02]  /*ece0*/  LOP3.LUT R38, R183, 0x380, RZ, 0xc0, !PT ;  /* 0x00000380b7267812 */ /* 0x000fe400078ec0ff */
[----:B------:R-:W-:Y:S01]  /*ecf0*/  LOP3.LUT R102, R9, R102, RZ, 0x3c, !PT ;  /* 0x0000006609667212 */ /* 0x000fe200078e3cff */
[----:B------:R-:W-:Y:S01]  /*ed00*/  IMAD.X R9, RZ, RZ, R103, P1 ;  /* 0x000000ffff097224 */ /* 0x000fe200008e0667 */
        /* <DEDUP_REMOVED lines=14> */
[----:B------:R-:W-:Y:S01]  /*edf0*/  MOV R102, R102 ;  /* 0x0000006600667202 */ /* 0x000fe20000000f00 */
[----:B------:R-:W-:Y:S01]  /*ee00*/  BAR.SYNC.DEFER_BLOCKING 0x1, 0x100 ;  /* 0x0044000000007b1d */ /* 0x000fe20000010000 */
[----:B------:R-:W-:Y:S02]  /*ee10*/  IADD3.X R79, RZ, R103, RZ, P6, !PT ;  /* 0x00000067ff4f7210 */ /* 0x000fe400037fe4ff */
[----:B------:R-:W-:Y:S02]  /*ee20*/  LOP3.LUT R22, R22, R179, RZ, 0x3c, !PT ;  /* 0x000000b316167212 */ /* 0x000fe400078e3cff */
[----:B------:R-:W-:Y:S02]  /*ee30*/  SHF.R.U64 R54, R54, 0x3, RZ ;  /* 0x0000000336367819 */ /* 0x000fe400000012ff */
[----:B------:R-:W-:Y:S02]  /*ee40*/  LOP3.LUT R94, R6, 0x380, RZ, 0xc0, !PT ;  /* 0x00000380065e7812 */ /* 0x000fe400078ec0ff */
[----:B------:R-:W-:-:S02]  /*ee50*/  MOV R10, R10 ;  /* 0x0000000a000a7202 */ /* 0x000fc40000000f00 */
[----:B------:R-:W-:Y:S02]  /*ee60*/  LOP3.LUT R30, R30, R181, RZ, 0x3c, !PT ;  /* 0x000000b51e1e7212 */ /* 0x000fe400078e3cff */
[----:B------:R-:W-:Y:S02]  /*ee70*/  SHF.R.U64 R62, R62, 0x3, RZ ;  /* 0x000000033e3e7819 */ /* 0x000fe400000012ff */
[----:B------:R-:W-:Y:S02]  /*ee80*/  LOP3.LUT R103, R98, 0x380, RZ, 0xc0, !PT ;  /* 0x0000038062677812 */ /* 0x000fe400078ec0ff */
[----:B------:R-:W-:Y:S02]  /*ee90*/  MOV R12, R12 ;  /* 0x0000000c000c7202 */ /* 0x000fe40000000f00 */
[----:B------:R-:W-:Y:S02]  /*eea0*/  LOP3.LUT R38, R38, R183, RZ, 0x3c, !PT ;  /* 0x000000b726267212 */ /* 0x000fe400078e3cff */
[----:B------:R-:W-:-:S02]  /*eeb0*/  SHF.R.U64 R70, R70, 0x3, RZ ;  /* 0x0000000346467819 */ /* 0x000fc400000012ff */
[----:B------:R-:W-:Y:S01]  /*eec0*/  LOP3.LUT R163, R170, 0x380, RZ, 0xc0, !PT ;  /* 0x00000380aaa37812 */ /* 0x000fe200078ec0ff */
[----:B------:R-:W-:Y:S01]  /*eed0*/  STSM.16.M88.4 [R102], R24 ;  /* 0x0000001866007844 */ /* 0x000fe20000000200 */
[----:B------:R-:W-:Y:S02]  /*eee0*/  MOV R14, R14 ;  /* 0x0000000e000e7202 */ /* 0x000fe40000000f00 */
[----:B------:R-:W-:Y:S01]  /*eef0*/  LOP3.LUT R46, R46, R185, RZ, 0x3c, !PT ;  /* 0x000000b92e2e7212 */ /* 0x000fe200078e3cff */
[----:B------:R0:W-:Y:S01]  /*ef00*/  STSM.16.M88.4 [R10], R32 ;  /* 0x000000200a007844 */ /* 0x0001e20000000200 */
[----:B------:R-:W-:Y:S02]  /*ef10*/  SHF.R.U64 R78, R78, 0x3, RZ ;  /* 0x000000034e4e7819 */ /* 0x000fe400000012ff */
[----:B------:R-:W-:Y:S01]  /*ef20*/  MOV R20, R20 ;  /* 0x0000001400147202 */ /* 0x000fe20000000f00 */
[----:B------:R1:W-:Y:S01]  /*ef30*/  STSM.16.M88.4 [R12], R40 ;  /* 0x000000280c007844 */ /* 0x0003e20000000200 */
[----:B------:R-:W-:-:S02]  /*ef40*/  F2FP.F16.F32.PACK_AB R59, R155, R59 ;  /* 0x0000003b9b3b723e */ /* 0x000fc400000000ff */
[----:B------:R-:W-:Y:S01]  /*ef50*/  F2FP.F16.F32.PACK_AB R65, R154, R66 ;  /* 0x000000429a41723e */ /* 0x000fe200000000ff */
[----:B------:R1:W-:Y:S01]  /*ef60*/  STSM.16.M88.4 [R14], R48 ;  /* 0x000000300e007844 */ /* 0x0003e20000000200 */
[----:B------:R-:W-:Y:S02]  /*ef70*/  F2FP.F16.F32.PACK_AB R72, R73, R72 ;  /* 0x000000484948723e */ /* 0x000fe400000000ff */
[----:B------:R-:W-:Y:S01]  /*ef80*/  LOP3.LUT R54, R54, R187, RZ, 0x3c, !PT ;  /* 0x000000bb36367212 */ /* 0x000fe200078e3cff */
[----:B------:R1:W-:Y:S01]  /*ef90*/  STSM.16.M88.4 [R20], R56 ;  /* 0x0000003814007844 */ /* 0x0003e20000000200 */
[----:B------:R-:W-:Y:S02]  /*efa0*/  SHF.R.U64 R29, R94, 0x3, RZ ;  /* 0x000000035e1d7819 */ /* 0x000fe400000012ff */
[----:B------:R-:W-:Y:S02]  /*efb0*/  MOV R22, R22 ;  /* 0x0000001600167202 */ /* 0x000fe40000000f00 */
[----:B------:R-:W-:-:S02]  /*efc0*/  F2FP.F16.F32.PACK_AB R66, R69, R68 ;  /* 0x000000444542723e */ /* 0x000fc400000000ff */
[----:B------:R-:W-:Y:S02]  /*efd0*/  F2FP.F16.F32.PACK_AB R67, R153, R67 ;  /* 0x000000439943723e */ /* 0x000fe400000000ff */
[----:B------:R-:W-:Y:S02]  /*efe0*/  F2FP.F16.F32.PACK_AB R73, R152, R74 ;  /* 0x0000004a9849723e */ /* 0x000fe400000000ff */
[----:B------:R-:W-:Y:S01]  /*eff0*/  F2FP.F16.F32.PACK_AB R80, R81, R80 ;  /* 0x000000505150723e */ /* 0x000fe200000000ff */
[----:B------:R1:W-:Y:S01]  /*f000*/  STSM.16.M88.4 [R22], R64 ;  /* 0x0000004016007844 */ /* 0x0003e20000000200 */
[----:B------:R-:W-:Y:S02]  /*f010*/  R2UR UR6, R218 ;  /* 0x00000000da0672ca */ /* 0x000fe400000e0000 */
[----:B------:R-:W-:Y:S02]  /*f020*/  R2UR UR4, R216 ;  /* 0x00000000d80472ca */ /* 0x000fe400000e0000 */
[----:B------:R-:W-:-:S02]  /*f030*/  LOP3.LUT R62, R62, R189, RZ, 0x3c, !PT ;  /* 0x000000bd3e3e7212 */ /* 0x000fc400078e3cff */
[----:B------:R-:W-:Y:S02]  /*f040*/  SHF.R.U64 R103, R103, 0x3, RZ ;  /* 0x0000000367677819 */ /* 0x000fe400000012ff */
[----:B------:R-:W-:Y:S02]  /*f050*/  MOV R30, R30 ;  /* 0x0000001e001e7202 */ /* 0x000fe40000000f00 */
[----:B------:R-:W-:Y:S02]  /*f060*/  F2FP.F16.F32.PACK_AB R74, R77, R76 ;  /* 0x0000004c4d4a723e */ /* 0x000fe400000000ff */
[----:B------:R-:W-:Y:S02]  /*f070*/  F2FP.F16.F32.PACK_AB R75, R17, R75 ;  /* 0x0000004b114b723e */ /* 0x000fe400000000ff */
[----:B------:R-:W-:Y:S01]  /*f080*/  F2FP.F16.F32.PACK_AB R81, R3, R82 ;  /* 0x000000520351723e */ /* 0x000fe200000000ff */
[----:B------:R-:W-:Y:S01]  /*f090*/  USHF.L.U64.HI UR11, UR4, 0x2, UR6 ;  /* 0x00000002040b7899 */ /* 0x000fe20008010206 */
[----:B------:R-:W-:Y:S01]  /*f0a0*/  LOP3.LUT R70, R70, R191, RZ, 0x3c, !PT ;  /* 0x000000bf46467212 */ /* 0x000fe200078e3cff */
[----:B------:R1:W-:Y:S01]  /*f0b0*/  STSM.16.M88.4 [R30], R72 ;  /* 0x000000481e007844 */ /* 0x0003e20000000200 */
        /* <DEDUP_REMOVED lines=13> */
[----:B------:R-:W-:Y:S01]  /*f190*/  @UP0 UIADD3 UR6, UP3, UR10, UR8, URZ ;  /* 0x000000080a060290 */ /* 0x000fe2000ff7e03f */
[----:B------:R-:W-:Y:S01]  /*f1a0*/  F2FP.F16.F32.PACK_AB R85, R91, R90 ;  /* 0x0000005a5b55723e */ /* 0x000fe200000000ff */
[----:B------:R-:W-:Y:S01]  /*f1b0*/  UIADD3.X UR8, UR11, UR7, URZ, UP2, !UPT ;  /* 0x000000070b087290 */ /* 0x000fe200097fe43f */
[----:B------:R-:W-:Y:S01]  /*f1c0*/  F2FP.F16.F32.PACK_AB R86, R93, R92 ;  /* 0x0000005c5d56723e */ /* 0x000fe200000000ff */
[----:B------:R-:W-:Y:S01]  /*f1d0*/  @UP0 UIADD3.X UR7, UR11, UR9, URZ, UP3, !UPT ;  /* 0x000000090b070290 */ /* 0x000fe20009ffe43f */
[----:B------:R-:W-:-:S02]  /*f1e0*/  F2FP.F16.F32.PACK_AB R87, R164, R87 ;  /* 0x00000057a457723e */ /* 0x000fc400000000ff */
[----:B------:R-:W-:Y:S02]  /*f1f0*/  F2FP.F16.F32.PACK_AB R165, R166, R165 ;  /* 0x000000a5a6a5723e */ /* 0x000fe400000000ff */
[----:B------:R-:W-:Y:S01]  /*f200*/  F2FP.F16.F32.PACK_AB R104, R105, R104 ;  /* 0x000000686968723e */ /* 0x000fe200000000ff */
[----:B------:R1:W-:Y:S01]  /*f210*/  STSM.16.M88.4 [R46], R84 ;  /* 0x000000542e007844 */ /* 0x0003e20000000200 */
[----:B------:R-:W-:Y:S02]  /*f220*/  LOP3.LUT R94, R29, R6, RZ, 0x3c, !PT ;  /* 0x000000061d5e7212 */ /* 0x000fe400078e3cff */
[----:B------:R-:W-:Y:S02]  /*f230*/  MOV R54, R54 ;  /* 0x0000003600367202 */ /* 0x000fe40000000f00 */
[----:B------:R-:W-:Y:S02]  /*f240*/  F2FP.F16.F32.PACK_AB R164, R97, R96 ;  /* 0x0000006061a4723e */ /* 0x000fe400000000ff */
[----:B------:R-:W-:-:S02]  /*f250*/  F2FP.F16.F32.PACK_AB R166, R101, R100 ;  /* 0x0000006465a6723e */ /* 0x000fc400000000ff */
[----:B------:R-:W-:Y:S02]  /*f260*/  F2FP.F16.F32.PACK_AB R167, R168, R167 ;  /* 0x000000a7a8a7723e */ /* 0x000fe400000000ff */
[----:B------:R-:W-:Y:S02]  /*f270*/  F2FP.F16.F32.PACK_AB R105, R107, R106 ;  /* 0x0000006a6b69723e */ /* 0x000fe400000000ff */
[----:B------:R-:W-:Y:S01]  /*f280*/  F2FP.F16.F32.PACK_AB R112, R113, R112 ;  /* 0x000000707170723e */ /* 0x000fe200000000ff */
[----:B------:R1:W-:Y:S01]  /*f290*/  STSM.16.M88.4 [R54], R164 ;  /* 0x000000a436007844 */ /* 0x0003e20000000200 */
[----:B------:R-:W-:Y:S02]  /*f2a0*/  LOP3.LUT R98, R103, R98, RZ, 0x3c, !PT ;  /* 0x0000006267627212 */ /* 0x000fe400078e3cff */
[----:B------:R-:W-:Y:S02]  /*f2b0*/  MOV R62, R62 ;  /* 0x0000003e003e7202 */ /* 0x000fe40000000f00 */
        /* <DEDUP_REMOVED lines=16> */
[----:B------:R-:W-:Y:S01]  /*f3c0*/  F2FP.F16.F32.PACK_AB R136, R137, R136 ;  /* 0x000000888988723e */ /* 0x000fe200000000ff */
[----:B------:R1:W-:Y:S01]  /*f3d0*/  STSM.16.M88.4 [R78], R120 ;  /* 0x000000784e007844 */ /* 0x0003e20000000200 */
[----:B------:R-:W-:Y:S02]  /*f3e0*/  MOV R94, R94 ;  /* 0x0000005e005e7202 */ /* 0x000fe40000000f00 */
[----:B------:R-:W-:Y:S02]  /*f3f0*/  F2FP.F16.F32.PACK_AB R130, R133, R132 ;  /* 0x000000848582723e */ /* 0x000fe400000000ff */
        /* <DEDUP_REMOVED lines=8> */
[----:B------:R-:W-:Y:S01]  /*f480*/  MOV R6, R8 ;  /* 0x0000000800067202 */ /* 0x000fe20000000f00 */
[----:B------:R1:W-:Y:S01]  /*f490*/  STSM.16.M88.4 [R98], R136 ;  /* 0x0000008862007844 */ /* 0x0003e20000000200 */
[----:B------:R-:W-:-:S02]  /*f4a0*/  F2FP.F16.F32.PACK_AB R146, R149, R148 ;  /* 0x000000949592723e */ /* 0x000fc400000000ff */
[----:B------:R-:W-:Y:S02]  /*f4b0*/  PLOP3.LUT P1, PT, PT, PT, UP1, 0x80, 0x0 ;  /* 0x000000000000781c */ /* 0x000fe40003f2f018 */
[----:B------:R-:W-:Y:S01]  /*f4c0*/  PLOP3.LUT P2, PT, PT, PT, UP0, 0x80, 0x0 ;  /* 0x000000000000781c */ /* 0x000fe20003f4f008 */
[----:B0-----:R-:W-:Y:S01]  /*f4d0*/  IMAD.U32 R10, RZ, RZ, UR6 ;  /* 0x00000006ff0a7e24 */ /* 0x001fe2000f8e00ff */
[----:B------:R-:W-:Y:S01]  /*f4e0*/  F2FP.F16.F32.PACK_AB R147, R151, R150 ;  /* 0x000000969793723e */ /* 0x000fe200000000ff */
[----:B------:R-:W-:Y:S02]  /*f4f0*/  IMAD.U32 R8, RZ, RZ, UR4 ;  /* 0x00000004ff087e24 */ /* 0x000fe4000f8e00ff */
[----:B------:R-:W-:Y:S02]  /*f500*/  IMAD.U32 R9, RZ, RZ, UR8 ;  /* 0x00000008ff097e24 */ /* 0x000fe4000f8e00ff */
[----:B------:R1:W-:Y:S01]  /*f510*/  STSM.16.M88.4 [R6], R144 ;  /* 0x0000009006007844 */ /* 0x0003e20000000200 */
[----:B------:R-:W-:Y:S01]  /*f520*/  BAR.SYNC.DEFER_BLOCKING 0x1, 0x100 ;  /* 0x0044000000007b1d */ /* 0x000fe20000010000 */
[----:B------:R-:W-:-:S05]  /*f530*/  IMAD.U32 R11, RZ, RZ, UR7 ;  /* 0x00000007ff0b7e24 */ /* 0x000fca000f8e00ff */
[----:B------:R-:W2:Y:S04]  /*f540*/  @P1 LDG.E R3, desc[UR12][R8.64] ;  /* 0x0000000c08031981 */ /* 0x000ea8000c1e1900 */
[----:B------:R-:W3:Y:S01]  /*f550*/  @P2 LDG.E R10, desc[UR12][R10.64] ;  /* 0x0000000c0a0a2981 */ /* 0x000ee2000c1e1900 */
[----:B------:R-:W-:Y:S01]  /*f560*/  IMAD R13, R212, 0x40, R18 ;  /* 0x00000040d40d7824 */ /* 0x000fe200078e0212 */
[----:B------:R-:W-:Y:S01]  /*f570*/  UMOV UR4, URZ ;  /* 0x0000003f00047c82 */ /* 0x000fe20008000000 */
[----:B------:R-:W-:Y:S02]  /*f580*/  ULDC UR10, c[0x0][0xa88] ;  /* 0x0002a200000a7ab9 */ /* 0x000fe40000000800 */
[----:B------:R-:W-:-:S03]  /*f590*/  IMAD.WIDE R4, R13, 0x2, R4 ;  /* 0x000000020d047825 */ /* 0x000fc600078e0204 */
[----:B------:R-:W-:Y:S02]  /*f5a0*/  IADD3 R21, P0, R4, 0x1000, RZ ;  /* 0x0000100004157810 */ /* 0x000fe40007f1e0ff */
[----:B--2---:R-:W-:Y:S02]  /*f5b0*/  @P1 R2UR UR4, R3 ;  /* 0x00000000030412ca */ /* 0x004fe400000e0000 */
[----:B---3--:R-:W-:Y:S01]  /*f5c0*/  @P2 R2UR UR10, R10 ;  /* 0x000000000a0a22ca */ /* 0x008fe200000e0000 */
[----:B-1----:R-:W-:-:S14]  /*f5d0*/  @P2 BRA `(.L_x_2117) ;  /* 0x00000000001c2947 */ /* 0x002fdc0003800000 */
[----:B------:R-:W-:Y:S05]  /*f5e0*/  @!P1 BRA `(.L_x_2117) ;  /* 0x0000000000189947 */ /* 0x000fea0003800000 */
[----:B------:R-:W-:Y:S02]  /*f5f0*/  ULDC.64 UR6, c[0x0][0x208] ;  /* 0x0000820000067ab9 */ /* 0x000fe40000000a00 */
[----:B------:R-:W2:Y:S04]  /*f600*/  LDG.E R6, desc[UR6][R8.64] ;  /* 0x0000000608067981 */ /* 0x000ea8000c1e1900 */
[----:B------:R-:W3:Y:S01]  /*f610*/  LDG.E R3, desc[UR6][R8.64+0x4] ;  /* 0x0000040608037981 */ /* 0x000ee2000c1e1900 */
[----:B--2---:R-:W-:Y:S02]  /*f620*/  R2UR UR6, R6 ;  /* 0x00000000060672ca */ /* 0x004fe400000e0000 */
[----:B---3--:R-:W-:-:S13]  /*f630*/  R2UR UR10, R3 ;  /* 0x00000000030a72ca */ /* 0x008fda00000e0000 */
[----:B------:R-:W-:-:S12]  /*f640*/  UIADD3 UR10, -UR6, UR10, URZ ;  /* 0x0000000a060a7290 */ /* 0x000fd8000fffe13f */
.L_x_2117:
[----:B------:R-:W-:Y:S01]  /*f650*/  R2UR UR18, R217 ;  /* 0x00000000d91272ca */ /* 0x000fe200000e0000 */
[----:B------:R-:W-:Y:S01]  /*f660*/  ULDC.64 UR12, c[0x0][0xb70] ;  /* 0x0002dc00000c7ab9 */ /* 0x000fe20000000a00 */
[----:B------:R-:W-:Y:S01]  /*f670*/  R2UR UR16, R218 ;  /* 0x00000000da1072ca */ /* 0x000fe200000e0000 */
[----:B------:R-:W-:Y:S01]  /*f680*/  USHF.R.S32.HI UR9, URZ, 0x1f, UR4 ;  /* 0x0000001f3f097899 */ /* 0x000fe20008011404 */
[----:B------:R-:W-:Y:S01]  /*f690*/  R2UR UR15, R216 ;  /* 0x00000000d80f72ca */ /* 0x000fe200000e0000 */
[----:B------:R-:W-:Y:S01]  /*f6a0*/  UMOV UR8, UR4 ;  /* 0x0000000400087c82 */ /* 0x000fe20008000000 */
[----:B------:R-:W-:Y:S01]  /*f6b0*/  R2UR UR17, R219 ;  /* 0x00000000db1172ca */ /* 0x000fe200000e0000 */
[----:B------:R-:W-:Y:S01]  /*f6c0*/  ULDC.64 UR20, c[0x0][0x208] ;  /* 0x0000820000147ab9 */ /* 0x000fe20000000a00 */
[----:B------:R-:W-:Y:S02]  /*f6d0*/  LOP3.LUT R20, R21, 0x380, RZ, 0xc0, !PT ;  /* 0x0000038015147812 */ /* 0x000fe400078ec0ff */
[----:B------:R-:W-:-:S02]  /*f6e0*/  IADD3 R13, P1, R4, 0x2000, RZ ;  /* 0x00002000040d7810 */ /* 0x000fc40007f3e0ff */
[----:B------:R-:W-:Y:S01]  /*f6f0*/  IADD3 R9, P2, R4, 0x3000, RZ ;  /* 0x0000300004097810 */ /* 0x000fe20007f5e0ff */
[----:B------:R-:W-:Y:S01]  /*f700*/  USHF.R.S32.HI UR14, URZ, 0x1f, UR18 ;  /* 0x0000001f3f0e7899 */ /* 0x000fe20008011412 */
[----:B------:R-:W-:Y:S01]  /*f710*/  SHF.R.U64 R20, R20, 0x3, RZ ;  /* 0x0000000314147819 */ /* 0x000fe200000012ff */
[----:B------:R-:W-:Y:S01]  /*f720*/  USEL UR16, UR16, URZ, !UP1 ;  /* 0x0000003f10107287 */ /* 0x000fe2000c800000 */
[----:B------:R-:W-:Y:S01]  /*f730*/  LOP3.LUT R12, R13, 0x380, RZ, 0xc0, !PT ;  /* 0x000003800d0c7812 */ /* 0x000fe200078ec0ff */
[----:B------:R-:W-:Y:S01]  /*f740*/  UIMAD UR11, UR14, UR12, URZ ;  /* 0x0000000c0e0b72a4 */ /* 0x000fe2000f8e023f */
[----:B------:R-:W-:Y:S01]  /*f750*/  LOP3.LUT R8, R9, 0x380, RZ, 0xc0, !PT ;  /* 0x0000038009087812 */ /* 0x000fe200078ec0ff */
[----:B------:R-:W-:Y:S01]  /*f760*/  UIMAD.WIDE.U32 UR6, UR18, UR12, UR8 ;  /* 0x0000000c120672a5 */ /* 0x000fe2000f8e0008 */
[----:B------:R-:W-:Y:S01]  /*f770*/  MOV R10, UR17 ;  /* 0x00000011000a7c02 */ /* 0x000fe20008000f00 */
[----:B------:R-:W-:Y:S01]  /*f780*/  UIMAD UR11, UR18, UR13, UR11 ;  /* 0x0000000d120b72a4 */ /* 0x000fe2000f8e020b */
[----:B------:R-:W-:Y:S01]  /*f790*/  LOP3.LUT R20, R20, R21, RZ, 0x3c, !PT ;  /* 0x0000001514147212 */ /* 0x000fe200078e3cff */
[----:B------:R-:W-:Y:S01]  /*f7a0*/  USEL UR15, UR15, URZ, !UP1 ;  /* 0x0000003f0f0f7287 */ /* 0x000fe2000c800000 */
[----:B------:R-:W-:Y:S01]  /*f7b0*/  SHF.R.U64 R12, R12, 0x3, RZ ;  /* 0x000000030c0c7819 */ /* 0x000fe200000012ff */
[----:B------:R-:W-:Y:S01]  /*f7c0*/  ULDC.64 UR12, c[0x0][0xb78] ;  /* 0x0002de00000c7ab9 */ /* 0x000fe20000000a00 */
[----:B------:R-:W-:Y:S01]  /*f7d0*/  UIADD3 UR7, UR7, UR11, URZ ;  /* 0x0000000b07077290 */ /* 0x000fe2000fffe03f */
[----:B------:R-:W-:Y:S01]  /*f7e0*/  IMAD R10, R10, 0x80, R215 ;  /* 0x000000800a0a7824 */ /* 0x000fe200078e02d7 */
[----:B------:R-:W-:Y:S01]  /*f7f0*/  UIMAD UR8, UR16, UR12, URZ ;  /* 0x0000000c100872a4 */ /* 0x000fe2000f8e023f */
[----:B------:R-:W-:Y:S01]  /*f800*/  SHF.R.U64 R8, R8, 0x3, RZ ;  /* 0x0000000308087819 */ /* 0x000fe200000012ff */
[----:B------:R-:W-:Y:S01]  /*f810*/  UIMAD.WIDE.U32 UR6, UR15, UR12, UR6 ;  /* 0x0000000c0f0672a5 */ /* 0x000fe2000f8e0006 */
[----:B------:R-:W-:Y:S01]  /*f820*/  IMAD.X R21, RZ, RZ, R5, P0 ;  /* 0x000000ffff157224 */ /* 0x000fe200000e0605 */
[----:B------:R-:W-:Y:S01]  /*f830*/  UIMAD UR8, UR15, UR13, UR8 ;  /* 0x0000000d0f0872a4 */ /* 0x000fe2000f8e0208 */
[----:B------:R-:W-:-:S02]  /*f840*/  SHF.R.S32.HI R3, RZ, 0x1f, R10 ;  /* 0x0000001fff037819 */ /* 0x000fc4000001140a */
[----:B------:R-:W-:Y:S01]  /*f850*/  IADD3 R69, P0, R4, 0x8000, RZ ;  /* 0x0000800004457810 */ /* 0x000fe20007f1e0ff */
[----:B------:R-:W-:Y:S01]  /*f860*/  ULDC.64 UR12, c[0x0][0xaa0] ;  /* 0x0002a800000c7ab9 */ /* 0x000fe20000000a00 */
[----:B------:R-:W-:Y:S01]  /*f870*/  IADD3 R6, P3, R10, UR6, RZ ;  /* 0x000000060a067c10 */ /* 0x000fe2000ff7e0ff */
[----:B------:R-:W-:Y:S01]  /*f880*/  IMAD.U32 R14, RZ, RZ, UR8 ;  /* 0x00000008ff0e7e24 */ /* 0x000fe2000f8e00ff */
[----:B------:R-:W-:Y:S01]  /*f890*/  LOP3.LUT R12, R12, R13, RZ, 0x3c, !PT ;  /* 0x0000000d0c0c7212 */ /* 0x000fe200078e3cff */
[--C-:B------:R-:W-:Y:S01]  /*f8a0*/  IMAD.X R13, RZ, RZ, R5.reuse, P1 ;  /* 0x000000ffff0d7224 */ /* 0x100fe200008e0605 */
[----:B------:R-:W-:Y:S01]  /*f8b0*/  LOP3.LUT R8, R8, R9, RZ, 0x3c, !PT ;  /* 0x0000000908087212 */ /* 0x000fe200078e3cff */
[----:B------:R-:W-:Y:S01]  /*f8c0*/  IMAD.X R9, RZ, RZ, R5, P2 ;  /* 0x000000ffff097224 */ /* 0x000fe200010e0605 */
[----:B------:R-:W-:Y:S01]  /*f8d0*/  IADD3.X R3, R3, UR7, R14, P3, !PT ;  /* 0x0000000703037c10 */ /* 0x000fe20009ffe40e */
[----:B------:R-:W-:Y:S01]  /*f8e0*/  ULDC.64 UR6, c[0x0][0xb40] ;  /* 0x0002d00000067ab9 */ /* 0x000fe20000000a00 */
[----:B------:R-:W-:-:S02]  /*f8f0*/  IADD3 R61, P6, R4, 0x4000, RZ ;  /* 0x00004000043d7810 */ /* 0x000fc40007fde0ff */
[----:B------:R-:W-:Y:S02]  /*f900*/  LEA R38, P3, R6, UR6, 0x2 ;  /* 0x0000000606267c11 */ /* 0x000fe4000f8610ff */
[----:B------:R-:W-:Y:S02]  /*f910*/  IADD3 R49, P5, R4, 0x5000, RZ ;  /* 0x0000500004317810 */ /* 0x000fe40007fbe0ff */
[----:B------:R-:W-:Y:S01]  /*f920*/  LEA.HI.X R39, R6, UR7, R3, 0x2, P3 ;  /* 0x0000000706277c11 */ /* 0x000fe200098f1403 */
[----:B------:R-:W-:Y:S01]  /*f930*/  VIADD R3, R10, 0x8 ;  /* 0x000000080a037836 */ /* 0x000fe20000000000 */
[C---:B------:R-:W-:Y:S02]  /*f940*/  IADD3 R33, P4, R4.reuse, 0x6000, RZ ;  /* 0x0000600004217810 */ /* 0x040fe40007f9e0ff */
[C---:B------:R-:W-:Y:S02]  /*f950*/  IADD3 R25, P3, R4.reuse, 0x7000, RZ ;  /* 0x0000700004197810 */ /* 0x040fe40007f7e0ff */
[----:B------:R-:W-:-:S02]  /*f960*/  IADD3 R57, P1, R4, 0x9000, RZ ;  /* 0x0000900004397810 */ /* 0x000fc40007f3e0ff */
[----:B------:R-:W-:Y:S02]  /*f970*/  IADD3 R45, P2, R4, 0xa000, RZ ;  /* 0x0000a000042d7810 */ /* 0x000fe40007f5e0ff */
[----:B------:R-:W-:Y:S02]  /*f980*/  LOP3.LUT R68, R69, 0x380, RZ, 0xc0, !PT ;  /* 0x0000038045447812 */ /* 0x000fe400078ec0ff */
[----:B------:R-:W-:Y:S02]  /*f990*/  LOP3.LUT R60, R61, 0x380, RZ, 0xc0, !PT ;  /* 0x000003803d3c7812 */ /* 0x000fe400078ec0ff */
[----:B------:R-:W-:Y:S02]  /*f9a0*/  LOP3.LUT R48, R49, 0x380, RZ, 0xc0, !PT ;  /* 0x0000038031307812 */ /* 0x000fe400078ec0ff */
[----:B------:R-:W-:Y:S02]  /*f9b0*/  LOP3.LUT R32, R33, 0x380, RZ, 0xc0, !PT ;  /* 0x0000038021207812 */ /* 0x000fe400078ec0ff */
[----:B------:R-:W-:-:S02]  /*f9c0*/  LOP3.LUT R24, R25, 0x380, RZ, 0xc0, !PT ;  /* 0x0000038019187812 */ /* 0x000fc400078ec0ff */
[----:B------:R-:W-:Y:S02]  /*f9d0*/  LOP3.LUT R56, R57, 0x380, RZ, 0xc0, !PT ;  /* 0x0000038039387812 */ /* 0x000fe400078ec0ff */
[----:B------:R-:W-:Y:S02]  /*f9e0*/  LOP3.LUT R44, R45, 0x380, RZ, 0xc0, !PT ;  /* 0x000003802d2c7812 */ /* 0x000fe400078ec0ff */
[----:B------:R-:W-:Y:S02]  /*f9f0*/  SHF.R.U64 R68, R68, 0x3, RZ ;  /* 0x0000000344447819 */ /* 0x000fe400000012ff */
[----:B------:R-:W-:Y:S02]  /*fa00*/  SHF.R.U64 R60, R60, 0x3, RZ ;  /* 0x000000033c3c7819 */ /* 0x000fe400000012ff */
[----:B------:R-:W-:Y:S02]  /*fa10*/  SHF.R.U64 R48, R48, 0x3, RZ ;  /* 0x0000000330307819 */ /* 0x000fe400000012ff */
[----:B------:R-:W-:-:S02]  /*fa20*/  SHF.R.U64 R32, R32, 0x3, RZ ;  /* 0x0000000320207819 */ /* 0x000fc400000012ff */
[----:B------:R-:W-:Y:S02]  /*fa30*/  SHF.R.U64 R24, R24, 0x3, RZ ;  /* 0x0000000318187819 */ /* 0x000fe400000012ff */
[----:B------:R-:W-:Y:S02]  /*fa40*/  SHF.R.U64 R56, R56, 0x3, RZ ;  /* 0x0000000338387819 */ /* 0x000fe400000012ff */
[----:B------:R-:W-:Y:S02]  /*fa50*/  SHF.R.U64 R44, R44, 0x3, RZ ;  /* 0x000000032c2c7819 */ /* 0x000fe400000012ff */
[----:B------:R-:W-:Y:S01]  /*fa60*/  LOP3.LUT R68, R68, R69, RZ, 0x3c, !PT ;  /* 0x0000004544447212 */ /* 0x000fe200078e3cff */
[--C-:B------:R-:W-:Y:S01]  /*fa70*/  IMAD.X R69, RZ, RZ, R5.reuse, P0 ;  /* 0x000000ffff457224 */ /* 0x100fe200000e0605 */
        /* <DEDUP_REMOVED lines=12> */
[----:B------:R-:W-:Y:S02]  /*fb40*/  IADD3.X R25, RZ, R5, RZ, P3, !PT ;  /* 0x00000005ff197210 */ /* 0x000fe40001ffe4ff */
[C---:B------:R-:W-:Y:S02]  /*fb50*/  IADD3 R37, P6, R4.reuse, 0xb000, RZ ;  /* 0x0000b00004257810 */ /* 0x040fe40007fde0ff */
[C---:B------:R-:W-:Y:S02]  /*fb60*/  IADD3 R73, P5, R4.reuse, 0xc000, RZ ;  /* 0x0000c00004497810 */ /* 0x040fe40007fbe0ff */
[----:B------:R-:W-:-:S02]  /*fb70*/  IADD3 R65, P4, R4, 0xd000, RZ ;  /* 0x0000d00004417810 */ /* 0x000fc40007f9e0ff */
[----:B------:R-:W-:Y:S02]  /*fb80*/  IADD3 R53, P3, R4, 0xe000, RZ ;  /* 0x0000e00004357810 */ /* 0x000fe40007f7e0ff */
[----:B------:R-:W-:Y:S02]  /*fb90*/  ISETP.GE.OR P1, PT, R10, UR10, P0 ;  /* 0x0000000a0a007c0c */ /* 0x000fe40008726670 */
[C---:B------:R-:W-:Y:S02]  /*fba0*/  IADD3 R6, P2, R4.reuse, 0xf000, RZ ;  /* 0x0000f00004067810 */ /* 0x040fe40007f5e0ff */
[----:B------:R-:W-:Y:S02]  /*fbb0*/  ISETP.GE.OR P0, PT, R3, UR10, P0 ;  /* 0x0000000a03007c0c */ /* 0x000fe40008706670 */
[----:B------:R-:W-:Y:S02]  /*fbc0*/  LOP3.LUT R11, R4, 0x380, RZ, 0xc0, !PT ;  /* 0x00000380040b7812 */ /* 0x000fe400078ec0ff */
[----:B------:R-:W-:-:S02]  /*fbd0*/  LOP3.LUT R36, R37, 0x380, RZ, 0xc0, !PT ;  /* 0x0000038025247812 */ /* 0x000fc400078ec0ff */
[----:B------:R-:W-:Y:S02]  /*fbe0*/  LOP3.LUT R72, R73, 0x380, RZ, 0xc0, !PT ;  /* 0x0000038049487812 */ /* 0x000fe400078ec0ff */
[----:B------:R-:W-:Y:S01]  /*fbf0*/  LOP3.LUT R64, R65, 0x380, RZ, 0xc0, !PT ;  /* 0x0000038041407812 */ /* 0x000fe200078ec0ff */
[----:B------:R0:W-:Y:S01]  /*fc00*/  @!P1 STG.E desc[UR20][R38.64], R2 ;  /* 0x0000000226009986 */ /* 0x0001e2000c101914 */
[----:B------:R-:W-:Y:S02]  /*fc10*/  LOP3.LUT R52, R53, 0x380, RZ, 0xc0, !PT ;  /* 0x0000038035347812 */ /* 0x000fe400078ec0ff */
[----:B------:R-:W-:Y:S01]  /*fc20*/  LOP3.LUT R3, R6, 0x380, RZ, 0xc0, !PT ;  /* 0x0000038006037812 */ /* 0x000fe200078ec0ff */
[----:B------:R1:W-:Y:S01]  /*fc30*/  @!P0 STG.E desc[UR20][R38.64+0x20], R0 ;  /* 0x0000200026008986 */ /* 0x0003e2000c101914 */
[----:B------:R-:W-:Y:S02]  /*fc40*/  SHF.R.U64 R11, R11, 0x3, RZ ;  /* 0x000000030b0b7819 */ /* 0x000fe400000012ff */
[----:B------:R-:W-:Y:S01]  /*fc50*/  SHF.R.U64 R36, R36, 0x3, RZ ;  /* 0x0000000324247819 */ /* 0x000fe200000012ff */
[----:B------:R-:W-:Y:S01]  /*fc60*/  UIMAD UR6, UR9, UR12, URZ ;  /* 0x0000000c090672a4 */ /* 0x000fe2000f8e023f */
[----:B------:R-:W-:Y:S01]  /*fc70*/  SHF.R.U64 R72, R72, 0x3, RZ ;  /* 0x0000000348487819 */ /* 0x000fe200000012ff */
[----:B------:R-:W5:Y:S01]  /*fc80*/  LD.E.128 R20, desc[UR20][R20.64] ;  /* 0x0000001414147980 */ /* 0x000f62000c101d00 */
[----:B------:R-:W-:-:S02]  /*fc90*/  SHF.R.U64 R64, R64, 0x3, RZ ;  /* 0x0000000340407819 */ /* 0x000fc400000012ff */
[----:B------:R-:W-:Y:S01]  /*fca0*/  IADD3.X R41, RZ, R5, RZ, P2, !PT ;  /* 0x00000005ff297210 */ /* 0x000fe200017fe4ff */
[--C-:B0-----:R-:W-:Y:S01]  /*fcb0*/  IMAD.MOV.U32 R2, RZ, RZ, R18.reuse ;  /* 0x000000ffff027224 */ /* 0x101fe200078e0012 */
[----:B------:R-:W-:Y:S01]  /*fcc0*/  SHF.R.U64 R52, R52, 0x3, RZ ;  /* 0x0000000334347819 */ /* 0x000fe200000012ff */
[----:B------:R-:W5:Y:S01]  /*fcd0*/  LD.E.128 R12, desc[UR20][R12.64] ;  /* 0x000000140c0c7980 */ /* 0x000f62000c101d00 */
[----:B------:R-:W-:Y:S01]  /*fce0*/  SHF.R.U64 R3, R3, 0x3, RZ ;  /* 0x0000000303037819 */ /* 0x000fe200000012ff */
[----:B------:R-:W-:Y:S01]  /*fcf0*/  ULDC.64 UR8, c[0x0][0xae0] ;  /* 0x0002b80000087ab9 */ /* 0x000fe20000000a00 */
[----:B------:R-:W-:Y:S01]  /*fd00*/  LOP3.LUT R4, R11, R4, RZ, 0x3c, !PT ;  /* 0x000000040b047212 */ /* 0x000fe200078e3cff */
[----:B------:R-:W5:Y:S01]  /*fd10*/  LD.E.128 R60, desc[UR20][R60.64] ;  /* 0x000000143c3c7980 */ /* 0x000f62000c101d00 */
        /* <DEDUP_REMOVED lines=8> */
[----:B------:R-:W-:Y:S01]  /*fda0*/  LOP3.LUT R40, R3, R6, RZ, 0x3c, !PT ;  /* 0x0000000603287212 */ /* 0x000fe200078e3cff */
[----:B------:R0:W5:Y:S01]  /*fdb0*/  LD.E.128 R28, desc[UR20][R4.64] ;  /* 0x00000014041c7980 */ /* 0x000162000c101d00 */
[----:B------:R-:W-:Y:S01]  /*fdc0*/  SHF.R.S32.HI R3, RZ, 0x1f, R18 ;  /* 0x0000001fff037819 */ /* 0x000fe20000011412 */
[----:B------:R-:W-:-:S02]  /*fdd0*/  UIMAD UR6, UR4, UR13, UR6 ;  /* 0x0000000d040672a4 */ /* 0x000fc4000f8e0206 */
[----:B------:R-:W5:Y:S04]  /*fde0*/  LD.E.128 R8, desc[UR20][R8.64] ;  /* 0x0000001408087980 */ /* 0x000f68000c101d00 */
[----:B------:R-:W5:Y:S01]  /*fdf0*/  LD.E.128 R48, desc[UR20][R48.64] ;  /* 0x0000001430307980 */ /* 0x000f62000c101d00 */
[----:B0-----:R-:W-:-:S03]  /*fe00*/  IMAD.U32 R5, RZ, RZ, UR12 ;  /* 0x0000000cff057e24 */ /* 0x001fc6000f8e00ff */
[----:B------:R-:W5:Y:S01]  /*fe10*/  LD.E.128 R32, desc[UR20][R32.64] ;  /* 0x0000001420207980 */ /* 0x000f62000c101d00 */
[----:B------:R-:W-:-:S03]  /*fe20*/  IMAD.WIDE.U32 R2, R5, UR4, R2 ;  /* 0x0000000405027c25 */ /* 0x000fc6000f8e0002 */
[----:B------:R-:W5:Y:S04]  /*fe30*/  LD.E.128 R24, desc[UR20][R24.64] ;  /* 0x0000001418187980 */ /* 0x000f68000c101d00 */
[----:B------:R-:W5:Y:S04]  /*fe40*/  LD.E.128 R68, desc[UR20][R68.64] ;  /* 0x0000001444447980 */ /* 0x000f68000c101d00 */
[----:B------:R-:W5:Y:S04]  /*fe50*/  LD.E.128 R56, desc[UR20][R56.64] ;  /* 0x0000001438387980 */ /* 0x000f68000c101d00 */
[----:B------:R-:W5:Y:S04]  /*fe60*/  LD.E.128 R44, desc[UR20][R44.64] ;  /* 0x000000142c2c7980 */ /* 0x000f68000c101d00 */
[----:B-1----:R-:W5:Y:S04]  /*fe70*/  LD.E.128 R36, desc[UR20][R36.64] ;  /* 0x0000001424247980 */ /* 0x002f68000c101d00 */
        /* <DEDUP_REMOVED lines=11> */
[----:B------:R-:W-:Y:S01]  /*ff30*/  VIADD R3, R3, UR6 ;  /* 0x0000000603037c36 */ /* 0x000fe20008000000 */
[----:B------:R-:W-:Y:S01]  /*ff40*/  UIMAD UR10, UR17, -0x80, UR10 ;  /* 0xffffff80110a78a4 */ /* 0x000fe2000f8e020a */
[----:B------:R-:W-:Y:S01]  /*ff50*/  IMAD.U32 R5, RZ, RZ, UR8 ;  /* 0x00000008ff057e24 */ /* 0x000fe2000f8e00ff */
[----:B------:R-:W-:Y:S01]  /*ff60*/  UIMAD UR4, UR18, UR9, UR4 ;  /* 0x00000009120472a4 */ /* 0x000fe2000f8e0204 */
[----:B------:R-:W-:-:S02]  /*ff70*/  ULDC.64 UR6, c[0x0][0xae8] ;  /* 0x0002ba0000067ab9 */ /* 0x000fc40000000a00 */
[----:B------:R-:W-:Y:S01]  /*ff80*/  IMAD.WIDE.U32 R2, R5, UR18, R2 ;  /* 0x0000001205027c25 */ /* 0x000fe2000f8e0002 */
[----:B------:R-:W-:-:S03]  /*ff90*/  ISETP.GE.AND P3, PT, R212, UR10, PT ;  /* 0x0000000ad4007c0c */ /* 0x000fc6000bf66270 */
[----:B------:R-:W-:Y:S01]  /*ffa0*/  VIADD R3, R3, UR4 ;  /* 0x0000000403037c36 */ /* 0x000fe20008000000 */
[----:B------:R-:W-:Y:S01]  /*ffb0*/  UIMAD UR4, UR16, UR6, URZ ;  /* 0x00000006100472a4 */ /* 0x000fe2000f8e023f */
[----:B------:R-:W-:Y:S01]  /*ffc0*/  IADD3 R169, R169, 0x38820, RZ ;  /* 0x00038820a9a97810 */ /* 0x000fe20007ffe0ff */
[----:B------:R-:W-:Y:S02]  /*ffd0*/  IMAD.U32 R77, RZ, RZ, UR6 ;  /* 0x00000006ff4d7e24 */ /* 0x000fe4000f8e00ff */
[C---:B------:R-:W-:Y:S01]  /*ffe0*/  VIADD R5, R212.reuse, 0x60 ;  /* 0x00000060d4057836 */ /* 0x040fe20000000000 */
[----:B------:R-:W-:Y:S02]  /*fff0*/  UIMAD UR4, UR15, UR7, UR4 ;  /* 0x000000070f0472a4 */ /* 0x000fe4000f8e0204 */
[----:B------:R-:W-:Y:S01]  /*10000*/  IMAD.WIDE.U32 R76, R77, UR15, R2 ;  /* 0x0000000f4d4c7c25 */ /* 0x000fe2000f8e0002 */
[----:B------:R-:W-:Y:S02]  /*10010*/  PRMT R169, RZ, 0x654, R169 ;  /* 0x00000654ffa97816 */ /* 0x000fe400000000a9 */
[----:B------:R-:W-:Y:S01]  /*10020*/  ISETP.GE.AND P2, PT, R5, UR10, PT ;  /* 0x0000000a05007c0c */ /* 0x000fe2000bf46270 */
[C---:B------:R-:W-:Y:S01]  /*10030*/  VIADD R4, R212.reuse, 0x40 ;  /* 0x00000040d4047836 */ /* 0x040fe20000000000 */
[--C-:B------:R-:W-:Y:S01]  /*10040*/  SHF.R.S32.HI R213, RZ, 0x1f, R212.reuse ;  /* 0x0000001fffd57819 */ /* 0x100fe200000114d4 */
[----:B------:R-:W-:Y:S01]  /*10050*/  VIADD R0, R212, 0x20 ;  /* 0x00000020d4007836 */ /* 0x000fe20000000000 */
[----:B0-----:R0:W-:Y:S01]  /*10060*/  SYNCS.ARRIVE.TRANS64.RED.A1T0 RZ, [R169+URZ], RZ ;  /* 0x000000ffa9ff79a7 */ /* 0x0011e2000810043f */
[----:B------:R-:W-:Y:S01]  /*10070*/  IMAD.U32 R5, RZ, RZ, UR17 ;  /* 0x00000011ff057e24 */ /* 0x000fe2000f8e00ff */
[----:B------:R-:W-:Y:S01]  /*10080*/  BSSY B1, `(.L_x_2118) ;  /* 0x000001d000017945 */ /* 0x000fe20003800000 */
[----:B------:R-:W-:Y:S01]  /*10090*/  VIADD R81, R77, UR4 ;  /* 0x000000044d517c36 */ /* 0x000fe20008000000 */
[----:B------:R-:W-:Y:S01]  /*100a0*/  ISETP.GE.AND P1, PT, R4, UR10, PT ;  /* 0x0000000a04007c0c */ /* 0x000fe2000bf26270 */
[----:B------:R-:W-:Y:S01]  /*100b0*/  IMAD.WIDE R4, R5, 0x80, R212 ;  /* 0x0000008005047825 */ /* 0x000fe200078e02d4 */
[----:B------:R-:W-:Y:S01]  /*100c0*/  ISETP.GE.AND P0, PT, R0, UR10, PT ;  /* 0x0000000a00007c0c */ /* 0x000fe2000bf06270 */
[----:B------:R-:W-:-:S12]  /*100d0*/  @P3 BRA `(.L_x_2119) ;  /* 0x00000000005c3947 */ /* 0x000fd80003800000 */
[----:B------:R-:W-:Y:S01]  /*100e0*/  ULDC.64 UR6, c[0x0][0xad8] ;  /* 0x0002b60000067ab9 */ /* 0x000fe20000000a00 */
[----:B------:R-:W-:Y:S01]  /*100f0*/  IMAD.MOV.U32 R2, RZ, RZ, R76 ;  /* 0x000000ffff027224 */ /* 0x000fe200078e004c */
[----:B------:R-:W-:Y:S01]  /*10100*/  ULDC UR4, c[0x0][0xa8c] ;  /* 0x0002a30000047ab9 */ /* 0x000fe20000000800 */
[----:B------:R-:W-:Y:S01]  /*10110*/  IMAD R17, R5, UR6, RZ ;  /* 0x0000000605117c24 */ /* 0x000fe2000f8e02ff */
[C---:B------:R-:W-:Y:S01]  /*10120*/  IADD3 R6, R18.reuse, 0xc0, RZ ;  /* 0x000000c012067810 */ /* 0x040fe20007ffe0ff */
[----:B------:R-:W-:Y:S01]  /*10130*/  IMAD.MOV.U32 R3, RZ, RZ, R81 ;  /* 0x000000ffff037224 */ /* 0x000fe200078e0051 */
[C---:B------:R-:W-:Y:S01]  /*10140*/  ISETP.GE.AND P4, PT, R18.reuse, UR4, PT ;  /* 0x0000000412007c0c */ /* 0x040fe2000bf86270 */
[----:B------:R-:W-:Y:S01]  /*10150*/  VIADD R0, R18, 0x40 ;  /* 0x0000004012007836 */ /* 0x000fe20000000000 */
[----:B------:R-:W-:Y:S01]  /*10160*/  ULDC.64 UR8, c[0x0][0x208] ;  /* 0x0000820000087ab9 */ /* 0x000fe20000000a00 */
[----:B------:R-:W-:-:S03]  /*10170*/  IMAD.WIDE.U32 R2, R4, UR6, R2 ;  /* 0x0000000604027c25 */ /* 0x000fc6000f8e0002 */
[----:B------:R-:W-:Y:S01]  /*10180*/  ISETP.GE.AND P3, PT, R0, UR4, PT ;  /* 0x0000000400007c0c */ /* 0x000fe2000bf66270 */
[----:B------:R-:W-:Y:S01]  /*10190*/  IMAD R17, R4, UR7, R17 ;  /* 0x0000000704117c24 */ /* 0x000fe2000f8e0211 */
[----:B------:R-:W-:Y:S01]  /*101a0*/  ULDC.64 UR6, c[0x0][0xa80] ;  /* 0x0002a00000067ab9 */ /* 0x000fe20000000a00 */
[----:B------:R-:W-:Y:S01]  /*101b0*/  VIADD R0, R18, 0x80 ;  /* 0x0000008012007836 */ /* 0x000fe20000000000 */
[----:B------:R-:W-:Y:S01]  /*101c0*/  LEA R78, P6, R2, UR6, 0x1 ;  /* 0x00000006024e7c11 */ /* 0x000fe2000f8c08ff */
[----:B------:R-:W-:-:S03]  /*101d0*/  IMAD.IADD R3, R3, 0x1, R17 ;  /* 0x0000000103037824 */ /* 0x000fc600078e0211 */
[----:B------:R-:W-:Y:S02]  /*101e0*/  ISETP.GE.AND P5, PT, R0, UR4, PT ;  /* 0x0000000400007c0c */ /* 0x000fe4000bfa6270 */
[----:B------:R-:W-:Y:S02]  /*101f0*/  LEA.HI.X R79, R2, UR7, R3, 0x1, P6 ;  /* 0x00000007024f7c11 */ /* 0x000fe4000b0f0c03 */
[----:B------:R-:W-:-:S03]  /*10200*/  ISETP.GE.AND P6, PT, R6, UR4, PT ;  /* 0x0000000406007c0c */ /* 0x000fc6000bfc6270 */
[----:B-----5:R1:W-:Y:S04]  /*10210*/  @!P4 STG.E.128 desc[UR8][R78.64], R28 ;  /* 0x0000001c4e00c986 */ /* 0x0203e8000c101d08 */
[----:B------:R1:W-:Y:S04]  /*10220*/  @!P3 STG.E.128 desc[UR8][R78.64+0x80], R60 ;  /* 0x0000803c4e00b986 */ /* 0x0003e8000c101d08 */
[----:B------:R1:W-:Y:S04]  /*10230*/  @!P5 STG.E.128 desc[UR8][R78.64+0x100], R68 ;  /* 0x000100444e00d986 */ /* 0x0003e8000c101d08 */
[----:B------:R1:W-:Y:S02]  /*10240*/  @!P6 STG.E.128 desc[UR8][R78.64+0x180], R72 ;  /* 0x000180484e00e986 */ /* 0x0003e4000c101d08 */
.L_x_2119:
[----:B------:R-:W-:Y:S05]  /*10250*/  BSYNC B1 ;  /* 0x0000000000017941 */ /* 0x000fea0003800000 */
.L_x_2118:
        /* <DEDUP_REMOVED lines=27> */
.L_x_2121:
[----:B------:R-:W-:Y:S05]  /*10410*/  BSYNC B1 ;  /* 0x0000000000017941 */ /* 0x000fea0003800000 */
.L_x_2120:
[----:B------:R-:W-:Y:S04]  /*10420*/  BSSY B1, `(.L_x_2122) ;  /* 0x000001b000017945 */ /* 0x000fe80003800000 */
[----:B------:R-:W-:Y:S05]  /*10430*/  @P1 BRA `(.L_x_2123) ;  /* 0x0000000000641947 */ /* 0x000fea0003800000 */
[----:B------:R-:W-:Y:S01]  /*10440*/  IADD3 R17, P0, R4, 0x40, RZ ;  /* 0x0000004004117810 */ /* 0x000fe20007f1e0ff */
        /* <DEDUP_REMOVED lines=24> */
.L_x_2123:
[----:B------:R-:W-:Y:S05]  /*105d0*/  BSYNC B1 ;  /* 0x0000000000017941 */ /* 0x000fea0003800000 */
.L_x_2122:
[----:B------:R-:W-:Y:S05]  /*105e0*/  @P2 BRA `(.L_x_2124) ;  /* 0x0000000c00cc2947 */ /* 0x000fea0003800000 */
[----:B---3-5:R-:W-:Y:S01]  /*105f0*/  IADD3 R13, P0, R4, 0x60, RZ ;  /* 0x00000060040d7810 */ /* 0x028fe20007f1e0ff */
[----:B------:R-:W-:Y:S01]  /*10600*/  ULDC.64 UR6, c[0x0][0xad8] ;  /* 0x0002b60000067ab9 */ /* 0x000fe20000000a00 */
[----:B------:R-:W-:Y:S01]  /*10610*/  IADD3 R0, R18, 0x40, RZ ;  /* 0x0000004012007810 */ /* 0x000fe20007ffe0ff */
[----:B------:R-:W-:Y:S01]  /*10620*/  IMAD.MOV.U32 R2, RZ, RZ, R76 ;  /* 0x000000ffff027224 */ /* 0x000fe200078e004c */
[----:B------:R-:W-:Y:S01]  /*10630*/  ULDC UR4, c[0x0][0xa8c] ;  /* 0x0002a30000047ab9 */ /* 0x000fe20000000800 */
[----:B------:R-:W-:Y:S01]  /*10640*/  IMAD.X R4, RZ, RZ, R5, P0 ;  /* 0x000000ffff047224 */ /* 0x000fe200000e0605 */
        /* <DEDUP_REMOVED lines=22> */
.L_x_2116:
[----:B------:R-:W-:Y:S01]  /*107b0*/  R2UR UR8, R218 ;  /* 0x00000000da0872ca */ /* 0x000fe200000e0000 */
[----:B------:R-:W-:Y:S01]  /*107c0*/  ULDC.64 UR6, c[0x0][0xbe0] ;  /* 0x0002f80000067ab9 */ /* 0x000fe20000000a00 */
[----:B------:R-:W-:Y:S01]  /*107d0*/  R2UR UR4, R216 ;  /* 0x00000000d80472ca */ /* 0x000fe200000e0000 */
[----:B------:R-:W-:Y:S01]  /*107e0*/  UISETP.NE.U32.AND UP0, UPT, UR6, URZ, UPT ;  /* 0x0000003f0600728c */ /* 0x000fe2000bf05070 */
[----:B------:R-:W-:-:S03]  /*107f0*/  ULDC.64 UR12, c[0x0][0x208] ;  /* 0x00008200000c7ab9 */ /* 0x000fc60000000a00 */
[----:B------:R-:W-:-:S06]  /*10800*/  UISETP.NE.AND.EX UP1, UPT, UR7, URZ, UPT, UP0 ;  /* 0x0000003f0700728c */ /* 0x000fcc000bf25300 */
[----:B------:R-:W-:Y:S02]  /*10810*/  PLOP3.LUT P2, PT, PT, PT, UP1, 0x80, 0x0 ;  /* 0x000000000000781c */ /* 0x000fe40003f4f018 */
[----:B------:R-:W-:Y:S02]  /*10820*/  USHF.L.U64.HI UR10, UR4, 0x2, UR8 ;  /* 0x00000002040a7899 */ /* 0x000fe40008010208 */
[----:B------:R-:W-:Y:S01]  /*10830*/  USHF.L.U32 UR4, UR4, 0x2, URZ ;  /* 0x0000000204047899 */ /* 0x000fe2000800063f */
[----:B------:R-:W-:-:S03]  /*10840*/  ULDC.64 UR8, c[0x0][0xbd8] ;  /* 0x0002f60000087ab9 */ /* 0x000fc60000000a00 */
[----:B------:R-:W-:Y:S02]  /*10850*/  @UP1 UIADD3 UR6, UP2, UR4, UR6, URZ ;  /* 0x0000000604061290 */ /* 0x000fe4000ff5e03f */
[----:B------:R-:W-:Y:S02]  /*10860*/  UISETP.NE.U32.AND UP0, UPT, UR8, URZ, UPT ;  /* 0x0000003f0800728c */ /* 0x000fe4000bf05070 */
[----:B------:R-:W-:Y:S02]  /*10870*/  @UP1 UIADD3.X UR7, UR10, UR7, URZ, UP2, !UPT ;  /* 0x000000070a071290 */ /* 0x000fe400097fe43f */
[----:B------:R-:W-:Y:S01]  /*10880*/  IMAD.U32 R4, RZ, RZ, UR6 ;  /* 0x00000006ff047e24 */ /* 0x000fe2000f8e00ff */
[----:B------:R-:W-:Y:S02]  /*10890*/  UISETP.NE.AND.EX UP0, UPT, UR9, URZ, UPT, UP0 ;  /* 0x0000003f0900728c */ /* 0x000fe4000bf05300 */
[----:B------:R-:W-:Y:S01]  /*108a0*/  UIADD3 UR4, UP1, UR4, UR8, URZ ;  /* 0x0000000804047290 */ /* 0x000fe2000ff3e03f */
[----:B------:R-:W-:-:S03]  /*108b0*/  IMAD.U32 R5, RZ, RZ, UR7 ;  /* 0x00000007ff057e24 */ /* 0x000fc6000f8e00ff */
[----:B------:R-:W-:Y:S01]  /*108c0*/  PLOP3.LUT P1, PT, PT, PT, UP0, 0x80, 0x0 ;  /* 0x000000000000781c */ /* 0x000fe20003f2f008 */
[----:B------:R-:W-:Y:S01]  /*108d0*/  UIADD3.X UR6, UR10, UR9, URZ, UP1, !UPT ;  /* 0x000000090a067290 */ /* 0x000fe20008ffe43f */
[----:B------:R-:W2:Y:S01]  /*108e0*/  @P2 LDG.E R4, desc[UR12][R4.64] ;  /* 0x0000000c04042981 */ /* 0x000ea2000c1e1900 */
[----:B------:R-:W-:Y:S02]  /*108f0*/  IMAD.MOV.U32 R9, RZ, RZ, RZ ;  /* 0x000000ffff097224 */ /* 0x000fe400078e00ff */
[----:B------:R-:W-:Y:S02]  /*10900*/  IMAD.U32 R2, RZ, RZ, UR4 ;  /* 0x00000004ff027e24 */ /* 0x000fe4000f8e00ff */
[----:B------:R-:W-:Y:S01]  /*10910*/  IMAD.U32 R3, RZ, RZ, UR6 ;  /* 0x00000006ff037e24 */ /* 0x000fe2000f8e00ff */
[----:B------:R-:W-:Y:S01]  /*10920*/  ULDC UR4, c[0x0][0xa88] ;  /* 0x0002a20000047ab9 */ /* 0x000fe20000000800 */
[----:B------:R-:W-:-:S04]  /*10930*/  ISETP.GT.AND P0, PT, R225, 0x7f, PT ;  /* 0x0000007fe100780c */ /* 0x000fc80003f04270 */
[----:B------:R0:W5:Y:S01]  /*10940*/  @P1 LDG.E R9, desc[UR12][R2.64] ;  /* 0x0000000c02091981 */ /* 0x000162000c1e1900 */
[----:B--2---:R-:W-:Y:S01]  /*10950*/  @P2 R2UR UR4, R4 ;  /* 0x00000000040422ca */ /* 0x004fe200000e0000 */
[----:B0-----:R-:W-:-:S14]  /*10960*/  @P2 BRA `(.L_x_2125) ;  /* 0x00000000001c2947 */ /* 0x001fdc0003800000 */
[----:B------:R-:W-:Y:S05]  /*10970*/  @!P1 BRA `(.L_x_2125) ;  /* 0x0000000000189947 */ /* 0x000fea0003800000 */
[----:B------:R-:W-:Y:S02]  /*10980*/  ULDC.64 UR6, c[0x0][0x208] ;  /* 0x0000820000067ab9 */ /* 0x000fe40000000a00 */
[----:B------:R-:W2:Y:S04]  /*10990*/  LDG.E R4, desc[UR6][R2.64] ;  /* 0x0000000602047981 */ /* 0x000ea8000c1e1900 */
[----:B------:R-:W3:Y:S01]  /*109a0*/  LDG.E R0, desc[UR6][R2.64+0x4] ;  /* 0x0000040602007981 */ /* 0x000ee2000c1e1900 */
[----:B--2---:R-:W-:Y:S02]  /*109b0*/  R2UR UR6, R4 ;  /* 0x00000000040672ca */ /* 0x004fe400000e0000 */
[----:B---3--:R-:W-:-:S13]  /*109c0*/  R2UR UR4, R0 ;  /* 0x00000000000472ca */ /* 0x008fda00000e0000 */
[----:B------:R-:W-:-:S12]  /*109d0*/  UIADD3 UR4, -UR6, UR4, URZ ;  /* 0x0000000406047290 */ /* 0x000fd8000fffe13f */
.L_x_2125:
        /* <DEDUP_REMOVED lines=10> */
[----:B------:R-:W0:Y:S01]  /*10a80*/  S2R R2, SR_TID.X ;  /* 0x0000000000027919 */ /* 0x000e220000002100 */
[----:B------:R-:W-:-:S13]  /*10a90*/  R2UR UR6, R219 ;  /* 0x00000000db0672ca */ /* 0x000fda00000e0000 */
[----:B------:R-:W-:-:S05]  /*10aa0*/  MOV R0, UR6 ;  /* 0x0000000600007c02 */ /* 0x000fca0008000f00 */
[----:B0-----:R-:W-:-:S04]  /*10ab0*/  IMAD R0, R0, 0x80, R2 ;  /* 0x0000008000007824 */ /* 0x001fc800078e0202 */
[----:B------:R-:W-:-:S05]  /*10ac0*/  VIADD R0, R0, 0xffffff80 ;  /* 0xffffff8000007836 */ /* 0x000fca0000000000 */
[----:B------:R-:W-:-:S13]  /*10ad0*/  ISETP.GE.AND P0, PT, R0, UR4, PT ;  /* 0x0000000400007c0c */ /* 0x000fda000bf06270 */
[----:B------:R-:W-:Y:S05]  /*10ae0*/  @P0 BRA `(.L_x_2127) ;  /* 0x0000000000540947 */ /* 0x000fea0003800000 */
[----:B------:R-:W-:Y:S01]  /*10af0*/  R2UR UR7, R217 ;  /* 0x00000000d90772ca */ /* 0x000fe200000e0000 */
[----:B------:R-:W-:Y:S01]  /*10b00*/  ULDC.64 UR12, c[0x0][0xb70] ;  /* 0x0002dc00000c7ab9 */ /* 0x000fe20000000a00 */
[C---:B------:R-:W-:Y:S01]  /*10b10*/  IADD3 R2, P0, R0.reuse, R9, RZ ;  /* 0x0000000900027210 */ /* 0x040fe20007f1e0ff */
        /* <DEDUP_REMOVED lines=18> */
.L_x_2127:
[----:B------:R-:W-:Y:S05]  /*10c40*/  BSYNC B1 ;  /* 0x0000000000017941 */ /* 0x000fea0003800000 */
.L_x_2126:
[----:B------:R-:W-:Y:S01]  /*10c50*/  R2UR UR11, R219 ;  /* 0x00000000db0b72ca */ /* 0x000fe200000e0000 */
[----:B------:R-:W-:Y:S01]  /*10c60*/  ULDC.64 UR6, c[0x0][0xaa0] ;  /* 0x0002a80000067ab9 */ /* 0x000fe20000000a00 */
[----:B------:R-:W-:Y:S01]  /*10c70*/  R2UR UR14, R217 ;  /* 0x00000000d90e72ca */ /* 0x000fe200000e0000 */
[----:B------:R-:W-:Y:S01]  /*10c80*/  IMAD.MOV.U32 R2, RZ, RZ, R18 ;  /* 0x000000ffff027224 */ /* 0x000fe200078e0012 */
[----:B0-----:R-:W-:Y:S01]  /*10c90*/  MOV R3, R11 ;  /* 0x0000000b00037202 */ /* 0x001fe20000000f00 */
[----:B------:R-:W-:Y:S01]  /*10ca0*/  IMAD R0, R6, UR6, RZ ;  /* 0x0000000606007c24 */ /* 0x000fe2000f8e02ff */
[----:B------:R-:W-:Y:S01]  /*10cb0*/  ULDC.64 UR12, c[0x0][0xae0] ;  /* 0x0002b800000c7ab9 */ /* 0x000fe20000000a00 */
[C---:B------:R-:W-:Y:S01]  /*10cc0*/  VIADD R4, R212.reuse, 0x40 ;  /* 0x00000040d4047836 */ /* 0x040fe20000000000 */
[----:B------:R-:W-:Y:S01]  /*10cd0*/  BSSY B1, `(.L_x_2128) ;  /* 0x0000031000017945 */ /* 0x000fe20003800000 */
[----:B------:R-:W-:Y:S01]  /*10ce0*/  IMAD.WIDE.U32 R2, R9, UR6, R2 ;  /* 0x0000000609027c25 */ /* 0x000fe2000f8e0002 */
[----:B------:R-:W-:Y:S01]  /*10cf0*/  UIMAD UR6, UR8, UR12, URZ ;  /* 0x0000000c080672a4 */ /* 0x000fe2000f8e023f */
[----:B------:R-:W-:-:S02]  /*10d00*/  IADD3 R6, R212, 0x60, RZ ;  /* 0x00000060d4067810 */ /* 0x000fc40007ffe0ff */
[----:B------:R-:W-:Y:S01]  /*10d10*/  IMAD R9, R9, UR7, R0 ;  /* 0x0000000709097c24 */ /* 0x000fe2000f8e0200 */
[----:B------:R-:W-:Y:S01]  /*10d20*/  UIMAD UR7, UR11, -0x80, UR4 ;  /* 0xffffff800b0778a4 */ /* 0x000fe2000f8e0204 */
[----:B------:R-:W-:Y:S01]  /*10d30*/  IMAD.U32 R5, RZ, RZ, UR12 ;  /* 0x0000000cff057e24 */ /* 0x000fe2000f8e00ff */
[----:B------:R-:W-:Y:S01]  /*10d40*/  UIMAD UR6, UR14, UR13, UR6 ;  /* 0x0000000d0e0672a4 */ /* 0x000fe2000f8e0206 */
[----:B------:R-:W-:Y:S01]  /*10d50*/  IMAD.IADD R3, R3, 0x1, R9 ;  /* 0x0000000103037824 */ /* 0x000fe200078e0209 */
[----:B------:R-:W-:Y:S01]  /*10d60*/  SHF.R.S32.HI R9, RZ, 0x1f, R212 ;  /* 0x0000001fff097819 */ /* 0x000fe200000114d4 */
[----:B------:R-:W-:Y:S01]  /*10d70*/  ULDC.64 UR12, c[0x0][0xae8] ;  /* 0x0002ba00000c7ab9 */ /* 0x000fe20000000a00 */
[----:B------:R-:W-:Y:S01]  /*10d80*/  ISETP.GE.AND P2, PT, R212, UR7, PT ;  /* 0x00000007d4007c0c */ /* 0x000fe2000bf46270 */
[----:B------:R-:W-:Y:S01]  /*10d90*/  IMAD.WIDE.U32 R2, R5, UR14, R2 ;  /* 0x0000000e05027c25 */ /* 0x000fe2000f8e0002 */
[----:B------:R-:W-:Y:S01]  /*10da0*/  UIMAD UR4, UR10, UR12, URZ ;  /* 0x0000000c0a0472a4 */ /* 0x000fe2000f8e023f */
[----:B------:R-:W-:-:S02]  /*10db0*/  ISETP.GE.AND P0, PT, R4, UR7, PT ;  /* 0x0000000704007c0c */ /* 0x000fc4000bf06270 */
[----:B------:R-:W-:Y:S01]  /*10dc0*/  VIADD R3, R3, UR6 ;  /* 0x0000000603037c36 */ /* 0x000fe20008000000 */
[----:B------:R-:W-:Y:S01]  /*10dd0*/  UIMAD UR4, UR9, UR13, UR4 ;  /* 0x0000000d090472a4 */ /* 0x000fe2000f8e0204 */
[----:B------:R-:W-:Y:S02]  /*10de0*/  IMAD.U32 R5, RZ, RZ, UR12 ;  /* 0x0000000cff057e24 */ /* 0x000fe4000f8e00ff */
[----:B------:R-:W-:Y:S02]  /*10df0*/  VIADD R0, R212, 0x20 ;  /* 0x00000020d4007836 */ /* 0x000fe40000000000 */
[----:B------:R-:W-:-:S03]  /*10e00*/  IMAD.WIDE.U32 R4, R5, UR9, R2 ;  /* 0x0000000905047c25 */ /* 0x000fc6000f8e0002 */
[----:B------:R-:W-:Y:S01]  /*10e10*/  ISETP.GE.AND P1, PT, R0, UR7, PT ;  /* 0x0000000700007c0c */ /* 0x000fe2000bf26270 */
[----:B------:R-:W-:Y:S02]  /*10e20*/  IMAD.U32 R11, RZ, RZ, UR11 ;  /* 0x0000000bff0b7e24 */ /* 0x000fe4000f8e00ff */
[----:B------:R-:W-:Y:S02]  /*10e30*/  IMAD.MOV.U32 R8, RZ, RZ, R212 ;  /* 0x000000ffff087224 */ /* 0x000fe400078e00d4 */
[----:B------:R-:W-:Y:S02]  /*10e40*/  VIADD R13, R5, UR4 ;  /* 0x00000004050d7c36 */ /* 0x000fe40008000000 */
        /* <DEDUP_REMOVED lines=10> */
[C---:B------:R-:W-:Y:S01]  /*10ef0*/  VIADD R0, R18.reuse, 0xc0 ;  /* 0x000000c012007836 */ /* 0x040fe20000000000 */
[----:B------:R-:W-:Y:S01]  /*10f00*/  ISETP.GE.AND P3, PT, R18, UR4, PT ;  /* 0x0000000412007c0c */ /* 0x000fe2000bf66270 */
[----:B------:R-:W-:Y:S01]  /*10f10*/  IMAD.MOV.U32 R2, RZ, RZ, R4 ;  /* 0x000000ffff027224 */ /* 0x000fe200078e0004 */
[----:B------:R-:W-:Y:S01]  /*10f20*/  ULDC.64 UR10, c[0x0][0x208] ;  /* 0x00008200000a7ab9 */ /* 0x000fe20000000a00 */
[----:B------:R-:W-:Y:S01]  /*10f30*/  IMAD R11, R8, UR9, R11 ;  /* 0x00000009080b7c24 */ /* 0x000fe2000f8e020b */
[----:B------:R-:W-:Y:S01]  /*10f40*/  ISETP.GE.AND P6, PT, R0, UR4, PT ;  /* 0x0000000400007c0c */ /* 0x000fe2000bfc6270 */
        /* <DEDUP_REMOVED lines=9> */
.L_x_2129:
[----:B------:R-:W-:Y:S05]  /*10fe0*/  BSYNC B1 ;  /* 0x0000000000017941 */ /* 0x000fea0003800000 */
.L_x_2128:
[----:B------:R-:W-:Y:S01]  /*10ff0*/  BSSY B1, `(.L_x_2130) ;  /* 0x000001c000017945 */ /* 0x000fe20003800000 */
[----:B------:R-:W-:-:S03]  /*11000*/  ISETP.GE.AND P2, PT, R6, UR7, PT ;  /* 0x0000000706007c0c */ /* 0x000fc6000bf46270 */
[----:B------:R-:W-:Y:S10]  /*11010*/  @P1 BRA `(.L_x_2131) ;  /* 0x0000000000641947 */ /* 0x000ff40003800000 */
[----:B0-----:R-:W-:Y:S01]  /*11020*/  IADD3 R11, P1, R8, 0x20, RZ ;  /* 0x00000020080b7810 */ /* 0x001fe20007f3e0ff */
        /* <DEDUP_REMOVED lines=24> */
.L_x_2131:
[----:B------:R-:W-:Y:S05]  /*111b0*/  BSYNC B1 ;  /* 0x0000000000017941 */ /* 0x000fea0003800000 */
.L_x_2130:
        /* <DEDUP_REMOVED lines=12> */
[----:B------:R-:W-:Y:S01]  /*11280*/  IADD3 R6, R18, 0xc0, RZ ;  /* 0x000000c012067810 */ /* 0x000fe20007ffe0ff */
[----:B------:R-:W-:Y:S01]  /*11290*/  IMAD R0, R0, UR8, RZ ;  /* 0x0000000800007c24 */ /* 0x000fe2000f8e02ff */
[----:B------:R-:W-:Y:S01]  /*112a0*/  ISETP.GE.AND P1, PT, R18, UR4, PT ;  /* 0x0000000412007c0c */ /* 0x000fe2000bf26270 */
[----:B------:R-:W-:Y:S01]  /*112b0*/  IMAD.WIDE.U32 R2, R11, UR8, R2 ;  /* 0x000000080b027c25 */ /* 0x000fe2000f8e0002 */
[----:B------:R-:W-:Y:S01]  /*112c0*/  ISETP.GE.AND P5, PT, R6, UR4, PT ;  /* 0x0000000406007c0c */ /* 0x000fe2000bfa6270 */
[----:B------:R-:W-:-:S02]  /*112d0*/  ULDC.64 UR10, c[0x0][0x208] ;  /* 0x00008200000a7ab9 */ /* 0x000fc40000000a00 */
        /* <DEDUP_REMOVED lines=9> */
.L_x_2133:
[----:B------:R-:W-:Y:S05]  /*11370*/  BSYNC B1 ;  /* 0x0000000000017941 */ /* 0x000fea0003800000 */
.L_x_2132:
[----:B------:R-:W-:Y:S05]  /*11380*/  @P2 BRA `(.L_x_2124) ;  /* 0x0000000000642947 */ /* 0x000fea0003800000 */
[----:B------:R-:W-:Y:S01]  /*11390*/  IADD3 R5, P0, R8, 0x60, RZ ;  /* 0x0000006008057810 */ /* 0x000fe20007f1e0ff */
[C---:B------:R-:W-:Y:S01]  /*113a0*/  VIADD R0, R18.reuse, 0x40 ;  /* 0x0000004012007836 */ /* 0x040fe20000000000 */
[----:B------:R-:W-:Y:S01]  /*113b0*/  ULDC UR4, c[0x0][0xa8c] ;  /* 0x0002a30000047ab9 */ /* 0x000fe20000000800 */
[----:B------:R-:W-:Y:S01]  /*113c0*/  ULDC.64 UR6, c[0x0][0xad8] ;  /* 0x0002b60000067ab9 */ /* 0x000fe20000000a00 */
[----:B------:R-:W-:Y:S01]  /*113d0*/  IMAD.MOV.U32 R2, RZ, RZ, R4 ;  /* 0x000000ffff027224 */ /* 0x000fe200078e0004 */
[----:B------:R-:W-:Y:S01]  /*113e0*/  ISETP.GE.AND P1, PT, R18, UR4, PT ;  /* 0x0000000412007c0c */ /* 0x000fe2000bf26270 */
[----:B------:R-:W-:Y:S01]  /*113f0*/  IMAD.X R8, RZ, RZ, R9, P0 ;  /* 0x000000ffff087224 */ /* 0x000fe200000e0609 */
[----:B------:R-:W-:Y:S01]  /*11400*/  ISETP.GE.AND P2, PT, R0, UR4, PT ;  /* 0x0000000400007c0c */ /* 0x000fe2000bf46270 */
[----:B------:R-:W-:Y:S01]  /*11410*/  IMAD.MOV.U32 R3, RZ, RZ, R13 ;  /* 0x000000ffff037224 */ /* 0x000fe200078e000d */
[C---:B------:R-:W-:Y:S01]  /*11420*/  IADD3 R0, R18.reuse, 0xc0, RZ ;  /* 0x000000c012007810 */ /* 0x040fe20007ffe0ff */
[----:B------:R-:W-:Y:S01]  /*11430*/  VIADD R4, R18, 0x80 ;  /* 0x0000008012047836 */ /* 0x000fe20000000000 */
[----:B------:R-:W-:Y:S01]  /*11440*/  ULDC.64 UR8, c[0x0][0x208] ;  /* 0x0000820000087ab9 */ /* 0x000fe20000000a00 */
        /* <DEDUP_REMOVED lines=13> */
.L_x_2124:
[----:B------:R-:W-:Y:S05]  /*11520*/  BSYNC B0 ;  /* 0x0000000000007941 */ /* 0x000fea0003800000 */
.L_x_2115:
[----:B------:R-:W-:Y:S02]  /*11530*/  ULDC UR4, c[0x0][0xc14] ;  /* 0x0003050000047ab9 */ /* 0x000fe40000000800 */
[----:B------:R-:W-:-:S13]  /*11540*/  ISETP.GE.AND P0, PT, R7, UR4, PT ;  /* 0x0000000407007c0c */ /* 0x000fda000bf06270 */
[----:B------:R-:W-:Y:S05]  /*11550*/  @!P0 BRA `(.L_x_2134) ;  /* 0xfffffef8001c8947 */ /* 0x000fea000383ffff */
[----:B------:R-:W-:Y:S05]  /*11560*/  EXIT ;  /* 0x000000000000794d */ /* 0x000fea0003800000 */
.L_x_2079:
        /* <DEDUP_REMOVED lines=23> */
[----:B------:R-:W-:-:S09]  /*116e0*/  LOP3.LUT R0, R0, 0xfffffffe, RZ, 0xc0, !PT ;  /* 0xfffffffe00007812 */ /* 0x000fd200078ec0ff */
        /* <DEDUP_REMOVED lines=16> */
[----:B------:R-:W-:Y:S01]  /*117f0*/  MOV R6, RZ ;  /* 0x000000ff00067202 */ /* 0x000fe20000000f00 */
        /* <DEDUP_REMOVED lines=21> */
.L_x_2139:
        /* <DEDUP_REMOVED lines=16> */
.L_x_2138:
[----:B------:R-:W-:Y:S05]  /*11a50*/  BSYNC B0 ;  /* 0x0000000000007941 */ /* 0x000fea0003800000 */
.L_x_2137:
        /* <DEDUP_REMOVED lines=25> */
.L_x_2135:
[----:B------:R-:W-:Y:S01]  /*11bf0*/  IMAD.IADD R7, R5, 0x1, -R2 ;  /* 0x0000000105077824 */ /* 0x000fe200078e0a02 */
[----:B------:R-:W-:-:S03]  /*11c00*/  ULDC.64 UR8, c[0x0][0x208] ;  /* 0x0000820000087ab9 */ /* 0x000fc60000000a00 */
        /* <DEDUP_REMOVED lines=19> */
.L_x_2140:
[----:B-1----:R-:W-:Y:S01]  /*11d40*/  IADD3 R2, RZ, -R3, RZ ;  /* 0x80000003ff027210 */ /* 0x002fe20007ffe0ff */
[----:B---3--:R-:W-:Y:S01]  /*11d50*/  IMAD R16, R16, UR4, R7 ;  /* 0x0000000410107c24 */ /* 0x008fe2000f8e0207 */
[----:B--2---:R-:W-:-:S03]  /*11d60*/  IABS R4, R6 ;  /* 0x0000000600047213 */ /* 0x004fc60000000000 */
        /* <DEDUP_REMOVED lines=47> */
[----:B------:R-:W-:Y:S02]  /*12060*/  @!P0 LOP3.LUT R3, RZ, R8, RZ, 0x33, !PT ;  /* 0x00000008ff038212 */ /* 0x000fe400078e33ff */
[----:B------:R-:W-:Y:S02]  /*12070*/  IADD3 R8, -R8, RZ, RZ ;  /* 0x000000ff08087210 */ /* 0x000fe40007ffe1ff */
[----:B------:R-:W-:-:S03]  /*12080*/  LOP3.LUT R2, RZ, R3, RZ, 0x33, !PT ;  /* 0x00000003ff027212 */ /* 0x000fc600078e33ff */
[----:B------:R-:W-:Y:S02]  /*12090*/  IMAD R18, R3, R8, R4 ;  /* 0x0000000803127224 */ /* 0x000fe400078e0204 */
[----:B------:R-:W-:Y:S01]  /*120a0*/  IMAD.IADD R17, R17, 0x1, R2 ;  /* 0x0000000111117824 */ /* 0x000fe200078e0202 */
[----:B------:R-:W-:Y:S06]  /*120b0*/  BRA `(.L_x_2141) ;  /* 0x00000000000c7947 */ /* 0x000fec0003800000 */
.L_x_2136:
[----:B------:R-:W-:Y:S02]  /*120c0*/  IMAD.MOV.U32 R17, RZ, RZ, RZ ;  /* 0x000000ffff117224 */ /* 0x000fe400078e00ff */
[----:B------:R-:W-:Y:S02]  /*120d0*/  IMAD.U32 R16, RZ, RZ, UR6 ;  /* 0x00000006ff107e24 */ /* 0x000fe4000f8e00ff */
[----:B------:R-:W-:-:S07]  /*120e0*/  IMAD.MOV.U32 R18, RZ, RZ, RZ ;  /* 0x000000ffff127224 */ /* 0x000fce00078e00ff */
.L_x_2141:
[----:B------:R-:W1:Y:S01]  /*120f0*/  S2R R2, SR_TID.X ;  /* 0x0000000000027919 */ /* 0x000e620000002100 */
[----:B------:R-:W-:Y:S01]  /*12100*/  STL [R1+0x20], RZ ;  /* 0x000020ff01007387 */ /* 0x000fe20000100800 */
        /* <DEDUP_REMOVED lines=10> */
[----:B------:R1:W-:Y:S03]  /*121b0*/  STL [R1], RZ ;  /* 0x000000ff01007387 */ /* 0x0003e60000100800 */
[----:B------:R-:W-:Y:S05]  /*121c0*/  @P0 BRA `(.L_x_2142) ;  /* 0x0000004400dc0947 */ /* 0x000fea0003800000 */
[----:B-1----:R-:W-:Y:S01]  /*121d0*/  IMAD.MOV.U32 R0, RZ, RZ, 0x1 ;  /* 0x00000001ff007424 */ /* 0x002fe200078e00ff */
[----:B------:R1:W-:Y:S01]  /*121e0*/  STL [R1], RZ ;  /* 0x000000ff01007387 */ /* 0x0003e20000100800 */
[----:B------:R-:W-:Y:S01]  /*121f0*/  ULDC UR38, c[0x0][0xc] ;  /* 0x0000030000267ab9 */ /* 0x000fe20000000800 */
[----:B------:R-:W-:Y:S02]  /*12200*/  ULDC.64 UR36, c[0x0][0x198] ;  /* 0x0000660000247ab9 */ /* 0x000fe40000000a00 */
[----:B------:R1:W-:Y:S04]  /*12210*/  STL [R1+0x8], R0 ;  /* 0x0000080001007387 */ /* 0x0003e80000100800 */
[----:B------:R1:W-:Y:S02]  /*12220*/  STL [R1+0x20], RZ ;  /* 0x000020ff01007387 */ /* 0x0003e40000100800 */
.L_x_2210:
[----:B--2---:R-:W2:Y:S01]  /*12230*/  LDC.64 R2, c[0x0][0xc60] ;  /* 0x00031800ff027b82 */ /* 0x004ea20000000a00 */
[----:B------:R-:W-:Y:S01]  /*12240*/  ULDC.64 UR4, c[0x0][0x208] ;  /* 0x0000820000047ab9 */ /* 0x000fe20000000a00 */
[----:B--2---:R-:W-:-:S05]  /*12250*/  IMAD.WIDE R2, R19, 0x4, R2 ;  /* 0x0000000413027825 */ /* 0x004fca00078e0202 */
[----:B------:R-:W2:Y:S01]  /*12260*/  LDG.E R5, desc[UR4][R2.64] ;  /* 0x0000000402057981 */ /* 0x000ea2000c1e1900 */
[----:B------:R-:W-:Y:S05]  /*12270*/  YIELD ;  /* 0x0000000000007946 */ /* 0x000fea0003800000 */
[----:B------:R-:W-:Y:S01]  /*12280*/  ULDC.64 UR4, c[0x0][0xa28] ;  /* 0x00028a0000047ab9 */ /* 0x000fe20000000a00 */
[----:B-1----:R-:W-:Y:S01]  /*12290*/  IMAD.MOV.U32 R0, RZ, RZ, RZ ;  /* 0x000000ffff007224 */ /* 0x002fe200078e00ff */
[----:B------:R-:W-:Y:S01]  /*122a0*/  ISETP.NE.U32.AND P0, PT, RZ, UR4, PT ;  /* 0x00000004ff007c0c */ /* 0x000fe2000bf05070 */
[----:B------:R-:W-:Y:S01]  /*122b0*/  ULDC.64 UR8, c[0x0][0x208] ;  /* 0x0000820000087ab9 */ /* 0x000fe20000000a00 */
[----:B------:R-:W-:Y:S01]  /*122c0*/  MOV R6, RZ ;  /* 0x000000ff00067202 */ /* 0x000fe20000000f00 */
[----:B------:R-:W-:Y:S01]  /*122d0*/  ULDC.64 UR6, c[0x0][0xa08] ;  /* 0x0002820000067ab9 */ /* 0x000fe20000000a00 */
[----:B------:R-:W-:-:S02]  /*122e0*/  ISETP.NE.AND.EX P0, PT, RZ, UR5, PT, P0 ;  /* 0x00000005ff007c0c */ /* 0x000fc4000bf05300 */
[----:B--2---:R-:W-:Y:S01]  /*122f0*/  SHF.R.S32.HI R4, RZ, 0x1f, R5 ;  /* 0x0000001fff047819 */ /* 0x004fe20000011405 */
[----:B------:R-:W-:-:S10]  /*12300*/  IMAD.SHL.U32 R11, R5, 0x4, RZ ;  /* 0x00000004050b7824 */ /* 0x000fd400078e00ff */
[C---:B------:R-:W-:Y:S01]  /*12310*/  @P0 LEA R2, P1, R5.reuse, UR4, 0x2 ;  /* 0x0000000405020c11 */ /* 0x040fe2000f8210ff */
[----:B------:R1:W-:Y:S03]  /*12320*/  STL [R1+0x10], R5 ;  /* 0x0000100501007387 */ /* 0x0003e60000100800 */
[C-C-:B------:R-:W-:Y:S01]  /*12330*/  @P0 LEA.HI.X R3, R5.reuse, UR5, R4.reuse, 0x2, P1 ;  /* 0x0000000505030c11 */ /* 0x140fe200088f1404 */
[----:B------:R-:W-:Y:S02]  /*12340*/  ULDC.64 UR4, c[0x0][0xa18] ;  /* 0x0002860000047ab9 */ /* 0x000fe40000000a00 */
[----:B------:R-:W-:Y:S02]  /*12350*/  ISETP.NE.U32.AND P1, PT, RZ, UR4, PT ;  /* 0x00000004ff007c0c */ /* 0x000fe4000bf25070 */
[----:B------:R2:W5:Y:S01]  /*12360*/  @P0 LDG.E R0, desc[UR8][R2.64] ;  /* 0x0000000802000981 */ /* 0x000562000c1e1900 */
[----:B------:R-:W-:-:S02]  /*12370*/  SHF.L.U64.HI R10, R5, 0x2, R4 ;  /* 0x00000002050a7819 */ /* 0x000fc40000010204 */
[----:B------:R-:W-:Y:S01]  /*12380*/  ISETP.NE.AND.EX P1, PT, RZ, UR5, PT, P1 ;  /* 0x00000005ff007c0c */ /* 0x000fe2000bf25310 */
[----:B------:R-:W-:Y:S04]  /*12390*/  STL [R1+0x18], R11 ;  /* 0x0000180b01007387 */ /* 0x000fe80000100800 */
[----:B------:R-:W-:Y:S08]  /*123a0*/  STL [R1+0x1c], R10 ;  /* 0x00001c0a01007387 */ /* 0x000ff00000100800 */
[----:B------:R-:W-:-:S04]  /*123b0*/  @P1 IADD3 R8, P0, R11, UR4, RZ ;  /* 0x000000040b081c10 */ /* 0x000fc8000ff1e0ff */
[C---:B------:R-:W-:Y:S01]  /*123c0*/  @P1 IADD3.X R9, R10.reuse, UR5, RZ, P0, !PT ;  /* 0x000000050a091c10 */ /* 0x040fe200087fe4ff */
[----:B------:R-:W-:Y:S02]  /*123d0*/  ULDC.64 UR4, c[0x0][0xa00] ;  /* 0x0002800000047ab9 */ /* 0x000fe40000000a00 */
[----:B------:R-:W-:Y:S02]  /*123e0*/  ISETP.NE.U32.AND P2, PT, RZ, UR4, PT ;  /* 0x00000004ff007c0c */ /* 0x000fe4000bf45070 */
[C---:B--2---:R-:W-:Y:S02]  /*123f0*/  IADD3 R2, P0, R11.reuse, UR4, RZ ;  /* 0x000000040b027c10 */ /* 0x044fe4000ff1e0ff */
[----:B------:R-:W-:Y:S02]  /*12400*/  ISETP.NE.AND.EX P2, PT, RZ, UR5, PT, P2 ;  /* 0x00000005ff007c0c */ /* 0x000fe4000bf45320 */
[----:B------:R-:W-:Y:S01]  /*12410*/  IADD3.X R3, R10, UR5, RZ, P0, !PT ;  /* 0x000000050a037c10 */ /* 0x000fe200087fe4ff */
[----:B------:R-:W-:Y:S01]  /*12420*/  ULDC UR4, c[0x0][0x288] ;  /* 0x0000a20000047ab9 */ /* 0x000fe20000000800 */
[----:B------:R-:W-:-:S04]  /*12430*/  IADD3 R4, P0, R11, UR6, RZ ;  /* 0x000000060b047c10 */ /* 0x000fc8000ff1e0ff */
[----:B-1----:R-:W-:-:S05]  /*12440*/  IADD3.X R5, R10, UR7, RZ, P0, !PT ;  /* 0x000000070a057c10 */ /* 0x002fca00087fe4ff */
[----:B------:R-:W2:Y:S01]  /*12450*/  @P2 LDG.E R6, desc[UR8][R2.64] ;  /* 0x0000000802062981 */ /* 0x000ea2000c1e1900 */
[----:B------:R-:W-:-:S04]  /*12460*/  ISETP.NE.U32.AND P0, PT, RZ, UR6, PT ;  /* 0x00000006ff007c0c */ /* 0x000fc8000bf05070 */
[----:B------:R-:W-:Y:S01]  /*12470*/  ISETP.NE.AND.EX P0, PT, RZ, UR7, PT, P0 ;  /* 0x00000007ff007c0c */ /* 0x000fe2000bf05300 */
[----:B--2---:R1:W-:Y:S02]  /*12480*/  STL [R1+0x24], R6 ;  /* 0x0000240601007387 */ /* 0x0043e40000100800 */
[----:B-1----:R-:W-:Y:S01]  /*12490*/  IMAD.U32 R6, RZ, RZ, UR4 ;  /* 0x00000004ff067e24 */ /* 0x002fe2000f8e00ff */
[----:B------:R-:W-:Y:S02]  /*124a0*/  ULDC.64 UR4, c[0x0][0x3f8] ;  /* 0x0000fe0000047ab9 */ /* 0x000fe40000000a00 */
[----:B------:R-:W-:-:S03]  /*124b0*/  UISETP.NE.U32.AND UP0, UPT, UR4, URZ, UPT ;  /* 0x0000003f0400728c */ /* 0x000fc6000bf05070 */
[----:B------:R-:W-:Y:S01]  /*124c0*/  ULDC UR4, c[0x0][0x404] ;  /* 0x0001010000047ab9 */ /* 0x000fe20000000800 */
[----:B------:R-:W-:Y:S01]  /*124d0*/  UISETP.NE.AND.EX UP0, UPT, UR5, URZ, UPT, UP0 ;  /* 0x0000003f0500728c */ /* 0x000fe2000bf05300 */
[----:B------:R1:W5:Y:S02]  /*124e0*/  @P1 LDG.E R6, desc[UR8][R8.64] ;  /* 0x0000000808061981 */ /* 0x000364000c1e1900 */
[----:B------:R-:W-:Y:S01]  /*124f0*/  ULDC UR5, c[0x0][0x2e0] ;  /* 0x0000b80000057ab9 */ /* 0x000fe20000000800 */
[----:B------:R-:W-:-:S04]  /*12500*/  USEL UR4, UR4, 0x1, UP0 ;  /* 0x0000000104047887 */ /* 0x000fc80008000000 */
[----:B------:R-:W-:-:S06]  /*12510*/  UIMAD UR4, UR4, UR5, URZ ;  /* 0x00000005040472a4 */ /* 0x000fcc000f8e023f */
[----:B------:R-:W-:Y:S01]  /*12520*/  IMAD.U32 R7, RZ, RZ, UR4 ;  /* 0x00000004ff077e24 */ /* 0x000fe2000f8e00ff */
[----:B-1----:R-:W-:Y:S06]  /*12530*/  @P1 BRA `(.L_x_2143) ;  /* 0x0000000000141947 */ /* 0x002fec0003800000 */
[----:B------:R-:W-:Y:S05]  /*12540*/  @!P2 BRA `(.L_x_2143) ;  /* 0x000000000010a947 */ /* 0x000fea0003800000 */
[----:B------:R-:W-:Y:S02]  /*12550*/  ULDC.64 UR4, c[0x0][0x208] ;  /* 0x0000820000047ab9 */ /* 0x000fe40000000a00 */
[----:B-----5:R-:W2:Y:S04]  /*12560*/  LDG.E R6, desc[UR4][R2.64] ;  /* 0x0000000402067981 */ /* 0x020ea8000c1e1900 */
[----:B------:R-:W2:Y:S02]  /*12570*/  LDG.E R9, desc[UR4][R2.64+0x4] ;  /* 0x0000040402097981 */ /* 0x000ea4000c1e1900 */
[----:B--2---:R-:W-:-:S07]  /*12580*/  IMAD.IADD R6, R9, 0x1, -R6 ;  /* 0x0000000109067824 */ /* 0x004fce00078e0a06 */
.L_x_2143:
[----:B------:R-:W-:Y:S01]  /*12590*/  IMAD.MOV.U32 R3, RZ, RZ, RZ ;  /* 0x000000ffff037224 */ /* 0x000fe200078e00ff */
[----:B------:R-:W-:-:S05]  /*125a0*/  ULDC.64 UR4, c[0x0][0x208] ;  /* 0x0000820000047ab9 */ /* 0x000fca0000000a00 */
[----:B------:R-:W2:Y:S01]  /*125b0*/  @P0 LDG.E R3, desc[UR4][R4.64] ;  /* 0x0000000404030981 */ /* 0x000ea2000c1e1900 */
[----:B------:R-:W-:Y:S02]  /*125c0*/  ULDC.64 UR4, c[0x0][0xa20] ;  /* 0x0002880000047ab9 */ /* 0x000fe40000000a00 */
[----:B------:R-:W-:-:S04]  /*125d0*/  ISETP.NE.U32.AND P1, PT, RZ, UR4, PT ;  /* 0x00000004ff007c0c */ /* 0x000fc8000bf25070 */
[----:B------:R-:W-:Y:S01]  /*125e0*/  ISETP.NE.AND.EX P1, PT, RZ, UR5, PT, P1 ;  /* 0x00000005ff007c0c */ /* 0x000fe2000bf25310 */
[----:B--2--5:R-:W-:-:S05]  /*125f0*/  IMAD.IADD R2, R3, 0x1, R0 ;  /* 0x0000000103027824 */ /* 0x024fca00078e0200 */
[----:B------:R1:W-:Y:S07]  /*12600*/  STL [R1+0x4], R2 ;  /* 0x0000040201007387 */ /* 0x0003ee0000100800 */
[----:B------:R-:W-:Y:S05]  /*12610*/  @!P1 BRA `(.L_x_2144) ;  /* 0x0000000000149947 */ /* 0x000fea0003800000 */
[----:B-1----:R-:W-:Y:S01]  /*12620*/  IADD3 R2, P0, R11, UR4, RZ ;  /* 0x000000040b027c10 */ /* 0x002fe2000ff1e0ff */
[----:B------:R-:W-:-:S03]  /*12630*/  ULDC.64 UR6, c[0x0][0x208] ;  /* 0x0000820000067ab9 */ /* 0x000fc60000000a00 */
[----:B------:R-:W-:-:S05]  /*12640*/  IADD3.X R3, R10, UR5, RZ, P0, !PT ;  /* 0x000000050a037c10 */ /* 0x000fca00087fe4ff */
[----:B------:R2:W5:Y:S01]  /*12650*/  LDG.E R7, desc[UR6][R2.64] ;  /* 0x0000000602077981 */ /* 0x000562000c1e1900 */
[----:B------:R-:W-:Y:S05]  /*12660*/  BRA `(.L_x_2145) ;  /* 0x0000000000147947 */ /* 0x000fea0003800000 */
.L_x_2144:
[----:B------:R-:W-:Y:S05]  /*12670*/  @!P0 BRA `(.L_x_2145) ;  /* 0x0000000000108947 */ /* 0x000fea0003800000 */
[----:B------:R-:W-:Y:S02]  /*12680*/  ULDC.64 UR4, c[0x0][0x208] ;  /* 0x0000820000047ab9 */ /* 0x000fe40000000a00 */
[----:B------:R-:W2:Y:S04]  /*12690*/  LDG.E R7, desc[UR4][R4.64] ;  /* 0x0000000404077981 */ /* 0x000ea8000c1e1900 */
[----:B-1----:R-:W2:Y:S02]  /*126a0*/  LDG.E R2, desc[UR4][R4.64+0x4] ;  /* 0x0000040404027981 */ /* 0x002ea4000c1e1900 */
[----:B--2---:R-:W-:-:S07]  /*126b0*/  IMAD.IADD R7, R2, 0x1, -R7 ;  /* 0x0000000102077824 */ /* 0x004fce00078e0a07 */
.L_x_2145:
[----:B-----5:R-:W-:Y:S01]  /*126c0*/  IMAD.IADD R7, R7, 0x1, -R0 ;  /* 0x0000000107077824 */ /* 0x020fe200078e0a00 */
[----:B------:R-:W-:Y:S01]  /*126d0*/  LEA R0, R17, 0xcf, 0x7 ;  /* 0x000000cf11007811 */ /* 0x000fe200078e38ff */
[----:B------:R-:W-:Y:S03]  /*126e0*/  BSSY B6, `(.L_x_2146) ;  /* 0x0000361000067945 */ /* 0x000fe60003800000 */
[C---:B------:R-:W-:Y:S01]  /*126f0*/  IADD3 R0, R7.reuse, R0, -R6 ;  /* 0x0000000007007210 */ /* 0x040fe20007ffe806 */
[----:B------:R-:W-:-:S04]  /*12700*/  VIADD R7, R7, 0x4f ;  /* 0x0000004f07077836 */ /* 0x000fc80000000000 */
[----:B------:R-:W-:-:S04]  /*12710*/  IMAD.HI R7, R7, 0x66666667, RZ ;  /* 0x6666666707077827 */ /* 0x000fc800078e02ff */
[----:B-12---:R-:W-:Y:S01]  /*12720*/  IMAD.HI R2, R0, 0x66666667, RZ ;  /* 0x6666666700027827 */ /* 0x006fe200078e02ff */
[----:B------:R-:W-:-:S04]  /*12730*/  SHF.R.U32.HI R0, RZ, 0x1f, R7 ;  /* 0x0000001fff007819 */ /* 0x000fc80000011607 */
[----:B------:R-:W-:Y:S02]  /*12740*/  SHF.R.U32.HI R3, RZ, 0x1f, R2 ;  /* 0x0000001fff037819 */ /* 0x000fe40000011602 */
[----:B------:R-:W-:Y:S02]  /*12750*/  LEA.HI.SX32 R0, R7, R0, 0x1b ;  /* 0x0000000007007211 */ /* 0x000fe400078fdaff */
[----:B------:R-:W-:-:S04]  /*12760*/  LEA.HI.SX32 R3, R2, R3, 0x1b ;  /* 0x0000000302037211 */ /* 0x000fc800078fdaff */
[----:B------:R-:W-:-:S04]  /*12770*/  VIMNMX R4, R0, R3, PT ;  /* 0x0000000300047248 */ /* 0x000fc80003fe0100 */
[----:B------:R-:W-:Y:S01]  /*12780*/  ISETP.GT.AND P0, PT, R4, RZ, PT ;  /* 0x000000ff0400720c */ /* 0x000fe20003f04270 */
[----:B------:R1:W-:-:S12]  /*12790*/  STL [R1+0x14], R4 ;  /* 0x0000140401007387 */ /* 0x0003d80000100800 */
[----:B-1----:R-:W-:Y:S05]  /*127a0*/  @P0 BRA `(.L_x_2147) ;  /* 0x0000000000480947 */ /* 0x002fea0003800000 */
[----:B------:R-:W1:Y:S02]  /*127b0*/  S2R R4, SR_TID.X ;  /* 0x0000000000047919 */ /* 0x000e640000002100 */
        /* <DEDUP_REMOVED lines=15> */
[----:B-1----:R-:W-:Y:S01]  /*128b0*/  IADD3 R16, R0, UR38, R7 ;  /* 0x0000002600107c10 */ /* 0x002fe2000fffe007 */
[----:B------:R-:W-:Y:S06]  /*128c0*/  BRA `(.L_x_2148) ;  /* 0x0000003400087947 */ /* 0x000fec0003800000 */
.L_x_2147:
        /* <DEDUP_REMOVED lines=12> */
[----:B0-----:R-:W-:Y:S01]  /*12990*/  MOV R13, RZ ;  /* 0x000000ff000d7202 */ /* 0x001fe20000000f00 */
[----:B------:R-:W0:Y:S01]  /*129a0*/  LDC.64 R2, c[0x4][R2] ;  /* 0x0100000002027b82 */ /* 0x000e220000000a00 */
[----:B------:R-:W-:Y:S02]  /*129b0*/  IMAD.U32 R5, RZ, RZ, UR7 ;  /* 0x00000007ff057e24 */ /* 0x000fe4000f8e00ff */
[----:B------:R-:W-:Y:S02]  /*129c0*/  IMAD.U32 R6, RZ, RZ, UR8 ;  /* 0x00000008ff067e24 */ /* 0x000fe4000f8e00ff */
[----:B------:R-:W-:-:S02]  /*129d0*/  IMAD.U32 R7, RZ, RZ, UR9 ;  /* 0x00000009ff077e24 */ /* 0x000fc4000f8e00ff */
[----:B------:R-:W-:Y:S02]  /*129e0*/  IMAD.U32 R10, RZ, RZ, UR4 ;  /* 0x00000004ff0a7e24 */ /* 0x000fe4000f8e00ff */
[----:B------:R-:W-:Y:S02]  /*129f0*/  IMAD.U32 R11, RZ, RZ, UR5 ;  /* 0x00000005ff0b7e24 */ /* 0x000fe4000f8e00ff */
[----:B------:R-:W-:Y:S02]  /*12a00*/  IMAD.MOV.U32 R8, RZ, RZ, 0x70 ;  /* 0x00000070ff087424 */ /* 0x000fe400078e00ff */
[----:B------:R-:W-:-:S07]  /*12a10*/  IMAD.MOV.U32 R12, RZ, RZ, 0x1 ;  /* 0x00000001ff0c7424 */ /* 0x000fce00078e00ff */
[----:B------:R-:W-:-:S07]  /*12a20*/  LEPC R20, `(.L_x_2149) ;  /* 0x000000001014794e */ /* 0x000fce0000000000 */
[----:B0-----:R-:W-:Y:S05]  /*12a30*/  CALL.ABS.NOINC R2 ;  /* 0x0000000002007343 */ /* 0x001fea0003c00000 */
.L_x_2149:
        /* <DEDUP_REMOVED lines=17> */
[----:B01----:R-:W-:-:S07]  /*12b50*/  IMAD.MOV.U32 R13, RZ, RZ, RZ ;  /* 0x000000ffff0d7224 */ /* 0x003fce00078e00ff */
[----:B------:R-:W-:-:S07]  /*12b60*/  LEPC R20, `(.L_x_2151) ;  /* 0x000000001014794e */ /* 0x000fce0000000000 */
[----:B--2---:R-:W-:Y:S05]  /*12b70*/  CALL.ABS.NOINC R2 ;  /* 0x0000000002007343 */ /* 0x004fea0003c00000 */
.L_x_2151:
[----:B------:R-:W-:Y:S01]  /*12b80*/  MOV R2, 0x0 ;  /* 0x0000000000027802 */ /* 0x000fe20000000f00 */
[----:B------:R-:W-:Y:S01]  /*12b90*/  ULDC.64 UR6, c[0x4][0xa8] ;  /* 0x01002a0000067ab9 */ /* 0x000fe20000000a00 */
[----:B------:R-:W-:Y:S01]  /*12ba0*/  ULDC.64 UR8, c[0x4][0xb0] ;  /* 0x01002c0000087ab9 */ /* 0x000fe20000000a00 */
[----:B------:R-:W-:Y:S01]  /*12bb0*/  ULDC.64 UR4, c[0x4][0x18] ;  /* 0x0100060000047ab9 */ /* 0x000fe20000000a00 */
[----:B------:R-:W-:Y:S01]  /*12bc0*/  IMAD.U32 R4, RZ, RZ, UR6 ;  /* 0x00000006ff047e24 */ /* 0x000fe2000f8e00ff */
[----:B------:R-:W-:Y:S01]  /*12bd0*/  MOV R12, 0x1 ;  /* 0x00000001000c7802 */ /* 0x000fe20000000f00 */
[----:B------:R-:W0:Y:S01]  /*12be0*/  LDC.64 R2, c[0x4][R2] ;  /* 0x0100000002027b82 */ /* 0x000e220000000a00 */
        /* <DEDUP_REMOVED lines=8> */
[----:B0-----:R-:W-:Y:S05]  /*12c70*/  CALL.ABS.NOINC R2 ;  /* 0x0000000002007343 */ /* 0x001fea0003c00000 */
.L_x_2150:
        /* <DEDUP_REMOVED lines=18> */
[----:B------:R-:W1:Y:S01]  /*12da0*/  LDC R0, c[0x0][0x428] ;  /* 0x00010a00ff007b82 */ /* 0x000e620000000800 */
[----:B----4-:R-:W-:-:S06]  /*12db0*/  IMAD.MOV.U32 R4, RZ, RZ, R7 ;  /* 0x000000ffff047224 */ /* 0x010fcc00078e0007 */
[----:B------:R2:W5:Y:S01]  /*12dc0*/  @P0 LDG.E R4, desc[UR6][R2.64] ;  /* 0x0000000602040981 */ /* 0x000562000c1e1900 */
[----:B------:R-:W-:Y:S01]  /*12dd0*/  IMAD R17, R17, 0x80, R8 ;  /* 0x0000008011117824 */ /* 0x000fe200078e0208 */
[----:B------:R-:W-:Y:S02]  /*12de0*/  PLOP3.LUT P1, PT, P6, PT, PT, 0x8, 0x0 ;  /* 0x000000000000781c */ /* 0x000fe4000372e170 */
[----:B-1----:R-:W-:Y:S01]  /*12df0*/  ISETP.NE.AND P0, PT, R0, 0x1, PT ;  /* 0x000000010000780c */ /* 0x002fe20003f05270 */
[----:B------:R-:W-:-:S12]  /*12e00*/  IMAD.MOV.U32 R0, RZ, RZ, R18 ;  /* 0x000000ffff007224 */ /* 0x000fd800078e0012 */
[----:B------:R-:W1:Y:S08]  /*12e10*/  @P0 LDC R5, c[0x0][0x42c] ;  /* 0x00010b00ff050b82 */ /* 0x000e700000000800 */
[----:B------:R-:W3:Y:S01]  /*12e20*/  @P0 LDC R6, c[0x0][0x430] ;  /* 0x00010c00ff060b82 */ /* 0x000ee20000000800 */
[----:B-1----:R-:W-:-:S05]  /*12e30*/  @P0 IMAD.HI.U32 R5, R18, R5, RZ ;  /* 0x0000000512050227 */ /* 0x002fca00078e00ff */
[----:B---3--:R-:W-:Y:S02]  /*12e40*/  @P0 SHF.R.U32.HI R0, RZ, R6, R5 ;  /* 0x00000006ff000219 */ /* 0x008fe40000011605 */
[----:B------:R-:W-:-:S04]  /*12e50*/  ISETP.NE.U32.AND P0, PT, RZ, UR4, PT ;  /* 0x00000004ff007c0c */ /* 0x000fc8000bf05070 */
[----:B------:R-:W-:-:S04]  /*12e60*/  ISETP.NE.AND.EX P0, PT, RZ, UR5, PT, P0 ;  /* 0x00000005ff007c0c */ /* 0x000fc8000bf05300 */
[----:B--2---:R-:W-:-:S09]  /*12e70*/  SEL R7, R7, RZ, !P0 ;  /* 0x000000ff07077207 */ /* 0x004fd20004000000 */
.L_x_2152:
        /* <DEDUP_REMOVED lines=16> */
.L_x_2153:
        /* <DEDUP_REMOVED lines=15> */
.L_x_2154:
        /* <DEDUP_REMOVED lines=15> */
.L_x_2155:
        /* <DEDUP_REMOVED lines=18> */
.L_x_2226:
[----:B------:R-:W-:Y:S01]  /*13280*/  UMOV UR4, 0xffffffff ;  /* 0xffffffff00047882 */ /* 0x000fe20000000000 */
[----:B0-----:R-:W-:Y:S02]  /*13290*/  SHF.R.S32.HI R13, RZ, 0x1f, R4 ;  /* 0x0000001fff0d7819 */ /* 0x001fe40000011404 */
[----:B------:R-:W-:Y:S05]  /*132a0*/  BRA.DIV UR4, `(.L_x_2157) ;  /* 0x0000003e04807947 */ /* 0x000fea000b800000 */
[----:B------:R-:W-:-:S13]  /*132b0*/  ELECT P6, URZ, PT ;  /* 0x00000000003f782f */ /* 0x000fda00038c0000 */
.L_x_2229:
[----:B------:R-:W-:Y:S05]  /*132c0*/  @!P6 BRA `(.L_x_2158) ;  /* 0x00000004003ce947 */ /* 0x000fea0003800000 */
[----:B------:R-:W-:-:S04]  /*132d0*/  ISETP.NE.U32.AND P0, PT, R2, RZ, PT ;  /* 0x000000ff0200720c */ /* 0x000fc80003f05070 */
[----:B------:R-:W-:-:S13]  /*132e0*/  ISETP.NE.AND.EX P0, PT, R3, RZ, PT, P0 ;  /* 0x000000ff0300720c */ /* 0x000fda0003f05300 */
[----:B------:R-:W-:Y:S05]  /*132f0*/  @!P0 BRA `(.L_x_2159) ;  /* 0x00000000004c8947 */ /* 0x000fea0003800000 */
        /* <DEDUP_REMOVED lines=8> */
[--C-:B------:R-:W-:Y:S01]  /*13380*/  SHF.R.S32.HI R9, RZ, 0x1f, R6.reuse ;  /* 0x0000001fff097819 */ /* 0x100fe20000011406 */
[----:B------:R-:W-:-:S04]  /*13390*/  IMAD.MOV R8, RZ, RZ, -R6 ;  /* 0x000000ffff087224 */ /* 0x000fc800078e0a06 */
[----:B------:R-:W-:Y:S02]  /*133a0*/  IMAD R5, R10, R8, R5 ;  /* 0x000000080a057224 */ /* 0x000fe400078e0205 */
[----:B------:R-:W-:-:S04]  /*133b0*/  IMAD R8, R13, UR4, RZ ;  /* 0x000000040d087c24 */ /* 0x000fc8000f8e02ff */
[----:B------:R-:W-:Y:S02]  /*133c0*/  IMAD R10, R4, UR5, R8 ;  /* 0x00000005040a7c24 */ /* 0x000fe4000f8e0208 */
[----:B------:R-:W-:-:S04]  /*133d0*/  IMAD.MOV.U32 R8, RZ, RZ, R6 ;  /* 0x000000ffff087224 */ /* 0x000fc800078e0006 */
[----:B------:R-:W-:-:S05]  /*133e0*/  IMAD.WIDE.U32 R8, R4, UR4, R8 ;  /* 0x0000000404087c25 */ /* 0x000fca000f8e0008 */
[----:B------:R-:W-:Y:S02]  /*133f0*/  IADD3 R6, R9, R10, RZ ;  /* 0x0000000a09067210 */ /* 0x000fe40007ffe0ff */
[----:B------:R-:W-:-:S04]  /*13400*/  LEA R10, P0, R8, R2, 0x2 ;  /* 0x00000002080a7211 */ /* 0x000fc800078010ff */
[----:B------:R-:W-:-:S05]  /*13410*/  LEA.HI.X R11, R8, R3, R6, 0x2, P0 ;  /* 0x00000003080b7211 */ /* 0x000fca00000f1406 */
[----:B------:R0:W5:Y:S04]  /*13420*/  LDG.E R6, desc[UR6][R10.64] ;  /* 0x000000060a067981 */ /* 0x000168000c1e1900 */
.L_x_2159:
        /* <DEDUP_REMOVED lines=9> */
.L_x_2230:
        /* <DEDUP_REMOVED lines=11> */
.L_x_2161:
        /* <DEDUP_REMOVED lines=18> */
[----:B------:R-:W-:-:S04]  /*13690*/  UIMAD UR11, UR11, 0x50, UR5 ;  /* 0x000000500b0b78a4 */ /* 0x000fc8000f8e0205 */
        /* <DEDUP_REMOVED lines=18> */
.L_x_2158:
[----:B------:R-:W2:Y:S01]  /*137c0*/  LDL.LU R11, [R1+0x20] ;  /* 0x00002000010b7983 */ /* 0x000ea20000300800 */
[----:B------:R-:W-:Y:S01]  /*137d0*/  MOV R9, 0x400 ;  /* 0x0000040000097802 */ /* 0x000fe20000000f00 */
[----:B------:R-:W-:Y:S05]  /*137e0*/  WARPSYNC.ALL ;  /* 0x0000000000007948 */ /* 0x000fea0003800000 */
[----:B------:R-:W0:Y:S01]  /*137f0*/  S2R R10, SR_CgaCtaId ;  /* 0x00000000000a7919 */ /* 0x000e220000008800 */
[----:B------:R-:W-:-:S13]  /*13800*/  ELECT P0, URZ, PT ;  /* 0x00000000003f782f */ /* 0x000fda0003800000 */
[----:B------:R-:W-:Y:S01]  /*13810*/  @P0 R2UR UR13, R7 ;  /* 0x00000000070d02ca */ /* 0x000fe200000e0000 */
[----:B------:R-:W-:Y:S01]  /*13820*/  UIADD3 UR4, UP0, UR36, 0x270, URZ ;  /* 0x0000027024047890 */ /* 0x000fe2000ff1e03f */
[C---:B------:R-:W-:Y:S01]  /*13830*/  @P0 R2UR UR12, R18.reuse ;  /* 0x00000000120c02ca */ /* 0x040fe200000e0000 */
        /* <DEDUP_REMOVED lines=47> */
.L_x_2231:
[----:B------:R-:W-:Y:S05]  /*13b30*/  BSYNC B0 ;  /* 0x0000000000007941 */ /* 0x000fea0003800000 */
.L_x_2162:
[----:B0-----:R-:W2:Y:S01]  /*13b40*/  LDL R8, [R1+0x14] ;  /* 0x0000140001087983 */ /* 0x001ea20000100800 */
[----:B------:R-:W-:Y:S01]  /*13b50*/  BSSY B0, `(.L_x_2164) ;  /* 0x00001c1000007945 */ /* 0x000fe20003800000 */
[----:B--2---:R-:W-:-:S13]  /*13b60*/  ISETP.GE.AND P0, PT, R8, 0x2, PT ;  /* 0x000000020800780c */ /* 0x004fda0003f06270 */
[----:B------:R-:W-:Y:S05]  /*13b70*/  @!P0 BRA `(.L_x_2165) ;  /* 0x0000001800f88947 */ /* 0x000fea0003800000 */
[C---:B------:R-:W-:Y:S01]  /*13b80*/  LOP3.LUT R7, R8.reuse, 0x1, RZ, 0xc0, !PT ;  /* 0x0000000108077812 */ /* 0x040fe200078ec0ff */
[----:B------:R-:W-:Y:S01]  /*13b90*/  VIADD R10, R8, 0xfffffffe ;  /* 0xfffffffe080a7836 */ /* 0x000fe20000000000 */
[----:B------:R-:W-:Y:S02]  /*13ba0*/  BSSY B1, `(.L_x_2166) ;  /* 0x000009c000017945 */ /* 0x000fe40003800000 */
[----:B------:R-:W-:Y:S01]  /*13bb0*/  ISETP.NE.U32.AND P0, PT, R7, 0x1, PT ;  /* 0x000000010700780c */ /* 0x000fe20003f05070 */
[----:B------:R-:W-:-:S12]  /*13bc0*/  IMAD.MOV.U32 R7, RZ, RZ, R10 ;  /* 0x000000ffff077224 */ /* 0x000fd800078e000a */
[----:B------:R-:W-:Y:S05]  /*13bd0*/  @!P0 BRA `(.L_x_2167) ;  /* 0x0000000800608947 */ /* 0x000fea0003800000 */
        /* <DEDUP_REMOVED lines=10> */
[----:B------:R-:W-:Y:S01]  /*13c80*/  IMAD.MOV.U32 R7, RZ, RZ, R10 ;  /* 0x000000ffff077224 */ /* 0x000fe200078e000a */
[----:B------:R-:W-:Y:S02]  /*13c90*/  MOV R8, R6 ;  /* 0x0000000600087202 */ /* 0x000fe40000000f00 */
        /* <DEDUP_REMOVED lines=9> */
[----:B------:R-:W-:Y:S01]  /*13d30*/  @P0 SHF.R.U32.HI R7, RZ, R9, R8 ;  /* 0x00000009ff070219 */ /* 0x000fe20000011608 */
[----:B------:R-:W-:-:S03]  /*13d40*/  IMAD R8, R13, UR4, RZ ;  /* 0x000000040d087c24 */ /* 0x000fc6000f8e02ff */
[--C-:B------:R-:W-:Y:S01]  /*13d50*/  SHF.R.S32.HI R9, RZ, 0x1f, R7.reuse ;  /* 0x0000001fff097819 */ /* 0x100fe20000011407 */
[C---:B------:R-:W-:Y:S02]  /*13d60*/  IMAD R14, R4.reuse, UR5, R8 ;  /* 0x00000005040e7c24 */ /* 0x040fe4000f8e0208 */
[--C-:B------:R-:W-:Y:S02]  /*13d70*/  IMAD.MOV.U32 R8, RZ, RZ, R7.reuse ;  /* 0x000000ffff087224 */ /* 0x100fe400078e0007 */
[----:B------:R-:W-:Y:S02]  /*13d80*/  IMAD.MOV R7, RZ, RZ, -R7 ;  /* 0x000000ffff077224 */ /* 0x000fe400078e0a07 */
[----:B------:R-:W-:-:S04]  /*13d90*/  IMAD.WIDE.U32 R8, R4, UR4, R8 ;  /* 0x0000000404087c25 */ /* 0x000fc8000f8e0008 */
[----:B------:R-:W-:Y:S01]  /*13da0*/  IMAD.IADD R14, R14, 0x1, R9 ;  /* 0x000000010e0e7824 */ /* 0x000fe200078e0209 */
[----:B------:R-:W-:Y:S01]  /*13db0*/  LEA R2, P0, R8, R2, 0x2 ;  /* 0x0000000208027211 */ /* 0x000fe200078010ff */
[----:B------:R-:W-:-:S03]  /*13dc0*/  IMAD R7, R15, R7, R10 ;  /* 0x000000070f077224 */ /* 0x000fc600078e020a */
[----:B------:R-:W-:-:S05]  /*13dd0*/  LEA.HI.X R3, R8, R3, R14, 0x2, P0 ;  /* 0x0000000308037211 */ /* 0x000fca00000f140e */
[----:B------:R0:W5:Y:S04]  /*13de0*/  LDG.E R8, desc[UR6][R2.64] ;  /* 0x0000000602087981 */ /* 0x000168000c1e1900 */
.L_x_2170:
[----:B0-----:R-:W0:Y:S01]  /*13df0*/  S2R R3, SR_CgaCtaId ;  /* 0x0000000000037919 */ /* 0x001e220000008800 */
[----:B------:R-:W-:-:S04]  /*13e00*/  MOV R2, 0x400 ;  /* 0x0000040000027802 */ /* 0x000fc80000000f00 */
[----:B0-----:R-:W-:Y:S02]  /*13e10*/  LEA R2, R3, R2, 0x18 ;  /* 0x0000000203027211 */ /* 0x001fe400078ec0ff */
[----:B------:R-:W-:-:S03]  /*13e20*/  SHF.L.U32 R3, R12, 0x1f, RZ ;  /* 0x0000001f0c037819 */ /* 0x000fc600000006ff */
[----:B------:R-:W-:-:S04]  /*13e30*/  IMAD R2, R11, 0x8, R2 ;  /* 0x000000080b027824 */ /* 0x000fc800078e0202 */
[----:B------:R-:W0:Y:S02]  /*13e40*/  SYNCS.PHASECHK.TRANS64.TRYWAIT P0, [R2+URZ+0x38840], R3 ;  /* 0x03884003020075a7 */ /* 0x000e24000800017f */
[----:B0-----:R-:W-:Y:S05]  /*13e50*/  @!P0 BRA `(.L_x_2171) ;  /* 0x0000003000e88947 */ /* 0x001fea0003800000 */
.L_x_2232:
        /* <DEDUP_REMOVED lines=11> */
.L_x_2172:
        /* <DEDUP_REMOVED lines=42> */
.L_x_2233:
        /* <DEDUP_REMOVED lines=13> */
.L_x_2174:
        /* <DEDUP_REMOVED lines=41> */
.L_x_2169:
[----:B------:R-:W-:Y:S05]  /*14510*/  BSYNC B2 ;  /* 0x0000000000027941 */ /* 0x000fea0003800000 */
.L_x_2168:
[----:B------:R-:W2:Y:S04]  /*14520*/  LDL.LU R2, [R1+0x14] ;  /* 0x0000140001027983 */ /* 0x000ea80000300800 */
[----:B------:R0:W-:Y:S04]  /*14530*/  STL [R1], R11 ;  /* 0x0000000b01007387 */ /* 0x0001e80000100800 */
[----:B------:R0:W-:Y:S02]  /*14540*/  STL [R1+0x8], R12 ;  /* 0x0000080c01007387 */ /* 0x0001e40000100800 */
[----:B0-2---:R-:W-:-:S07]  /*14550*/  VIADD R7, R2, 0xfffffffd ;  /* 0xfffffffd02077836 */ /* 0x005fce0000000000 */
.L_x_2167:
[----:B------:R-:W-:Y:S05]  /*14560*/  BSYNC B1 ;  /* 0x0000000000017941 */ /* 0x000fea0003800000 */
.L_x_2166:
[----:B------:R-:W-:-:S13]  /*14570*/  ISETP.NE.AND P0, PT, R10, RZ, PT ;  /* 0x000000ff0a00720c */ /* 0x000fda0003f05270 */
[----:B------:R-:W-:Y:S05]  /*14580*/  @!P0 BRA `(.L_x_2165) ;  /* 0x0000001000748947 */ /* 0x000fea0003800000 */
[----:B------:R-:W-:-:S07]  /*14590*/  IMAD.MOV.U32 R10, RZ, RZ, R6 ;  /* 0x000000ffff0a7224 */ /* 0x000fce00078e0006 */
.L_x_2189:
        /* <DEDUP_REMOVED lines=33> */
.L_x_2177:
[----:B------:R-:W1:Y:S01]  /*147b0*/  S2R R3, SR_CgaCtaId ;  /* 0x0000000000037919 */ /* 0x000e620000008800 */
[----:B------:R-:W-:-:S04]  /*147c0*/  MOV R2, 0x400 ;  /* 0x0000040000027802 */ /* 0x000fc80000000f00 */
[----:B-1----:R-:W-:Y:S02]  /*147d0*/  LEA R2, R3, R2, 0x18 ;  /* 0x0000000203027211 */ /* 0x002fe400078ec0ff */
[----:B------:R-:W-:-:S03]  /*147e0*/  SHF.L.U32 R3, R9, 0x1f, RZ ;  /* 0x0000001f09037819 */ /* 0x000fc600000006ff */
[----:B------:R-:W-:-:S04]  /*147f0*/  IMAD R2, R8, 0x8, R2 ;  /* 0x0000000808027824 */ /* 0x000fc800078e0202 */
[----:B------:R-:W1:Y:S02]  /*14800*/  SYNCS.PHASECHK.TRANS64.TRYWAIT P0, [R2+URZ+0x38840], R3 ;  /* 0x03884003020075a7 */ /* 0x000e64000800017f */
[----:B-1----:R-:W-:Y:S05]  /*14810*/  @!P0 BRA `(.L_x_2178) ;  /* 0x0000002800a08947 */ /* 0x002fea0003800000 */
.L_x_2234:
        /* <DEDUP_REMOVED lines=11> */
.L_x_2179:
        /* <DEDUP_REMOVED lines=42> */
.L_x_2235:
        /* <DEDUP_REMOVED lines=8> */
.L_x_2181:
        /* <DEDUP_REMOVED lines=39> */
.L_x_2176:
[----:B------:R-:W-:Y:S05]  /*14e60*/  BSYNC B1 ;  /* 0x0000000000017941 */ /* 0x000fea0003800000 */
.L_x_2175:
        /* <DEDUP_REMOVED lines=32> */
.L_x_2184:
[----:B------:R-:W2:Y:S01]  /*15070*/  S2R R3, SR_CgaCtaId ;  /* 0x0000000000037919 */ /* 0x000ea20000008800 */
[----:B------:R-:W-:-:S04]  /*15080*/  MOV R2, 0x400 ;  /* 0x0000040000027802 */ /* 0x000fc80000000f00 */
[----:B--2---:R-:W-:Y:S02]  /*15090*/  LEA R2, R3, R2, 0x18 ;  /* 0x0000000203027211 */ /* 0x004fe400078ec0ff */
[----:B------:R-:W-:-:S03]  /*150a0*/  SHF.L.U32 R3, R14, 0x1f, RZ ;  /* 0x0000001f0e037819 */ /* 0x000fc600000006ff */
[----:B------:R-:W-:-:S04]  /*150b0*/  IMAD R2, R15, 0x8, R2 ;  /* 0x000000080f027824 */ /* 0x000fc800078e0202 */
[----:B------:R-:W2:Y:S02]  /*150c0*/  SYNCS.PHASECHK.TRANS64.TRYWAIT P0, [R2+URZ+0x38840], R3 ;  /* 0x03884003020075a7 */ /* 0x000ea4000800017f */
[----:B--2---:R-:W-:Y:S05]  /*150d0*/  @!P0 BRA `(.L_x_2185) ;  /* 0x0000002000988947 */ /* 0x004fea0003800000 */
.L_x_2236:
        /* <DEDUP_REMOVED lines=11> */
.L_x_2186:
        /* <DEDUP_REMOVED lines=42> */
.L_x_2237:
        /* <DEDUP_REMOVED lines=8> */
.L_x_2188:
        /* <DEDUP_REMOVED lines=38> */
.L_x_2183:
[----:B------:R-:W-:Y:S05]  /*15710*/  BSYNC B1 ;  /* 0x0000000000017941 */ /* 0x000fea0003800000 */
.L_x_2182:
[C---:B------:R-:W-:Y:S01]  /*15720*/  ISETP.GT.AND P0, PT, R7.reuse, 0x1, PT ;  /* 0x000000010700780c */ /* 0x040fe20003f04270 */
[----:B------:R-:W-:-:S04]  /*15730*/  VIADD R2, R7, 0xfffffffe ;  /* 0xfffffffe07027836 */ /* 0x000fc80000000000 */
[----:B------:R-:W-:-:S08]  /*15740*/  IMAD.MOV.U32 R7, RZ, RZ, R2 ;  /* 0x000000ffff077224 */ /* 0x000fd000078e0002 */
[----:B------:R-:W-:Y:S05]  /*15750*/  @P0 BRA `(.L_x_2189) ;  /* 0xffffffec00900947 */ /* 0x000fea000383ffff */
.L_x_2165:
[----:B------:R-:W-:Y:S05]  /*15760*/  BSYNC B0 ;  /* 0x0000000000007941 */ /* 0x000fea0003800000 */
.L_x_2164:
        /* <DEDUP_REMOVED lines=18> */
.L_x_2191:
[----:B------:R-:W-:Y:S05]  /*15890*/  BSYNC B0 ;  /* 0x0000000000007941 */ /* 0x000fea0003800000 */
.L_x_2190:
[----:B------:R-:W-:Y:S04]  /*158a0*/  BSSY B0, `(.L_x_2192) ;  /* 0x000003b000007945 */ /* 0x000fe80003800000 */
[----:B------:R-:W-:Y:S05]  /*158b0*/  @!P6 BRA `(.L_x_2193) ;  /* 0x0000000000e4e947 */ /* 0x000fea0003800000 */
[----:B------:R-:W2:Y:S01]  /*158c0*/  LDL R3, [R1] ;  /* 0x0000000001037983 */ /* 0x000ea20000100800 */
[----:B------:R-:W-:-:S03]  /*158d0*/  MOV R4, 0x400 ;  /* 0x0000040000047802 */ /* 0x000fc60000000f00 */
[----:B------:R-:W3:Y:S01]  /*158e0*/  LDL R2, [R1+0x8] ;  /* 0x0000080001027983 */ /* 0x000ee20000100800 */
[----:B------:R-:W1:Y:S02]  /*158f0*/  S2R R7, SR_CgaCtaId ;  /* 0x0000000000077919 */ /* 0x000e640000008800 */
[----:B-1----:R-:W-:-:S04]  /*15900*/  LEA R4, R7, R4, 0x18 ;  /* 0x0000000407047211 */ /* 0x002fc800078ec0ff */
[----:B--2---:R-:W-:Y:S02]  /*15910*/  LEA R3, R3, R4, 0x3 ;  /* 0x0000000403037211 */ /* 0x004fe400078e18ff */
[----:B---3--:R-:W-:-:S04]  /*15920*/  SHF.L.U32 R2, R2, 0x1f, RZ ;  /* 0x0000001f02027819 */ /* 0x008fc800000006ff */
[----:B------:R-:W1:Y:S02]  /*15930*/  SYNCS.PHASECHK.TRANS64.TRYWAIT P0, [R3+URZ+0x38860], R2 ;  /* 0x03886002030075a7 */ /* 0x000e64000800017f */
[----:B-1----:R-:W-:Y:S05]  /*15940*/  @!P0 BRA `(.L_x_2194) ;  /* 0x0000001800a48947 */ /* 0x002fea0003800000 */
.L_x_2238:
        /* <DEDUP_REMOVED lines=11> */
.L_x_2195:
[----:B-1----:R-:W2:Y:S01]  /*15a00*/  LDL R2, [R1] ;  /* 0x0000000001027983 */ /* 0x002ea20000100800 */
[----:B------:R-:W-:-:S03]  /*15a10*/  MOV R7, 0x400 ;  /* 0x0000040000077802 */ /* 0x000fc60000000f00 */
[----:B------:R-:W3:Y:S01]  /*15a20*/  LDL.LU R4, [R1+0x4] ;  /* 0x0000040001047983 */ /* 0x000ee20000300800 */
        /* <DEDUP_REMOVED lines=34> */
.L_x_2193:
[----:B------:R-:W-:Y:S05]  /*15c50*/  BSYNC B0 ;  /* 0x0000000000007941 */ /* 0x000fea0003800000 */
.L_x_2192:
        /* <DEDUP_REMOVED lines=9> */
.L_x_2148:
[----:B------:R-:W-:Y:S05]  /*15cf0*/  BSYNC B6 ;  /* 0x0000000000067941 */ /* 0x000fea0003800000 */
.L_x_2146:
[----:B------:R-:W-:-:S03]  /*15d00*/  UMOV UR4, 0xffffffff ;  /* 0xffffffff00047882 */ /* 0x000fc60000000000 */
[----:B------:R-:W-:Y:S05]  /*15d10*/  BRA.DIV UR4, `(.L_x_2196) ;  /* 0x0000001604c47947 */ /* 0x000fea000b800000 */
[----:B------:R2:W3:Y:S04]  /*15d20*/  SHFL.IDX PT, R4, R16, RZ, 0x1f ;  /* 0x00001fff10047589 */ /* 0x0004e800000e0000 */
[----:B------:R-:W4:Y:S02]  /*15d30*/  SHFL.IDX PT, R16, R16, 0x1, 0x1f ;  /* 0x00201f0010107f89 */ /* 0x000f2400000e0000 */
.L_x_2242:
        /* <DEDUP_REMOVED lines=10> */
[----:B------:R-:W1:Y:S01]  /*15de0*/  LDC.64 R2, c[0x0][0xc58] ;  /* 0x00031600ff027b82 */ /* 0x000e620000000a00 */
[----:B------:R-:W-:Y:S01]  /*15df0*/  ULDC.64 UR4, c[0x0][0x208] ;  /* 0x0000820000047ab9 */ /* 0x000fe20000000a00 */
[----:B-1----:R-:W-:-:S05]  /*15e00*/  IMAD.WIDE R2, R5, 0x4, R2 ;  /* 0x0000000405027825 */ /* 0x002fca00078e0202 */
[----:B------:R1:W5:Y:S02]  /*15e10*/  LDG.E R17, desc[UR4][R2.64] ;  /* 0x0000000402117981 */ /* 0x000364000c1e1900 */
.L_x_2198:
[----:B------:R-:W-:Y:S05]  /*15e20*/  BSYNC B0 ;  /* 0x0000000000007941 */ /* 0x000fea0003800000 */
.L_x_2197:
        /* <DEDUP_REMOVED lines=23> */
.L_x_2250:
[----:B------:R-:W-:Y:S02]  /*15fa0*/  ULDC UR4, c[0x0][0xc10] ;  /* 0x0003040000047ab9 */ /* 0x000fe40000000800 */
[----:B------:R-:W-:-:S04]  /*15fb0*/  IMAD.U32 R5, RZ, RZ, UR4 ;  /* 0x00000004ff057e24 */ /* 0x000fc8000f8e00ff */
[----:B-1----:R-:W-:-:S04]  /*15fc0*/  IMAD R3, R14, R5, RZ ;  /* 0x000000050e037224 */ /* 0x002fc800078e02ff */
[----:B--2-4-:R-:W-:-:S05]  /*15fd0*/  IMAD.IADD R16, R16, 0x1, R3 ;  /* 0x0000000110107824 */ /* 0x014fca00078e0203 */
[----:B---3--:R-:W-:-:S13]  /*15fe0*/  ISETP.GT.AND P0, PT, R16, R4, PT ;  /* 0x000000041000720c */ /* 0x008fda0003f04270 */
[----:B------:R-:W-:Y:S05]  /*15ff0*/  @P0 BRA `(.L_x_2200) ;  /* 0x0000000000b80947 */ /* 0x000fea0003800000 */
[----:B------:R-:W1:Y:S02]  /*16000*/  LDC R0, c[0x0][0xc14] ;  /* 0x00030500ff007b82 */ /* 0x000e640000000800 */
.L_x_2205:
        /* <DEDUP_REMOVED lines=13> */
[----:B0-----:R-:W-:-:S05]  /*160e0*/  IMAD.WIDE R2, R5, 0x4, R2 ;  /* 0x0000000405027825 */ /* 0x001fca00078e0202 */
[----:B------:R0:W5:Y:S02]  /*160f0*/  LDG.E R17, desc[UR4][R2.64] ;  /* 0x0000000402117981 */ /* 0x000164000c1e1900 */
.L_x_2203:
[----:B------:R-:W-:Y:S05]  /*16100*/  BSYNC B0 ;  /* 0x0000000000007941 */ /* 0x000fea0003800000 */
.L_x_2202:
        /* <DEDUP_REMOVED lines=20> */
[----:B0-----:R-:W-:-:S05]  /*16250*/  SEL R14, R14, RZ, P0 ;  /* 0x000000ff0e0e7207 */ /* 0x001fca0000000000 */
[----:B------:R-:W-:-:S05]  /*16260*/  IMAD.IADD R2, R5, 0x1, R14 ;  /* 0x0000000105027824 */ /* 0x000fca00078e020e */
[----:B------:R0:W1:Y:S02]  /*16270*/  SHFL.IDX PT, R14, R2, 0x1f, 0x1f ;  /* 0x03e01f00020e7f89 */ /* 0x00006400000e0000 */
.L_x_2258:
[----:B------:R-:W-:Y:S02]  /*16280*/  ULDC UR4, c[0x0][0xc10] ;  /* 0x0003040000047ab9 */ /* 0x000fe40000000800 */
[----:B------:R-:W-:-:S04]  /*16290*/  IMAD.U32 R5, RZ, RZ, UR4 ;  /* 0x00000004ff057e24 */ /* 0x000fc8000f8e00ff */
[----:B-1----:R-:W-:-:S04]  /*162a0*/  IMAD R3, R14, R5, RZ ;  /* 0x000000050e037224 */ /* 0x002fc800078e02ff */
[----:B------:R-:W-:-:S05]  /*162b0*/  IMAD.IADD R16, R3, 0x1, R16 ;  /* 0x0000000103107824 */ /* 0x000fca00078e0210 */
[----:B------:R-:W-:-:S13]  /*162c0*/  ISETP.GT.AND P0, PT, R16, R4, PT ;  /* 0x000000041000720c */ /* 0x000fda0003f04270 */
[----:B------:R-:W-:Y:S05]  /*162d0*/  @!P0 BRA `(.L_x_2205) ;  /* 0xfffffffc004c8947 */ /* 0x000fea000383ffff */
.L_x_2200:
        /* <DEDUP_REMOVED lines=8> */
.L_x_2262:
[----:B------:R-:W-:Y:S01]  /*16360*/  ISETP.NE.AND P0, PT, R3, RZ, PT ;  /* 0x000000ff0300720c */ /* 0x000fe20003f05270 */
[----:B------:R-:W-:-:S12]  /*16370*/  IMAD.MOV.U32 R7, RZ, RZ, RZ ;  /* 0x000000ffff077224 */ /* 0x000fd800078e00ff */
[----:B------:R-:W-:Y:S05]  /*16380*/  @!P0 BRA `(.L_x_2207) ;  /* 0x0000000000108947 */ /* 0x000fea0003800000 */
[----:B------:R-:W-:Y:S01]  /*16390*/  UMOV UR4, 0xffffffff ;  /* 0xffffffff00047882 */ /* 0x000fe20000000000 */
[----:B------:R-:W-:Y:S02]  /*163a0*/  VIADD R12, R6, 0xffffffff ;  /* 0xffffffff060c7836 */ /* 0x000fe40000000000 */
[----:B------:R-:W-:Y:S05]  /*163b0*/  BRA.DIV UR4, `(.L_x_2208) ;  /* 0x0000001a04507947 */ /* 0x000fea000b800000 */
[----:B------:R3:W4:Y:S02]  /*163c0*/  SHFL.IDX PT, R7, R2, R12, 0x1f ;  /* 0x00001f0c02077589 */ /* 0x00072400000e0000 */
.L_x_2207:
[----:B0--3--:R-:W0:Y:S01]  /*163d0*/  LDC.64 R2, c[0x0][0xc68] ;  /* 0x00031a00ff027b82 */ /* 0x009e220000000a00 */
[----:B------:R-:W-:Y:S01]  /*163e0*/  IMAD.IADD R19, R6, 0x1, R19 ;  /* 0x0000000106137824 */ /* 0x000fe200078e0213 */
[----:B------:R-:W-:-:S03]  /*163f0*/  ULDC.64 UR4, c[0x0][0x208] ;  /* 0x0000820000047ab9 */ /* 0x000fc60000000a00 */
        /* <DEDUP_REMOVED lines=11> */
[----:B0-----:R-:W-:-:S06]  /*164b0*/  IADD3 R11, R10, 0xffffffe, RZ ;  /* 0x0ffffffe0a0b7810 */ /* 0x001fcc0007ffe0ff */
        /* <DEDUP_REMOVED lines=15> */
[----:B------:R-:W-:Y:S02]  /*165b0*/  @!P0 IADD3 R9, -R9, RZ, RZ ;  /* 0x000000ff09098210 */ /* 0x000fe40007ffe1ff */
        /* <DEDUP_REMOVED lines=37> */
.L_x_2201:
[----:B------:R-:W-:Y:S01]  /*16810*/  UMOV UR4, URZ ;  /* 0x0000003f00047c82 */ /* 0x000fe20008000000 */
[----:B------:R-:W-:Y:S01]  /*16820*/  UMOV UR5, URZ ;  /* 0x0000003f00057c82 */ /* 0x000fe20008000000 */
[----:B------:R-:W-:Y:S01]  /*16830*/  ULDC UR6, c[0x0][0xc14] ;  /* 0x0003050000067ab9 */ /* 0x000fe20000000800 */
[----:B------:R-:W-:Y:S02]  /*16840*/  IMAD.MOV.U32 R16, RZ, RZ, R4 ;  /* 0x000000ffff107224 */ /* 0x000fe400078e0004 */
[----:B------:R-:W-:Y:S02]  /*16850*/  IMAD.U32 R17, RZ, RZ, UR4 ;  /* 0x00000004ff117e24 */ /* 0x000fe4000f8e00ff */
[----:B------:R-:W-:Y:S02]  /*16860*/  IMAD.U32 R18, RZ, RZ, UR5 ;  /* 0x00000005ff127e24 */ /* 0x000fe4000f8e00ff */
[----:B------:R-:W-:-:S07]  /*16870*/  IMAD.U32 R19, RZ, RZ, UR6 ;  /* 0x00000006ff137e24 */ /* 0x000fce000f8e00ff */
.L_x_2209:
        /* <DEDUP_REMOVED lines=12> */
.L_x_2142:
        /* <DEDUP_REMOVED lines=12> */
.L_x_2265:
[----:B------:R-:W-:Y:S05]  /*16a00*/  BSYNC B0 ;  /* 0x0000000000007941 */ /* 0x000fea0003800000 */
.L_x_2211:
[----:B------:R-:W-:-:S03]  /*16a10*/  UMOV UR4, 0xffffffff ;  /* 0xffffffff00047882 */ /* 0x000fc60000000000 */
[----:B------:R-:W-:Y:S05]  /*16a20*/  BRA.DIV UR4, `(.L_x_2213) ;  /* 0x0000001204f07947 */ /* 0x000fea000b800000 */
[----:B------:R-:W2:Y:S02]  /*16a30*/  S2R R2, SR_TID.X ;  /* 0x0000000000027919 */ /* 0x000ea40000002100 */
[----:B--2---:R-:W-:-:S04]  /*16a40*/  SHF.R.U32.HI R2, RZ, 0x5, R2 ;  /* 0x00000005ff027819 */ /* 0x004fc80000011602 */
[----:B------:R-:W-:-:S05]  /*16a50*/  LOP3.LUT R2, R2, 0x3, RZ, 0xc0, !PT ;  /* 0x0000000302027812 */ /* 0x000fca00078ec0ff */
[----:B------:R2:W3:Y:S02]  /*16a60*/  SHFL.IDX PT, R14, R2, RZ, 0x1f ;  /* 0x00001fff020e7589 */ /* 0x0004e400000e0000 */
.L_x_2268:
[----:B---3--:R-:W-:Y:S01]  /*16a70*/  ISETP.NE.AND P0, PT, R14, RZ, PT ;  /* 0x000000ff0e00720c */ /* 0x008fe20003f05270 */
[----:B------:R-:W-:-:S12]  /*16a80*/  BSSY B0, `(.L_x_2214) ;  /* 0x0000029000007945 */ /* 0x000fd80003800000 */
[----:B------:R-:W-:Y:S05]  /*16a90*/  @P0 BRA `(.L_x_2215) ;  /* 0x00000000009c0947 */ /* 0x000fea0003800000 */
[----:B------:R-:W-:-:S03]  /*16aa0*/  UMOV UR4, 0xffffffff ;  /* 0xffffffff00047882 */ /* 0x000fc60000000000 */
[----:B------:R-:W-:Y:S05]  /*16ab0*/  BRA.DIV UR4, `(.L_x_2216) ;  /* 0x0000001604007947 */ /* 0x000fea000b800000 */
[----:B------:R-:W-:-:S13]  /*16ac0*/  ELECT P6, URZ, PT ;  /* 0x00000000003f782f */ /* 0x000fda00038c0000 */
.L_x_2271:
        /* <DEDUP_REMOVED lines=8> */
.L_x_2217:
        /* <DEDUP_REMOVED lines=14> */
.L_x_2272:
[----:B------:R-:W2:Y:S02]  /*16c30*/  SYNCS.PHASECHK.TRANS64.TRYWAIT P0, [R7+URZ], R2 ;  /* 0x00000002070075a7 */ /* 0x000ea4000800017f */
[----:B--2---:R-:W-:Y:S05]  /*16c40*/  @!P0 BRA `(.L_x_2219) ;  /* 0x0000001000d08947 */ /* 0x004fea0003800000 */
.L_x_2273:
[----:B------:R-:W-:Y:S05]  /*16c50*/  @!P2 BRA `(.L_x_2220) ;  /* 0x000000000004a947 */ /* 0x000fea0003800000 */
[----:B------:R-:W-:Y:S01]  /*16c60*/  BPT.TRAP 0x1 ;  /* 0x000000040000795c */ /* 0x000fe20000300000 */
.L_x_2220:
[----:B------:R-:W3:Y:S01]  /*16c70*/  LDL.LU R4, [R1] ;  /* 0x0000000001047983 */ /* 0x000ee20000300800 */
[----:B------:R-:W-:-:S04]  /*16c80*/  VIADD R0, R0, 0x38860 ;  /* 0x0003886000007836 */ /* 0x000fc80000000000 */
[----:B---3--:R-:W-:-:S04]  /*16c90*/  IMAD R4, R4, 0x8, R0 ;  /* 0x0000000804047824 */ /* 0x008fc800078e0200 */
[----:B------:R-:W3:Y:S02]  /*16ca0*/  SYNCS.PHASECHK.TRANS64.TRYWAIT P0, [R4+URZ], R5 ;  /* 0x00000005040075a7 */ /* 0x000ee4000800017f */
[----:B---3--:R-:W-:Y:S05]  /*16cb0*/  @!P0 BRA `(.L_x_2221) ;  /* 0x0000001000c88947 */ /* 0x008fea0003800000 */
.L_x_2274:
[----:B------:R-:W-:-:S07]  /*16cc0*/  LEA R3, R3, R0, 0x3 ;  /* 0x0000000003037211 */ /* 0x000fce00078e18ff */
.L_x_2222:
[----:B----4-:R4:W0:Y:S02]  /*16cd0*/  SYNCS.PHASECHK.TRANS64.TRYWAIT P0, [R3+URZ], R2 ;  /* 0x00000002030075a7 */ /* 0x010824000800017f */
[----:B0-----:R-:W-:Y:S05]  /*16ce0*/  @!P0 NANOSLEEP.SYNCS 0x989680 ;  /* 0x009896800000895d */ /* 0x001fea0003900000 */
[----:B------:R-:W0:Y:S02]  /*16cf0*/  @!P0 SYNCS.PHASECHK.TRANS64 P0, [R3+URZ], R2 ;  /* 0x00000002030085a7 */ /* 0x000e24000800007f */
[----:B0-----:R-:W-:Y:S05]  /*16d00*/  @!P0 BRA `(.L_x_2222) ;  /* 0xfffffffc00f08947 */ /* 0x001fea000383ffff */
.L_x_2215:
[----:B------:R-:W-:Y:S05]  /*16d10*/  BSYNC B0 ;  /* 0x0000000000007941 */ /* 0x000fea0003800000 */
.L_x_2214:
[----:B------:R-:W-:Y:S05]  /*16d20*/  EXIT ;  /* 0x000000000000794d */ /* 0x000fea0003800000 */
.L_x_2086:
[----:B------:R-:W-:-:S13]  /*16d30*/  R2UR UR4, R17 ;  /* 0x00000000110472ca */ /* 0x000fda00000e0000 */
[----:B0-----:R-:W-:-:S04]  /*16d40*/  IMAD.U32 R3, RZ, RZ, UR4 ;  /* 0x00000004ff037e24 */ /* 0x001fc8000f8e00ff */
[----:B------:R0:W1:Y:S03]  /*16d50*/  SYNCS.PHASECHK.TRANS64.TRYWAIT P1, [R3+URZ+0x38800], R0 ;  /* 0x03880000030075a7 */ /* 0x000066000802017f */
[----:B-1----:R-:W-:Y:S05]  /*16d60*/  @!P1 NANOSLEEP.SYNCS 0x989680 ;  /* 0x009896800000995d */ /* 0x002fea0003900000 */
[----:B------:R-:W1:Y:S02]  /*16d70*/  @!P1 SYNCS.PHASECHK.TRANS64 P1, [R3+URZ+0x38800], R0 ;  /* 0x03880000030095a7 */ /* 0x000e64000802007f */
[----:B-1----:R-:W-:Y:S05]  /*16d80*/  @!P1 BRA `(.L_x_2086) ;  /* 0xfffffffc00e89947 */ /* 0x002fea000383ffff */
[----:B------:R-:W-:Y:S05]  /*16d90*/  BRA `(.L_x_2223) ;  /* 0xfffffeac00707947 */ /* 0x000fea000383ffff */
.L_x_2090:
[----:B-1----:R1:W2:Y:S02]  /*16da0*/  SYNCS.PHASECHK.TRANS64.TRYWAIT P2, [R0+URZ+0x38830], R3 ;  /* 0x03883003000075a7 */ /* 0x0022a4000804017f */
[----:B--2---:R-:W-:Y:S05]  /*16db0*/  @!P2 NANOSLEEP.SYNCS 0x989680 ;  /* 0x009896800000a95d */ /* 0x004fea0003900000 */
[----:B------:R-:W2:Y:S02]  /*16dc0*/  @!P2 SYNCS.PHASECHK.TRANS64 P2, [R0+URZ+0x38830], R3 ;  /* 0x038830030000a5a7 */ /* 0x000ea4000804007f */
[----:B--2---:R-:W-:Y:S05]  /*16dd0*/  @!P2 BRA `(.L_x_2090) ;  /* 0xfffffffc00f0a947 */ /* 0x004fea000383ffff */
[----:B------:R-:W-:Y:S05]  /*16de0*/  BRA `(.L_x_2089) ;  /* 0xfffffeac00a07947 */ /* 0x000fea000383ffff */
.L_x_2095:
[----:B------:R-:W-:-:S13]  /*16df0*/  R2UR UR4, R227 ;  /* 0x00000000e30472ca */ /* 0x000fda00000e0000 */
[----:B-1----:R-:W-:-:S04]  /*16e00*/  IMAD.U32 R4, RZ, RZ, UR4 ;  /* 0x00000004ff047e24 */ /* 0x002fc8000f8e00ff */
[----:B------:R1:W2:Y:S03]  /*16e10*/  SYNCS.PHASECHK.TRANS64.TRYWAIT P2, [R4+URZ+0x38830], R3 ;  /* 0x03883003040075a7 */ /* 0x0002a6000804017f */
[----:B--2---:R-:W-:Y:S05]  /*16e20*/  @!P2 NANOSLEEP.SYNCS 0x989680 ;  /* 0x009896800000a95d */ /* 0x004fea0003900000 */
[----:B------:R-:W2:Y:S02]  /*16e30*/  @!P2 SYNCS.PHASECHK.TRANS64 P2, [R4+URZ+0x38830], R3 ;  /* 0x038830030400a5a7 */ /* 0x000ea4000804007f */
[----:B--2---:R-:W-:Y:S05]  /*16e40*/  @!P2 BRA `(.L_x_2095) ;  /* 0xfffffffc00e8a947 */ /* 0x004fea000383ffff */
[----:B------:R-:W-:Y:S05]  /*16e50*/  BRA `(.L_x_2094) ;  /* 0xfffffeec00b87947 */ /* 0x000fea000383ffff */
.L_x_2099:
[----:B01----:R-:W-:-:S04]  /*16e60*/  IMAD.U32 R3, RZ, RZ, UR4 ;  /* 0x00000004ff037e24 */ /* 0x003fc8000f8e00ff */
[----:B------:R0:W1:Y:S03]  /*16e70*/  SYNCS.PHASECHK.TRANS64.TRYWAIT P2, [R3+URZ+0x38850], R0 ;  /* 0x03885000030075a7 */ /* 0x000066000804017f */
[----:B-1----:R-:W-:Y:S05]  /*16e80*/  @!P2 NANOSLEEP.SYNCS 0x989680 ;  /* 0x009896800000a95d */ /* 0x002fea0003900000 */
[----:B------:R-:W1:Y:S02]  /*16e90*/  @!P2 SYNCS.PHASECHK.TRANS64 P2, [R3+URZ+0x38850], R0 ;  /* 0x038850000300a5a7 */ /* 0x000e64000804007f */
[----:B-1----:R-:W-:Y:S05]  /*16ea0*/  @!P2 BRA `(.L_x_2099) ;  /* 0xfffffffc00eca947 */ /* 0x002fea000383ffff */
[----:B------:R-:W-:Y:S05]  /*16eb0*/  BRA `(.L_x_2098) ;  /* 0xffffff1000dc7947 */ /* 0x000fea000383ffff */
.L_x_2105:
[----:B-1----:R-:W-:-:S04]  /*16ec0*/  IMAD.U32 R4, RZ, RZ, UR4 ;  /* 0x00000004ff047e24 */ /* 0x002fc8000f8e00ff */
[----:B------:R1:W2:Y:S03]  /*16ed0*/  SYNCS.PHASECHK.TRANS64.TRYWAIT P2, [R4+URZ+0x38830], R3 ;  /* 0x03883003040075a7 */ /* 0x0002a6000804017f */
[----:B--2---:R-:W-:Y:S05]  /*16ee0*/  @!P2 NANOSLEEP.SYNCS 0x989680 ;  /* 0x009896800000a95d */ /* 0x004fea0003900000 */
[----:B------:R-:W2:Y:S02]  /*16ef0*/  @!P2 SYNCS.PHASECHK.TRANS64 P2, [R4+URZ+0x38830], R3 ;  /* 0x038830030400a5a7 */ /* 0x000ea4000804007f */
[----:B--2---:R-:W-:Y:S05]  /*16f00*/  @!P2 BRA `(.L_x_2105) ;  /* 0xfffffffc00eca947 */ /* 0x004fea000383ffff */
[----:B------:R-:W-:Y:S05]  /*16f10*/  BRA `(.L_x_2104) ;  /* 0xffffff2800ac7947 */ /* 0x000fea000383ffff */
.L_x_2109:
[----:B01----:R-:W-:-:S04]  /*16f20*/  IMAD.U32 R3, RZ, RZ, UR4 ;  /* 0x00000004ff037e24 */ /* 0x003fc8000f8e00ff */
[----:B------:R0:W1:Y:S03]  /*16f30*/  SYNCS.PHASECHK.TRANS64.TRYWAIT P2, [R3+URZ+0x38850], R0 ;  /* 0x03885000030075a7 */ /* 0x000066000804017f */
[----:B-1----:R-:W-:Y:S05]  /*16f40*/  @!P2 NANOSLEEP.SYNCS 0x989680 ;  /* 0x009896800000a95d */ /* 0x002fea0003900000 */
[----:B------:R-:W1:Y:S02]  /*16f50*/  @!P2 SYNCS.PHASECHK.TRANS64 P2, [R3+URZ+0x38850], R0 ;  /* 0x038850000300a5a7 */ /* 0x000e64000804007f */
[----:B-1----:R-:W-:Y:S05]  /*16f60*/  @!P2 BRA `(.L_x_2109) ;  /* 0xfffffffc00eca947 */ /* 0x002fea000383ffff */
[----:B------:R-:W-:Y:S05]  /*16f70*/  BRA `(.L_x_2108) ;  /* 0xffffff5000d07947 */ /* 0x000fea000383ffff */
.L_x_2114:
[----:B-1----:R-:W-:-:S04]  /*16f80*/  IMAD.U32 R7, RZ, RZ, UR7 ;  /* 0x00000007ff077e24 */ /* 0x002fc8000f8e00ff */
[----:B------:R1:W2:Y:S03]  /*16f90*/  SYNCS.PHASECHK.TRANS64.TRYWAIT P0, [R7+URZ+0x38850], R0 ;  /* 0x03885000070075a7 */ /* 0x0002a6000800017f */
[----:B--2---:R-:W-:Y:S05]  /*16fa0*/  @!P0 NANOSLEEP.SYNCS 0x989680 ;  /* 0x009896800000895d */ /* 0x004fea0003900000 */
[----:B------:R-:W2:Y:S02]  /*16fb0*/  @!P0 SYNCS.PHASECHK.TRANS64 P0, [R7+URZ+0x38850], R0 ;  /* 0x03885000070085a7 */ /* 0x000ea4000800007f */
[----:B--2---:R-:W-:Y:S05]  /*16fc0*/  @!P0 BRA `(.L_x_2114) ;  /* 0xfffffffc00ec8947 */ /* 0x004fea000383ffff */
[----:B------:R-:W-:Y:S05]  /*16fd0*/  BRA `(.L_x_2113) ;  /* 0xffffff6800d07947 */ /* 0x000fea000383ffff */
.L_x_2156:
[----:B------:R-:W1:Y:S01]  /*16fe0*/  S2R R8, SR_TID.X ;  /* 0x0000000000087919 */ /* 0x000e620000002100 */
[----:B------:R-:W-:Y:S01]  /*16ff0*/  BSSY B0, `(.L_x_2224) ;  /* 0x000000a000007945 */ /* 0x000fe20003800000 */
[----:B------:R-:W-:Y:S01]  /*17000*/  IMAD.MOV.U32 R12, RZ, RZ, RZ ;  /* 0x000000ffff0c7224 */ /* 0x000fe200078e00ff */
[----:B------:R-:W-:Y:S01]  /*17010*/  MOV R11, 0x1f ;  /* 0x0000001f000b7802 */ /* 0x000fe20000000f00 */
[----:B------:R-:W-:Y:S01]  /*17020*/  IMAD.MOV.U32 R15, RZ, RZ, -0x1 ;  /* 0xffffffffff0f7424 */ /* 0x000fe200078e00ff */
[----:B-1----:R-:W-:-:S04]  /*17030*/  SHF.R.U32.HI R8, RZ, 0x5, R8 ;  /* 0x00000005ff087819 */ /* 0x002fc80000011608 */
[----:B------:R-:W-:-:S05]  /*17040*/  LOP3.LUT R8, R8, 0x3, RZ, 0xc0, !PT ;  /* 0x0000000308087812 */ /* 0x000fca00078ec0ff */
[----:B0-----:R-:W-:-:S07]  /*17050*/  IMAD.MOV.U32 R13, RZ, RZ, R8 ;  /* 0x000000ffff0d7224 */ /* 0x001fce00078e0008 */
[----:B------:R-:W-:Y:S05]  /*17060*/  WARPSYNC.COLLECTIVE R15, `(.L_x_2225) ;  /* 0x000000000f087348 */ /* 0x000fea0003c00000 */
[----:B------:R0:W1:Y:S02]  /*17070*/  SHFL.IDX P6, R14, R13, R12, R11 ;  /* 0x0000000c0d0e7389 */ /* 0x00006400000c000b */
[----:B01----:R-:W-:Y:S01]  /*17080*/  ENDCOLLECTIVE ;  /* 0x000000000000791b */ /* 0x003fe20003800000 */
.L_x_2225:
[----:B------:R-:W-:Y:S05]  /*17090*/  BSYNC B0 ;  /* 0x0000000000007941 */ /* 0x000fea0003800000 */
.L_x_2224:
[----:B------:R-:W-:Y:S05]  /*170a0*/  BRA `(.L_x_2226) ;  /* 0xffffffc000747947 */ /* 0x000fea000383ffff */
.L_x_2157:
[----:B------:R-:W-:Y:S01]  /*170b0*/  BSSY B0, `(.L_x_2227) ;  /* 0x0000006000007945 */ /* 0x000fe20003800000 */
[----:B------:R-:W-:-:S07]  /*170c0*/  IMAD.MOV.U32 R15, RZ, RZ, -0x1 ;  /* 0xffffffffff0f7424 */ /* 0x000fce00078e00ff */
[----:B------:R-:W-:Y:S05]  /*170d0*/  WARPSYNC.COLLECTIVE R15, `(.L_x_2228) ;  /* 0x000000000f0c7348 */ /* 0x000fea0003c00000 */
[----:B------:R-:W-:Y:S02]  /*170e0*/  ELECT P6, UR62, PT ;  /* 0x00000000003e782f */ /* 0x000fe400038c0000 */
[----:B------:R-:W-:Y:S01]  /*170f0*/  MOV R14, UR62 ;  /* 0x0000003e000e7c02 */ /* 0x000fe20008000f00 */
[----:B------:R-:W-:Y:S10]  /*17100*/  ENDCOLLECTIVE ;  /* 0x000000000000791b */ /* 0x000ff40003800000 */
.L_x_2228:
[----:B------:R-:W-:Y:S05]  /*17110*/  BSYNC B0 ;  /* 0x0000000000007941 */ /* 0x000fea0003800000 */
.L_x_2227:
[----:B------:R-:W-:Y:S05]  /*17120*/  BRA `(.L_x_2229) ;  /* 0xffffffc000647947 */ /* 0x000fea000383ffff */
.L_x_2160:
[----:B0-----:R0:W1:Y:S02]  /*17130*/  SYNCS.PHASECHK.TRANS64.TRYWAIT P0, [R8+URZ+0x38840], R9 ;  /* 0x03884009080075a7 */ /* 0x001064000800017f */
[----:B-1----:R-:W-:Y:S05]  /*17140*/  @!P0 NANOSLEEP.SYNCS 0x989680 ;  /* 0x009896800000895d */ /* 0x002fea0003900000 */
[----:B------:R-:W1:Y:S02]  /*17150*/  @!P0 SYNCS.PHASECHK.TRANS64 P0, [R8+URZ+0x38840], R9 ;  /* 0x03884009080085a7 */ /* 0x000e64000800007f */
[----:B-1----:R-:W-:Y:S05]  /*17160*/  @!P0 BRA `(.L_x_2160) ;  /* 0xfffffffc00f08947 */ /* 0x002fea000383ffff */
[----:B------:R-:W-:Y:S05]  /*17170*/  BRA `(.L_x_2230) ;  /* 0xffffffc000d07947 */ /* 0x000fea000383ffff */
.L_x_2163:
        /* <DEDUP_REMOVED lines=8> */
.L_x_2171:
[----:B0-----:R0:W1:Y:S02]  /*17200*/  SYNCS.PHASECHK.TRANS64.TRYWAIT P0, [R2+URZ+0x38840], R3 ;  /* 0x03884003020075a7 */ /* 0x001064000800017f */
[----:B-1----:R-:W-:Y:S05]  /*17210*/  @!P0 NANOSLEEP.SYNCS 0x989680 ;  /* 0x009896800000895d */ /* 0x002fea0003900000 */
[----:B------:R-:W1:Y:S02]  /*17220*/  @!P0 SYNCS.PHASECHK.TRANS64 P0, [R2+URZ+0x38840], R3 ;  /* 0x03884003020085a7 */ /* 0x000e64000800007f */
[----:B-1----:R-:W-:Y:S05]  /*17230*/  @!P0 BRA `(.L_x_2171) ;  /* 0xfffffffc00f08947 */ /* 0x002fea000383ffff */
[----:B------:R-:W-:Y:S05]  /*17240*/  BRA `(.L_x_2232) ;  /* 0xffffffcc00047947 */ /* 0x000fea000383ffff */
.L_x_2173:
[----:B0-----:R0:W1:Y:S02]  /*17250*/  SYNCS.PHASECHK.TRANS64.TRYWAIT P0, [R3+URZ+0x60], R2 ;  /* 0x00006002030075a7 */ /* 0x001064000800017f */
[----:B-1----:R-:W-:Y:S05]  /*17260*/  @!P0 NANOSLEEP.SYNCS 0x989680 ;  /* 0x009896800000895d */ /* 0x002fea0003900000 */
[----:B------:R-:W1:Y:S02]  /*17270*/  @!P0 SYNCS.PHASECHK.TRANS64 P0, [R3+URZ+0x60], R2 ;  /* 0x00006002030085a7 */ /* 0x000e64000800007f */
[----:B-1----:R-:W-:Y:S05]  /*17280*/  @!P0 BRA `(.L_x_2173) ;  /* 0xfffffffc00f08947 */ /* 0x002fea000383ffff */
[----:B------:R-:W-:Y:S05]  /*17290*/  BRA `(.L_x_2233) ;  /* 0xffffffcc00c47947 */ /* 0x000fea000383ffff */
.L_x_2178:
[----:B-1----:R1:W2:Y:S02]  /*172a0*/  SYNCS.PHASECHK.TRANS64.TRYWAIT P0, [R2+URZ+0x38840], R3 ;  /* 0x03884003020075a7 */ /* 0x0022a4000800017f */
[----:B--2---:R-:W-:Y:S05]  /*172b0*/  @!P0 NANOSLEEP.SYNCS 0x989680 ;  /* 0x009896800000895d */ /* 0x004fea0003900000 */
[----:B------:R-:W2:Y:S02]  /*172c0*/  @!P0 SYNCS.PHASECHK.TRANS64 P0, [R2+URZ+0x38840], R3 ;  /* 0x03884003020085a7 */ /* 0x000ea4000800007f */
[----:B--2---:R-:W-:Y:S05]  /*172d0*/  @!P0 BRA `(.L_x_2178) ;  /* 0xfffffffc00f08947 */ /* 0x004fea000383ffff */
[----:B------:R-:W-:Y:S05]  /*172e0*/  BRA `(.L_x_2234) ;  /* 0xffffffd4004c7947 */ /* 0x000fea000383ffff */
.L_x_2180:
[----:B0-----:R0:W1:Y:S02]  /*172f0*/  SYNCS.PHASECHK.TRANS64.TRYWAIT P1, [R3+URZ+0x60], R2 ;  /* 0x00006002030075a7 */ /* 0x001064000802017f */
[----:B-1----:R-:W-:Y:S05]  /*17300*/  @!P1 NANOSLEEP.SYNCS 0x989680 ;  /* 0x009896800000995d */ /* 0x002fea0003900000 */
[----:B------:R-:W1:Y:S02]  /*17310*/  @!P1 SYNCS.PHASECHK.TRANS64 P1, [R3+URZ+0x60], R2 ;  /* 0x00006002030095a7 */ /* 0x000e64000802007f */
[----:B-1----:R-:W-:Y:S05]  /*17320*/  @!P1 BRA `(.L_x_2180) ;  /* 0xfffffffc00f09947 */ /* 0x002fea000383ffff */
[----:B------:R-:W-:Y:S05]  /*17330*/  BRA `(.L_x_2235) ;  /* 0xffffffd8000c7947 */ /* 0x000fea000383ffff */
.L_x_2185:
[----:B--2---:R2:W3:Y:S02]  /*17340*/  SYNCS.PHASECHK.TRANS64.TRYWAIT P0, [R2+URZ+0x38840], R3 ;  /* 0x03884003020075a7 */ /* 0x0044e4000800017f */
[----:B---3--:R-:W-:Y:S05]  /*17350*/  @!P0 NANOSLEEP.SYNCS 0x989680 ;  /* 0x009896800000895d */ /* 0x008fea0003900000 */
[----:B------:R-:W3:Y:S02]  /*17360*/  @!P0 SYNCS.PHASECHK.TRANS64 P0, [R2+URZ+0x38840], R3 ;  /* 0x03884003020085a7 */ /* 0x000ee4000800007f */
[----:B---3--:R-:W-:Y:S05]  /*17370*/  @!P0 BRA `(.L_x_2185) ;  /* 0xfffffffc00f08947 */ /* 0x008fea000383ffff */
[----:B------:R-:W-:Y:S05]  /*17380*/  BRA `(.L_x_2236) ;  /* 0xffffffdc00547947 */ /* 0x000fea000383ffff */
.L_x_2187:
[----:B0-----:R0:W1:Y:S02]  /*17390*/  SYNCS.PHASECHK.TRANS64.TRYWAIT P1, [R2+URZ+0x60], R9 ;  /* 0x00006009020075a7 */ /* 0x001064000802017f */
[----:B-1----:R-:W-:Y:S05]  /*173a0*/  @!P1 NANOSLEEP.SYNCS 0x989680 ;  /* 0x009896800000995d */ /* 0x002fea0003900000 */
[----:B------:R-:W1:Y:S02]  /*173b0*/  @!P1 SYNCS.PHASECHK.TRANS64 P1, [R2+URZ+0x60], R9 ;  /* 0x00006009020095a7 */ /* 0x000e64000802007f */
[----:B-1----:R-:W-:Y:S05]  /*173c0*/  @!P1 BRA `(.L_x_2187) ;  /* 0xfffffffc00f09947 */ /* 0x002fea000383ffff */
[----:B------:R-:W-:Y:S05]  /*173d0*/  BRA `(.L_x_2237) ;  /* 0xffffffe000147947 */ /* 0x000fea000383ffff */
.L_x_2194:
[----:B-1----:R1:W2:Y:S02]  /*173e0*/  SYNCS.PHASECHK.TRANS64.TRYWAIT P0, [R3+URZ+0x38860], R2 ;  /* 0x03886002030075a7 */ /* 0x0022a4000800017f */
[----:B--2---:R-:W-:Y:S05]  /*173f0*/  @!P0 NANOSLEEP.SYNCS 0x989680 ;  /* 0x009896800000895d */ /* 0x004fea0003900000 */
[----:B------:R-:W2:Y:S02]  /*17400*/  @!P0 SYNCS.PHASECHK.TRANS64 P0, [R3+URZ+0x38860], R2 ;  /* 0x03886002030085a7 */ /* 0x000ea4000800007f */
[----:B--2---:R-:W-:Y:S05]  /*17410*/  @!P0 BRA `(.L_x_2194) ;  /* 0xfffffffc00f08947 */ /* 0x004fea000383ffff */
[----:B------:R-:W-:Y:S05]  /*17420*/  BRA `(.L_x_2238) ;  /* 0xffffffe400487947 */ /* 0x000fea000383ffff */
.L_x_2196:
        /* <DEDUP_REMOVED lines=8> */
.L_x_2240:
[----:B------:R-:W-:Y:S05]  /*174b0*/  BSYNC B0 ;  /* 0x0000000000007941 */ /* 0x000fea0003800000 */
.L_x_2239:
        /* <DEDUP_REMOVED lines=8> */
.L_x_2241:
[----:B------:R-:W-:Y:S01]  /*17540*/  IMAD.MOV.U32 R16, RZ, RZ, R14 ;  /* 0x000000ffff107224 */ /* 0x000fe200078e000e */
[----:B------:R-:W-:Y:S06]  /*17550*/  BRA `(.L_x_2242) ;  /* 0xffffffe400f87947 */ /* 0x000fec000383ffff */
.L_x_2199:
        /* <DEDUP_REMOVED lines=8> */
.L_x_2244:
[----:B------:R-:W-:Y:S05]  /*175e0*/  BSYNC B0 ;  /* 0x0000000000007941 */ /* 0x000fea0003800000 */
.L_x_2243:
        /* <DEDUP_REMOVED lines=10> */
.L_x_2245:
        /* <DEDUP_REMOVED lines=8> */
.L_x_2246:
        /* <DEDUP_REMOVED lines=8> */
.L_x_2247:
        /* <DEDUP_REMOVED lines=8> */
.L_x_2248:
        /* <DEDUP_REMOVED lines=8> */
.L_x_2249:
[----:B------:R-:W-:Y:S05]  /*17890*/  BRA `(.L_x_2250) ;  /* 0xffffffe400c07947 */ /* 0x000fea000383ffff */
.L_x_2204:
        /* <DEDUP_REMOVED lines=8> */
.L_x_2252:
[----:B------:R-:W-:Y:S05]  /*17920*/  BSYNC B0 ;  /* 0x0000000000007941 */ /* 0x000fea0003800000 */
.L_x_2251:
        /* <DEDUP_REMOVED lines=10> */
.L_x_2253:
        /* <DEDUP_REMOVED lines=8> */
.L_x_2254:
        /* <DEDUP_REMOVED lines=8> */
.L_x_2255:
        /* <DEDUP_REMOVED lines=8> */
.L_x_2256:
[----:B------:R-:W-:Y:S01]  /*17b50*/  IMAD.MOV.U32 R12, RZ, RZ, 0x1f ;  /* 0x0000001fff0c7424 */ /* 0x000fe200078e00ff */
[----:B------:R-:W-:Y:S02]  /*17b60*/  MOV R11, 0x1f ;  /* 0x0000001f000b7802 */ /* 0x000fe40000000f00 */
[----:B------:R-:W-:-:S05]  /*17b70*/  SEL R2, R14, RZ, P0 ;  /* 0x000000ff0e027207 */ /* 0x000fca0000000000 */
[----:B------:R-:W-:-:S04]  /*17b80*/  IMAD.IADD R2, R5, 0x1, R2 ;  /* 0x0000000105027824 */ /* 0x000fc800078e0202 */
[----:B------:R-:W-:-:S07]  /*17b90*/  IMAD.MOV.U32 R13, RZ, RZ, R2 ;  /* 0x000000ffff0d7224 */ /* 0x000fce00078e0002 */
[----:B------:R-:W-:Y:S05]  /*17ba0*/  WARPSYNC.COLLECTIVE R15, `(.L_x_2257) ;  /* 0x000000000f087348 */ /* 0x000fea0003c00000 */
[----:B------:R0:W1:Y:S02]  /*17bb0*/  SHFL.IDX P6, R14, R13, R12, R11 ;  /* 0x0000000c0d0e7389 */ /* 0x00006400000c000b */
[----:B01----:R-:W-:Y:S01]  /*17bc0*/  ENDCOLLECTIVE ;  /* 0x000000000000791b */ /* 0x003fe20003800000 */
.L_x_2257:
[----:B------:R-:W-:Y:S05]  /*17bd0*/  BRA `(.L_x_2258) ;  /* 0xffffffe400a87947 */ /* 0x000fea000383ffff */
.L_x_2206:
[----:B------:R-:W-:Y:S01]  /*17be0*/  BSSY B0, `(.L_x_2259) ;  /* 0x0000006000007945 */ /* 0x000fe20003800000 */
[----:B------:R-:W-:Y:S01]  /*17bf0*/  PLOP3.LUT P6, PT, P6, PT, PT, 0x8, 0x0 ;  /* 0x000000000000781c */ /* 0x000fe200037ce170 */
[----:B------:R-:W-:-:S12]  /*17c00*/  IMAD.MOV.U32 R15, RZ, RZ, -0x1 ;  /* 0xffffffffff0f7424 */ /* 0x000fd800078e00ff */
[----:B0-----:R-:W-:Y:S05]  /*17c10*/  WARPSYNC.COLLECTIVE R15, `(.L_x_2260) ;  /* 0x000000000f087348 */ /* 0x001fea0003c00000 */
[----:B------:R-:W-:Y:S01]  /*17c20*/  VOTE.ANY R14, PT, P6 ;  /* 0x00000000000e7806 */ /* 0x000fe200030e0100 */
[----:B0-----:R-:W-:Y:S06]  /*17c30*/  ENDCOLLECTIVE ;  /* 0x000000000000791b */ /* 0x001fec0003800000 */
.L_x_2260:
[----:B------:R-:W-:Y:S05]  /*17c40*/  BSYNC B0 ;  /* 0x0000000000007941 */ /* 0x000fea0003800000 */
.L_x_2259:
        /* <DEDUP_REMOVED lines=9> */
.L_x_2261:
[----:B------:R-:W-:Y:S01]  /*17ce0*/  IMAD.MOV.U32 R17, RZ, RZ, R14 ;  /* 0x000000ffff117224 */ /* 0x000fe200078e000e */
[----:B------:R-:W-:Y:S06]  /*17cf0*/  BRA `(.L_x_2262) ;  /* 0xffffffe400987947 */ /* 0x000fec000383ffff */
.L_x_2208:
[----:B------:R-:W-:Y:S01]  /*17d00*/  BSSY B0, `(.L_x_2263) ;  /* 0x0000007000007945 */ /* 0x000fe20003800000 */
[----:B------:R-:W-:Y:S01]  /*17d10*/  IMAD.MOV.U32 R13, RZ, RZ, R2 ;  /* 0x000000ffff0d7224 */ /* 0x000fe200078e0002 */
[----:B------:R-:W-:Y:S01]  /*17d20*/  MOV R11, 0x1f ;  /* 0x0000001f000b7802 */ /* 0x000fe20000000f00 */
[----:B------:R-:W-:-:S07]  /*17d30*/  IMAD.MOV.U32 R15, RZ, RZ, -0x1 ;  /* 0xffffffffff0f7424 */ /* 0x000fce00078e00ff */
[----:B012---:R-:W-:Y:S05]  /*17d40*/  WARPSYNC.COLLECTIVE R15, `(.L_x_2264) ;  /* 0x000000000f087348 */ /* 0x007fea0003c00000 */
[----:B------:R3:W4:Y:S02]  /*17d50*/  SHFL.IDX P6, R14, R13, R12, R11 ;  /* 0x0000000c0d0e7389 */ /* 0x00072400000c000b */
[----:B01234-:R-:W-:Y:S01]  /*17d60*/  ENDCOLLECTIVE ;  /* 0x000000000000791b */ /* 0x01ffe20003800000 */
.L_x_2264:
[----:B------:R-:W-:Y:S05]  /*17d70*/  BSYNC B0 ;  /* 0x0000000000007941 */ /* 0x000fea0003800000 */
.L_x_2263:
[----:B------:R-:W-:Y:S01]  /*17d80*/  IMAD.MOV.U32 R7, RZ, RZ, R14 ;  /* 0x000000ffff077224 */ /* 0x000fe200078e000e */
[----:B------:R-:W-:Y:S06]  /*17d90*/  BRA `(.L_x_2207) ;  /* 0xffffffe4008c7947 */ /* 0x000fec000383ffff */
.L_x_2212:
[----:B-1----:R1:W2:Y:S02]  /*17da0*/  SYNCS.PHASECHK.TRANS64.TRYWAIT P0, [R0+URZ+0x38820], R3 ;  /* 0x03882003000075a7 */ /* 0x0022a4000800017f */
[----:B--2---:R-:W-:Y:S05]  /*17db0*/  @!P0 NANOSLEEP.SYNCS 0x989680 ;  /* 0x009896800000895d */ /* 0x004fea0003900000 */
[----:B------:R-:W2:Y:S02]  /*17dc0*/  @!P0 SYNCS.PHASECHK.TRANS64 P0, [R0+URZ+0x38820], R3 ;  /* 0x03882003000085a7 */ /* 0x000ea4000800007f */
[----:B--2---:R-:W-:Y:S05]  /*17dd0*/  @!P0 BRA `(.L_x_2212) ;  /* 0xfffffffc00f08947 */ /* 0x004fea000383ffff */
[----:B------:R-:W-:Y:S05]  /*17de0*/  BRA `(.L_x_2265) ;  /* 0xffffffec00047947 */ /* 0x000fea000383ffff */
.L_x_2213:
        /* <DEDUP_REMOVED lines=11> */
.L_x_2267:
[----:B------:R-:W-:Y:S05]  /*17ea0*/  BSYNC B0 ;  /* 0x0000000000007941 */ /* 0x000fea0003800000 */
.L_x_2266:
[----:B------:R-:W-:Y:S05]  /*17eb0*/  BRA `(.L_x_2268) ;  /* 0xffffffe800ec7947 */ /* 0x000fea000383ffff */
.L_x_2216:
[----:B------:R-:W-:Y:S01]  /*17ec0*/  BSSY B1, `(.L_x_2269) ;  /* 0x0000006000017945 */ /* 0x000fe20003800000 */
[----:B------:R-:W-:-:S07]  /*17ed0*/  IMAD.MOV.U32 R15, RZ, RZ, -0x1 ;  /* 0xffffffffff0f7424 */ /* 0x000fce00078e00ff */
[----:B012---:R-:W-:Y:S05]  /*17ee0*/  WARPSYNC.COLLECTIVE R15, `(.L_x_2270) ;  /* 0x000000000f0c7348 */ /* 0x007fea0003c00000 */
[----:B------:R-:W-:Y:S02]  /*17ef0*/  ELECT P6, UR62, PT ;  /* 0x00000000003e782f */ /* 0x000fe400038c0000 */
[----:B------:R-:W-:Y:S01]  /*17f00*/  MOV R14, UR62 ;  /* 0x0000003e000e7c02 */ /* 0x000fe20008000f00 */
[----:B012---:R-:W-:Y:S10]  /*17f10*/  ENDCOLLECTIVE ;  /* 0x000000000000791b */ /* 0x007ff40003800000 */
.L_x_2270:
[----:B------:R-:W-:Y:S05]  /*17f20*/  BSYNC B1 ;  /* 0x0000000000017941 */ /* 0x000fea0003800000 */
.L_x_2269:
[----:B------:R-:W-:Y:S05]  /*17f30*/  BRA `(.L_x_2271) ;  /* 0xffffffe800e47947 */ /* 0x000fea000383ffff */
.L_x_2218:
[----:B-1----:R1:W2:Y:S02]  /*17f40*/  SYNCS.PHASECHK.TRANS64.TRYWAIT P0, [R6+URZ], R5 ;  /* 0x00000005060075a7 */ /* 0x0022a4000800017f */
[----:B--2---:R-:W-:Y:S05]  /*17f50*/  @!P0 NANOSLEEP.SYNCS 0x989680 ;  /* 0x009896800000895d */ /* 0x004fea0003900000 */
[----:B------:R-:W2:Y:S02]  /*17f60*/  @!P0 SYNCS.PHASECHK.TRANS64 P0, [R6+URZ], R5 ;  /* 0x00000005060085a7 */ /* 0x000ea4000800007f */
[----:B--2---:R-:W-:Y:S05]  /*17f70*/  @!P0 BRA `(.L_x_2218) ;  /* 0xfffffffc00f08947 */ /* 0x004fea000383ffff */
[----:B------:R-:W-:Y:S05]  /*17f80*/  BRA `(.L_x_2272) ;  /* 0xffffffec00287947 */ /* 0x000fea000383ffff */
.L_x_2219:
[----:B--2---:R2:W3:Y:S02]  /*17f90*/  SYNCS.PHASECHK.TRANS64.TRYWAIT P0, [R7+URZ], R2 ;  /* 0x00000002070075a7 */ /* 0x0044e4000800017f */
[----:B---3--:R-:W-:Y:S05]  /*17fa0*/  @!P0 NANOSLEEP.SYNCS 0x989680 ;  /* 0x009896800000895d */ /* 0x008fea0003900000 */
[----:B------:R-:W3:Y:S02]  /*17fb0*/  @!P0 SYNCS.PHASECHK.TRANS64 P0, [R7+URZ], R2 ;  /* 0x00000002070085a7 */ /* 0x000ee4000800007f */
[----:B---3--:R-:W-:Y:S05]  /*17fc0*/  @!P0 BRA `(.L_x_2219) ;  /* 0xfffffffc00f08947 */ /* 0x008fea000383ffff */
[----:B------:R-:W-:Y:S05]  /*17fd0*/  BRA `(.L_x_2273) ;  /* 0xffffffec001c7947 */ /* 0x000fea000383ffff */
.L_x_2221:
[----:B---3--:R3:W4:Y:S02]  /*17fe0*/  SYNCS.PHASECHK.TRANS64.TRYWAIT P0, [R4+URZ], R5 ;  /* 0x00000005040075a7 */ /* 0x008724000800017f */
[----:B----4-:R-:W-:Y:S05]  /*17ff0*/  @!P0 NANOSLEEP.SYNCS 0x989680 ;  /* 0x009896800000895d */ /* 0x010fea0003900000 */
[----:B------:R-:W4:Y:S02]  /*18000*/  @!P0 SYNCS.PHASECHK.TRANS64 P0, [R4+URZ], R5 ;  /* 0x00000005040085a7 */ /* 0x000f24000800007f */
[----:B----4-:R-:W-:Y:S05]  /*18010*/  @!P0 BRA `(.L_x_2221) ;  /* 0xfffffffc00f08947 */ /* 0x010fea000383ffff */
[----:B------:R-:W-:Y:S05]  /*18020*/  BRA `(.L_x_2274) ;  /* 0xffffffec00247947 */ /* 0x000fea000383ffff */
.L_x_2275:
        /* <DEDUP_REMOVED lines=13> */
.L_x_2845:


//--------------------- .text._ZN7cutlass13device_kernelIN5flash11enable_sm90INS1_16FlashAttnFwdSm90INS1_25CollectiveMainloopFwdSm90ILi2EN4cute5tupleIJNS5_1CILi1EEES8_S8_EEENS6_IJNS7_ILi128EEENS7_ILi80EEENS7_ILi256EEEEEELi256ENS_6half_tEfNS_4arch4Sm90ELb1ELb0ELb0ELb1ELb0ELb1ELb0ELb1ELb1ELb0ELb0ELb0EEENS1_21CollectiveEpilogueFwdINS6_IJSA_SC_SB_EEES9_SE_SG_Li256ELb1ELb0ELb0ELb0EEENS1_36VarlenDynamicPersistentTileSchedulerILi128ELi80ELi256ELi32ELb0ELb0ELb1ELb1ELb1ELb1EEEEEEEEEvNT_6ParamsE --------------------------
	.section	.text._ZN7cutlass13device_kernelIN5flash11enable_sm90INS1_16FlashAttnFwdSm90INS1_25CollectiveMainloopFwdSm90ILi2EN4cute5tupleIJNS5_1CILi1EEES8_S8_EEENS6_IJNS7_ILi128EEENS7_ILi80EEENS7_ILi256EEEEEELi256ENS_6half_tEfNS_4arch4Sm90ELb1ELb0ELb0ELb1ELb0ELb1ELb0ELb1ELb1ELb0ELb0ELb0EEENS1_21CollectiveEpilogueFwdINS6_IJSA_SC_SB_EEES9_SE_SG_Li256ELb1ELb0ELb0ELb0EEENS1_36VarlenDynamicPersistentTileSchedulerILi128ELi80ELi256ELi32ELb0ELb0ELb1ELb1ELb1ELb1EEEEEEEEEvNT_6ParamsE,"ax",@progbits
	.align	128
.text._ZN7cutlass13device_kernelIN5flash11enable_sm90INS1_16FlashAttnFwdSm90INS1_25CollectiveMainloopFwdSm90ILi2EN4cute5tupleIJNS5_1CILi1EEES8_S8_EEENS6_IJNS7_ILi128EEENS7_ILi80EEENS7_ILi256EEEEEELi256ENS_6half_tEfNS_4arch4Sm90ELb1ELb0ELb0ELb1ELb0ELb1ELb0ELb1ELb1ELb0ELb0ELb0EEENS1_21CollectiveEpilogueFwdINS6_IJSA_SC_SB_EEES9_SE_SG_Li256ELb1ELb0ELb0ELb0EEENS1_36VarlenDynamicPersistentTileSchedulerILi128ELi80ELi256ELi32ELb0ELb0ELb1ELb1ELb1ELb1EEEEEEEEEvNT_6ParamsE:
        .type           _ZN7cutlass13device_kernelIN5flash11enable_sm90INS1_16FlashAttnFwdSm90INS1_25CollectiveMainloopFwdSm90ILi2EN4cute5tupleIJNS5_1CILi1EEES8_S8_EEENS6_IJNS7_ILi128EEENS7_ILi80EEENS7_ILi256EEEEEELi256ENS_6half_tEfNS_4arch4Sm90ELb1ELb0ELb0ELb1ELb0ELb1ELb0ELb1ELb1ELb0ELb0ELb0EEENS1_21CollectiveEpilogueFwdINS6_IJSA_SC_SB_EEES9_SE_SG_Li256ELb1ELb0ELb0ELb0EEENS1_36VarlenDynamicPersistentTileSchedulerILi128ELi80ELi256ELi32ELb0ELb0ELb1ELb1ELb1ELb1EEEEEEEEEvNT_6ParamsE,@function
        .size           _ZN7cutlass13device_kernelIN5flash11enable_sm90INS1_16FlashAttnFwdSm90INS1_25CollectiveMainloopFwdSm90ILi2EN4cute5tupleIJNS5_1CILi1EEES8_S8_EEENS6_IJNS7_ILi128EEENS7_ILi80EEENS7_ILi256EEEEEELi256ENS_6half_tEfNS_4arch4Sm90ELb1ELb0ELb0ELb1ELb0ELb1ELb0ELb1ELb1ELb0ELb0ELb0EEENS1_21CollectiveEpilogueFwdINS6_IJSA_SC_SB_EEES9_SE_SG_Li256ELb1ELb0ELb0ELb0EEENS1_36VarlenDynamicPersistentTileSchedulerILi128ELi80ELi256ELi32ELb0ELb0ELb1ELb1ELb1ELb1EEEEEEEEEvNT_6ParamsE,(.L_x_2846 - _ZN7cutlass13device_kernelIN5flash11enable_sm90INS1_16FlashAttnFwdSm90INS1_25CollectiveMainloopFwdSm90ILi2EN4cute5tupleIJNS5_1CILi1EEES8_S8_EEENS6_IJNS7_ILi128EEENS7_ILi80EEENS7_ILi256EEEEEELi256ENS_6half_tEfNS_4arch4Sm90ELb1ELb0ELb0ELb1ELb0ELb1ELb0ELb1ELb1ELb0ELb0ELb0EEENS1_21CollectiveEpilogueFwdINS6_IJSA_SC_SB_EEES9_SE_SG_Li256ELb1ELb0ELb0ELb0EEENS1_36VarlenDynamicPersistentTileSchedulerILi128ELi80ELi256ELi32ELb0ELb0ELb1ELb1ELb1ELb1EEEEEEEEEvNT_6ParamsE)
        .other          _ZN7cutlass13device_kernelIN5flash11enable_sm90INS1_16FlashAttnFwdSm90INS1_25CollectiveMainloopFwdSm90ILi2EN4cute5tupleIJNS5_1CILi1EEES8_S8_EEENS6_IJNS7_ILi128EEENS7_ILi80EEENS7_ILi256EEEEEELi256ENS_6half_tEfNS_4arch4Sm90ELb1ELb0ELb0ELb1ELb0ELb1ELb0ELb1ELb1ELb0ELb0ELb0EEENS1_21CollectiveEpilogueFwdINS6_IJSA_SC_SB_EEES9_SE_SG_Li256ELb1ELb0ELb0ELb0EEENS1_36VarlenDynamicPersistentTileSchedulerILi128ELi80ELi256ELi32ELb0ELb0ELb1ELb1ELb1ELb1EEEEEEEEEvNT_6ParamsE,@"STO_CUDA_ENTRY STV_DEFAULT"
_ZN7cutlass13device_kernelIN5flash11enable_sm90INS1_16FlashAttnFwdSm90INS1_25CollectiveMainloopFwdSm90ILi2EN4cute5tupleIJNS5_1CILi1EEES8_S8_EEENS6_IJNS7_ILi128EEENS7_ILi80EEENS7_ILi256EEEEEELi256ENS_6half_tEfNS_4arch4Sm90ELb1ELb0ELb0ELb1ELb0ELb1ELb0ELb1ELb1ELb0ELb0ELb0EEENS1_21CollectiveEpilogueFwdINS6_IJSA_SC_SB_EEES9_SE_SG_Li256ELb1ELb0ELb0ELb0EEENS1_36VarlenDynamicPersistentTileSchedulerILi128ELi80ELi256ELi32ELb0ELb0ELb1ELb1ELb1ELb1EEEEEEEEEvNT_6ParamsE:
        /* <DEDUP_REMOVED lines=27> */
.L_x_2277:
[----:B------:R-:W-:Y:S05]  /*01b0*/  BSYNC B0 ;  /* 0x0000000000007941 */ /* 0x000fea0003800000 */
.L_x_2276:
        /* <DEDUP_REMOVED lines=41> */
.L_x_2278:
        /* <DEDUP_REMOVED lines=22> */
.L_x_2279:
        /* <DEDUP_REMOVED lines=18> */
.L_x_2280:
        /* <DEDUP_REMOVED lines=22> */
.L_x_2281:
        /* <DEDUP_REMOVED lines=22> */
.L_x_2282:
[----:B0-----:R-:W-:Y:S01]  /*0990*/  UMOV UR4, 0x1 ;  /* 0x0000000100047882 */ /* 0x001fe20000000000 */
[----:B------:R-:W-:Y:S01]  /*09a0*/  PLOP3.LUT P0, PT, PT, PT, UP0, 0x80, 0x0 ;  /* 0x000000000000781c */ /* 0x000fe20003f0f008 */
[----:B------:R-:W-:Y:S01]  /*09b0*/  USEL UR4, UR4, 0x2, !UP0 ;  /* 0x0000000204047887 */ /* 0x000fe2000c000000 */
[----:B------:R-:W-:Y:S01]  /*09c0*/  NOP ;  /* 0x0000000000007918 */ /* 0x000fe20000000000 */
[----:B------:R-:W-:Y:S01]  /*09d0*/  ULDC.64 UR60, c[0x0][0x208] ;  /* 0x00008200003c7ab9 */ /* 0x000fe20000000a00 */
[----:B------:R-:W-:Y:S03]  /*09e0*/  BSSY B7, `(.L_x_2283) ;  /* 0x0002c4d000077945 */ /* 0x000fe60003800000 */
[----:B------:R-:W-:-:S05]  /*09f0*/  IMAD.U32 R2, RZ, RZ, UR4 ;  /* 0x00000004ff027e24 */ /* 0x000fca000f8e00ff */
[----:B------:R0:W-:Y:S01]  /*0a00*/  STL [R1+0x90], R2 ;  /* 0x0000900201007387 */ /* 0x0001e20000100800 */
[----:B-12-4-:R-:W-:Y:S06]  /*0a10*/  BAR.SYNC.DEFER_BLOCKING 0x0 ;  /* 0x0000000000007b1d */ /* 0x016fec0000010000 */
[----:B------:R-:W-:Y:S05]  /*0a20*/  @!P0 BRA `(.L_x_2284) ;  /* 0x0000025c005c8947 */ /* 0x000fea0003800000 */
.L_x_2285:
        /* <DEDUP_REMOVED lines=15> */
[----:B0-----:R-:W2:Y:S01]  /*0b20*/  LDL R2, [R1+0x90] ;  /* 0x0000900001027983 */ /* 0x001ea20000100800 */
[----:B------:R-:W-:Y:S01]  /*0b30*/  R2UR UR4, R16 ;  /* 0x00000000100472ca */ /* 0x000fe200000e0000 */
[----:B------:R-:W-:Y:S01]  /*0b40*/  IMAD.MOV.U32 R18, RZ, RZ, RZ ;  /* 0x000000ffff127224 */ /* 0x000fe200078e00ff */
[----:B------:R-:W0:Y:S01]  /*0b50*/  S2R R0, SR_TID.X ;  /* 0x0000000000007919 */ /* 0x000e220000002100 */
[----:B------:R-:W-:Y:S02]  /*0b60*/  IMAD.MOV.U32 R221, RZ, RZ, RZ ;  /* 0x000000ffffdd7224 */ /* 0x000fe400078e00ff */
[----:B------:R-:W-:Y:S02]  /*0b70*/  IMAD.MOV.U32 R219, RZ, RZ, RZ ;  /* 0x000000ffffdb7224 */ /* 0x000fe400078e00ff */
[----:B------:R-:W-:-:S06]  /*0b80*/  IMAD.MOV.U32 R214, RZ, RZ, RZ ;  /* 0x000000ffffd67224 */ /* 0x000fcc00078e00ff */
[----:B------:R-:W-:Y:S01]  /*0b90*/  UIADD3 UR4, UR4, 0x14400, URZ ;  /* 0x0001440004047890 */ /* 0x000fe2000fffe03f */
[----:B0-----:R-:W-:-:S04]  /*0ba0*/  IADD3 R0, R0, -0x80, RZ ;  /* 0xffffff8000007810 */ /* 0x001fc80007ffe0ff */
[----:B------:R-:W-:-:S04]  /*0bb0*/  SHF.R.S32.HI R3, RZ, 0x1f, R0 ;  /* 0x0000001fff037819 */ /* 0x000fc80000011400 */
[CC--:B------:R-:W-:Y:S02]  /*0bc0*/  LEA.HI R5, R3.reuse, R0.reuse, RZ, 0x5 ;  /* 0x0000000003057211 */ /* 0x0c0fe400078f28ff */
[CC--:B------:R-:W-:Y:S02]  /*0bd0*/  LEA.HI R4, R3.reuse, R0.reuse, RZ, 0x4 ;  /* 0x0000000003047211 */ /* 0x0c0fe400078f20ff */
[-C--:B------:R-:W-:Y:S01]  /*0be0*/  LEA.HI R22, R3, R0.reuse, RZ, 0x3 ;  /* 0x0000000003167211 */ /* 0x080fe200078f18ff */
[----:B------:R-:W-:Y:S01]  /*0bf0*/  IMAD.SHL.U32 R6, R5, 0x20, RZ ;  /* 0x0000002005067824 */ /* 0x000fe200078e00ff */
[----:B------:R-:W-:Y:S02]  /*0c00*/  LEA.HI R12, R3, R0, RZ, 0x6 ;  /* 0x00000000030c7211 */ /* 0x000fe400078f30ff */
[----:B------:R-:W-:Y:S02]  /*0c10*/  LOP3.LUT R7, R22, 0xfffffff8, RZ, 0xc0, !PT ;  /* 0xfffffff816077812 */ /* 0x000fe400078ec0ff */
[----:B------:R-:W-:Y:S01]  /*0c20*/  LOP3.LUT R6, R6, 0xfffffc00, RZ, 0xc0, !PT ;  /* 0xfffffc0006067812 */ /* 0x000fe200078ec0ff */
[----:B------:R-:W-:Y:S01]  /*0c30*/  IMAD.SHL.U32 R12, R12, 0x8, RZ ;  /* 0x000000080c0c7824 */ /* 0x000fe200078e00ff */
[----:B------:R-:W-:-:S04]  /*0c40*/  SHF.R.S32.HI R22, RZ, 0x3, R22 ;  /* 0x00000003ff167819 */ /* 0x000fc80000011416 */
[C---:B------:R-:W-:Y:S01]  /*0c50*/  SHF.L.U32 R234, R22.reuse, 0x6, RZ ;  /* 0x0000000616ea7819 */ /* 0x040fe200000006ff */
[C---:B------:R-:W-:Y:S01]  /*0c60*/  VIADD R220, R22.reuse, 0x40 ;  /* 0x0000004016dc7836 */ /* 0x040fe20000000000 */
[----:B------:R-:W-:Y:S02]  /*0c70*/  IADD3 R218, R22, 0x20, RZ ;  /* 0x0000002016da7810 */ /* 0x000fe40007ffe0ff */
[----:B------:R-:W-:Y:S01]  /*0c80*/  LOP3.LUT R236, R12, 0xfffffe00, RZ, 0xc0, !PT ;  /* 0xfffffe000cec7812 */ /* 0x000fe200078ec0ff */
[----:B------:R-:W-:Y:S01]  /*0c90*/  IMAD.SHL.U32 R228, R220, 0x40, RZ ;  /* 0x00000040dce47824 */ /* 0x000fe200078e00ff */
[----:B------:R-:W-:Y:S02]  /*0ca0*/  SHF.L.U32 R229, R218, 0x6, RZ ;  /* 0x00000006dae57819 */ /* 0x000fe400000006ff */
[----:B------:R-:W-:Y:S02]  /*0cb0*/  SHF.R.S32.HI R23, RZ, 0x1f, R22 ;  /* 0x0000001fff177819 */ /* 0x000fe40000011416 */
[----:B------:R-:W-:-:S02]  /*0cc0*/  LOP3.LUT R229, R229, 0x1c0, RZ, 0xc0, !PT ;  /* 0x000001c0e5e57812 */ /* 0x000fc400078ec0ff */
[----:B------:R-:W-:Y:S02]  /*0cd0*/  LOP3.LUT R228, R228, 0x1c0, RZ, 0xc0, !PT ;  /* 0x000001c0e4e47812 */ /* 0x000fe400078ec0ff */
[----:B------:R-:W-:Y:S02]  /*0ce0*/  SHF.R.U32.HI R233, RZ, 0x3, R229 ;  /* 0x00000003ffe97819 */ /* 0x000fe400000116e5 */
[----:B------:R-:W-:Y:S02]  /*0cf0*/  SHF.R.U32.HI R232, RZ, 0x3, R228 ;  /* 0x00000003ffe87819 */ /* 0x000fe400000116e4 */
[----:B--2---:R-:W-:Y:S02]  /*0d00*/  R2UR UR5, R2 ;  /* 0x00000000020572ca */ /* 0x004fe400000e0000 */
[----:B------:R-:W-:Y:S02]  /*0d10*/  LEA.HI R2, R3, R0, RZ, 0x7 ;  /* 0x0000000003027211 */ /* 0x000fe400078f38ff */
[----:B------:R-:W-:-:S02]  /*0d20*/  LOP3.LUT R3, R4, 0x3fffff0, RZ, 0xc0, !PT ;  /* 0x03fffff004037812 */ /* 0x000fc400078ec0ff */
[----:B------:R-:W-:-:S03]  /*0d30*/  LOP3.LUT R9, R2, 0xffffff80, RZ, 0xc0, !PT ;  /* 0xffffff8002097812 */ /* 0x000fc600078ec0ff */
[C---:B------:R-:W-:Y:S01]  /*0d40*/  IMAD.IADD R5, R0.reuse, 0x1, -R3 ;  /* 0x0000000100057824 */ /* 0x040fe200078e0a03 */
[----:B------:R-:W-:Y:S01]  /*0d50*/  SHF.R.S32.HI R3, RZ, 0x7, R2 ;  /* 0x00000007ff037819 */ /* 0x000fe20000011402 */
[C---:B------:R-:W-:Y:S01]  /*0d60*/  IMAD.IADD R9, R0.reuse, 0x1, -R9 ;  /* 0x0000000100097824 */ /* 0x040fe200078e0a09 */
[----:B------:R-:W-:Y:S01]  /*0d70*/  IADD3 R0, R0, -R7, RZ ;  /* 0x8000000700007210 */ /* 0x000fe20007ffe0ff */
[----:B------:R-:W-:Y:S01]  /*0d80*/  IMAD R5, R5, 0x40, R6 ;  /* 0x0000004005057824 */ /* 0x000fe200078e0206 */
[----:B------:R-:W-:Y:S01]  /*0d90*/  SHF.R.S32.HI R7, RZ, 0x4, R4 ;  /* 0x00000004ff077819 */ /* 0x000fe20000011404 */
[----:B------:R-:W-:Y:S01]  /*0da0*/  ULOP3.LUT UR5, UR5, 0x1, URZ, 0xfc, !UPT ;  /* 0x0000000105057892 */ /* 0x000fe2000f8efc3f */
[----:B------:R-:W-:Y:S01]  /*0db0*/  SHF.R.S32.HI R8, RZ, 0x1f, R9 ;  /* 0x0000001fff087819 */ /* 0x000fe20000011409 */
[----:B------:R-:W-:Y:S01]  /*0dc0*/  IMAD.SHL.U32 R212, R0, 0x4, RZ ;  /* 0x0000000400d47824 */ /* 0x000fe200078e00ff */
[----:B------:R-:W-:Y:S01]  /*0dd0*/  LEA.HI R2, R2, R3, RZ, 0x1 ;  /* 0x0000000302027211 */ /* 0x000fe200078f08ff */
[----:B------:R-:W-:Y:S01]  /*0de0*/  IMAD.SHL.U32 R17, R0, 0x8, RZ ;  /* 0x0000000800117824 */ /* 0x000fe200078e00ff */
[----:B------:R-:W-:Y:S01]  /*0df0*/  LEA.HI R10, R8, R9, RZ, 0x2 ;  /* 0x00000009080a7211 */ /* 0x000fe200078f10ff */
[----:B------:R-:W-:Y:S01]  /*0e00*/  VIADD R215, R212, 0x40 ;  /* 0x00000040d4d77836 */ /* 0x000fe20000000000 */
[----:B------:R-:W-:Y:S01]  /*0e10*/  LEA.HI R4, R4, R7, RZ, 0x1 ;  /* 0x0000000704047211 */ /* 0x000fe200078f08ff */
[C---:B------:R-:W-:Y:S01]  /*0e20*/  VIADD R216, R212.reuse, 0x20 ;  /* 0x00000020d4d87836 */ /* 0x040fe20000000000 */
[--C-:B------:R-:W-:Y:S01]  /*0e30*/  SHF.R.S32.HI R6, RZ, 0x2, R10.reuse ;  /* 0x00000002ff067819 */ /* 0x100fe2000001140a */
[C---:B------:R-:W-:Y:S01]  /*0e40*/  IMAD.IADD R19, R212.reuse, 0x1, R215 ;  /* 0x00000001d4137824 */ /* 0x040fe200078e02d7 */
[----:B------:R-:W-:Y:S01]  /*0e50*/  SHF.R.S32.HI R11, RZ, 0x1f, R10 ;  /* 0x0000001fff0b7819 */ /* 0x000fe2000001140a */
[----:B------:R-:W-:Y:S01]  /*0e60*/  VIADD R217, R212, 0x60 ;  /* 0x00000060d4d97836 */ /* 0x000fe20000000000 */
[----:B------:R-:W-:-:S02]  /*0e70*/  LOP3.LUT R2, R2, 0x3fffffe, RZ, 0xc0, !PT ;  /* 0x03fffffe02027812 */ /* 0x000fc400078ec0ff */
[----:B------:R-:W-:Y:S02]  /*0e80*/  LEA.HI R11, R11, R6, RZ, 0x3 ;  /* 0x000000060b0b7211 */ /* 0x000fe400078f18ff */
[----:B------:R-:W-:Y:S02]  /*0e90*/  LOP3.LUT R4, R4, 0x1ffffffe, RZ, 0xc0, !PT ;  /* 0x1ffffffe04047812 */ /* 0x000fe400078ec0ff */
[----:B------:R-:W-:Y:S02]  /*0ea0*/  LOP3.LUT R11, R11, 0xfffffff8, RZ, 0xc0, !PT ;  /* 0xfffffff80b0b7812 */ /* 0x000fe400078ec0ff */
[----:B------:R-:W-:Y:S01]  /*0eb0*/  LEA.HI R8, R8, R9, RZ, 0x5 ;  /* 0x0000000908087211 */ /* 0x000fe200078f28ff */
[----:B------:R-:W-:Y:S01]  /*0ec0*/  IMAD.IADD R4, R7, 0x1, -R4 ;  /* 0x0000000107047824 */ /* 0x000fe200078e0a04 */
[----:B------:R-:W-:Y:S01]  /*0ed0*/  IADD3 R2, R3, -R2, RZ ;  /* 0x8000000203027210 */ /* 0x000fe20007ffe0ff */
[----:B------:R-:W-:Y:S01]  /*0ee0*/  IMAD.IADD R11, R6, 0x1, -R11 ;  /* 0x00000001060b7824 */ /* 0x000fe200078e0a0b */
[----:B------:R-:W-:Y:S01]  /*0ef0*/  SHF.R.S32.HI R6, RZ, 0x1f, R19 ;  /* 0x0000001fff067819 */ /* 0x000fe20000011413 */
[----:B------:R-:W-:Y:S01]  /*0f00*/  IMAD R4, R4, 0x8, R5 ;  /* 0x0000000804047824 */ /* 0x000fe200078e0205 */
[----:B------:R-:W-:-:S02]  /*0f10*/  SHF.R.S32.HI R8, RZ, 0x5, R8 ;  /* 0x00000005ff087819 */ /* 0x000fc40000011408 */
[CC--:B------:R-:W-:Y:S02]  /*0f20*/  LEA.HI R3, R6.reuse, R19.reuse, RZ, 0x3 ;  /* 0x0000001306037211 */ /* 0x0c0fe400078f18ff */
[----:B------:R-:W-:Y:S01]  /*0f30*/  LEA.HI R6, R6, R19, RZ, 0x6 ;  /* 0x0000001306067211 */ /* 0x000fe200078f30ff */
[----:B------:R-:W-:Y:S01]  /*0f40*/  IMAD R11, R8, 0x10, R11 ;  /* 0x00000010080b7824 */ /* 0x000fe200078e020b */
[----:B------:R-:W-:Y:S01]  /*0f50*/  LOP3.LUT R3, R3, 0x38, RZ, 0xc0, !PT ;  /* 0x0000003803037812 */ /* 0x000fe200078ec0ff */
[----:B------:R0:W-:Y:S01]  /*0f60*/  STL [R1+0x8c], R4 ;  /* 0x00008c0401007387 */ /* 0x0001e20000100800 */
[----:B------:R-:W-:Y:S01]  /*0f70*/  LOP3.LUT R10, R10, 0x7ffffffc, RZ, 0xc0, !PT ;  /* 0x7ffffffc0a0a7812 */ /* 0x000fe200078ec0ff */
[----:B------:R-:W-:Y:S01]  /*0f80*/  IMAD R2, R2, 0x40, R11 ;  /* 0x0000004002027824 */ /* 0x000fe200078e020b */
[----:B------:R-:W-:Y:S02]  /*0f90*/  SHF.L.U32 R5, R6, 0x7, RZ ;  /* 0x0000000706057819 */ /* 0x000fe400000006ff */
[----:B------:R-:W-:Y:S01]  /*0fa0*/  LOP3.LUT R6, R3, 0x1c0, R234, 0xf8, !PT ;  /* 0x000001c003067812 */ /* 0x000fe200078ef8ea */
[----:B------:R-:W-:Y:S01]  /*0fb0*/  IMAD.IADD R3, R9, 0x1, -R10 ;  /* 0x0000000109037824 */ /* 0x000fe200078e0a0a */
[----:B------:R-:W-:-:S02]  /*0fc0*/  LOP3.LUT R5, R5, 0xffffe000, RZ, 0xc0, !PT ;  /* 0xffffe00005057812 */ /* 0x000fc400078ec0ff */
[----:B------:R-:W-:Y:S02]  /*0fd0*/  SHF.R.S32.HI R0, RZ, 0x1f, R220 ;  /* 0x0000001fff007819 */ /* 0x000fe400000114dc */
[----:B------:R1:W-:Y:S01]  /*0fe0*/  STL [R1+0x64], R3 ;  /* 0x0000640301007387 */ /* 0x0003e20000100800 */
[----:B0-----:R-:W-:-:S03]  /*0ff0*/  LOP3.LUT R4, R234, 0x1c0, RZ, 0xc0, !PT ;  /* 0x000001c0ea047812 */ /* 0x001fc600078ec0ff */
[----:B------:R0:W-:Y:S01]  /*1000*/  STL [R1+0x68], R2 ;  /* 0x0000680201007387 */ /* 0x0001e20000100800 */
[----:B------:R-:W-:Y:S02]  /*1010*/  SHF.R.U32.HI R235, RZ, 0x3, R4 ;  /* 0x00000003ffeb7819 */ /* 0x000fe40000011604 */
[----:B------:R-:W-:Y:S01]  /*1020*/  LOP3.LUT R237, R4, 0x38, R17, 0xf8, !PT ;  /* 0x0000003804ed7812 */ /* 0x000fe200078ef811 */
[----:B------:R-:W-:Y:S01]  /*1030*/  STL [R1+0x80], RZ ;  /* 0x000080ff01007387 */ /* 0x000fe20000100800 */
[----:B------:R-:W-:Y:S02]  /*1040*/  LOP3.LUT R6, R6, R235, RZ, 0x3c, !PT ;  /* 0x000000eb06067212 */ /* 0x000fe400078e3cff */
[----:B-1----:R-:W-:Y:S02]  /*1050*/  SHF.R.S32.HI R3, RZ, 0x1f, R218 ;  /* 0x0000001fff037819 */ /* 0x002fe400000114da */
[----:B------:R-:W-:Y:S02]  /*1060*/  IADD3 R6, R6, R5, R236 ;  /* 0x0000000506067210 */ /* 0x000fe40007ffe0ec */
[----:B0-----:R-:W-:-:S02]  /*1070*/  MOV R2, UR5 ;  /* 0x0000000500027c02 */ /* 0x001fc40008000f00 */
[----:B------:R-:W-:Y:S02]  /*1080*/  SHF.R.S32.HI R5, RZ, 0x1f, R220 ;  /* 0x0000001fff057819 */ /* 0x000fe400000114dc */
[----:B------:R-:W-:Y:S01]  /*1090*/  LEA.HI R3, R3, R218, RZ, 0x3 ;  /* 0x000000da03037211 */ /* 0x000fe200078f18ff */
[----:B------:R0:W-:Y:S01]  /*10a0*/  STL [R1+0x60], R2 ;  /* 0x0000600201007387 */ /* 0x0001e20000100800 */
[----:B------:R-:W-:Y:S02]  /*10b0*/  LEA.HI R5, R5, R220, RZ, 0x3 ;  /* 0x000000dc05057211 */ /* 0x000fe400078f18ff */
[----:B------:R-:W-:Y:S01]  /*10c0*/  LOP3.LUT R237, R236, R237, R235, 0xf6, !PT ;  /* 0x000000edeced7212 */ /* 0x000fe200078ef6eb */
[----:B------:R-:W-:Y:S02]  /*10d0*/  IMAD.SHL.U32 R3, R3, 0x40, RZ ;  /* 0x0000004003037824 */ /* 0x000fe400078e00ff */
[----:B------:R-:W-:-:S03]  /*10e0*/  IMAD.SHL.U32 R5, R5, 0x40, RZ ;  /* 0x0000004005057824 */ /* 0x000fc600078e00ff */
[----:B------:R-:W-:Y:S01]  /*10f0*/  LOP3.LUT R230, R3, 0xfffffe00, RZ, 0xc0, !PT ;  /* 0xfffffe0003e67812 */ /* 0x000fe200078ec0ff */
[----:B0-----:R-:W-:Y:S01]  /*1100*/  IMAD.U32 R2, RZ, RZ, UR4 ;  /* 0x00000004ff027e24 */ /* 0x001fe2000f8e00ff */
[----:B------:R-:W-:-:S04]  /*1110*/  LOP3.LUT R231, R5, 0xfffffe00, RZ, 0xc0, !PT ;  /* 0xfffffe0005e77812 */ /* 0x000fc800078ec0ff */
[----:B------:R0:W-:Y:S02]  /*1120*/  STL [R1+0x7c], R2 ;  /* 0x00007c0201007387 */ /* 0x0001e40000100800 */
[----:B0-----:R-:W-:-:S05]  /*1130*/  SHF.R.S32.HI R2, RZ, 0x1f, R218 ;  /* 0x0000001fff027819 */ /* 0x001fca00000114da */
[----:B------:R0:W-:Y:S04]  /*1140*/  STL [R1+0x70], R2 ;  /* 0x0000700201007387 */ /* 0x0001e80000100800 */
[----:B------:R1:W-:Y:S01]  /*1150*/  STL [R1+0x6c], R0 ;  /* 0x00006c0001007387 */ /* 0x0003e20000100800 */
[C---:B0-----:R-:W-:Y:S01]  /*1160*/  IADD3 R2, R17.reuse, 0x80, RZ ;  /* 0x0000008011027810 */ /* 0x041fe20007ffe0ff */
[----:B-1----:R-:W-:Y:S01]  /*1170*/  VIADD R0, R17, 0xc0 ;  /* 0x000000c011007836 */ /* 0x002fe20000000000 */
[----:B------:R-:W-:-:S05]  /*1180*/  LEA R0, R6, UR4, 0x1 ;  /* 0x0000000406007c11 */ /* 0x000fca000f8e08ff */
[----:B------:R0:W-:Y:S02]  /*1190*/  STL [R1+0x88], R0 ;  /* 0x0000880001007387 */ /* 0x0001e40000100800 */
.L_x_2566:
[----:B------:R-:W1:Y:S01]  /*11a0*/  LDC.64 R2, c[0x0][0xc60] ;  /* 0x00031800ff027b82 */ /* 0x000e620000000a00 */
[----:B------:R-:W-:Y:S01]  /*11b0*/  ULDC.64 UR4, c[0x0][0xa28] ;  /* 0x00028a0000047ab9 */ /* 0x000fe20000000a00 */
[----:B------:R-:W-:Y:S01]  /*11c0*/  ULDC.64 UR8, c[0x0][0xa18] ;  /* 0x0002860000087ab9 */ /* 0x000fe20000000a00 */
[----:B------:R-:W-:Y:S01]  /*11d0*/  ULDC.64 UR6, c[0x0][0xa08] ;  /* 0x0002820000067ab9 */ /* 0x000fe20000000a00 */
[----:B-1----:R-:W-:-:S05]  /*11e0*/  IMAD.WIDE R2, R227, 0x4, R2 ;  /* 0x00000004e3027825 */ /* 0x002fca00078e0202 */
[----:B0-2345:R-:W0:Y:S01]  /*11f0*/  LDG.E R8, desc[UR60][R2.64] ;  /* 0x0000003c02087981 */ /* 0x03de22000c1e1900 */
[----:B------:R-:W-:Y:S01]  /*1200*/  ISETP.NE.U32.AND P2, PT, RZ, UR4, PT ;  /* 0x00000004ff007c0c */ /* 0x000fe2000bf45070 */
[----:B------:R-:W-:Y:S01]  /*1210*/  IMAD.MOV.U32 R26, RZ, RZ, RZ ;  /* 0x000000ffff1a7224 */ /* 0x000fe200078e00ff */
[----:B------:R-:W-:Y:S02]  /*1220*/  ISETP.NE.U32.AND P1, PT, RZ, UR8, PT ;  /* 0x00000008ff007c0c */ /* 0x000fe4000bf25070 */
[----:B------:R-:W-:Y:S02]  /*1230*/  ISETP.NE.AND.EX P2, PT, RZ, UR5, PT, P2 ;  /* 0x00000005ff007c0c */ /* 0x000fe4000bf45320 */
[----:B------:R-:W-:Y:S02]  /*1240*/  ISETP.NE.AND.EX P1, PT, RZ, UR9, PT, P1 ;  /* 0x00000009ff007c0c */ /* 0x000fe4000bf25310 */
[----:B------:R-:W-:-:S04]  /*1250*/  ISETP.NE.U32.AND P0, PT, RZ, UR6, PT ;  /* 0x00000006ff007c0c */ /* 0x000fc8000bf05070 */
[----:B------:R-:W-:Y:S02]  /*1260*/  ISETP.NE.AND.EX P0, PT, RZ, UR7, PT, P0 ;  /* 0x00000007ff007c0c */ /* 0x000fe4000bf05300 */
[----:B0-----:R-:W-:Y:S01]  /*1270*/  SHF.R.S32.HI R0, RZ, 0x1f, R8 ;  /* 0x0000001fff007819 */ /* 0x001fe20000011408 */
[----:B------:R0:W-:Y:S02]  /*1280*/  STL [R1+0x74], R8 ;  /* 0x0000740801007387 */ /* 0x0001e40000100800 */
[C---:B------:R-:W-:Y:S02]  /*1290*/  @P2 LEA R2, P3, R8.reuse, UR4, 0x2 ;  /* 0x0000000408022c11 */ /* 0x040fe4000f8610ff */
[C-C-:B------:R-:W-:Y:S02]  /*12a0*/  SHF.L.U64.HI R29, R8.reuse, 0x2, R0.reuse ;  /* 0x00000002081d7819 */ /* 0x140fe40000010200 */
[C---:B------:R-:W-:Y:S01]  /*12b0*/  @P2 LEA.HI.X R3, R8.reuse, UR5, R0, 0x2, P3 ;  /* 0x0000000508032c11 */ /* 0x040fe200098f1400 */
[----:B------:R-:W-:Y:S01]  /*12c0*/  IMAD.MOV.U32 R0, RZ, RZ, RZ ;  /* 0x000000ffff007224 */ /* 0x000fe200078e00ff */
[----:B------:R-:W-:Y:S01]  /*12d0*/  SHF.L.U32 R28, R8, 0x2, RZ ;  /* 0x00000002081c7819 */ /* 0x000fe200000006ff */
[----:B------:R-:W-:-:S03]  /*12e0*/  ULDC UR4, c[0x0][0x288] ;  /* 0x0000a20000047ab9 */ /* 0x000fc60000000800 */
[C---:B------:R-:W-:Y:S01]  /*12f0*/  IADD3 R6, P4, R28.reuse, UR6, RZ ;  /* 0x000000061c067c10 */ /* 0x040fe2000ff9e0ff */
[----:B------:R0:W5:Y:S01]  /*1300*/  @P2 LDG.E R0, desc[UR60][R2.64] ;  /* 0x0000003c02002981 */ /* 0x000162000c1e1900 */
[----:B------:R-:W-:Y:S01]  /*1310*/  @P1 IADD3 R4, P2, R28, UR8, RZ ;  /* 0x000000081c041c10 */ /* 0x000fe2000ff5e0ff */
[----:B------:R-:W-:Y:S01]  /*1320*/  IMAD.U32 R224, RZ, RZ, UR4 ;  /* 0x00000004ffe07e24 */ /* 0x000fe2000f8e00ff */
[C---:B------:R-:W-:Y:S01]  /*1330*/  IADD3.X R7, R29.reuse, UR7, RZ, P4, !PT ;  /* 0x000000071d077c10 */ /* 0x040fe2000a7fe4ff */
[----:B------:R0:W-:Y:S01]  /*1340*/  STL [R1+0x84], R225 ;  /* 0x000084e101007387 */ /* 0x0001e20000100800 */
[----:B------:R-:W-:Y:S01]  /*1350*/  @P1 IADD3.X R5, R29, UR9, RZ, P2, !PT ;  /* 0x000000091d051c10 */ /* 0x000fe200097fe4ff */
[----:B------:R-:W-:Y:S01]  /*1360*/  ULDC.64 UR4, c[0x0][0x3f8] ;  /* 0x0000fe0000047ab9 */ /* 0x000fe20000000a00 */
[----:B------:R-:W-:Y:S01]  /*1370*/  ULDC.64 UR6, c[0x0][0xa20] ;  /* 0x0002880000067ab9 */ /* 0x000fe20000000a00 */
[----:B------:R0:W5:Y:S04]  /*1380*/  @P0 LDG.E R26, desc[UR60][R6.64] ;  /* 0x0000003c061a0981 */ /* 0x000168000c1e1900 */
[----:B------:R0:W5:Y:S04]  /*1390*/  @P1 LDG.E R224, desc[UR60][R4.64] ;  /* 0x0000003c04e01981 */ /* 0x000168000c1e1900 */
[----:B------:R0:W-:Y:S01]  /*13a0*/  STL [R1+0x78], R226 ;  /* 0x000078e201007387 */ /* 0x0001e20000100800 */
[----:B------:R-:W-:-:S03]  /*13b0*/  UISETP.NE.U32.AND UP0, UPT, UR4, URZ, UPT ;  /* 0x0000003f0400728c */ /* 0x000fc6000bf05070 */
[----:B------:R-:W-:Y:S01]  /*13c0*/  ULDC UR4, c[0x0][0x404] ;  /* 0x0001010000047ab9 */ /* 0x000fe20000000800 */
[----:B------:R-:W-:Y:S01]  /*13d0*/  UISETP.NE.AND.EX UP0, UPT, UR5, URZ, UPT, UP0 ;  /* 0x0000003f0500728c */ /* 0x000fe2000bf05300 */
[----:B------:R-:W-:Y:S02]  /*13e0*/  ISETP.NE.U32.AND P2, PT, RZ, UR6, PT ;  /* 0x00000006ff007c0c */ /* 0x000fe4000bf45070 */
[----:B------:R-:W-:Y:S01]  /*13f0*/  ULDC UR5, c[0x0][0x2e0] ;  /* 0x0000b80000057ab9 */ /* 0x000fe20000000800 */
[----:B------:R-:W-:Y:S01]  /*1400*/  USEL UR4, UR4, 0x1, UP0 ;  /* 0x0000000104047887 */ /* 0x000fe20008000000 */
[----:B------:R-:W-:-:S03]  /*1410*/  ISETP.NE.AND.EX P2, PT, RZ, UR7, PT, P2 ;  /* 0x00000007ff007c0c */ /* 0x000fc6000bf45320 */
[----:B------:R-:W-:-:S03]  /*1420*/  UIMAD UR4, UR4, UR5, URZ ;  /* 0x00000005040472a4 */ /* 0x000fc6000f8e023f */
[----:B------:R-:W-:Y:S01]  /*1430*/  ULDC UR5, c[0x0][0x338] ;  /* 0x0000ce0000057ab9 */ /* 0x000fe20000000800 */
[----:B------:R-:W-:Y:S01]  /*1440*/  MOV R25, R8 ;  /* 0x0000000800197202 */ /* 0x000fe20000000f00 */
[----:B0-----:R-:W-:Y:S07]  /*1450*/  @P1 BRA `(.L_x_2287) ;  /* 0x0000000000241947 */ /* 0x001fee0003800000 */
[----:B------:R-:W-:Y:S02]  /*1460*/  ULDC.64 UR8, c[0x0][0xa00] ;  /* 0x0002800000087ab9 */ /* 0x000fe40000000a00 */
[----:B------:R-:W-:-:S04]  /*1470*/  ISETP.NE.U32.AND P1, PT, RZ, UR8, PT ;  /* 0x00000008ff007c0c */ /* 0x000fc8000bf25070 */
[----:B------:R-:W-:-:S13]  /*1480*/  ISETP.NE.AND.EX P1, PT, RZ, UR9, PT, P1 ;  /* 0x00000009ff007c0c */ /* 0x000fda000bf25310 */
[----:B------:R-:W-:Y:S05]  /*1490*/  @!P1 BRA `(.L_x_2287) ;  /* 0x0000000000149947 */ /* 0x000fea0003800000 */
[----:B------:R-:W0:Y:S02]  /*14a0*/  LDC.64 R2, c[0x0][0xa00] ;  /* 0x00028000ff027b82 */ /* 0x000e240000000a00 */
[----:B0-----:R-:W-:-:S05]  /*14b0*/  IMAD.WIDE R2, R25, 0x4, R2 ;  /* 0x0000000419027825 */ /* 0x001fca00078e0202 */
[----:B-----5:R-:W2:Y:S04]  /*14c0*/  LDG.E R224, desc[UR60][R2.64] ;  /* 0x0000003c02e07981 */ /* 0x020ea8000c1e1900 */
[----:B------:R-:W2:Y:S02]  /*14d0*/  LDG.E R5, desc[UR60][R2.64+0x4] ;  /* 0x0000043c02057981 */ /* 0x000ea4000c1e1900 */
[----:B--2---:R-:W-:-:S07]  /*14e0*/  IMAD.IADD R224, R5, 0x1, -R224 ;  /* 0x0000000105e07824 */ /* 0x004fce00078e0ae0 */
.L_x_2287:
[----:B------:R-:W-:Y:S02]  /*14f0*/  IMAD.U32 R2, RZ, RZ, UR5 ;  /* 0x00000005ff027e24 */ /* 0x000fe4000f8e00ff */
[----:B------:R-:W-:Y:S01]  /*1500*/  IMAD.U32 R27, RZ, RZ, UR4 ;  /* 0x00000004ff1b7e24 */ /* 0x000fe2000f8e00ff */
[----:B------:R-:W-:Y:S06]  /*1510*/  @!P2 BRA `(.L_x_2288) ;  /* 0x000000000010a947 */ /* 0x000fec0003800000 */
[----:B------:R-:W-:-:S04]  /*1520*/  IADD3 R4, P0, R28, UR6, RZ ;  /* 0x000000061c047c10 */ /* 0x000fc8000ff1e0ff */
[----:B------:R-:W-:-:S05]  /*1530*/  IADD3.X R5, R29, UR7, RZ, P0, !PT ;  /* 0x000000071d057c10 */ /* 0x000fca00087fe4ff */
[----:B------:R0:W5:Y:S01]  /*1540*/  LDG.E R27, desc[UR60][R4.64] ;  /* 0x0000003c041b7981 */ /* 0x000162000c1e1900 */
[----:B------:R-:W-:Y:S05]  /*1550*/  BRA `(.L_x_2289) ;  /* 0x0000000000107947 */ /* 0x000fea0003800000 */
.L_x_2288:
[----:B------:R-:W-:Y:S05]  /*1560*/  @!P0 BRA `(.L_x_2289) ;  /* 0x00000000000c8947 */ /* 0x000fea0003800000 */
[----:B------:R-:W2:Y:S04]  /*1570*/  LDG.E R4, desc[UR60][R6.64] ;  /* 0x0000003c06047981 */ /* 0x000ea8000c1e1900 */
[----:B------:R-:W2:Y:S02]  /*1580*/  LDG.E R27, desc[UR60][R6.64+0x4] ;  /* 0x0000043c061b7981 */ /* 0x000ea4000c1e1900 */
[----:B--2---:R-:W-:-:S07]  /*1590*/  IADD3 R27, -R4, R27, RZ ;  /* 0x0000001b041b7210 */ /* 0x004fce0007ffe1ff */
.L_x_2289:
[----:B------:R-:W-:Y:S02]  /*15a0*/  ULDC.64 UR4, c[0x0][0xa10] ;  /* 0x0002840000047ab9 */ /* 0x000fe40000000a00 */
[----:B------:R-:W-:-:S04]  /*15b0*/  ISETP.NE.U32.AND P0, PT, RZ, UR4, PT ;  /* 0x00000004ff007c0c */ /* 0x000fc8000bf05070 */
[----:B------:R-:W-:Y:S01]  /*15c0*/  ISETP.NE.AND.EX P0, PT, RZ, UR5, PT, P0 ;  /* 0x00000005ff007c0c */ /* 0x000fe2000bf05300 */
[----:B------:R-:W-:-:S12]  /*15d0*/  ULDC.64 UR4, c[0x0][0xa30] ;  /* 0x00028c0000047ab9 */ /* 0x000fd80000000a00 */
[----:B0-----:R-:W0:Y:S02]  /*15e0*/  @P0 LDC.64 R4, c[0x0][0xa10] ;  /* 0x00028400ff040b82 */ /* 0x001e240000000a00 */
[----:B0-----:R-:W-:-:S05]  /*15f0*/  @P0 IMAD.WIDE R4, R25, 0x4, R4 ;  /* 0x0000000419040825 */ /* 0x001fca00078e0204 */
[----:B------:R-:W2:Y:S04]  /*1600*/  @P0 LDG.E R3, desc[UR60][R4.64] ;  /* 0x0000003c04030981 */ /* 0x000ea8000c1e1900 */
[----:B------:R-:W2:Y:S01]  /*1610*/  @P0 LDG.E R8, desc[UR60][R4.64+0x4] ;  /* 0x0000043c04080981 */ /* 0x000ea2000c1e1900 */
[----:B------:R-:W-:Y:S01]  /*1620*/  ISETP.NE.U32.AND P1, PT, RZ, UR4, PT ;  /* 0x00000004ff007c0c */ /* 0x000fe2000bf25070 */
[----:B-----5:R-:W-:-:S03]  /*1630*/  IMAD.MOV.U32 R144, RZ, RZ, R27 ;  /* 0x000000ffff907224 */ /* 0x020fc600078e001b */
[----:B------:R-:W-:-:S13]  /*1640*/  ISETP.NE.AND.EX P1, PT, RZ, UR5, PT, P1 ;  /* 0x00000005ff007c0c */ /* 0x000fda000bf25310 */
[----:B------:R-:W-:-:S04]  /*1650*/  @P1 IADD3 R6, P2, R28, UR4, RZ ;  /* 0x000000041c061c10 */ /* 0x000fc8000ff5e0ff */
[----:B------:R-:W-:-:S05]  /*1660*/  @P1 IADD3.X R7, R29, UR5, RZ, P2, !PT ;  /* 0x000000051d071c10 */ /* 0x000fca00097fe4ff */
[----:B------:R0:W5:Y:S01]  /*1670*/  @P1 LDG.E R144, desc[UR60][R6.64] ;  /* 0x0000003c06901981 */ /* 0x000162000c1e1900 */
[----:B------:R-:W-:Y:S01]  /*1680*/  IMAD.IADD R9, R27, 0x1, -R0 ;  /* 0x000000011b097824 */ /* 0x000fe200078e0a00 */
[----:B------:R-:W-:-:S03]  /*1690*/  PLOP3.LUT P2, PT, PT, PT, PT, 0x80, 0x0 ;  /* 0x000000000000781c */ /* 0x000fc60003f4f070 */
[----:B------:R-:W-:-:S05]  /*16a0*/  IMAD.MOV R120, RZ, RZ, -R9 ;  /* 0x000000ffff787224 */ /* 0x000fca00078e0a09 */
[----:B------:R-:W-:Y:S01]  /*16b0*/  VIMNMX R120, RZ, R120, !PT ;  /* 0x00000078ff787248 */ /* 0x000fe20007fe0100 */
[----:B--2---:R-:W-:Y:S01]  /*16c0*/  @P0 IMAD.IADD R2, R8, 0x1, -R3 ;  /* 0x0000000108020824 */ /* 0x004fe200078e0a03 */
[----:B------:R-:W-:-:S04]  /*16d0*/  LEA R3, R225, 0xcf, 0x7 ;  /* 0x000000cfe1037811 */ /* 0x000fc800078e38ff */
[----:B------:R-:W-:-:S04]  /*16e0*/  IADD3 R227, R9, R2, RZ ;  /* 0x0000000209e37210 */ /* 0x000fc80007ffe0ff */
[C---:B------:R-:W-:Y:S01]  /*16f0*/  IADD3 R3, R227.reuse, R3, -R224 ;  /* 0x00000003e3037210 */ /* 0x040fe20007ffe8e0 */
[----:B------:R-:W-:-:S04]  /*1700*/  VIADD R0, R227, 0x4f ;  /* 0x0000004fe3007836 */ /* 0x000fc80000000000 */
[----:B------:R-:W-:-:S04]  /*1710*/  IMAD.HI R0, R0, 0x66666667, RZ ;  /* 0x6666666700007827 */ /* 0x000fc800078e02ff */
[----:B------:R-:W-:Y:S01]  /*1720*/  IMAD.HI R4, R3, 0x66666667, RZ ;  /* 0x6666666703047827 */ /* 0x000fe200078e02ff */
[----:B------:R-:W-:-:S04]  /*1730*/  SHF.R.U32.HI R3, RZ, 0x1f, R0 ;  /* 0x0000001fff037819 */ /* 0x000fc80000011600 */
[----:B------:R-:W-:Y:S02]  /*1740*/  SHF.R.U32.HI R5, RZ, 0x1f, R4 ;  /* 0x0000001fff057819 */ /* 0x000fe40000011604 */
[----:B------:R-:W-:Y:S02]  /*1750*/  LEA.HI.SX32 R3, R0, R3, 0x1b ;  /* 0x0000000300037211 */ /* 0x000fe400078fdaff */
[----:B------:R-:W-:-:S04]  /*1760*/  LEA.HI.SX32 R148, R4, R5, 0x1b ;  /* 0x0000000504947211 */ /* 0x000fc800078fdaff */
[----:B------:R-:W-:-:S05]  /*1770*/  VIMNMX R148, R3, R148, PT ;  /* 0x0000009403947248 */ /* 0x000fca0003fe0100 */
[----:B------:R-:W-:-:S05]  /*1780*/  IMAD R3, R148, 0x50, -R9 ;  /* 0x0000005094037824 */ /* 0x000fca00078e0a09 */
[----:B------:R-:W-:-:S04]  /*1790*/  VIMNMX R3, R3, R2, PT ;  /* 0x0000000203037248 */ /* 0x000fc80003fe0100 */
[----:B------:R-:W-:Y:S01]  /*17a0*/  ISETP.GT.AND P0, PT, R3, R120, PT ;  /* 0x000000780300720c */ /* 0x000fe20003f04270 */
[----:B------:R-:W-:-:S05]  /*17b0*/  IMAD.WIDE.U32 R120, R120, -0x33333333, RZ ;  /* 0xcccccccd78787825 */ /* 0x000fca00078e00ff */
[----:B------:R-:W-:-:S04]  /*17c0*/  SHF.R.U32.HI R120, RZ, 0x6, R121 ;  /* 0x00000006ff787819 */ /* 0x000fc80000011679 */
[----:B------:R-:W-:-:S03]  /*17d0*/  MOV R24, R120 ;  /* 0x0000007800187202 */ /* 0x000fc60000000f00 */
[----:B------:R-:W-:-:S04]  /*17e0*/  @P0 VIADD R0, R3, 0x4f ;  /* 0x0000004f03000836 */ /* 0x000fc80000000000 */
[----:B------:R-:W-:-:S05]  /*17f0*/  @P0 IMAD.HI R0, R0, 0x66666667, RZ ;  /* 0x6666666700000827 */ /* 0x000fca00078e02ff */
[----:B------:R-:W-:-:S04]  /*1800*/  @P0 SHF.R.U32.HI R3, RZ, 0x1f, R0 ;  /* 0x0000001fff030819 */ /* 0x000fc80000011600 */
[----:B------:R-:W-:-:S04]  /*1810*/  @P0 LEA.HI.SX32 R24, R0, R3, 0x1b ;  /* 0x0000000300180211 */ /* 0x000fc800078fdaff */
[----:B------:R-:W-:-:S13]  /*1820*/  ISETP.GT.AND P0, PT, R24, R120, PT ;  /* 0x000000781800720c */ /* 0x000fda0003f04270 */
[----:B0-----:R-:W-:Y:S05]  /*1830*/  @!P0 BRA `(.L_x_2290) ;  /* 0x0000008c007c8947 */ /* 0x001fea0003800000 */
        /* <DEDUP_REMOVED lines=20> */
.L_x_2292:
[----:B------:R-:W-:Y:S05]  /*1980*/  BSYNC B6 ;  /* 0x0000000000067941 */ /* 0x000fea0003800000 */
.L_x_2291:
        /* <DEDUP_REMOVED lines=20> */
.L_x_2294:
[----:B------:R-:W-:Y:S05]  /*1ad0*/  BSYNC B6 ;  /* 0x0000000000067941 */ /* 0x000fea0003800000 */
.L_x_2293:
[----:B------:R-:W-:Y:S01]  /*1ae0*/  ULDC.64 UR4, c[0x0][0x9f8] ;  /* 0x00027e0000047ab9 */ /* 0x000fe20000000a00 */
[----:B------:R-:W0:Y:S01]  /*1af0*/  LDC R0, c[0x0][0x428] ;  /* 0x00010a00ff007b82 */ /* 0x000e220000000800 */
[----:B------:R-:W-:-:S07]  /*1b00*/  ISETP.NE.U32.AND P0, PT, RZ, UR4, PT ;  /* 0x00000004ff007c0c */ /* 0x000fce000bf05070 */
[----:B------:R-:W1:Y:S01]  /*1b10*/  LDC.64 R98, c[0x0][0x2f0] ;  /* 0x0000bc00ff627b82 */ /* 0x000e620000000a00 */
[----:B------:R-:W-:Y:S01]  /*1b20*/  ISETP.NE.AND.EX P0, PT, RZ, UR5, PT, P0 ;  /* 0x00000005ff007c0c */ /* 0x000fe2000bf05300 */
[----:B------:R-:W-:Y:S01]  /*1b30*/  IMAD.IADD R113, R26, 0x1, R27 ;  /* 0x000000011a717824 */ /* 0x000fe200078e021b */
[----:B------:R-:W-:Y:S01]  /*1b40*/  ULDC UR6, c[0x0][0x2e4] ;  /* 0x0000b90000067ab9 */ /* 0x000fe20000000800 */
[----:B------:R-:W-:Y:S01]  /*1b50*/  VIADD R20, R17, 0x80 ;  /* 0x0000008011147836 */ /* 0x000fe20000000000 */
[----:B------:R-:W-:-:S03]  /*1b60*/  ULDC.64 UR8, c[0x0][0x320] ;  /* 0x0000c80000087ab9 */ /* 0x000fc60000000a00 */
[----:B------:R-:W2:Y:S06]  /*1b70*/  LDC.64 R104, c[0x0][0x3e8] ;  /* 0x0000fa00ff687b82 */ /* 0x000eac0000000a00 */
[----:B------:R-:W-:Y:S02]  /*1b80*/  @P0 IADD3 R4, P1, R28, UR4, RZ ;  /* 0x000000041c040c10 */ /* 0x000fe4000ff3e0ff */
[----:B------:R-:W3:Y:S02]  /*1b90*/  LDC.64 R110, c[0x0][0x3d8] ;  /* 0x0000f600ff6e7b82 */ /* 0x000ee40000000a00 */
[----:B------:R-:W-:Y:S01]  /*1ba0*/  @P0 IADD3.X R5, R29, UR5, RZ, P1, !PT ;  /* 0x000000051d050c10 */ /* 0x000fe20008ffe4ff */
[----:B------:R-:W-:-:S04]  /*1bb0*/  ULDC.64 UR4, c[0x0][0x2f8] ;  /* 0x0000be0000047ab9 */ /* 0x000fc80000000a00 */
[----:B------:R4:W3:Y:S01]  /*1bc0*/  @P0 LDG.E R25, desc[UR60][R4.64] ;  /* 0x0000003c04190981 */ /* 0x0008e2000c1e1900 */
[----:B0-----:R-:W-:Y:S01]  /*1bd0*/  ISETP.NE.AND P0, PT, R0, 0x1, PT ;  /* 0x000000010000780c */ /* 0x001fe20003f05270 */
[----:B------:R-:W0:Y:S01]  /*1be0*/  LDC R12, c[0x0][0x3d4] ;  /* 0x0000f500ff0c7b82 */ /* 0x000e220000000800 */
[----:B------:R-:W-:Y:S01]  /*1bf0*/  SHF.R.S32.HI R21, RZ, 0x1f, R113 ;  /* 0x0000001fff157819 */ /* 0x000fe20000011471 */
[----:B------:R-:W0:Y:S01]  /*1c00*/  S2R R147, SR_TID.X ;  /* 0x0000000000937919 */ /* 0x000e220000002100 */
[----:B------:R-:W-:Y:S01]  /*1c10*/  ISETP.GE.AND P1, PT, R19, UR6, PT ;  /* 0x0000000613007c0c */ /* 0x000fe2000bf26270 */
[----:B-1----:R-:W-:Y:S01]  /*1c20*/  IMAD R121, R99, 0x50, RZ ;  /* 0x0000005063797824 */ /* 0x002fe200078e02ff */
[----:B------:R-:W-:Y:S01]  /*1c30*/  SHF.R.S32.HI R213, RZ, 0x1f, R212 ;  /* 0x0000001fffd57819 */ /* 0x000fe200000114d4 */
[-C--:B------:R-:W-:Y:S01]  /*1c40*/  IMAD R6, R21, R98.reuse, RZ ;  /* 0x0000006215067224 */ /* 0x080fe200078e02ff */
[----:B------:R-:W-:Y:S01]  /*1c50*/  IADD3 R14, R17, 0xc0, RZ ;  /* 0x000000c0110e7810 */ /* 0x000fe20007ffe0ff */
[----:B----4-:R-:W-:Y:S01]  /*1c60*/  IMAD.WIDE.U32 R4, R113, R98, RZ ;  /* 0x0000006271047225 */ /* 0x010fe200078e00ff */
[----:B------:R-:W-:-:S02]  /*1c70*/  IADD3 R112, P3, R22, R113, RZ ;  /* 0x0000007116707210 */ /* 0x000fc40007f7e0ff */
[----:B------:R-:W-:Y:S01]  /*1c80*/  ISETP.GE.AND P2, PT, R14, UR6, PT ;  /* 0x000000060e007c0c */ /* 0x000fe2000bf46270 */
[----:B------:R-:W1:Y:S01]  /*1c90*/  @P0 LDC R3, c[0x0][0x42c] ;  /* 0x00010b00ff030b82 */ /* 0x000e620000000800 */
[----:B--2---:R-:W-:Y:S01]  /*1ca0*/  IMAD.WIDE.U32 R100, R22, R104, R212 ;  /* 0x0000006816647225 */ /* 0x004fe200078e00d4 */
[C-C-:B------:R-:W-:Y:S02]  /*1cb0*/  SHF.L.U64.HI R34, R104.reuse, 0x5, R105.reuse ;  /* 0x0000000568227819 */ /* 0x140fe40000010269 */
[----:B------:R-:W-:Y:S01]  /*1cc0*/  SHF.L.U64.HI R33, R104, 0x6, R105 ;  /* 0x0000000668217819 */ /* 0x000fe20000010269 */
[----:B---3--:R-:W-:Y:S01]  /*1cd0*/  IMAD.WIDE.U32 R106, R22, R110, R212 ;  /* 0x0000006e166a7225 */ /* 0x008fe200078e00d4 */
[----:B------:R-:W-:Y:S02]  /*1ce0*/  SHF.L.U32 R32, R104, 0x5, RZ ;  /* 0x0000000568207819 */ /* 0x000fe400000006ff */
[----:B------:R-:W2:Y:S01]  /*1cf0*/  @P0 LDC R7, c[0x0][0x430] ;  /* 0x00010c00ff070b82 */ /* 0x000ea20000000800 */
[----:B------:R-:W-:Y:S01]  /*1d00*/  IMAD R127, R105, 0x50, RZ ;  /* 0x00000050697f7824 */ /* 0x000fe200078e02ff */
[--C-:B------:R-:W-:Y:S01]  /*1d10*/  SHF.L.U64.HI R30, R110, 0x5, R111.reuse ;  /* 0x000000056e1e7819 */ /* 0x100fe2000001026f */
[----:B------:R-:W-:Y:S01]  /*1d20*/  IMAD.SHL.U32 R31, R104, 0x40, RZ ;  /* 0x00000040681f7824 */ /* 0x000fe200078e00ff */
[C---:B------:R-:W-:Y:S01]  /*1d30*/  SHF.L.U64.HI R29, R110.reuse, 0x6, R111 ;  /* 0x000000066e1d7819 */ /* 0x040fe2000001026f */
[----:B------:R-:W-:Y:S01]  /*1d40*/  IMAD.SHL.U32 R28, R110, 0x20, RZ ;  /* 0x000000206e1c7824 */ /* 0x000fe200078e00ff */
[--C-:B------:R-:W-:Y:S01]  /*1d50*/  SHF.L.U64.HI R128, R98, 0x5, R99.reuse ;  /* 0x0000000562807819 */ /* 0x100fe20000010263 */
[----:B------:R-:W-:Y:S01]  /*1d60*/  IMAD.SHL.U32 R27, R110, 0x40, RZ ;  /* 0x000000406e1b7824 */ /* 0x000fe200078e00ff */
[C---:B------:R-:W-:Y:S01]  /*1d70*/  SHF.L.U64.HI R130, R98.reuse, 0x6, R99 ;  /* 0x0000000662827819 */ /* 0x040fe20000010263 */
[----:B------:R-:W-:-:S02]  /*1d80*/  IMAD.SHL.U32 R129, R98, 0x20, RZ ;  /* 0x0000002062817824 */ /* 0x000fc400078e00ff */
[----:B------:R-:W-:Y:S02]  /*1d90*/  IMAD.SHL.U32 R131, R98, 0x40, RZ ;  /* 0x0000004062837824 */ /* 0x000fe400078e00ff */
[----:B0-----:R-:W-:Y:S01]  /*1da0*/  IMAD.SHL.U32 R117, R12, 0x2, RZ ;  /* 0x000000020c757824 */ /* 0x001fe200078e00ff */
[----:B------:R-:W-:Y:S01]  /*1db0*/  LEA.HI R147, R147, 0x8, RZ, 0x19 ;  /* 0x0000000893937811 */ /* 0x000fe200078fc8ff */
[----:B-1----:R-:W-:-:S04]  /*1dc0*/  @P0 IMAD.HI.U32 R0, R226, R3, RZ ;  /* 0x00000003e2000227 */ /* 0x002fc800078e00ff */
[----:B------:R-:W-:Y:S02]  /*1dd0*/  IMAD R3, R113, R99, R6 ;  /* 0x0000006371037224 */ /* 0x000fe400078e0206 */
[----:B------:R-:W-:Y:S01]  /*1de0*/  IMAD.X R113, R23, 0x1, R21, P3 ;  /* 0x0000000117717824 */ /* 0x000fe200018e0615 */
[----:B--2---:R-:W-:Y:S01]  /*1df0*/  @P0 SHF.R.U32.HI R226, RZ, R7, R0 ;  /* 0x00000007ffe20219 */ /* 0x004fe20000011600 */
[----:B------:R-:W-:Y:S01]  /*1e00*/  IMAD.IADD R5, R5, 0x1, R3 ;  /* 0x0000000105057824 */ /* 0x000fe200078e0203 */
[----:B------:R-:W-:Y:S02]  /*1e10*/  ISETP.GE.AND P0, PT, R17, UR6, PT ;  /* 0x0000000611007c0c */ /* 0x000fe4000bf06270 */
[----:B------:R-:W-:Y:S01]  /*1e20*/  SHF.R.S32.HI R6, RZ, 0x1f, R226 ;  /* 0x0000001fff067819 */ /* 0x000fe200000114e2 */
[----:B------:R-:W-:Y:S01]  /*1e30*/  IMAD.WIDE.U32 R4, R226, UR4, R4 ;  /* 0x00000004e2047c25 */ /* 0x000fe2000f8e0004 */
[----:B------:R-:W-:Y:S02]  /*1e40*/  SEL R3, RZ, 0xffffffff, P1 ;  /* 0xffffffffff037807 */ /* 0x000fe40000800000 */
[----:B------:R-:W-:Y:S01]  /*1e50*/  SEL R0, RZ, 0x1, P0 ;  /* 0x00000001ff007807 */ /* 0x000fe20000000000 */
[----:B------:R-:W-:Y:S01]  /*1e60*/  IMAD R7, R6, UR4, RZ ;  /* 0x0000000406077c24 */ /* 0x000fe2000f8e02ff */
[----:B------:R-:W-:Y:S01]  /*1e70*/  SHF.L.U32 R3, R3, 0x1, RZ ;  /* 0x0000000103037819 */ /* 0x000fe200000006ff */
[----:B------:R-:W-:Y:S01]  /*1e80*/  IMAD.MOV.U32 R38, RZ, RZ, R4 ;  /* 0x000000ffff267224 */ /* 0x000fe200078e0004 */
[----:B------:R-:W-:Y:S01]  /*1e90*/  ISETP.GE.AND P0, PT, R20, UR6, PT ;  /* 0x0000000614007c0c */ /* 0x000fe2000bf06270 */
[----:B------:R-:W-:Y:S01]  /*1ea0*/  IMAD R7, R226, UR5, R7 ;  /* 0x00000005e2077c24 */ /* 0x000fe2000f8e0207 */
[----:B------:R-:W-:Y:S01]  /*1eb0*/  LOP3.LUT R0, R3, 0x2, R0, 0xe2, !PT ;  /* 0x0000000203007812 */ /* 0x000fe200078ee200 */
[----:B------:R-:W-:Y:S01]  /*1ec0*/  ULDC.64 UR4, c[0x0][0xa08] ;  /* 0x0002820000047ab9 */ /* 0x000fe20000000a00 */
[----:B------:R-:W-:Y:S01]  /*1ed0*/  SEL R3, RZ, 0x4, P0 ;  /* 0x00000004ff037807 */ /* 0x000fe20000000000 */
[----:B------:R-:W-:Y:S01]  /*1ee0*/  IMAD.IADD R39, R5, 0x1, R7 ;  /* 0x0000000105277824 */ /* 0x000fe200078e0207 */
[----:B------:R-:W-:Y:S01]  /*1ef0*/  ISETP.NE.U32.AND P0, PT, RZ, UR4, PT ;  /* 0x00000004ff007c0c */ /* 0x000fe2000bf05070 */
[----:B------:R-:W-:Y:S01]  /*1f00*/  IMAD R7, R6, UR8, RZ ;  /* 0x0000000806077c24 */ /* 0x000fe2000f8e02ff */
[----:B------:R-:W-:Y:S01]  /*1f10*/  LOP3.LUT R3, R0, R3, RZ, 0xfc, !PT ;  /* 0x0000000300037212 */ /* 0x000fe200078efcff */
[C---:B------:R-:W-:Y:S01]  /*1f20*/  IMAD R6, R23.reuse, R104, RZ ;  /* 0x0000006817067224 */ /* 0x040fe200078e02ff */
[----:B------:R-:W-:Y:S01]  /*1f30*/  ISETP.NE.AND.EX P0, PT, RZ, UR5, PT, P0 ;  /* 0x00000005ff007c0c */ /* 0x000fe2000bf05300 */
[----:B------:R-:W-:Y:S01]  /*1f40*/  ULDC.64 UR4, c[0x0][0x300] ;  /* 0x0000c00000047ab9 */ /* 0x000fe20000000a00 */
[----:B------:R-:W-:Y:S01]  /*1f50*/  IMAD R15, R226, UR9, R7 ;  /* 0x00000009e20f7c24 */ /* 0x000fe2000f8e0207 */
[--C-:B------:R-:W-:Y:S01]  /*1f60*/  SHF.R.S32.HI R5, RZ, 0x1f, R17.reuse ;  /* 0x0000001fff057819 */ /* 0x100fe20000011411 */
[----:B------:R-:W-:Y:S01]  /*1f70*/  IMAD R7, R23, R98, RZ ;  /* 0x0000006217077224 */ /* 0x000fe200078e02ff */
[----:B------:R-:W-:Y:S01]  /*1f80*/  ISETP.GE.AND P1, PT, R19, R12, PT ;  /* 0x0000000c1300720c */ /* 0x000fe20003f26270 */
[----:B------:R-:W-:Y:S01]  /*1f90*/  IMAD.MOV.U32 R4, RZ, RZ, R17 ;  /* 0x000000ffff047224 */ /* 0x000fe200078e0011 */
[----:B------:R-:W-:Y:S01]  /*1fa0*/  LOP3.LUT R26, R3, 0x1, RZ, 0xc0, !PT ;  /* 0x00000001031a7812 */ /* 0x000fe200078ec0ff */
[----:B------:R-:W-:-:S02]  /*1fb0*/  IMAD R13, R22, R105, R6 ;  /* 0x00000069160d7224 */ /* 0x000fc400078e0206 */
[C---:B------:R-:W-:Y:S02]  /*1fc0*/  IMAD R35, R22.reuse, R99, R7 ;  /* 0x0000006316237224 */ /* 0x040fe400078e0207 */
[----:B------:R-:W-:-:S04]  /*1fd0*/  IMAD.WIDE.U32 R6, R22, R98, R4 ;  /* 0x0000006216067225 */ /* 0x000fc800078e0004 */
[----:B------:R-:W-:-:S04]  /*1fe0*/  IMAD.WIDE.U32 R8, R226, UR8, R4 ;  /* 0x00000008e2087c25 */ /* 0x000fc8000f8e0004 */
[----:B------:R-:W-:Y:S01]  /*1ff0*/  IMAD.WIDE.U32 R102, R22, R104, R4 ;  /* 0x0000006816667225 */ /* 0x000fe200078e0004 */
[----:B------:R-:W-:-:S03]  /*2000*/  IADD3 R9, R9, R15, RZ ;  /* 0x0000000f09097210 */ /* 0x000fc60007ffe0ff */
[----:B------:R-:W-:Y:S01]  /*2010*/  IMAD.WIDE.U32 R108, R22, R110, R4 ;  /* 0x0000006e166c7225 */ /* 0x000fe200078e0004 */
[----:B------:R-:W-:-:S03]  /*2020*/  SEL R4, R12, RZ, P1 ;  /* 0x000000ff0c047207 */ /* 0x000fc60000800000 */
[----:B------:R-:W-:Y:S02]  /*2030*/  IMAD.IADD R101, R101, 0x1, R13 ;  /* 0x0000000165657824 */ /* 0x000fe400078e020d */
[----:B------:R-:W-:Y:S02]  /*2040*/  IMAD.IADD R103, R13, 0x1, R103 ;  /* 0x000000010d677824 */ /* 0x000fe400078e0267 */
[----:B-----5:R-:W-:-:S04]  /*2050*/  IMAD.WIDE.U32 R100, R144, R104, R100 ;  /* 0x0000006890647225 */ /* 0x020fc800078e0064 */
[----:B------:R-:W-:-:S04]  /*2060*/  IMAD.WIDE.U32 R102, R144, R104, R102 ;  /* 0x0000006890667225 */ /* 0x000fc800078e0066 */
[----:B------:R-:W-:-:S04]  /*2070*/  IMAD.WIDE.U32 R98, R98, 0x50, RZ ;  /* 0x0000005062627825 */ /* 0x000fc800078e00ff */
[----:B------:R-:W-:Y:S01]  /*2080*/  IMAD.IADD R121, R99, 0x1, R121 ;  /* 0x0000000163797824 */ /* 0x000fe200078e0279 */
        /* <DEDUP_REMOVED lines=17> */
[----:B------:R-:W-:-:S03]  /*21a0*/  SEL R0, R12, RZ, P0 ;  /* 0x000000ff0c007207 */ /* 0x000fc60000000000 */
[----:B------:R-:W-:Y:S01]  /*21b0*/  IMAD.IADD R109, R7, 0x1, R109 ;  /* 0x00000001076d7824 */ /* 0x000fe200078e026d */
[----:B------:R-:W-:Y:S01]  /*21c0*/  IADD3 R107, R107, R7, RZ ;  /* 0x000000076b6b7210 */ /* 0x000fe20007ffe0ff */
[----:B------:R-:W-:Y:S01]  /*21d0*/  IMAD.IADD R0, R17, 0x1, R0 ;  /* 0x0000000111007824 */ /* 0x000fe200078e0200 */
[----:B------:R-:W-:Y:S01]  /*21e0*/  SHF.R.S32.HI R7, RZ, 0x1f, R6 ;  /* 0x0000001fff077819 */ /* 0x000fe20000011406 */
[----:B------:R-:W-:-:S03]  /*21f0*/  IMAD.WIDE.U32 R108, R144, R110, R108 ;  /* 0x0000006e906c7225 */ /* 0x000fc600078e006c */
[----:B------:R-:W-:Y:S01]  /*2200*/  SHF.R.S32.HI R5, RZ, 0x1f, R0 ;  /* 0x0000001fff057819 */ /* 0x000fe20000011400 */
[----:B------:R-:W-:-:S03]  /*2210*/  IMAD.WIDE.U32 R106, R144, R110, R106 ;  /* 0x0000006e906a7225 */ /* 0x000fc600078e006a */
[CC--:B------:R-:W-:Y:S02]  /*2220*/  LEA.HI R4, R5.reuse, R0.reuse, RZ, 0x6 ;  /* 0x0000000005047211 */ /* 0x0c0fe400078f30ff */
[----:B------:R-:W-:Y:S02]  /*2230*/  LEA.HI R5, R5, R0, RZ, 0x3 ;  /* 0x0000000005057211 */ /* 0x000fe400078f18ff */
[CC--:B------:R-:W-:Y:S02]  /*2240*/  LEA.HI R0, R7.reuse, R6.reuse, RZ, 0x6 ;  /* 0x0000000607007211 */ /* 0x0c0fe400078f30ff */
[----:B------:R-:W-:Y:S02]  /*2250*/  LEA.HI R6, R7, R6, RZ, 0x3 ;  /* 0x0000000607067211 */ /* 0x000fe400078f18ff */
[----:B------:R-:W-:Y:S02]  /*2260*/  SHF.R.S32.HI R13, RZ, 0x6, R0 ;  /* 0x00000006ff0d7819 */ /* 0x000fe40000011400 */
[----:B------:R-:W-:-:S02]  /*2270*/  LOP3.LUT R0, R229, 0x38, R6, 0xf8, !PT ;  /* 0x00000038e5007812 */ /* 0x000fc400078ef806 */
[----:B------:R-:W-:Y:S01]  /*2280*/  SHF.R.S32.HI R9, RZ, 0x6, R4 ;  /* 0x00000006ff097819 */ /* 0x000fe20000011404 */
[C---:B------:R-:W-:Y:S01]  /*2290*/  IMAD R140, R13.reuse, 0x1400, R230 ;  /* 0x000014000d8c7824 */ /* 0x040fe200078e02e6 */
[-C--:B------:R-:W-:Y:S01]  /*22a0*/  LOP3.LUT R11, R0, R233.reuse, RZ, 0x3c, !PT ;  /* 0x000000e9000b7212 */ /* 0x080fe200078e3cff */
[----:B------:R-:W-:Y:S01]  /*22b0*/  IMAD R142, R13, 0x1400, R236 ;  /* 0x000014000d8e7824 */ /* 0x000fe200078e02ec */
[--C-:B------:R-:W-:Y:S01]  /*22c0*/  LOP3.LUT R4, R229, 0x38, R5.reuse, 0xf8, !PT ;  /* 0x00000038e5047812 */ /* 0x100fe200078ef805 */
[C---:B------:R-:W-:Y:S01]  /*22d0*/  IMAD R141, R9.reuse, 0x1400, R230 ;  /* 0x00001400098d7824 */ /* 0x040fe200078e02e6 */
[----:B------:R-:W-:Y:S01]  /*22e0*/  LOP3.LUT R7, R228, 0x38, R5, 0xf8, !PT ;  /* 0x00000038e4077812 */ /* 0x000fe200078ef805 */
[----:B------:R-:W-:Y:S01]  /*22f0*/  IMAD.IADD R140, R140, 0x1, R11 ;  /* 0x000000018c8c7824 */ /* 0x000fe200078e020b */
[----:B------:R-:W-:Y:S01]  /*2300*/  LOP3.LUT R4, R4, R233, RZ, 0x3c, !PT ;  /* 0x000000e904047212 */ /* 0x000fe200078e3cff */
[C---:B------:R-:W-:Y:S01]  /*2310*/  IMAD R143, R9.reuse, 0x1400, R236 ;  /* 0x00001400098f7824 */ /* 0x040fe200078e02ec */
[----:B------:R-:W-:Y:S01]  /*2320*/  LOP3.LUT R11, R6, 0x38, RZ, 0xc0, !PT ;  /* 0x00000038060b7812 */ /* 0x000fe200078ec0ff */
[--C-:B------:R-:W-:Y:S01]  /*2330*/  IMAD R133, R9, 0x1400, R231.reuse ;  /* 0x0000140009857824 */ /* 0x100fe200078e02e7 */
[----:B------:R-:W-:Y:S01]  /*2340*/  LOP3.LUT R8, R7, R232, RZ, 0x3c, !PT ;  /* 0x000000e807087212 */ /* 0x000fe200078e3cff */
[----:B------:R-:W-:Y:S01]  /*2350*/  IMAD R132, R13, 0x1400, R231 ;  /* 0x000014000d847824 */ /* 0x000fe200078e02e7 */
[----:B------:R-:W-:-:S02]  /*2360*/  IADD3 R141, R141, R4, RZ ;  /* 0x000000048d8d7210 */ /* 0x000fc40007ffe0ff */
[----:B------:R-:W-:Y:S01]  /*2370*/  LOP3.LUT R7, R5, 0x38, RZ, 0xc0, !PT ;  /* 0x0000003805077812 */ /* 0x000fe200078ec0ff */
[----:B------:R-:W-:Y:S01]  /*2380*/  IMAD.IADD R133, R133, 0x1, R8 ;  /* 0x0000000185857824 */ /* 0x000fe200078e0208 */
[--C-:B------:R-:W-:Y:S02]  /*2390*/  LOP3.LUT R4, R11, 0x1c0, R234.reuse, 0xf8, !PT ;  /* 0x000001c00b047812 */ /* 0x100fe400078ef8ea */
[----:B------:R-:W-:Y:S02]  /*23a0*/  LOP3.LUT R0, R7, 0x1c0, R234, 0xf8, !PT ;  /* 0x000001c007007812 */ /* 0x000fe400078ef8ea */
[-C--:B------:R-:W-:Y:S02]  /*23b0*/  LOP3.LUT R7, R4, R235.reuse, RZ, 0x3c, !PT ;  /* 0x000000eb04077212 */ /* 0x080fe400078e3cff */
[----:B------:R-:W-:Y:S02]  /*23c0*/  LOP3.LUT R0, R0, R235, RZ, 0x3c, !PT ;  /* 0x000000eb00007212 */ /* 0x000fe400078e3cff */
[----:B------:R-:W-:Y:S01]  /*23d0*/  LOP3.LUT R15, R228, 0x38, R6, 0xf8, !PT ;  /* 0x00000038e40f7812 */ /* 0x000fe200078ef806 */
[----:B------:R-:W-:Y:S01]  /*23e0*/  IMAD.IADD R142, R142, 0x1, R7 ;  /* 0x000000018e8e7824 */ /* 0x000fe200078e0207 */
[----:B------:R-:W-:-:S02]  /*23f0*/  SHF.R.S32.HI R7, RZ, 0x1f, R144 ;  /* 0x0000001fff077819 */ /* 0x000fc40000011490 */
[----:B------:R-:W-:Y:S02]  /*2400*/  IADD3 R143, R143, R0, RZ ;  /* 0x000000008f8f7210 */ /* 0x000fe40007ffe0ff */
[----:B------:R-:W-:Y:S01]  /*2410*/  LOP3.LUT R15, R15, R232, RZ, 0x3c, !PT ;  /* 0x000000e80f0f7212 */ /* 0x000fe200078e3cff */
[----:B------:R-:W-:Y:S01]  /*2420*/  IMAD R0, R7, R104, RZ ;  /* 0x0000006807007224 */ /* 0x000fe200078e02ff */
[----:B------:R-:W-:Y:S02]  /*2430*/  LOP3.LUT R13, R5, 0xfffffff8, RZ, 0xc0, !PT ;  /* 0xfffffff8050d7812 */ /* 0x000fe400078ec0ff */
[----:B------:R-:W-:Y:S01]  /*2440*/  LOP3.LUT R11, R6, 0xfffffff8, RZ, 0xc0, !PT ;  /* 0xfffffff8060b7812 */ /* 0x000fe200078ec0ff */
[----:B------:R-:W-:Y:S01]  /*2450*/  IMAD R9, R144, R105, R0 ;  /* 0x0000006990097224 */ /* 0x000fe200078e0200 */
[----:B------:R-:W-:Y:S01]  /*2460*/  SHF.R.S32.HI R14, RZ, 0x3, R5 ;  /* 0x00000003ff0e7819 */ /* 0x000fe20000011405 */
[----:B------:R-:W-:Y:S01]  /*2470*/  IMAD R0, R7, R110, RZ ;  /* 0x0000006e07007224 */ /* 0x000fe200078e02ff */
[----:B------:R-:W-:Y:S01]  /*2480*/  SHF.R.S32.HI R12, RZ, 0x3, R6 ;  /* 0x00000003ff0c7819 */ /* 0x000fe20000011406 */
[----:B------:R-:W-:Y:S01]  /*2490*/  IMAD.IADD R132, R132, 0x1, R15 ;  /* 0x0000000184847824 */ /* 0x000fe200078e020f */
[----:B------:R-:W-:Y:S01]  /*24a0*/  SHF.R.S32.HI R6, RZ, 0x1f, R11 ;  /* 0x0000001fff067819 */ /* 0x000fe2000001140b */
[----:B------:R-:W-:Y:S01]  /*24b0*/  IMAD R15, R144, R111, R0 ;  /* 0x0000006f900f7224 */ /* 0x000fe200078e0200 */
[----:B------:R-:W-:Y:S01]  /*24c0*/  SEL R0, RZ, 0x8, P2 ;  /* 0x00000008ff007807 */ /* 0x000fe20001000000 */
[----:B------:R-:W-:-:S02]  /*24d0*/  IMAD R7, R111, 0x50, RZ ;  /* 0x000000506f077824 */ /* 0x000fc400078e02ff */
[----:B------:R-:W-:Y:S01]  /*24e0*/  IMAD.WIDE.U32 R104, R104, 0x50, RZ ;  /* 0x0000005068687825 */ /* 0x000fe200078e00ff */
[----:B------:R-:W-:Y:S02]  /*24f0*/  LOP3.LUT R0, R3, R0, RZ, 0xfc, !PT ;  /* 0x0000000003007212 */ /* 0x000fe400078efcff */
[----:B------:R-:W-:Y:S01]  /*2500*/  IADD3 R20, R107, R15, RZ ;  /* 0x0000000f6b147210 */ /* 0x000fe20007ffe0ff */
[----:B------:R-:W-:Y:S01]  /*2510*/  IMAD.WIDE.U32 R110, R110, 0x50, RZ ;  /* 0x000000506e6e7825 */ /* 0x000fe200078e00ff */
[----:B------:R-:W-:Y:S02]  /*2520*/  IADD3 R127, R105, R127, RZ ;  /* 0x0000007f697f7210 */ /* 0x000fe40007ffe0ff */
[C---:B------:R-:W-:Y:S01]  /*2530*/  LOP3.LUT R10, R0.reuse, 0x2, RZ, 0xc0, !PT ;  /* 0x00000002000a7812 */ /* 0x040fe200078ec0ff */
[----:B------:R-:W-:Y:S01]  /*2540*/  IMAD.IADD R126, R111, 0x1, R7 ;  /* 0x000000016f7e7824 */ /* 0x000fe200078e0207 */
[C---:B------:R-:W-:Y:S01]  /*2550*/  LOP3.LUT R8, R0.reuse, 0x8, RZ, 0xc0, !PT ;  /* 0x0000000800087812 */ /* 0x040fe200078ec0ff */
[----:B------:R-:W-:Y:S01]  /*2560*/  IMAD.IADD R25, R101, 0x1, R9 ;  /* 0x0000000165197824 */ /* 0x000fe200078e0209 */
[----:B------:R-:W-:Y:S01]  /*2570*/  SHF.R.S32.HI R7, RZ, 0x1f, R13 ;  /* 0x0000001fff077819 */ /* 0x000fe2000001140d */
[----:B------:R-:W-:Y:S01]  /*2580*/  IMAD.IADD R21, R9, 0x1, R103 ;  /* 0x0000000109157824 */ /* 0x000fe200078e0267 */
[----:B------:R-:W-:Y:S01]  /*2590*/  LOP3.LUT R9, R0, 0x4, RZ, 0xc0, !PT ;  /* 0x0000000400097812 */ /* 0x000fe200078ec0ff */
[----:B------:R-:W-:-:S02]  /*25a0*/  IMAD.IADD R15, R15, 0x1, R109 ;  /* 0x000000010f0f7824 */ /* 0x000fc400078e026d */
[----:B------:R-:W-:-:S07]  /*25b0*/  IMAD.IADD R5, R97, 0x1, R41 ;  /* 0x0000000161057824 */ /* 0x000fce00078e0229 */
.L_x_2402:
[----:B------:R-:W0:Y:S01]  /*25c0*/  LDC.64 R118, c[0x0][0x2d8] ;  /* 0x0000b600ff767b82 */ /* 0x000e220000000a00 */
[----:B--23--:R-:W-:Y:S01]  /*25d0*/  VIADD R45, R24, 0xffffffff ;  /* 0xffffffff182d7836 */ /* 0x00cfe20000000000 */
[----:B------:R-:W-:Y:S05]  /*25e0*/  YIELD ;  /* 0x0000000000007946 */ /* 0x000fea0003800000 */
[----:B------:R-:W-:Y:S01]  /*25f0*/  SHF.R.S32.HI R42, RZ, 0x1f, R45 ;  /* 0x0000001fff2a7819 */ /* 0x000fe2000001142d */
[----:B------:R-:W1:Y:S01]  /*2600*/  LDC R116, c[0x0][0x3d4] ;  /* 0x0000f500ff747b82 */ /* 0x000e620000000800 */
        /* <DEDUP_REMOVED lines=12> */
[----:B------:R-:W-:Y:S01]  /*26d0*/  LEA.HI.X R53, R0, R119, R3, 0x1, P2 ;  /* 0x0000007700357211 */ /* 0x000fe200010f0c03 */
[----:B------:R-:W-:Y:S01]  /*26e0*/  IMAD R3, R18, 0x5000, R237 ;  /* 0x0000500012037824 */ /* 0x000fe200078e02ed */
[----:B-1----:R-:W-:Y:S02]  /*26f0*/  ISETP.GE.AND P2, PT, R116, 0x1, PT ;  /* 0x000000017400780c */ /* 0x002fe40003f46270 */
[-C--:B------:R-:W-:Y:S02]  /*2700*/  LEA R54, P5, R4, R118.reuse, 0x1 ;  /* 0x0000007604367211 */ /* 0x080fe400078a08ff */
[----:B-----5:R-:W-:Y:S02]  /*2710*/  LEA R60, P6, R40, R118, 0x1 ;  /* 0x00000076283c7211 */ /* 0x020fe400078c08ff */
[----:B------:R-:W-:-:S02]  /*2720*/  ISETP.GT.AND P3, PT, R45, R120, PT ;  /* 0x000000782d00720c */ /* 0x000fc40003f64270 */
[-C--:B------:R-:W-:Y:S01]  /*2730*/  LEA.HI.X R55, R4, R119.reuse, R24, 0x1, P5 ;  /* 0x0000007704377211 */ /* 0x080fe200028f0c18 */
[----:B------:R-:W-:Y:S01]  /*2740*/  IMAD R4, R3, 0x2, R16 ;  /* 0x0000000203047824 */ /* 0x000fe200078e0210 */
[----:B------:R-:W-:Y:S01]  /*2750*/  LEA.HI.X R61, R40, R119, R41, 0x1, P6 ;  /* 0x00000077283d7211 */ /* 0x000fe200030f0c29 */
[----:B------:R-:W-:Y:S01]  /*2760*/  IMAD.MOV.U32 R24, RZ, RZ, R45 ;  /* 0x000000ffff187224 */ /* 0x000fe200078e002d */
[----:B------:R-:W-:Y:S01]  /*2770*/  P2R R114, PR, RZ, 0x8 ;  /* 0x00000008ff727803 */ /* 0x000fe20000000000 */
[----:B------:R-:W-:Y:S06]  /*2780*/  @!P2 BRA `(.L_x_2296) ;  /* 0x00000070004ca947 */ /* 0x000fec0003800000 */
[----:B------:R-:W-:Y:S01]  /*2790*/  ULDC.U8 UR4, c[0x0][0x3f0] ;  /* 0x0000fc0000047ab9 */ /* 0x000fe20000000000 */
[-C--:B------:R-:W-:Y:S01]  /*27a0*/  IMAD R3, R126, R45.reuse, RZ ;  /* 0x0000002d7e037224 */ /* 0x080fe200078e02ff */
[----:B------:R-:W-:Y:S01]  /*27b0*/  ISETP.NE.AND P2, PT, RZ, UR4, PT ;  /* 0x00000004ff007c0c */ /* 0x000fe2000bf45270 */
[-C--:B------:R-:W-:Y:S02]  /*27c0*/  IMAD R43, R127, R45.reuse, RZ ;  /* 0x0000002d7f2b7224 */ /* 0x080fe400078e02ff */
        /* <DEDUP_REMOVED lines=25> */
[----:B------:R-:W-:Y:S01]  /*2960*/  ISETP.GE.AND P5, PT, R212, R116, PT ;  /* 0x00000074d400720c */ /* 0x000fe20003fa6270 */
[----:B------:R-:W-:Y:S01]  /*2970*/  IMAD.X R42, R0, 0x1, R20, P2 ;  /* 0x00000001002a7824 */ /* 0x000fe200010e0614 */
[----:B------:R-:W-:Y:S01]  /*2980*/  LEA R40, P2, R41, UR4, 0x1 ;  /* 0x0000000429287c11 */ /* 0x000fe2000f8408ff */
[----:B------:R-:W-:Y:S01]  /*2990*/  IMAD.X R44, R115, 0x1, R25, P4 ;  /* 0x00000001732c7824 */ /* 0x000fe200020e0619 */
[----:B------:R-:W-:-:S02]  /*29a0*/  CS2R R124, SRZ ;  /* 0x00000000007c7805 */ /* 0x000fc4000001ff00 */
[-C--:B------:R-:W-:Y:S02]  /*29b0*/  ISETP.GE.AND P4, PT, R216, R116.reuse, PT ;  /* 0x00000074d800720c */ /* 0x080fe40003f86270 */
[----:B------:R-:W-:Y:S01]  /*29c0*/  LEA.HI.X R41, R41, UR5, R42, 0x1, P2 ;  /* 0x0000000529297c11 */ /* 0x000fe200090f0c2a */
[----:B------:R-:W-:Y:S02]  /*29d0*/  ULDC.64 UR4, c[0x0][0x3e0] ;  /* 0x0000f80000047ab9 */ /* 0x000fe40000000a00 */
[C---:B------:R-:W-:Y:S02]  /*29e0*/  LEA R42, P2, R43.reuse, UR4, 0x1 ;  /* 0x000000042b2a7c11 */ /* 0x040fe4000f8408ff */
[----:B------:R0:W5:Y:S02]  /*29f0*/  @!P5 LDG.E.64 R122, desc[UR60][R40.64] ;  /* 0x0000003c287ad981 */ /* 0x000164000c1e1b00 */
        /* <DEDUP_REMOVED lines=16> */
.L_x_2299:
[----:B------:R-:W-:Y:S05]  /*2b00*/  BSYNC B1 ;  /* 0x0000000000017941 */ /* 0x000fea0003800000 */
.L_x_2298:
[----:B0----5:R-:W-:Y:S01]  /*2b10*/  MOV R40, R82 ;  /* 0x0000005200287202 */ /* 0x021fe20000000f00 */
[----:B------:R-:W-:Y:S01]  /*2b20*/  IMAD.MOV.U32 R42, RZ, RZ, R86 ;  /* 0x000000ffff2a7224 */ /* 0x000fe200078e0056 */
[----:B------:R-:W-:Y:S01]  /*2b30*/  ISETP.GE.AND P4, PT, R218, R3, PT ;  /* 0x00000003da00720c */ /* 0x000fe20003f86270 */
[----:B------:R-:W-:Y:S01]  /*2b40*/  IMAD.MOV.U32 R41, RZ, RZ, R83 ;  /* 0x000000ffff297224 */ /* 0x000fe200078e0053 */
[----:B------:R-:W-:Y:S01]  /*2b50*/  PRMT R154, R154, 0x5410, R40 ;  /* 0x000054109a9a7816 */ /* 0x000fe20000000028 */
[----:B------:R-:W-:Y:S01]  /*2b60*/  IMAD.MOV.U32 R40, RZ, RZ, R87 ;  /* 0x000000ffff287224 */ /* 0x000fe200078e0057 */
[----:B------:R-:W-:Y:S01]  /*2b70*/  BSSY B1, `(.L_x_2300) ;  /* 0x000003d000017945 */ /* 0x000fe20003800000 */
[----:B------:R-:W-:Y:S02]  /*2b80*/  CS2R R70, SRZ ;  /* 0x0000000000467805 */ /* 0x000fe4000001ff00 */
[----:B------:R-:W-:Y:S02]  /*2b90*/  PRMT R145, R41, 0x7610, R145 ;  /* 0x0000761029917816 */ /* 0x000fe40000000091 */
[----:B------:R-:W-:-:S02]  /*2ba0*/  CS2R R74, SRZ ;  /* 0x00000000004a7805 */ /* 0x000fc4000001ff00 */
[----:B------:R-:W-:Y:S01]  /*2bb0*/  PRMT R161, R42, 0x5410, R40 ;  /* 0x000054102aa17816 */ /* 0x000fe20000000028 */
[----:B------:R-:W-:Y:S01]  /*2bc0*/  IMAD.MOV.U32 R40, RZ, RZ, R95 ;  /* 0x000000ffff287224 */ /* 0x000fe200078e005f */
[----:B------:R-:W-:Y:S01]  /*2bd0*/  MOV R41, R94 ;  /* 0x0000005e00297202 */ /* 0x000fe20000000f00 */
[----:B------:R-:W-:Y:S01]  /*2be0*/  IMAD.MOV.U32 R42, RZ, RZ, R122 ;  /* 0x000000ffff2a7224 */ /* 0x000fe200078e007a */
[----:B------:R-:W-:Y:S02]  /*2bf0*/  CS2R R78, SRZ ;  /* 0x00000000004e7805 */ /* 0x000fe4000001ff00 */
[----:B------:R-:W-:Y:S02]  /*2c00*/  CS2R R68, SRZ ;  /* 0x0000000000447805 */ /* 0x000fe4000001ff00 */
[----:B------:R-:W-:Y:S01]  /*2c10*/  PRMT R162, R41, 0x5410, R40 ;  /* 0x0000541029a27816 */ /* 0x000fe20000000028 */
[----:B------:R-:W-:Y:S01]  /*2c20*/  IMAD.MOV.U32 R41, RZ, RZ, R123 ;  /* 0x000000ffff297224 */ /* 0x000fe200078e007b */
        /* <DEDUP_REMOVED lines=49> */
.L_x_2301:
[----:B------:R-:W-:Y:S05]  /*2f40*/  BSYNC B1 ;  /* 0x0000000000017941 */ /* 0x000fea0003800000 */
.L_x_2300:
        /* <DEDUP_REMOVED lines=9> */
[----:B-----5:R-:W-:Y:S02]  /*2fe0*/  MOV R134, R66 ;  /* 0x0000004200867202 */ /* 0x020fe40000000f00 */
        /* <DEDUP_REMOVED lines=32> */
.L_x_2303:
[----:B------:R-:W-:Y:S05]  /*31f0*/  BSYNC B1 ;  /* 0x0000000000017941 */ /* 0x000fea0003800000 */
.L_x_2302:
[----:B------:R-:W2:Y:S01]  /*3200*/  LDL R0, [R1+0x60] ;  /* 0x0000600001007983 */ /* 0x000ea20000100800 */
[----:B01----:R-:W-:Y:S01]  /*3210*/  IMAD.MOV.U32 R40, RZ, RZ, R70 ;  /* 0x000000ffff287224 */ /* 0x003fe200078e0046 */
        /* <DEDUP_REMOVED lines=13> */
[----:B------:R-:W-:Y:S02]  /*32f0*/  PRMT R139, R42, 0x7610, R139 ;  /* 0x000076102a8b7816 */ /* 0x000fe4000000008b */
[----:B------:R-:W-:Y:S02]  /*3300*/  MOV R42, R76 ;  /* 0x0000004c002a7202 */ /* 0x000fe40000000f00 */
[----:B------:R-:W-:Y:S01]  /*3310*/  PRMT R146, R146, 0x5410, R40 ;  /* 0x0000541092927816 */ /* 0x000fe20000000028 */
[----:B------:R-:W-:Y:S01]  /*3320*/  IMAD.MOV.U32 R40, RZ, RZ, R80 ;  /* 0x000000ffff287224 */ /* 0x000fe200078e0050 */
[----:B------:R-:W-:Y:S01]  /*3330*/  PRMT R149, R41, 0x7610, R149 ;  /* 0x0000761029957816 */ /* 0x000fe20000000095 */
[----:B------:R-:W-:-:S05]  /*3340*/  IMAD.MOV.U32 R41, RZ, RZ, R81 ;  /* 0x000000ffff297224 */ /* 0x000fca00078e0051 */
[----:B------:R-:W-:Y:S01]  /*3350*/  PRMT R159, R40, 0x5410, R41 ;  /* 0x00005410289f7816 */ /* 0x000fe20000000029 */
[----:B-----5:R-:W-:Y:S02]  /*3360*/  IMAD.MOV.U32 R40, RZ, RZ, R50 ;  /* 0x000000ffff287224 */ /* 0x020fe400078e0032 */
[----:B------:R-:W-:-:S05]  /*3370*/  IMAD.MOV.U32 R41, RZ, RZ, R51 ;  /* 0x000000ffff297224 */ /* 0x000fca00078e0033 */
[----:B------:R-:W-:Y:S01]  /*3380*/  PRMT R90, R40, 0x5410, R41 ;  /* 0x00005410285a7816 */ /* 0x000fe20000000029 */
[----:B------:R-:W-:Y:S02]  /*3390*/  IMAD.MOV.U32 R40, RZ, RZ, R57 ;  /* 0x000000ffff287224 */ /* 0x000fe400078e0039 */
[----:B------:R-:W-:Y:S01]  /*33a0*/  IMAD.MOV.U32 R41, RZ, RZ, R62 ;  /* 0x000000ffff297224 */ /* 0x000fe200078e003e */
[----:B--2---:R-:W-:Y:S01]  /*33b0*/  R2UR UR4, R0 ;  /* 0x00000000000472ca */ /* 0x004fe200000e0000 */
[----:B------:R-:W-:-:S05]  /*33c0*/  IMAD.MOV.U32 R0, RZ, RZ, R67 ;  /* 0x000000ffff007224 */ /* 0x000fca00078e0043 */
[----:B------:R-:W-:Y:S01]  /*33d0*/  PRMT R138, R138, 0x5410, R0 ;  /* 0x000054108a8a7816 */ /* 0x000fe20000000000 */
[----:B------:R-:W-:-:S05]  /*33e0*/  IMAD.MOV.U32 R0, RZ, RZ, R75 ;  /* 0x000000ffff007224 */ /* 0x000fca00078e004b */
[----:B------:R-:W-:Y:S01]  /*33f0*/  PRMT R150, R0, 0x7610, R150 ;  /* 0x0000761000967816 */ /* 0x000fe20000000096 */
[----:B------:R-:W-:Y:S01]  /*3400*/  IMAD.MOV.U32 R0, RZ, RZ, R69 ;  /* 0x000000ffff007224 */ /* 0x000fe200078e0045 */
[----:B------:R-:W-:Y:S02]  /*3410*/  UISETP.NE.AND UP0, UPT, UR4, 0x3, UPT ;  /* 0x000000030400788c */ /* 0x000fe4000bf05270 */
[----:B------:R-:W-:Y:S02]  /*3420*/  PRMT R150, R150, 0x5410, R42 ;  /* 0x0000541096967816 */ /* 0x000fe4000000002a */
[----:B------:R-:W-:Y:S01]  /*3430*/  PRMT R139, R139, 0x5410, R0 ;  /* 0x000054108b8b7816 */ /* 0x000fe20000000000 */
[----:B------:R-:W-:Y:S01]  /*3440*/  IMAD.MOV.U32 R0, RZ, RZ, R77 ;  /* 0x000000ffff007224 */ /* 0x000fe200078e004d */
[----:B------:R-:W-:Y:S02]  /*3450*/  MOV R42, R44 ;  /* 0x0000002c002a7202 */ /* 0x000fe40000000f00 */
[----:B------:R-:W-:-:S02]  /*3460*/  PLOP3.LUT P2, PT, PT, PT, UP0, 0x80, 0x0 ;  /* 0x000000000000781c */ /* 0x000fc40003f4f008 */
[----:B------:R-:W-:Y:S01]  /*3470*/  PRMT R151, R0, 0x7610, R151 ;  /* 0x0000761000977816 */ /* 0x000fe20000000097 */
[----:B------:R-:W-:Y:S01]  /*3480*/  IMAD.MOV.U32 R0, RZ, RZ, R45 ;  /* 0x000000ffff007224 */ /* 0x000fe200078e002d */
[----:B------:R-:W-:Y:S02]  /*3490*/  PRMT R88, R42, 0x7610, R88 ;  /* 0x000076102a587816 */ /* 0x000fe40000000058 */
[----:B------:R-:W-:Y:S02]  /*34a0*/  MOV R42, R56 ;  /* 0x00000038002a7202 */ /* 0x000fe40000000f00 */
[----:B------:R-:W-:Y:S02]  /*34b0*/  PRMT R88, R88, 0x5410, R0 ;  /* 0x0000541058587816 */ /* 0x000fe40000000000 */
[----:B------:R-:W-:Y:S01]  /*34c0*/  PRMT R134, R42, 0x7610, R134 ;  /* 0x000076102a867816 */ /* 0x000fe20000000086 */
[----:B------:R-:W-:Y:S01]  /*34d0*/  IMAD.MOV.U32 R42, RZ, RZ, R63 ;  /* 0x000000ffff2a7224 */ /* 0x000fe200078e003f */
[----:B------:R-:W-:-:S02]  /*34e0*/  MOV R0, R46 ;  /* 0x0000002e00007202 */ /* 0x000fc40000000f00 */
[----:B------:R-:W-:Y:S01]  /*34f0*/  PRMT R134, R134, 0x5410, R40 ;  /* 0x0000541086867816 */ /* 0x000fe20000000028 */
[----:B------:R-:W-:Y:S01]  /*3500*/  IMAD.MOV.U32 R40, RZ, RZ, R48 ;  /* 0x000000ffff287224 */ /* 0x000fe200078e0030 */
        /* <DEDUP_REMOVED lines=8> */
[----:B------:R-:W-:-:S02]  /*3590*/  IMAD.MOV.U32 R40, RZ, RZ, R64 ;  /* 0x000000ffff287224 */ /* 0x000fc400078e0040 */
[----:B------:R-:W-:Y:S01]  /*35a0*/  IMAD.MOV.U32 R0, RZ, RZ, R65 ;  /* 0x000000ffff007224 */ /* 0x000fe200078e0041 */
[----:B------:R-:W-:-:S04]  /*35b0*/  PRMT R135, R42, 0x5410, R41 ;  /* 0x000054102a877816 */ /* 0x000fc80000000029 */
[----:B------:R-:W-:Y:S01]  /*35c0*/  PRMT R137, R40, 0x5410, R0 ;  /* 0x0000541028897816 */ /* 0x000fe20000000000 */
[----:B------:R-:W-:Y:S06]  /*35d0*/  @!P2 BRA `(.L_x_2304) ;  /* 0x000000000004a947 */ /* 0x000fec0003800000 */
[----:B------:R-:W-:Y:S01]  /*35e0*/  BPT.TRAP 0x1 ;  /* 0x000000040000795c */ /* 0x000fe20000300000 */
.L_x_2304:
[----:B------:R-:W-:Y:S01]  /*35f0*/  LEA R0, R18, R16, 0x3 ;  /* 0x0000001012007211 */ /* 0x000fe200078e18ff */
[----:B------:R-:W-:Y:S01]  /*3600*/  BSSY B1, `(.L_x_2305) ;  /* 0x0000004000017945 */ /* 0x000fe20003800000 */
[----:B------:R-:W-:-:S04]  /*3610*/  SHF.L.U32 R115, R221, 0x1f, RZ ;  /* 0x0000001fdd737819 */ /* 0x000fc800000006ff */
[----:B------:R-:W0:Y:S02]  /*3620*/  SYNCS.PHASECHK.TRANS64.TRYWAIT P6, [R0+URZ+0x38890], R115 ;  /* 0x03889073000075a7 */ /* 0x000e2400080c017f */
[----:B0-----:R-:W-:Y:S05]  /*3630*/  @!P6 BRA `(.L_x_2306) ;  /* 0x000002980024e947 */ /* 0x001fea0003800000 */
.L_x_2672:
[----:B------:R-:W-:Y:S05]  /*3640*/  BSYNC B1 ;  /* 0x0000000000017941 */ /* 0x000fea0003800000 */
.L_x_2305:
        /* <DEDUP_REMOVED lines=12> */
[--C-:B------:R-:W-:Y:S01]  /*3710*/  SHF.R.U64 R123, R124, 0x10, R125.reuse ;  /* 0x000000107c7b7819 */ /* 0x100fe2000000127d */
[----:B------:R-:W-:Y:S01]  /*3720*/  HADD2.F32 R124, -RZ, R43.H1_H1 ;  /* 0x3000002bff7c7230 */ /* 0x000fe20000004100 */
[----:B------:R-:W-:Y:S01]  /*3730*/  SHF.R.U32.HI R153, RZ, 0x10, R125 ;  /* 0x00000010ff997819 */ /* 0x000fe2000001167d */
[----:B------:R-:W-:Y:S02]  /*3740*/  HADD2.F32 R152, -RZ, R152.H0_H0 ;  /* 0x20000098ff987230 */ /* 0x000fe40000004100 */
[----:B------:R-:W-:Y:S02]  /*3750*/  HADD2.F32 R158, -RZ, R123.H0_H0 ;  /* 0x2000007bff9e7230 */ /* 0x000fe40000004100 */
[----:B------:R-:W-:-:S02]  /*3760*/  HADD2.F32 R153, -RZ, R153.H0_H0 ;  /* 0x20000099ff997230 */ /* 0x000fc40000004100 */
[--C-:B------:R-:W-:Y:S02]  /*3770*/  HADD2.F32 R123, -RZ, R41.reuse.H1_H1 ;  /* 0x30000029ff7b7230 */ /* 0x100fe40000004100 */
[----:B------:R-:W-:Y:S02]  /*3780*/  HADD2.F32 R41, -RZ, R41.H0_H0 ;  /* 0x20000029ff297230 */ /* 0x000fe40000004100 */
[-C--:B------:R-:W-:Y:S01]  /*3790*/  FMUL.FTZ R43, R124, R153.reuse ;  /* 0x000000997c2b7220 */ /* 0x080fe20000410000 */
[----:B------:R-:W-:Y:S02]  /*37a0*/  HADD2.F32 R125, -RZ, R122.H0_H0 ;  /* 0x2000007aff7d7230 */ /* 0x000fe40000004100 */
[-C--:B------:R-:W-:Y:S01]  /*37b0*/  FMUL.FTZ R122, R123, R158.reuse ;  /* 0x0000009e7b7a7220 */ /* 0x080fe20000410000 */
[C---:B------:R-:W-:Y:S01]  /*37c0*/  FMUL.FTZ R153, R156.reuse, R153 ;  /* 0x000000999c997220 */ /* 0x040fe20000410000 */
[C---:B------:R-:W-:Y:S02]  /*37d0*/  FMUL.FTZ R158, R41.reuse, R158 ;  /* 0x0000009e299e7220 */ /* 0x040fe40000410000 */
[-C--:B------:R-:W-:Y:S01]  /*37e0*/  FFMA.FTZ R41, R41, R152.reuse, -R122 ;  /* 0x0000009829297223 */ /* 0x080fe2000001087a */
[-C--:B------:R-:W-:Y:S01]  /*37f0*/  FFMA.FTZ R43, R156, R125.reuse, -R43 ;  /* 0x0000007d9c2b7223 */ /* 0x080fe2000001082b */
[----:B------:R-:W-:Y:S01]  /*3800*/  FFMA.FTZ R122, R123, R152, R158 ;  /* 0x000000987b7a7223 */ /* 0x000fe2000001009e */
[----:B------:R-:W-:Y:S01]  /*3810*/  FFMA.FTZ R124, R124, R125, R153 ;  /* 0x0000007d7c7c7223 */ /* 0x000fe20000010099 */
[----:B------:R-:W-:-:S02]  /*3820*/  HADD2.F32 R152, -RZ, R155.H0_H0 ;  /* 0x2000009bff987230 */ /* 0x000fc40000004100 */
[----:B------:R-:W-:Y:S01]  /*3830*/  HADD2.F32 R125, -RZ, R155.H1_H1 ;  /* 0x3000009bff7d7230 */ /* 0x000fe20000004100 */
[----:B------:R-:W-:Y:S01]  /*3840*/  F2FP.F16.F32.PACK_AB R41, R122, R41 ;  /* 0x000000297a29723e */ /* 0x000fe200000000ff */
[--C-:B------:R-:W-:Y:S01]  /*3850*/  HADD2.F32 R153, -RZ, R40.reuse.H1_H1 ;  /* 0x30000028ff997230 */ /* 0x100fe20000004100 */
[----:B------:R-:W-:Y:S01]  /*3860*/  F2FP.F16.F32.PACK_AB R43, R124, R43 ;  /* 0x0000002b7c2b723e */ /* 0x000fe200000000ff */
[----:B------:R-:W-:Y:S02]  /*3870*/  HADD2.F32 R155, -RZ, R40.H0_H0 ;  /* 0x20000028ff9b7230 */ /* 0x000fe40000004100 */
[----:B------:R-:W-:Y:S02]  /*3880*/  HADD2.F32 R123, -RZ, R157.H1_H1 ;  /* 0x3000009dff7b7230 */ /* 0x000fe40000004100 */
[--C-:B------:R-:W-:Y:S02]  /*3890*/  HADD2.F32 R40, -RZ, R42.reuse.H1_H1 ;  /* 0x3000002aff287230 */ /* 0x100fe40000004100 */
[----:B------:R-:W-:Y:S01]  /*38a0*/  FMUL.FTZ R158, R155, R125 ;  /* 0x0000007d9b9e7220 */ /* 0x000fe20000410000 */
[----:B------:R-:W-:-:S02]  /*38b0*/  HADD2.F32 R156, -RZ, R42.H0_H0 ;  /* 0x2000002aff9c7230 */ /* 0x000fc40000004100 */
[C---:B------:R-:W-:Y:S01]  /*38c0*/  FMUL.FTZ R42, R153.reuse, R125 ;  /* 0x0000007d992a7220 */ /* 0x040fe20000410000 */
[----:B------:R-:W-:Y:S02]  /*38d0*/  HADD2.F32 R157, -RZ, R157.H0_H0 ;  /* 0x2000009dff9d7230 */ /* 0x000fe40000004100 */
[-C--:B------:R-:W-:Y:S01]  /*38e0*/  FMUL.FTZ R125, R40, R123.reuse ;  /* 0x0000007b287d7220 */ /* 0x080fe20000410000 */
[-C--:B------:R-:W-:Y:S01]  /*38f0*/  FFMA.FTZ R153, R153, R152.reuse, R158 ;  /* 0x0000009899997223 */ /* 0x080fe2000001009e */
[C---:B------:R-:W-:Y:S01]  /*3900*/  FMUL.FTZ R123, R156.reuse, R123 ;  /* 0x0000007b9c7b7220 */ /* 0x040fe20000410000 */
[----:B------:R-:W-:Y:S01]  /*3910*/  FFMA.FTZ R42, R155, R152, -R42 ;  /* 0x000000989b2a7223 */ /* 0x000fe2000001082a */
[-C--:B------:R-:W-:Y:S02]  /*3920*/  FFMA.FTZ R125, R156, R157.reuse, -R125 ;  /* 0x0000009d9c7d7223 */ /* 0x080fe4000001087d */
[----:B------:R-:W-:Y:S02]  /*3930*/  FFMA.FTZ R40, R40, R157, R123 ;  /* 0x0000009d28287223 */ /* 0x000fe4000001007b */
[----:B------:R-:W-:-:S03]  /*3940*/  F2FP.F16.F32.PACK_AB R42, R153, R42 ;  /* 0x0000002a992a723e */ /* 0x000fc600000000ff */
[----:B------:R-:W-:Y:S02]  /*3950*/  F2FP.F16.F32.PACK_AB R122, R40, R125 ;  /* 0x0000007d287a723e */ /* 0x000fe400000000ff */
[----:B------:R-:W-:-:S03]  /*3960*/  IMAD.MOV.U32 R40, RZ, RZ, R42 ;  /* 0x000000ffff287224 */ /* 0x000fc600078e002a */
[----:B------:R-:W-:-:S07]  /*3970*/  IMAD.MOV.U32 R42, RZ, RZ, R122 ;  /* 0x000000ffff2a7224 */ /* 0x000fce00078e007a */
.L_x_2312:
[----:B------:R-:W-:Y:S05]  /*3980*/  BSYNC B3 ;  /* 0x0000000000037941 */ /* 0x000fea0003800000 */
.L_x_2311:
[----:B--2---:R1:W-:Y:S02]  /*3990*/  STG.E.128 desc[UR60][R60.64], R40 ;  /* 0x000000283c007986 */ /* 0x0043e4000c101d3c */
.L_x_2310:
[----:B------:R-:W-:Y:S05]  /*39a0*/  BSYNC B2 ;  /* 0x0000000000027941 */ /* 0x000fea0003800000 */
.L_x_2309:
        /* <DEDUP_REMOVED lines=34> */
[----:B------:R-:W-:Y:S02]  /*3bd0*/  HADD2.F32 R40, -RZ, R42.H1_H1 ;  /* 0x3000002aff287230 */ /* 0x000fe40000004100 */
        /* <DEDUP_REMOVED lines=13> */
.L_x_2316:
[----:B------:R-:W-:Y:S05]  /*3cb0*/  BSYNC B3 ;  /* 0x0000000000037941 */ /* 0x000fea0003800000 */
.L_x_2315:
[----:B--2---:R2:W-:Y:S02]  /*3cc0*/  STG.E.128 desc[UR60][R60.64+0x80], R40 ;  /* 0x000080283c007986 */ /* 0x0045e4000c101d3c */
.L_x_2314:
[----:B------:R-:W-:Y:S05]  /*3cd0*/  BSYNC B2 ;  /* 0x0000000000027941 */ /* 0x000fea0003800000 */
.L_x_2313:
        /* <DEDUP_REMOVED lines=8> */
[----:B--2---:R-:W-:Y:S01]  /*3d60*/  HADD2.F32 R95, -RZ, R41.H1_H1 ;  /* 0x30000029ff5f7230 */ /* 0x004fe20000004100 */
[----:B------:R-:W-:Y:S01]  /*3d70*/  SHF.R.U32.HI R93, RZ, 0x10, R93 ;  /* 0x00000010ff5d7819 */ /* 0x000fe2000001165d */
[----:B------:R-:W-:Y:S01]  /*3d80*/  HADD2.F32 R94, -RZ, R43.H1_H1 ;  /* 0x3000002bff5e7230 */ /* 0x000fe20000004100 */
[--C-:B------:R-:W-:Y:S01]  /*3d90*/  SHF.R.U64 R86, R86, 0x10, R87.reuse ;  /* 0x0000001056567819 */ /* 0x100fe20000001257 */
[----:B------:R-:W-:Y:S01]  /*3da0*/  HADD2.F32 R92, -RZ, R92.H0_H0 ;  /* 0x2000005cff5c7230 */ /* 0x000fe20000004100 */
[----:B------:R-:W-:Y:S01]  /*3db0*/  SHF.R.U32.HI R87, RZ, 0x10, R87 ;  /* 0x00000010ff577819 */ /* 0x000fe20000011657 */
[----:B------:R-:W-:Y:S02]  /*3dc0*/  HADD2.F32 R93, -RZ, R93.H0_H0 ;  /* 0x2000005dff5d7230 */ /* 0x000fe40000004100 */
[----:B------:R-:W-:Y:S02]  /*3dd0*/  HADD2.F32 R41, -RZ, R41.H0_H0 ;  /* 0x20000029ff297230 */ /* 0x000fe40000004100 */
[----:B------:R-:W-:Y:S01]  /*3de0*/  FMUL.FTZ R122, R95, R92 ;  /* 0x0000005c5f7a7220 */ /* 0x000fe20000410000 */
[----:B------:R-:W-:-:S02]  /*3df0*/  HADD2.F32 R118, -RZ, R43.H0_H0 ;  /* 0x2000002bff767230 */ /* 0x000fc40000004100 */
[-C--:B------:R-:W-:Y:S01]  /*3e00*/  FMUL.FTZ R43, R94, R93.reuse ;  /* 0x0000005d5e2b7220 */ /* 0x080fe20000410000 */
[----:B------:R-:W-:Y:S02]  /*3e10*/  HADD2.F32 R86, -RZ, R86.H0_H0 ;  /* 0x20000056ff567230 */ /* 0x000fe40000004100 */
[C---:B------:R-:W-:Y:S01]  /*3e20*/  FMUL.FTZ R92, R41.reuse, R92 ;  /* 0x0000005c295c7220 */ /* 0x040fe20000410000 */
[----:B------:R-:W-:Y:S02]  /*3e30*/  HADD2.F32 R87, -RZ, R87.H0_H0 ;  /* 0x20000057ff577230 */ /* 0x000fe40000004100 */
[C---:B------:R-:W-:Y:S01]  /*3e40*/  FMUL.FTZ R93, R118.reuse, R93 ;  /* 0x0000005d765d7220 */ /* 0x040fe20000410000 */
[-C--:B------:R-:W-:Y:S01]  /*3e50*/  FFMA.FTZ R122, R41, R86.reuse, -R122 ;  /* 0x00000056297a7223 */ /* 0x080fe2000001087a */
[----:B------:R-:W-:Y:S01]  /*3e60*/  FFMA.FTZ R95, R95, R86, R92 ;  /* 0x000000565f5f7223 */ /* 0x000fe2000001005c */
[-C--:B------:R-:W-:Y:S01]  /*3e70*/  FFMA.FTZ R43, R118, R87.reuse, -R43 ;  /* 0x00000057762b7223 */ /* 0x080fe2000001082b */
[----:B------:R-:W-:Y:S01]  /*3e80*/  FFMA.FTZ R94, R94, R87, R93 ;  /* 0x000000575e5e7223 */ /* 0x000fe2000001005d */
[----:B------:R-:W-:-:S02]  /*3e90*/  HADD2.F32 R87, -RZ, R163.H0_H0 ;  /* 0x200000a3ff577230 */ /* 0x000fc40000004100 */
[--C-:B------:R-:W-:Y:S02]  /*3ea0*/  HADD2.F32 R86, -RZ, R40.reuse.H1_H1 ;  /* 0x30000028ff567230 */ /* 0x100fe40000004100 */
[----:B------:R-:W-:Y:S01]  /*3eb0*/  HADD2.F32 R92, -RZ, R40.H0_H0 ;  /* 0x20000028ff5c7230 */ /* 0x000fe20000004100 */
[----:B------:R-:W-:Y:S01]  /*3ec0*/  F2FP.F16.F32.PACK_AB R43, R94, R43 ;  /* 0x0000002b5e2b723e */ /* 0x000fe200000000ff */
        /* <DEDUP_REMOVED lines=16> */
[----:B------:R-:W-:-:S07]  /*3fd0*/  MOV R40, R92 ;  /* 0x0000005c00287202 */ /* 0x000fce0000000f00 */
.L_x_2320:
[----:B------:R-:W-:Y:S05]  /*3fe0*/  BSYNC B3 ;  /* 0x0000000000037941 */ /* 0x000fea0003800000 */
.L_x_2319:
[----:B--2---:R3:W-:Y:S02]  /*3ff0*/  STG.E.128 desc[UR60][R60.64+0x100], R40 ;  /* 0x000100283c007986 */ /* 0x0047e4000c101d3c */
.L_x_2318:
[----:B------:R-:W-:Y:S05]  /*4000*/  BSYNC B2 ;  /* 0x0000000000027941 */ /* 0x000fea0003800000 */
.L_x_2317:
[----:B------:R-:W-:-:S13]  /*4010*/  ISETP.NE.AND P3, PT, R8, RZ, PT ;  /* 0x000000ff0800720c */ /* 0x000fda0003f65270 */
[----:B------:R-:W-:Y:S05]  /*4020*/  @!P3 BRA `(.L_x_2308) ;  /* 0x0000000000b8b947 */ /* 0x000fea0003800000 */
[----:B-123--:R1:W2:Y:S01]  /*4030*/  LDS.128 R40, [R4+0x2bc00] ;  /* 0x02bc000004287984 */ /* 0x00e2a20000000c00 */
[----:B------:R-:W-:Y:S01]  /*4040*/  ISETP.GE.AND P3, PT, R217, R116, PT ;  /* 0x00000074d900720c */ /* 0x000fe20003f66270 */
[----:B------:R-:W-:-:S12]  /*4050*/  BSSY B2, `(.L_x_2321) ;  /* 0x000002a000027945 */ /* 0x000fd80003800000 */
[----:B-1----:R-:W-:Y:S05]  /*4060*/  @P3 BRA `(.L_x_2322) ;  /* 0x0000000000a03947 */ /* 0x002fea0003800000 */
[----:B------:R-:W-:Y:S02]  /*4070*/  SHF.R.U64 R82, R82, 0x10, R83 ;  /* 0x0000001052527819 */ /* 0x000fe40000001253 */
[--C-:B------:R-:W-:Y:S01]  /*4080*/  SHF.R.U64 R86, R84, 0x10, R85.reuse ;  /* 0x0000001054567819 */ /* 0x100fe20000001255 */
[--C-:B--2---:R-:W-:Y:S01]  /*4090*/  HADD2.F32 R84, -RZ, R43.reuse.H1_H1 ;  /* 0x3000002bff547230 */ /* 0x104fe20000004100 */
[----:B------:R-:W-:Y:S01]  /*40a0*/  SHF.R.U32.HI R87, RZ, 0x10, R85 ;  /* 0x00000010ff577819 */ /* 0x000fe20000011655 */
[----:B------:R-:W-:Y:S01]  /*40b0*/  HADD2.F32 R43, -RZ, R43.H0_H0 ;  /* 0x2000002bff2b7230 */ /* 0x000fe20000004100 */
[----:B------:R-:W-:Y:S01]  /*40c0*/  SHF.R.U32.HI R92, RZ, 0x10, R83 ;  /* 0x00000010ff5c7819 */ /* 0x000fe20000011653 */
[----:B------:R-:W-:Y:S02]  /*40d0*/  HADD2.F32 R83, -RZ, R82.H0_H0 ;  /* 0x20000052ff537230 */ /* 0x000fe40000004100 */
[----:B------:R-:W-:Y:S02]  /*40e0*/  HADD2.F32 R82, -RZ, R41.H1_H1 ;  /* 0x30000029ff527230 */ /* 0x000fe40000004100 */
[----:B------:R-:W-:-:S02]  /*40f0*/  HADD2.F32 R86, -RZ, R86.H0_H0 ;  /* 0x20000056ff567230 */ /* 0x000fc40000004100 */
[----:B------:R-:W-:Y:S02]  /*4100*/  HADD2.F32 R41, -RZ, R41.H0_H0 ;  /* 0x20000029ff297230 */ /* 0x000fe40000004100 */
[----:B------:R-:W-:Y:S02]  /*4110*/  HADD2.F32 R87, -RZ, R87.H0_H0 ;  /* 0x20000057ff577230 */ /* 0x000fe40000004100 */
[----:B------:R-:W-:Y:S02]  /*4120*/  HADD2.F32 R85, -RZ, R92.H0_H0 ;  /* 0x2000005cff557230 */ /* 0x000fe40000004100 */
[-C--:B------:R-:W-:Y:S01]  /*4130*/  FMUL.FTZ R92, R82, R86.reuse ;  /* 0x00000056525c7220 */ /* 0x080fe20000410000 */
[----:B------:R-:W-:Y:S01]  /*4140*/  FMUL.FTZ R93, R41, R86 ;  /* 0x00000056295d7220 */ /* 0x000fe20000410000 */
[-C--:B------:R-:W-:Y:S01]  /*4150*/  FMUL.FTZ R86, R84, R87.reuse ;  /* 0x0000005754567220 */ /* 0x080fe20000410000 */
[----:B------:R-:W-:Y:S01]  /*4160*/  FMUL.FTZ R87, R43, R87 ;  /* 0x000000572b577220 */ /* 0x000fe20000410000 */
[-C--:B------:R-:W-:Y:S01]  /*4170*/  FFMA.FTZ R41, R41, R83.reuse, -R92 ;  /* 0x0000005329297223 */ /* 0x080fe2000001085c */
[----:B------:R-:W-:Y:S01]  /*4180*/  FFMA.FTZ R82, R82, R83, R93 ;  /* 0x0000005352527223 */ /* 0x000fe2000001005d */
[-C--:B------:R-:W-:Y:S01]  /*4190*/  FFMA.FTZ R43, R43, R85.reuse, -R86 ;  /* 0x000000552b2b7223 */ /* 0x080fe20000010856 */
[----:B------:R-:W-:Y:S01]  /*41a0*/  FFMA.FTZ R84, R84, R85, R87 ;  /* 0x0000005554547223 */ /* 0x000fe20000010057 */
[----:B------:R-:W-:-:S02]  /*41b0*/  HADD2.F32 R92, -RZ, R160.H0_H0 ;  /* 0x200000a0ff5c7230 */ /* 0x000fc40000004100 */
[----:B------:R-:W-:Y:S01]  /*41c0*/  HADD2.F32 R160, -RZ, R160.H1_H1 ;  /* 0x300000a0ffa07230 */ /* 0x000fe20000004100 */
[----:B------:R-:W-:Y:S01]  /*41d0*/  F2FP.F16.F32.PACK_AB R41, R82, R41 ;  /* 0x000000295229723e */ /* 0x000fe200000000ff */
[----:B------:R-:W-:Y:S01]  /*41e0*/  HADD2.F32 R83, -RZ, R40.H1_H1 ;  /* 0x30000028ff537230 */ /* 0x000fe20000004100 */
[----:B------:R-:W-:Y:S01]  /*41f0*/  F2FP.F16.F32.PACK_AB R43, R84, R43 ;  /* 0x0000002b542b723e */ /* 0x000fe200000000ff */
[----:B------:R-:W-:Y:S02]  /*4200*/  HADD2.F32 R85, -RZ, R42.H1_H1 ;  /* 0x3000002aff557230 */ /* 0x000fe40000004100 */
[----:B------:R-:W-:Y:S02]  /*4210*/  HADD2.F32 R40, -RZ, R40.H0_H0 ;  /* 0x20000028ff287230 */ /* 0x000fe40000004100 */
[----:B------:R-:W-:Y:S01]  /*4220*/  FMUL.FTZ R93, R83, R92 ;  /* 0x0000005c535d7220 */ /* 0x000fe20000410000 */
[----:B------:R-:W-:Y:S02]  /*4230*/  HADD2.F32 R42, -RZ, R42.H0_H0 ;  /* 0x2000002aff2a7230 */ /* 0x000fe40000004100 */
[----:B------:R-:W-:Y:S01]  /*4240*/  FMUL.FTZ R95, R85, R160 ;  /* 0x000000a0555f7220 */ /* 0x000fe20000410000 */
[----:B------:R-:W-:-:S02]  /*4250*/  HADD2.F32 R86, -RZ, R154.H1_H1 ;  /* 0x3000009aff567230 */ /* 0x000fc40000004100 */
[----:B------:R-:W-:Y:S01]  /*4260*/  FMUL.FTZ R92, R40, R92 ;  /* 0x0000005c285c7220 */ /* 0x000fe20000410000 */
        /* <DEDUP_REMOVED lines=8> */
.L_x_2322:
[----:B------:R-:W-:Y:S05]  /*42f0*/  BSYNC B2 ;  /* 0x0000000000027941 */ /* 0x000fea0003800000 */
.L_x_2321:
[----:B--2---:R4:W-:Y:S02]  /*4300*/  STG.E.128 desc[UR60][R60.64+0x180], R40 ;  /* 0x000180283c007986 */ /* 0x0049e4000c101d3c */
.L_x_2308:
[----:B------:R-:W-:Y:S05]  /*4310*/  BSYNC B1 ;  /* 0x0000000000017941 */ /* 0x000fea0003800000 */
.L_x_2307:
        /* <DEDUP_REMOVED lines=38> */
[----:B------:R-:W-:Y:S02]  /*4580*/  HADD2.F32 R43, -RZ, R151.H1_H1 ;  /* 0x30000097ff2b7230 */ /* 0x000fe40000004100 */
        /* <DEDUP_REMOVED lines=11> */
.L_x_2328:
[----:B------:R-:W-:Y:S05]  /*4640*/  BSYNC B3 ;  /* 0x0000000000037941 */ /* 0x000fea0003800000 */
.L_x_2327:
[----:B--2---:R1:W-:Y:S02]  /*4650*/  STG.E.128 desc[UR60][R54.64], R40 ;  /* 0x0000002836007986 */ /* 0x0043e4000c101d3c */
.L_x_2326:
[----:B------:R-:W-:Y:S05]  /*4660*/  BSYNC B2 ;  /* 0x0000000000027941 */ /* 0x000fea0003800000 */
.L_x_2325:
        /* <DEDUP_REMOVED lines=23> */
[-C--:B------:R-:W-:Y:S01]  /*47e0*/  FFMA.FTZ R80, R41, R74.reuse, -R80 ;  /* 0x0000004a29507223 */ /* 0x080fe20000010850 */
[----:B------:R-:W-:Y:S01]  /*47f0*/  FFMA.FTZ R77, R42, R74, R75 ;  /* 0x0000004a2a4d7223 */ /* 0x000fe2000001004b */
[----:B------:R-:W-:Y:S01]  /*4800*/  FMUL.FTZ R78, R43, R78 ;  /* 0x0000004e2b4e7220 */ /* 0x000fe20000410000 */
[----:B------:R-:W-:-:S02]  /*4810*/  HADD2.F32 R74, -RZ, R150.H1_H1 ;  /* 0x30000096ff4a7230 */ /* 0x000fc40000004100 */
[-C--:B------:R-:W-:Y:S01]  /*4820*/  FFMA.FTZ R82, R43, R76.reuse, -R82 ;  /* 0x0000004c2b527223 */ /* 0x080fe20000010852 */
[----:B------:R-:W-:Y:S02]  /*4830*/  HADD2.F32 R151, -RZ, R151.H0_H0 ;  /* 0x20000097ff977230 */ /* 0x000fe40000004100 */
[----:B------:R-:W-:Y:S01]  /*4840*/  FFMA.FTZ R81, R61, R76, R78 ;  /* 0x0000004c3d517223 */ /* 0x000fe2000001004e */
[----:B------:R-:W-:Y:S02]  /*4850*/  HADD2.F32 R41, -RZ, R40.H1_H1 ;  /* 0x30000028ff297230 */ /* 0x000fe40000004100 */
        /* <DEDUP_REMOVED lines=17> */
.L_x_2332:
[----:B------:R-:W-:Y:S05]  /*4970*/  BSYNC B3 ;  /* 0x0000000000037941 */ /* 0x000fea0003800000 */
.L_x_2331:
[----:B--2---:R1:W-:Y:S02]  /*4980*/  STG.E.128 desc[UR60][R54.64+0x80], R40 ;  /* 0x0000802836007986 */ /* 0x0043e4000c101d3c */
.L_x_2330:
[----:B------:R-:W-:Y:S05]  /*4990*/  BSYNC B2 ;  /* 0x0000000000027941 */ /* 0x000fea0003800000 */
.L_x_2329:
        /* <DEDUP_REMOVED lines=10> */
[----:B------:R-:W-:Y:S01]  /*4a40*/  HADD2.F32 R42, -RZ, R41.H1_H1 ;  /* 0x30000029ff2a7230 */ /* 0x000fe20000004100 */
[--C-:B------:R-:W-:Y:S01]  /*4a50*/  SHF.R.U64 R71, R72, 0x10, R73.reuse ;  /* 0x0000001048477819 */ /* 0x100fe20000001249 */
[--C-:B------:R-:W-:Y:S01]  /*4a60*/  HADD2.F32 R61, -RZ, R43.reuse.H1_H1 ;  /* 0x3000002bff3d7230 */ /* 0x100fe20000004100 */
[----:B------:R-:W-:Y:S01]  /*4a70*/  SHF.R.U32.HI R74, RZ, 0x10, R73 ;  /* 0x00000010ff4a7819 */ /* 0x000fe20000011649 */
[----:B------:R-:W-:Y:S02]  /*4a80*/  HADD2.F32 R43, -RZ, R43.H0_H0 ;  /* 0x2000002bff2b7230 */ /* 0x000fe40000004100 */
[----:B------:R-:W-:Y:S02]  /*4a90*/  HADD2.F32 R71, -RZ, R71.H0_H0 ;  /* 0x20000047ff477230 */ /* 0x000fe40000004100 */
[----:B------:R-:W-:-:S02]  /*4aa0*/  HADD2.F32 R74, -RZ, R74.H0_H0 ;  /* 0x2000004aff4a7230 */ /* 0x000fc40000004100 */
[----:B------:R-:W-:Y:S02]  /*4ab0*/  HADD2.F32 R41, -RZ, R41.H0_H0 ;  /* 0x20000029ff297230 */ /* 0x000fe40000004100 */
[-C--:B------:R-:W-:Y:S01]  /*4ac0*/  FMUL.FTZ R76, R42, R71.reuse ;  /* 0x000000472a4c7220 */ /* 0x080fe20000410000 */
[----:B------:R-:W-:Y:S02]  /*4ad0*/  HADD2.F32 R70, -RZ, R70.H0_H0 ;  /* 0x20000046ff467230 */ /* 0x000fe40000004100 */
[-C--:B------:R-:W-:Y:S01]  /*4ae0*/  FMUL.FTZ R78, R61, R74.reuse ;  /* 0x0000004a3d4e7220 */ /* 0x080fe20000410000 */
[----:B------:R-:W-:Y:S02]  /*4af0*/  HADD2.F32 R72, -RZ, R75.H0_H0 ;  /* 0x2000004bff487230 */ /* 0x000fe40000004100 */
[----:B------:R-:W-:Y:S01]  /*4b00*/  FMUL.FTZ R74, R43, R74 ;  /* 0x0000004a2b4a7220 */ /* 0x000fe20000410000 */
[C---:B------:R-:W-:Y:S01]  /*4b10*/  FMUL.FTZ R71, R41.reuse, R71 ;  /* 0x0000004729477220 */ /* 0x040fe20000410000 */
[----:B------:R-:W-:Y:S01]  /*4b20*/  FFMA.FTZ R76, R41, R70, -R76 ;  /* 0x00000046294c7223 */ /* 0x000fe2000001084c */
[----:B------:R-:W-:-:S02]  /*4b30*/  HADD2.F32 R41, -RZ, R40.H1_H1 ;  /* 0x30000028ff297230 */ /* 0x000fc40000004100 */
[----:B------:R-:W-:Y:S01]  /*4b40*/  FFMA.FTZ R75, R61, R72, R74 ;  /* 0x000000483d4b7223 */ /* 0x000fe2000001004a */
[----:B------:R-:W-:Y:S01]  /*4b50*/  FFMA.FTZ R73, R42, R70, R71 ;  /* 0x000000462a497223 */ /* 0x000fe20000010047 */
[----:B------:R-:W-:Y:S02]  /*4b60*/  HADD2.F32 R61, -RZ, R146.H1_H1 ;  /* 0x30000092ff3d7230 */ /* 0x000fe40000004100 */
[----:B------:R-:W-:Y:S01]  /*4b70*/  FFMA.FTZ R78, R43, R72, -R78 ;  /* 0x000000482b4e7223 */ /* 0x000fe2000001084e */
[----:B------:R-:W-:Y:S02]  /*4b80*/  HADD2.F32 R40, -RZ, R40.H0_H0 ;  /* 0x20000028ff287230 */ /* 0x000fe40000004100 */
[----:B------:R-:W-:Y:S02]  /*4b90*/  HADD2.F32 R149, -RZ, R149.H0_H0 ;  /* 0x20000095ff957230 */ /* 0x000fe40000004100 */
[----:B------:R-:W-:Y:S01]  /*4ba0*/  FMUL.FTZ R71, R41, R61 ;  /* 0x0000003d29477220 */ /* 0x000fe20000410000 */
[----:B------:R-:W-:-:S02]  /*4bb0*/  HADD2.F32 R42, -RZ, R60.H1_H1 ;  /* 0x3000003cff2a7230 */ /* 0x000fc40000004100 */
[----:B------:R-:W-:Y:S01]  /*4bc0*/  FMUL.FTZ R70, R40, R61 ;  /* 0x0000003d28467220 */ /* 0x000fe20000410000 */
[----:B------:R-:W-:Y:S02]  /*4bd0*/  HADD2.F32 R60, -RZ, R60.H0_H0 ;  /* 0x2000003cff3c7230 */ /* 0x000fe40000004100 */
[----:B------:R-:W-:Y:S02]  /*4be0*/  HADD2.F32 R145, -RZ, R145.H1_H1 ;  /* 0x30000091ff917230 */ /* 0x000fe40000004100 */
        /* <DEDUP_REMOVED lines=11> */
.L_x_2336:
[----:B------:R-:W-:Y:S05]  /*4ca0*/  BSYNC B3 ;  /* 0x0000000000037941 */ /* 0x000fea0003800000 */
.L_x_2335:
[----:B--2---:R1:W-:Y:S02]  /*4cb0*/  STG.E.128 desc[UR60][R54.64+0x100], R40 ;  /* 0x0001002836007986 */ /* 0x0043e4000c101d3c */
.L_x_2334:
[----:B------:R-:W-:Y:S05]  /*4cc0*/  BSYNC B2 ;  /* 0x0000000000027941 */ /* 0x000fea0003800000 */
.L_x_2333:
[----:B------:R-:W-:-:S13]  /*4cd0*/  ISETP.NE.AND P3, PT, R8, RZ, PT ;  /* 0x000000ff0800720c */ /* 0x000fda0003f65270 */
        /* <DEDUP_REMOVED lines=46> */
.L_x_2338:
[----:B------:R-:W-:Y:S05]  /*4fc0*/  BSYNC B2 ;  /* 0x0000000000027941 */ /* 0x000fea0003800000 */
.L_x_2337:
[----:B--2---:R1:W-:Y:S02]  /*4fd0*/  STG.E.128 desc[UR60][R54.64+0x180], R40 ;  /* 0x0001802836007986 */ /* 0x0043e4000c101d3c */
.L_x_2324:
[----:B------:R-:W-:Y:S05]  /*4fe0*/  BSYNC B1 ;  /* 0x0000000000017941 */ /* 0x000fea0003800000 */
.L_x_2323:
        /* <DEDUP_REMOVED lines=49> */
.L_x_2343:
[----:B------:R-:W-:Y:S05]  /*5300*/  BSYNC B2 ;  /* 0x0000000000027941 */ /* 0x000fea0003800000 */
.L_x_2342:
[----:B--2---:R1:W-:Y:S02]  /*5310*/  STG.E.128 desc[UR60][R52.64], R40 ;  /* 0x0000002834007986 */ /* 0x0043e4000c101d3c */
.L_x_2341:
[----:B------:R-:W-:Y:S05]  /*5320*/  BSYNC B1 ;  /* 0x0000000000017941 */ /* 0x000fea0003800000 */
.L_x_2340:
        /* <DEDUP_REMOVED lines=48> */
.L_x_2347:
[----:B------:R-:W-:Y:S05]  /*5630*/  BSYNC B2 ;  /* 0x0000000000027941 */ /* 0x000fea0003800000 */
.L_x_2346:
[----:B--2---:R1:W-:Y:S02]  /*5640*/  STG.E.128 desc[UR60][R52.64+0x80], R40 ;  /* 0x0000802834007986 */ /* 0x0043e4000c101d3c */
.L_x_2345:
[----:B------:R-:W-:Y:S05]  /*5650*/  BSYNC B1 ;  /* 0x0000000000017941 */ /* 0x000fea0003800000 */
.L_x_2344:
        /* <DEDUP_REMOVED lines=48> */
.L_x_2351:
[----:B------:R-:W-:Y:S05]  /*5960*/  BSYNC B2 ;  /* 0x0000000000027941 */ /* 0x000fea0003800000 */
.L_x_2350:
[----:B--2---:R1:W-:Y:S02]  /*5970*/  STG.E.128 desc[UR60][R52.64+0x100], R40 ;  /* 0x0001002834007986 */ /* 0x0043e4000c101d3c */
.L_x_2349:
[----:B------:R-:W-:Y:S05]  /*5980*/  BSYNC B1 ;  /* 0x0000000000017941 */ /* 0x000fea0003800000 */
.L_x_2348:
[----:B------:R-:W-:-:S13]  /*5990*/  ISETP.NE.AND P3, PT, R8, RZ, PT ;  /* 0x000000ff0800720c */ /* 0x000fda0003f65270 */
        /* <DEDUP_REMOVED lines=8> */
[----:B------:R-:W-:Y:S01]  /*5a20*/  HADD2.F32 R46, -RZ, R49.H0_H0 ;  /* 0x20000031ff2e7230 */ /* 0x000fe20000004100 */
[----:B------:R-:W-:Y:S01]  /*5a30*/  SHF.R.U32.HI R50, RZ, 0x10, R47 ;  /* 0x00000010ff327819 */ /* 0x000fe2000001162f */
[----:B------:R-:W-:Y:S01]  /*5a40*/  HADD2.F32 R48, -RZ, R48.H0_H0 ;  /* 0x20000030ff307230 */ /* 0x000fe20000004100 */
[----:B--2---:R-:W-:Y:S01]  /*5a50*/  MOV R44, R42 ;  /* 0x0000002a002c7202 */ /* 0x004fe20000000f00 */
        /* <DEDUP_REMOVED lines=34> */
.L_x_2353:
[----:B------:R-:W-:Y:S05]  /*5c80*/  BSYNC B1 ;  /* 0x0000000000017941 */ /* 0x000fea0003800000 */
.L_x_2352:
[----:B--2---:R1:W-:Y:S01]  /*5c90*/  STG.E.128 desc[UR60][R52.64+0x180], R40 ;  /* 0x0001802834007986 */ /* 0x0043e2000c101d3c */
[----:B------:R-:W-:Y:S05]  /*5ca0*/  BRA `(.L_x_2339) ;  /* 0x0000003c00f47947 */ /* 0x000fea0003800000 */
.L_x_2297:
        /* <DEDUP_REMOVED lines=32> */
[----:B------:R0:W5:Y:S04]  /*5eb0*/  @!P4 LDG.E.128 R40, desc[UR60][R56.64+0x80] ;  /* 0x0000803c3828c981 */ /* 0x000168000c1e1d00 */
[----:B------:R0:W5:Y:S04]  /*5ec0*/  @!P3 LDG.E.128 R44, desc[UR60][R56.64] ;  /* 0x0000003c382cb981 */ /* 0x000168000c1e1d00 */
[----:B------:R0:W5:Y:S04]  /*5ed0*/  @!P3 LDG.E.128 R52, desc[UR60][R60.64] ;  /* 0x0000003c3c34b981 */ /* 0x000168000c1e1d00 */
[----:B------:R0:W5:Y:S02]  /*5ee0*/  @!P4 LDG.E.128 R48, desc[UR60][R60.64+0x80] ;  /* 0x0000803c3c30c981 */ /* 0x000164000c1e1d00 */
.L_x_2355:
[----:B------:R-:W-:Y:S05]  /*5ef0*/  BSYNC B1 ;  /* 0x0000000000017941 */ /* 0x000fea0003800000 */
.L_x_2354:
[----:B0----5:R-:W-:Y:S01]  /*5f00*/  IMAD.MOV.U32 R56, RZ, RZ, R42 ;  /* 0x000000ffff387224 */ /* 0x021fe200078e002a */
[----:B------:R-:W-:Y:S01]  /*5f10*/  MOV R57, R43 ;  /* 0x0000002b00397202 */ /* 0x000fe20000000f00 */
[----:B------:R-:W-:Y:S01]  /*5f20*/  IMAD.MOV.U32 R60, RZ, RZ, R40 ;  /* 0x000000ffff3c7224 */ /* 0x000fe200078e0028 */
[----:B------:R-:W-:Y:S01]  /*5f30*/  ISETP.GE.AND P3, PT, R218, R3, PT ;  /* 0x00000003da00720c */ /* 0x000fe20003f66270 */
[----:B------:R-:W-:Y:S01]  /*5f40*/  BSSY B1, `(.L_x_2356) ;  /* 0x000003d000017945 */ /* 0x000fe20003800000 */
[----:B------:R-:W-:Y:S01]  /*5f50*/  PRMT R175, R175, 0x5410, R56 ;  /* 0x00005410afaf7816 */ /* 0x000fe20000000038 */
[----:B------:R-:W-:Y:S01]  /*5f60*/  IMAD.MOV.U32 R56, RZ, RZ, R41 ;  /* 0x000000ffff387224 */ /* 0x000fe200078e0029 */
[----:B------:R-:W-:Y:S01]  /*5f70*/  PRMT R177, R57, 0x7610, R177 ;  /* 0x0000761039b17816 */ /* 0x000fe200000000b1 */
[----:B------:R-:W-:Y:S01]  /*5f80*/  IMAD.MOV.U32 R57, RZ, RZ, R46 ;  /* 0x000000ffff397224 */ /* 0x000fe200078e002e */
[----:B------:R-:W-:Y:S01]  /*5f90*/  PRMT R176, R176, 0x5410, R60 ;  /* 0x00005410b0b07816 */ /* 0x000fe2000000003c */
[----:B------:R-:W-:Y:S01]  /*5fa0*/  IMAD.MOV.U32 R60, RZ, RZ, R44 ;  /* 0x000000ffff3c7224 */ /* 0x000fe200078e002c */
[----:B------:R-:W-:-:S02]  /*5fb0*/  PRMT R178, R56, 0x7610, R178 ;  /* 0x0000761038b27816 */ /* 0x000fc400000000b2 */
[----:B------:R-:W-:Y:S02]  /*5fc0*/  CS2R R62, SRZ ;  /* 0x00000000003e7805 */ /* 0x000fe4000001ff00 */
[----:B------:R-:W-:Y:S02]  /*5fd0*/  MOV R56, R47 ;  /* 0x0000002f00387202 */ /* 0x000fe40000000f00 */
[----:B------:R-:W-:Y:S02]  /*5fe0*/  CS2R R66, SRZ ;  /* 0x0000000000427805 */ /* 0x000fe4000001ff00 */
[----:B------:R-:W-:Y:S01]  /*5ff0*/  PRMT R179, R60, 0x7610, R179 ;  /* 0x000076103cb37816 */ /* 0x000fe200000000b3 */
[----:B------:R-:W-:Y:S01]  /*6000*/  IMAD.MOV.U32 R60, RZ, RZ, R48 ;  /* 0x000000ffff3c7224 */ /* 0x000fe200078e0030 */
[----:B------:R-:W-:Y:S01]  /*6010*/  PRMT R165, R57, 0x5410, R56 ;  /* 0x0000541039a57816 */ /* 0x000fe20000000038 */
[----:B------:R-:W-:Y:S01]  /*6020*/  IMAD.MOV.U32 R57, RZ, RZ, R45 ;  /* 0x000000ffff397224 */ /* 0x000fe200078e002d */
[----:B------:R-:W-:Y:S01]  /*6030*/  CS2R R64, SRZ ;  /* 0x0000000000407805 */ /* 0x000fe2000001ff00 */
        /* <DEDUP_REMOVED lines=11> */
[----:B------:R-:W-:-:S02]  /*60f0*/  PRMT R180, R60, 0x7610, R180 ;  /* 0x000076103cb47816 */ /* 0x000fc400000000b4 */
[----:B------:R-:W-:Y:S02]  /*6100*/  CS2R R60, SRZ ;  /* 0x00000000003c7805 */ /* 0x000fe4000001ff00 */
[----:B------:R-:W-:Y:S02]  /*6110*/  PRMT R178, R178, 0x5410, R56 ;  /* 0x00005410b2b27816 */ /* 0x000fe40000000038 */
[----:B------:R-:W-:Y:S01]  /*6120*/  PRMT R179, R179, 0x5410, R57 ;  /* 0x00005410b3b37816 */ /* 0x000fe20000000039 */
[----:B------:R-:W-:Y:S01]  /*6130*/  IMAD.MOV.U32 R57, RZ, RZ, R53 ;  /* 0x000000ffff397224 */ /* 0x000fe200078e0035 */
[----:B------:R-:W-:-:S04]  /*6140*/  MOV R56, R55 ;  /* 0x0000003700387202 */ /* 0x000fc80000000f00 */
[----:B------:R-:W-:Y:S02]  /*6150*/  PRMT R168, R56, 0x7610, R168 ;  /* 0x0000761038a87816 */ /* 0x000fe400000000a8 */
[----:B------:R-:W-:Y:S02]  /*6160*/  PRMT R161, R57, 0x7610, R161 ;  /* 0x0000761039a17816 */ /* 0x000fe400000000a1 */
        /* <DEDUP_REMOVED lines=14> */
[----:B------:R-:W-:Y:S02]  /*6250*/  LEA R72, P4, R58, UR4, 0x1 ;  /* 0x000000043a487c11 */ /* 0x000fe4000f8808ff */
        /* <DEDUP_REMOVED lines=11> */
.L_x_2357:
[----:B------:R-:W-:Y:S05]  /*6310*/  BSYNC B1 ;  /* 0x0000000000017941 */ /* 0x000fea0003800000 */
.L_x_2356:
        /* <DEDUP_REMOVED lines=8> */
[----:B------:R-:W-:Y:S01]  /*63a0*/  CS2R R86, SRZ ;  /* 0x0000000000567805 */ /* 0x000fe2000001ff00 */
[----:B-----5:R-:W-:Y:S01]  /*63b0*/  IMAD.MOV.U32 R93, RZ, RZ, R58 ;  /* 0x000000ffff5d7224 */ /* 0x020fe200078e003a */
[----:B------:R-:W-:Y:S01]  /*63c0*/  CS2R R84, SRZ ;  /* 0x0000000000547805 */ /* 0x000fe2000001ff00 */
[----:B------:R-:W-:Y:S06]  /*63d0*/  @P4 BRA `(.L_x_2359) ;  /* 0x0000000000504947 */ /* 0x000fec0003800000 */
[----:B------:R-:W-:Y:S01]  /*63e0*/  IADD3 R90, P2, P6, R108, R27, R90 ;  /* 0x0000001b6c5a7210 */ /* 0x000fe20007e5e05a */
[----:B------:R-:W-:Y:S01]  /*63f0*/  ULDC.64 UR4, c[0x0][0x3c8] ;  /* 0x0000f20000047ab9 */ /* 0x000fe20000000a00 */
[----:B------:R-:W-:Y:S02]  /*6400*/  ULDC.64 UR6, c[0x0][0x3e0] ;  /* 0x0000f80000067ab9 */ /* 0x000fe40000000a00 */
        /* <DEDUP_REMOVED lines=17> */
.L_x_2359:
[----:B------:R-:W-:Y:S05]  /*6520*/  BSYNC B1 ;  /* 0x0000000000017941 */ /* 0x000fea0003800000 */
.L_x_2358:
[----:B------:R-:W2:Y:S01]  /*6530*/  LDL R0, [R1+0x60] ;  /* 0x0000600001007983 */ /* 0x000ea20000100800 */
[----:B0-----:R-:W-:Y:S01]  /*6540*/  IMAD.MOV.U32 R88, RZ, RZ, R56 ;  /* 0x000000ffff587224 */ /* 0x001fe200078e0038 */
[----:B------:R-:W-:Y:S01]  /*6550*/  PRMT R157, R93, 0x7610, R157 ;  /* 0x000076105d9d7816 */ /* 0x000fe2000000009d */
[----:B------:R-:W-:Y:S02]  /*6560*/  IMAD.MOV.U32 R89, RZ, RZ, R57 ;  /* 0x000000ffff597224 */ /* 0x000fe400078e0039 */
[----:B------:R-:W-:-:S03]  /*6570*/  IMAD.MOV.U32 R90, RZ, RZ, R62 ;  /* 0x000000ffff5a7224 */ /* 0x000fc600078e003e */
[----:B------:R-:W-:Y:S01]  /*6580*/  PRMT R167, R88, 0x5410, R89 ;  /* 0x0000541058a77816 */ /* 0x000fe20000000059 */
[----:B------:R-:W-:Y:S01]  /*6590*/  IMAD.MOV.U32 R88, RZ, RZ, R60 ;  /* 0x000000ffff587224 */ /* 0x000fe200078e003c */
        /* <DEDUP_REMOVED lines=12> */
[----:B-----5:R-:W-:-:S03]  /*6660*/  IMAD.MOV.U32 R90, RZ, RZ, R74 ;  /* 0x000000ffff5a7224 */ /* 0x020fc600078e004a */
        /* <DEDUP_REMOVED lines=13> */
[----:B------:R-:W-:Y:S01]  /*6740*/  IMAD.MOV.U32 R90, RZ, RZ, R86 ;  /* 0x000000ffff5a7224 */ /* 0x000fe200078e0056 */
[----:B------:R-:W-:-:S04]  /*6750*/  MOV R89, R83 ;  /* 0x0000005300597202 */ /* 0x000fc80000000f00 */
[----:B------:R-:W-:Y:S02]  /*6760*/  PRMT R151, R151, 0x5410, R89 ;  /* 0x0000541097977816 */ /* 0x000fe40000000059 */
[----:B------:R-:W-:-:S04]  /*6770*/  MOV R89, R87 ;  /* 0x0000005700597202 */ /* 0x000fc80000000f00 */
[----:B------:R-:W-:Y:S02]  /*6780*/  PRMT R155, R90, 0x5410, R89 ;  /* 0x000054105a9b7816 */ /* 0x000fe40000000059 */
[----:B--2---:R-:W-:Y:S02]  /*6790*/  R2UR UR4, R0 ;  /* 0x00000000000472ca */ /* 0x004fe400000e0000 */
[----:B------:R-:W-:-:S04]  /*67a0*/  MOV R0, R59 ;  /* 0x0000003b00007202 */ /* 0x000fc80000000f00 */
[----:B------:R-:W-:Y:S02]  /*67b0*/  PRMT R157, R157, 0x5410, R0 ;  /* 0x000054109d9d7816 */ /* 0x000fe40000000000 */
[----:B------:R-:W-:-:S04]  /*67c0*/  MOV R0, R63 ;  /* 0x0000003f00007202 */ /* 0x000fc80000000f00 */
[----:B------:R-:W-:Y:S01]  /*67d0*/  PRMT R171, R171, 0x5410, R0 ;  /* 0x00005410abab7816 */ /* 0x000fe20000000000 */
[----:B------:R-:W-:Y:S01]  /*67e0*/  UISETP.NE.AND UP0, UPT, UR4, 0x3, UPT ;  /* 0x000000030400788c */ /* 0x000fe2000bf05270 */
[----:B------:R-:W-:-:S04]  /*67f0*/  MOV R0, R67 ;  /* 0x0000004300007202 */ /* 0x000fc80000000f00 */
[----:B------:R-:W-:Y:S02]  /*6800*/  PRMT R169, R169, 0x5410, R0 ;  /* 0x00005410a9a97816 */ /* 0x000fe40000000000 */
[----:B------:R-:W-:Y:S02]  /*6810*/  MOV R0, R71 ;  /* 0x0000004700007202 */ /* 0x000fe40000000f00 */
[----:B------:R-:W-:Y:S02]  /*6820*/  PLOP3.LUT P2, PT, PT, PT, UP0, 0x80, 0x0 ;  /* 0x000000000000781c */ /* 0x000fe40003f4f008 */
[----:B------:R-:W-:Y:S02]  /*6830*/  PRMT R173, R173, 0x5410, R0 ;  /* 0x00005410adad7816 */ /* 0x000fe40000000000 */
[----:B------:R-:W-:-:S04]  /*6840*/  MOV R0, R75 ;  /* 0x0000004b00007202 */ /* 0x000fc80000000f00 */
[----:B------:R-:W-:Y:S02]  /*6850*/  PRMT R149, R149, 0x5410, R0 ;  /* 0x0000541095957816 */ /* 0x000fe40000000000 */
[----:B------:R-:W-:-:S04]  /*6860*/  MOV R0, R79 ;  /* 0x0000004f00007202 */ /* 0x000fc80000000f00 */
[----:B------:R-:W-:Y:S01]  /*6870*/  PRMT R153, R153, 0x5410, R0 ;  /* 0x0000541099997816 */ /* 0x000fe20000000000 */
[----:B------:R-:W-:-:S05]  /*6880*/  IMAD.MOV.U32 R0, RZ, RZ, R81 ;  /* 0x000000ffff007224 */ /* 0x000fca00078e0051 */
[----:B------:R-:W-:Y:S01]  /*6890*/  PRMT R152, R88, 0x5410, R0 ;  /* 0x0000541058987816 */ /* 0x000fe20000000000 */
[----:B------:R-:W-:Y:S02]  /*68a0*/  IMAD.MOV.U32 R88, RZ, RZ, R84 ;  /* 0x000000ffff587224 */ /* 0x000fe400078e0054 */
[----:B------:R-:W-:-:S05]  /*68b0*/  IMAD.MOV.U32 R0, RZ, RZ, R85 ;  /* 0x000000ffff007224 */ /* 0x000fca00078e0055 */
[----:B------:R-:W-:Y:S01]  /*68c0*/  PRMT R156, R88, 0x5410, R0 ;  /* 0x00005410589c7816 */ /* 0x000fe20000000000 */
[----:B------:R-:W-:Y:S06]  /*68d0*/  @!P2 BRA `(.L_x_2360) ;  /* 0x000000000004a947 */ /* 0x000fec0003800000 */
[----:B------:R-:W-:Y:S01]  /*68e0*/  BPT.TRAP 0x1 ;  /* 0x000000040000795c */ /* 0x000fe20000300000 */
.L_x_2360:
[----:B------:R-:W-:Y:S01]  /*68f0*/  IMAD R0, R18, 0x8, R16 ;  /* 0x0000000812007824 */ /* 0x000fe200078e0210 */
[----:B------:R-:W-:Y:S01]  /*6900*/  SHF.L.U32 R115, R221, 0x1f, RZ ;  /* 0x0000001fdd737819 */ /* 0x000fe200000006ff */
[----:B------:R-:W0:Y:S01]  /*6910*/  LDC R145, c[0x0][0x2e4] ;  /* 0x0000b900ff917b82 */ /* 0x000e220000000800 */
[----:B------:R-:W-:Y:S02]  /*6920*/  BSSY B1, `(.L_x_2361) ;  /* 0x0000004000017945 */ /* 0x000fe40003800000 */
[----:B------:R-:W1:Y:S05]  /*6930*/  SYNCS.PHASECHK.TRANS64.TRYWAIT P6, [R0+URZ+0x38890], R115 ;  /* 0x03889073000075a7 */ /* 0x000e6a00080c017f */
[----:B------:R-:W2:Y:S01]  /*6940*/  LDC.64 R122, c[0x0][0x2f0] ;  /* 0x0000bc00ff7a7b82 */ /* 0x000ea20000000a00 */
[----:B-1----:R-:W-:Y:S05]  /*6950*/  @!P6 BRA `(.L_x_2362) ;  /* 0x000002640070e947 */ /* 0x002fea0003800000 */
.L_x_2673:
[----:B------:R-:W-:Y:S05]  /*6960*/  BSYNC B1 ;  /* 0x0000000000017941 */ /* 0x000fea0003800000 */
.L_x_2361:
        /* <DEDUP_REMOVED lines=18> */
[----:B------:R-:W-:-:S05]  /*6a90*/  LEA.HI.SX32 R88, R89, R14, 0x1c ;  /* 0x0000000e59587211 */ /* 0x000fca00078fe2ff */
[----:B------:R-:W-:-:S05]  /*6aa0*/  IMAD.SHL.U32 R89, R88, 0x8, RZ ;  /* 0x0000000858597824 */ /* 0x000fca00078e00ff */
[----:B------:R-:W-:-:S13]  /*6ab0*/  ISETP.GE.AND P5, PT, R89, R145, PT ;  /* 0x000000915900720c */ /* 0x000fda0003fa6270 */
[--C-:B------:R-:W-:Y:S02]  /*6ac0*/  @!P5 SHF.R.S32.HI R91, RZ, 0x1f, R89.reuse ;  /* 0x0000001fff5bd819 */ /* 0x100fe40000011459 */
[----:B------:R-:W-:Y:S02]  /*6ad0*/  @!P5 IADD3 R90, P1, P6, R38, R134, R89 ;  /* 0x00000086265ad210 */ /* 0x000fe40007e3e059 */
[----:B------:R-:W-:Y:S02]  /*6ae0*/  LOP3.LUT R89, R89, 0x38, RZ, 0xc0, !PT ;  /* 0x0000003859597812 */ /* 0x000fe400078ec0ff */
[----:B------:R-:W-:Y:S02]  /*6af0*/  @!P5 IADD3.X R91, R37, R158, R91, P1, P6 ;  /* 0x0000009e255bd210 */ /* 0x000fe40000fec45b */
[----:B------:R-:W-:Y:S02]  /*6b00*/  LEA R136, P6, R92, R118, 0x1 ;  /* 0x000000765c887211 */ /* 0x000fe400078c08ff */
[----:B------:R-:W-:-:S02]  /*6b10*/  ISETP.NE.AND P1, PT, R94, RZ, PT ;  /* 0x000000ff5e00720c */ /* 0x000fc40003f25270 */
[----:B------:R-:W-:Y:S02]  /*6b20*/  LEA.HI.X R137, R92, R119, R93, 0x1, P6 ;  /* 0x000000775c897211 */ /* 0x000fe400030f0c5d */
[----:B------:R-:W-:-:S04]  /*6b30*/  @!P5 LEA R138, P6, R90, R118, 0x1 ;  /* 0x000000765a8ad211 */ /* 0x000fc800078c08ff */
[----:B------:R-:W-:Y:S02]  /*6b40*/  @!P5 LEA.HI.X R139, R90, R119, R91, 0x1, P6 ;  /* 0x000000775a8bd211 */ /* 0x000fe400030f0c5b */
[----:B------:R-:W-:Y:S02]  /*6b50*/  SHF.R.S32.HI R91, RZ, 0x1f, R88 ;  /* 0x0000001fff5b7819 */ /* 0x000fe40000011458 */
[----:B------:R-:W-:Y:S02]  /*6b60*/  ISETP.GE.AND P6, PT, R17, R116, PT ;  /* 0x000000741100720c */ /* 0x000fe40003fc6270 */
[----:B------:R-:W-:Y:S02]  /*6b70*/  LEA.HI R91, R91, R88, RZ, 0x3 ;  /* 0x000000585b5b7211 */ /* 0x000fe400078f18ff */
[----:B------:R-:W-:Y:S02]  /*6b80*/  LOP3.LUT R88, R89, 0x1c0, R234, 0xf8, !PT ;  /* 0x000001c059587812 */ /* 0x000fe400078ef8ea */
[----:B------:R-:W-:-:S02]  /*6b90*/  SHF.R.S32.HI R91, RZ, 0x3, R91 ;  /* 0x00000003ff5b7819 */ /* 0x000fc4000001145b */
[----:B------:R-:W-:-:S03]  /*6ba0*/  LOP3.LUT R88, R88, R235, RZ, 0x3c, !PT ;  /* 0x000000eb58587212 */ /* 0x000fc600078e3cff */
[----:B------:R-:W-:-:S05]  /*6bb0*/  IMAD R91, R91, 0x1400, R236 ;  /* 0x000014005b5b7824 */ /* 0x000fca00078e02ec */
[----:B------:R-:W-:Y:S01]  /*6bc0*/  IADD3 R89, R91, R88, RZ ;  /* 0x000000585b597210 */ /* 0x000fe20007ffe0ff */
[----:B------:R-:W-:-:S04]  /*6bd0*/  IMAD R91, R18, 0x5000, R143 ;  /* 0x00005000125b7824 */ /* 0x000fc800078e028f */
[----:B------:R-:W-:Y:S02]  /*6be0*/  IMAD R89, R18, 0x5000, R89 ;  /* 0x0000500012597824 */ /* 0x000fe400078e0259 */
[--C-:B------:R-:W-:Y:S02]  /*6bf0*/  IMAD R88, R91, 0x2, R16.reuse ;  /* 0x000000025b587824 */ /* 0x100fe400078e0210 */
[----:B------:R-:W-:-:S04]  /*6c00*/  IMAD R92, R89, 0x2, R16 ;  /* 0x00000002595c7824 */ /* 0x000fc800078e0210 */
[----:B------:R-:W0:Y:S04]  /*6c10*/  LDS.128 R88, [R88+0x24400] ;  /* 0x0244000058587984 */ /* 0x000e280000000c00 */
[----:B------:R-:W2:Y:S01]  /*6c20*/  LDS.128 R92, [R92+0x24400] ;  /* 0x024400005c5c7984 */ /* 0x000ea20000000c00 */
[----:B------:R-:W-:Y:S05]  /*6c30*/  @P6 BRA `(.L_x_2368) ;  /* 0x00000004004c6947 */ /* 0x000fea0003800000 */
[--C-:B------:R-:W-:Y:S01]  /*6c40*/  SHF.R.U64 R44, R44, 0x10, R45.reuse ;  /* 0x000000102c2c7819 */ /* 0x100fe2000000122d */
[----:B--2---:R-:W-:Y:S01]  /*6c50*/  HADD2.F32 R162, -RZ, R93.H1_H1 ;  /* 0x3000005dffa27230 */ /* 0x004fe20000004100 */
[----:B------:R-:W-:Y:S01]  /*6c60*/  SHF.R.U32.HI R159, RZ, 0x10, R45 ;  /* 0x00000010ff9f7819 */ /* 0x000fe2000001162d */
[----:B------:R-:W-:Y:S01]  /*6c70*/  HADD2.F32 R160, -RZ, R160.H0_H0 ;  /* 0x200000a0ffa07230 */ /* 0x000fe20000004100 */
[--C-:B------:R-:W-:Y:S02]  /*6c80*/  SHF.R.U64 R45, R52, 0x10, R53.reuse ;  /* 0x00000010342d7819 */ /* 0x100fe40000001235 */
[----:B------:R-:W-:Y:S01]  /*6c90*/  SHF.R.U32.HI R52, RZ, 0x10, R53 ;  /* 0x00000010ff347819 */ /* 0x000fe20000011635 */
[----:B------:R-:W-:Y:S01]  /*6ca0*/  HADD2.F32 R159, -RZ, R159.H0_H0 ;  /* 0x2000009fff9f7230 */ /* 0x000fe20000004100 */
[--C-:B------:R-:W-:Y:S01]  /*6cb0*/  SHF.R.U64 R53, R54, 0x10, R55.reuse ;  /* 0x0000001036357819 */ /* 0x100fe20000001237 */
[----:B------:R-:W-:Y:S01]  /*6cc0*/  HADD2.F32 R45, -RZ, R45.H0_H0 ;  /* 0x2000002dff2d7230 */ /* 0x000fe20000004100 */
[----:B------:R-:W-:Y:S01]  /*6cd0*/  SHF.R.U32.HI R54, RZ, 0x10, R55 ;  /* 0x00000010ff367819 */ /* 0x000fe20000011637 */
[----:B------:R-:W-:Y:S01]  /*6ce0*/  HADD2.F32 R55, -RZ, R161.H0_H0 ;  /* 0x200000a1ff377230 */ /* 0x000fe20000004100 */
[--C-:B------:R-:W-:Y:S01]  /*6cf0*/  SHF.R.U64 R46, R46, 0x10, R47.reuse ;  /* 0x000000102e2e7819 */ /* 0x100fe2000000122f */
[----:B------:R-:W-:Y:S01]  /*6d00*/  HADD2.F32 R161, -RZ, R93.H0_H0 ;  /* 0x2000005dffa17230 */ /* 0x000fe20000004100 */
[----:B------:R-:W-:Y:S01]  /*6d10*/  SHF.R.U32.HI R47, RZ, 0x10, R47 ;  /* 0x00000010ff2f7819 */ /* 0x000fe2000001162f */
[----:B0-----:R-:W-:-:S02]  /*6d20*/  HADD2.F32 R93, -RZ, R89.H0_H0 ;  /* 0x20000059ff5d7230 */ /* 0x001fc40000004100 */
[----:B------:R-:W-:Y:S02]  /*6d30*/  HADD2.F32 R163, -RZ, R52.H0_H0 ;  /* 0x20000034ffa37230 */ /* 0x000fe40000004100 */
[-C--:B------:R-:W-:Y:S01]  /*6d40*/  FMUL.FTZ R164, R161, R55.reuse ;  /* 0x00000037a1a47220 */ /* 0x080fe20000410000 */
[----:B------:R-:W-:Y:S02]  /*6d50*/  HADD2.F32 R52, -RZ, R89.H1_H1 ;  /* 0x30000059ff347230 */ /* 0x000fe40000004100 */
[C---:B------:R-:W-:Y:S01]  /*6d60*/  FMUL.FTZ R166, R93.reuse, R55 ;  /* 0x000000375da67220 */ /* 0x040fe20000410000 */
[----:B------:R-:W-:Y:S02]  /*6d70*/  HADD2.F32 R54, -RZ, R54.H0_H0 ;  /* 0x20000036ff367230 */ /* 0x000fe40000004100 */
[-C--:B------:R-:W-:Y:S01]  /*6d80*/  FMUL.FTZ R55, R162, R163.reuse ;  /* 0x000000a3a2377220 */ /* 0x080fe20000410000 */
[----:B------:R-:W-:Y:S01]  /*6d90*/  FFMA.FTZ R164, R93, R160, -R164 ;  /* 0x000000a05da47223 */ /* 0x000fe200000108a4 */
[----:B------:R-:W-:Y:S01]  /*6da0*/  FMUL.FTZ R163, R52, R163 ;  /* 0x000000a334a37220 */ /* 0x000fe20000410000 */
[----:B------:R-:W-:-:S02]  /*6db0*/  HADD2.F32 R93, -RZ, R95.H0_H0 ;  /* 0x2000005fff5d7230 */ /* 0x000fc40000004100 */
[-C--:B------:R-:W-:Y:S01]  /*6dc0*/  FFMA.FTZ R55, R52, R159.reuse, -R55 ;  /* 0x0000009f34377223 */ /* 0x080fe20000010837 */
[----:B------:R-:W-:Y:S02]  /*6dd0*/  HADD2.F32 R52, -RZ, R168.H0_H0 ;  /* 0x200000a8ff347230 */ /* 0x000fe40000004100 */
[----:B------:R-:W-:Y:S01]  /*6de0*/  FFMA.FTZ R163, R162, R159, R163 ;  /* 0x0000009fa2a37223 */ /* 0x000fe200000100a3 */
[----:B------:R-:W-:Y:S02]  /*6df0*/  HADD2.F32 R159, -RZ, R95.H1_H1 ;  /* 0x3000005fff9f7230 */ /* 0x000fe40000004100 */
[----:B------:R-:W-:Y:S01]  /*6e00*/  FFMA.FTZ R166, R161, R160, R166 ;  /* 0x000000a0a1a67223 */ /* 0x000fe200000100a6 */
[--C-:B------:R-:W-:Y:S02]  /*6e10*/  HADD2.F32 R95, -RZ, R91.reuse.H0_H0 ;  /* 0x2000005bff5f7230 */ /* 0x100fe40000004100 */
[----:B------:R-:W-:Y:S01]  /*6e20*/  FMUL.FTZ R160, R93, R52 ;  /* 0x000000345da07220 */ /* 0x000fe20000410000 */
[----:B------:R-:W-:Y:S01]  /*6e30*/  HADD2.F32 R91, -RZ, R91.H1_H1 ;  /* 0x3000005bff5b7230 */ /* 0x000fe20000004100 */
[----:B------:R-:W-:Y:S01]  /*6e40*/  F2FP.F16.F32.PACK_AB R55, R55, R164 ;  /* 0x000000a43737723e */ /* 0x000fe200000000ff */
[----:B------:R-:W-:-:S02]  /*6e50*/  HADD2.F32 R89, -RZ, R165.H1_H1 ;  /* 0x300000a5ff597230 */ /* 0x000fc40000004100 */
[----:B------:R-:W-:Y:S01]  /*6e60*/  FMUL.FTZ R168, R95, R52 ;  /* 0x000000345fa87220 */ /* 0x000fe20000410000 */
[----:B------:R-:W-:Y:S02]  /*6e70*/  HADD2.F32 R162, -RZ, R47.H0_H0 ;  /* 0x2000002fffa27230 */ /* 0x000fe40000004100 */
[-C--:B------:R-:W-:Y:S01]  /*6e80*/  FMUL.FTZ R52, R159, R54.reuse ;  /* 0x000000369f347220 */ /* 0x080fe20000410000 */
[----:B------:R-:W-:Y:S01]  /*6e90*/  FMUL.FTZ R54, R91, R54 ;  /* 0x000000365b367220 */ /* 0x000fe20000410000 */
[-C--:B------:R-:W-:Y:S01]  /*6ea0*/  FFMA.FTZ R160, R95, R89.reuse, -R160 ;  /* 0x000000595fa07223 */ /* 0x080fe200000108a0 */
[----:B------:R-:W-:Y:S01]  /*6eb0*/  FFMA.FTZ R168, R93, R89, R168 ;  /* 0x000000595da87223 */ /* 0x000fe200000100a8 */
[----:B------:R-:W-:Y:S02]  /*6ec0*/  HADD2.F32 R47, -RZ, R180.H0_H0 ;  /* 0x200000b4ff2f7230 */ /* 0x000fe40000004100 */
[----:B------:R-:W-:Y:S01]  /*6ed0*/  FFMA.FTZ R159, R159, R162, R54 ;  /* 0x000000a29f9f7223 */ /* 0x000fe20000010036 */
[----:B------:R-:W-:-:S02]  /*6ee0*/  HADD2.F32 R89, -RZ, R92.H0_H0 ;  /* 0x2000005cff597230 */ /* 0x000fc40000004100 */
[----:B------:R-:W-:Y:S01]  /*6ef0*/  FFMA.FTZ R91, R91, R162, -R52 ;  /* 0x000000a25b5b7223 */ /* 0x000fe20000010834 */
[----:B------:R-:W-:Y:S01]  /*6f00*/  HADD2.F32 R54, -RZ, R88.H0_H0 ;  /* 0x20000058ff367230 */ /* 0x000fe20000004100 */
[----:B------:R-:W-:Y:S01]  /*6f10*/  F2FP.F16.F32.PACK_AB R163, R163, R166 ;  /* 0x000000a6a3a3723e */ /* 0x000fe200000000ff */
[----:B------:R-:W-:Y:S02]  /*6f20*/  HADD2.F32 R92, -RZ, R92.H1_H1 ;  /* 0x3000005cff5c7230 */ /* 0x000fe40000004100 */
[-C--:B------:R-:W-:Y:S01]  /*6f30*/  FMUL.FTZ R93, R89, R47.reuse ;  /* 0x0000002f595d7220 */ /* 0x080fe20000410000 */
[----:B------:R-:W-:Y:S01]  /*6f40*/  HADD2.F32 R88, -RZ, R88.H1_H1 ;  /* 0x30000058ff587230 */ /* 0x000fe20000004100 */
[----:B------:R-:W-:Y:S01]  /*6f50*/  F2FP.F16.F32.PACK_AB R159, R159, R168 ;  /* 0x000000a89f9f723e */ /* 0x000fe200000000ff */
[----:B------:R-:W-:Y:S02]  /*6f60*/  HADD2.F32 R95, -RZ, R44.H0_H0 ;  /* 0x2000002cff5f7230 */ /* 0x000fe40000004100 */
[----:B------:R-:W-:Y:S01]  /*6f70*/  FMUL.FTZ R44, R54, R47 ;  /* 0x0000002f362c7220 */ /* 0x000fe20000410000 */
[----:B------:R-:W-:-:S02]  /*6f80*/  HADD2.F32 R52, -RZ, R179.H0_H0 ;  /* 0x200000b3ff347230 */ /* 0x000fc40000004100 */
[-C--:B------:R-:W-:Y:S01]  /*6f90*/  FMUL.FTZ R47, R92, R45.reuse ;  /* 0x0000002d5c2f7220 */ /* 0x080fe20000410000 */
[C---:B------:R-:W-:Y:S01]  /*6fa0*/  FMUL.FTZ R45, R88.reuse, R45 ;  /* 0x0000002d582d7220 */ /* 0x040fe20000410000 */
[----:B------:R-:W-:Y:S01]  /*6fb0*/  HADD2.F32 R53, -RZ, R53.H0_H0 ;  /* 0x20000035ff357230 */ /* 0x000fe20000004100 */
[----:B------:R-:W-:Y:S01]  /*6fc0*/  F2FP.F16.F32.PACK_AB R91, R91, R160 ;  /* 0x000000a05b5b723e */ /* 0x000fe200000000ff */
[-C--:B------:R-:W-:Y:S01]  /*6fd0*/  FFMA.FTZ R88, R88, R95.reuse, -R47 ;  /* 0x0000005f58587223 */ /* 0x080fe2000001082f */
[-C--:B------:R-:W-:Y:S01]  /*6fe0*/  FFMA.FTZ R93, R54, R52.reuse, -R93 ;  /* 0x00000034365d7223 */ /* 0x080fe2000001085d */
[----:B------:R-:W-:Y:S01]  /*6ff0*/  FFMA.FTZ R44, R89, R52, R44 ;  /* 0x00000034592c7223 */ /* 0x000fe2000001002c */
[----:B------:R-:W-:Y:S01]  /*7000*/  FFMA.FTZ R95, R92, R95, R45 ;  /* 0x0000005f5c5f7223 */ /* 0x000fe2000001002d */
[----:B------:R-:W-:Y:S02]  /*7010*/  HADD2.F32 R45, -RZ, R179.H1_H1 ;  /* 0x300000b3ff2d7230 */ /* 0x000fe40000004100 */
[----:B------:R-:W-:Y:S01]  /*7020*/  HADD2.F32 R54, -RZ, R94.H0_H0 ;  /* 0x2000005eff367230 */ /* 0x000fe20000004100 */
[----:B------:R-:W-:Y:S01]  /*7030*/  F2FP.F16.F32.PACK_AB R88, R88, R93 ;  /* 0x0000005d5858723e */ /* 0x000fe200000000ff */
[----:B------:R-:W-:Y:S01]  /*7040*/  HADD2.F32 R52, -RZ, R90.H0_H0 ;  /* 0x2000005aff347230 */ /* 0x000fe20000004100 */
[----:B------:R-:W-:Y:S01]  /*7050*/  F2FP.F16.F32.PACK_AB R92, R95, R44 ;  /* 0x0000002c5f5c723e */ /* 0x000fe200000000ff */
[----:B------:R-:W-:-:S02]  /*7060*/  HADD2.F32 R94, -RZ, R94.H1_H1 ;  /* 0x3000005eff5e7230 */ /* 0x000fc40000004100 */
[----:B------:R-:W-:Y:S01]  /*7070*/  FMUL.FTZ R89, R54, R45 ;  /* 0x0000002d36597220 */ /* 0x000fe20000410000 */
[----:B------:R-:W-:Y:S01]  /*7080*/  HADD2.F32 R90, -RZ, R90.H1_H1 ;  /* 0x3000005aff5a7230 */ /* 0x000fe20000004100 */
[----:B------:R-:W-:Y:S01]  /*7090*/  MOV R93, R163 ;  /* 0x000000a3005d7202 */ /* 0x000fe20000000f00 */
[----:B------:R-:W-:Y:S02]  /*70a0*/  HADD2.F32 R47, -RZ, R165.H0_H0 ;  /* 0x200000a5ff2f7230 */ /* 0x000fe40000004100 */
[----:B------:R-:W-:Y:S01]  /*70b0*/  FMUL.FTZ R165, R52, R45 ;  /* 0x0000002d34a57220 */ /* 0x000fe20000410000 */
[----:B------:R-:W-:Y:S02]  /*70c0*/  HADD2.F32 R161, -RZ, R46.H0_H0 ;  /* 0x2000002effa17230 */ /* 0x000fe40000004100 */
[-C--:B------:R-:W-:Y:S01]  /*70d0*/  FMUL.FTZ R45, R94, R53.reuse ;  /* 0x000000355e2d7220 */ /* 0x080fe20000410000 */
[----:B------:R-:W-:Y:S01]  /*70e0*/  FMUL.FTZ R53, R90, R53 ;  /* 0x000000355a357220 */ /* 0x000fe20000410000 */
[-C--:B------:R-:W-:Y:S01]  /*70f0*/  FFMA.FTZ R89, R52, R47.reuse, -R89 ;  /* 0x0000002f34597223 */ /* 0x080fe20000010859 */
[----:B------:R-:W-:Y:S01]  /*7100*/  FFMA.FTZ R165, R54, R47, R165 ;  /* 0x0000002f36a57223 */ /* 0x000fe200000100a5 */
[-C--:B------:R-:W-:Y:S01]  /*7110*/  FFMA.FTZ R90, R90, R161.reuse, -R45 ;  /* 0x000000a15a5a7223 */ /* 0x080fe2000001082d */
[----:B------:R-:W-:Y:S01]  /*7120*/  FFMA.FTZ R94, R94, R161, R53 ;  /* 0x000000a15e5e7223 */ /* 0x000fe20000010035 */
[----:B------:R-:W-:-:S03]  /*7130*/  IMAD.MOV.U32 R95, RZ, RZ, R159 ;  /* 0x000000ffff5f7224 */ /* 0x000fc600078e009f */
[----:B------:R-:W-:Y:S01]  /*7140*/  F2FP.F16.F32.PACK_AB R90, R90, R89 ;  /* 0x000000595a5a723e */ /* 0x000fe200000000ff */
[----:B------:R-:W-:Y:S01]  /*7150*/  IMAD.MOV.U32 R89, RZ, RZ, R55 ;  /* 0x000000ffff597224 */ /* 0x000fe200078e0037 */
[----:B------:R-:W-:-:S07]  /*7160*/  F2FP.F16.F32.PACK_AB R94, R94, R165 ;  /* 0x000000a55e5e723e */ /* 0x000fce00000000ff */
.L_x_2368:
[----:B------:R-:W-:Y:S05]  /*7170*/  BSYNC B3 ;  /* 0x0000000000037941 */ /* 0x000fea0003800000 */
.L_x_2367:
[----:B0-----:R0:W-:Y:S04]  /*7180*/  STG.E.128 desc[UR60][R136.64], R88 ;  /* 0x0000005888007986 */ /* 0x0011e8000c101d3c */
[----:B--2---:R0:W-:Y:S02]  /*7190*/  @!P5 STG.E.128 desc[UR60][R138.64], R92 ;  /* 0x0000005c8a00d986 */ /* 0x0041e4000c101d3c */
.L_x_2366:
[----:B------:R-:W-:Y:S05]  /*71a0*/  BSYNC B2 ;  /* 0x0000000000027941 */ /* 0x000fea0003800000 */
.L_x_2365:
        /* <DEDUP_REMOVED lines=16> */
[----:B0-----:R-:W-:Y:S02]  /*72b0*/  LEA R88, P6, R47, R118, 0x1 ;  /* 0x000000762f587211 */ /* 0x001fe400078c08ff */
[----:B------:R-:W-:-:S02]  /*72c0*/  ISETP.NE.AND P0, PT, R52, RZ, PT ;  /* 0x000000ff3400720c */ /* 0x000fc40003f05270 */
[----:B------:R-:W-:Y:S02]  /*72d0*/  LEA.HI.X R89, R47, R119, R46, 0x1, P6 ;  /* 0x000000772f597211 */ /* 0x000fe400030f0c2e */
[----:B------:R-:W-:Y:S02]  /*72e0*/  SHF.R.S32.HI R47, RZ, 0x1f, R44 ;  /* 0x0000001fff2f7819 */ /* 0x000fe4000001142c */
[----:B------:R-:W-:Y:S02]  /*72f0*/  @!P5 LEA R90, P6, R134, R118, 0x1 ;  /* 0x00000076865ad211 */ /* 0x000fe400078c08ff */
[----:B------:R-:W-:Y:S02]  /*7300*/  LEA.HI R47, R47, R44, RZ, 0x3 ;  /* 0x0000002c2f2f7211 */ /* 0x000fe400078f18ff */
[----:B------:R-:W-:Y:S01]  /*7310*/  LOP3.LUT R44, R45, 0x1c0, R234, 0xf8, !PT ;  /* 0x000001c02d2c7812 */ /* 0x000fe200078ef8ea */
[----:B------:R-:W-:Y:S01]  /*7320*/  IMAD R45, R18, 0x5000, R142 ;  /* 0x00005000122d7824 */ /* 0x000fe200078e028e */
[----:B------:R-:W-:-:S02]  /*7330*/  SHF.R.S32.HI R47, RZ, 0x3, R47 ;  /* 0x00000003ff2f7819 */ /* 0x000fc4000001142f */
[----:B------:R-:W-:Y:S02]  /*7340*/  LOP3.LUT R44, R44, R235, RZ, 0x3c, !PT ;  /* 0x000000eb2c2c7212 */ /* 0x000fe400078e3cff */
[----:B------:R-:W-:Y:S01]  /*7350*/  LEA R45, R45, R16, 0x1 ;  /* 0x000000102d2d7211 */ /* 0x000fe200078e08ff */
[----:B------:R-:W-:Y:S01]  /*7360*/  IMAD R47, R47, 0x1400, R236 ;  /* 0x000014002f2f7824 */ /* 0x000fe200078e02ec */
[----:B------:R-:W-:Y:S02]  /*7370*/  @!P5 LEA.HI.X R91, R134, R119, R158, 0x1, P6 ;  /* 0x00000077865bd211 */ /* 0x000fe400030f0c9e */
[----:B------:R-:W-:Y:S01]  /*7380*/  ISETP.GE.AND P6, PT, R19, R116, PT ;  /* 0x000000741300720c */ /* 0x000fe20003fc6270 */
[----:B------:R-:W-:-:S04]  /*7390*/  IMAD.IADD R47, R47, 0x1, R44 ;  /* 0x000000012f2f7824 */ /* 0x000fc800078e022c */
[----:B------:R-:W-:-:S04]  /*73a0*/  IMAD R47, R18, 0x5000, R47 ;  /* 0x00005000122f7824 */ /* 0x000fc800078e022f */
[----:B------:R-:W-:Y:S02]  /*73b0*/  IMAD R52, R47, 0x2, R16 ;  /* 0x000000022f347824 */ /* 0x000fe400078e0210 */
        /* <DEDUP_REMOVED lines=25> */
[----:B------:R-:W-:Y:S02]  /*7550*/  HADD2.F32 R45, -RZ, R177.H1_H1 ;  /* 0x300000b1ff2d7230 */ /* 0x000fe40000004100 */
        /* <DEDUP_REMOVED lines=9> */
[----:B------:R-:W-:Y:S02]  /*75f0*/  HADD2.F32 R53, -RZ, R177.H0_H0 ;  /* 0x200000b1ff357230 */ /* 0x000fe40000004100 */
        /* <DEDUP_REMOVED lines=49> */
.L_x_2370:
[----:B------:R-:W-:Y:S05]  /*7910*/  BSYNC B2 ;  /* 0x0000000000027941 */ /* 0x000fea0003800000 */
.L_x_2369:
[----:B0-----:R3:W-:Y:S04]  /*7920*/  STG.E.128 desc[UR60][R88.64], R44 ;  /* 0x0000002c58007986 */ /* 0x0017e8000c101d3c */
[----:B--2---:R3:W-:Y:S02]  /*7930*/  @!P5 STG.E.128 desc[UR60][R90.64], R52 ;  /* 0x000000345a00d986 */ /* 0x0047e4000c101d3c */
.L_x_2364:
[----:B------:R-:W-:Y:S05]  /*7940*/  BSYNC B1 ;  /* 0x0000000000017941 */ /* 0x000fea0003800000 */
.L_x_2363:
        /* <DEDUP_REMOVED lines=29> */
[-C--:B------:R-:W-:Y:S01]  /*7b20*/  LEA R50, P5, R44, R118.reuse, 0x1 ;  /* 0x000000762c327211 */ /* 0x080fe200078a08ff */
[C---:B------:R-:W-:Y:S02]  /*7b30*/  IMAD R43, R18.reuse, 0x5000, R141 ;  /* 0x00005000122b7824 */ /* 0x040fe400078e028d */
[----:B------:R-:W-:Y:S01]  /*7b40*/  IMAD R45, R18, 0x5000, R45 ;  /* 0x00005000122d7824 */ /* 0x000fe200078e022d */
[----:B------:R-:W-:Y:S01]  /*7b50*/  LEA.HI.X R51, R44, R119, R46, 0x1, P5 ;  /* 0x000000772c337211 */ /* 0x000fe200028f0c2e */
[----:B------:R-:W-:Y:S01]  /*7b60*/  IMAD R43, R43, 0x2, R16 ;  /* 0x000000022b2b7824 */ /* 0x000fe200078e0210 */
[----:B------:R-:W-:Y:S02]  /*7b70*/  @!P3 LEA R52, P5, R40, R118, 0x1 ;  /* 0x000000762834b211 */ /* 0x000fe400078a08ff */
[----:B------:R-:W-:-:S02]  /*7b80*/  LEA R45, R45, R16, 0x1 ;  /* 0x000000102d2d7211 */ /* 0x000fc400078e08ff */
[----:B------:R-:W-:Y:S02]  /*7b90*/  @!P3 LEA.HI.X R53, R40, R119, R41, 0x1, P5 ;  /* 0x000000772835b211 */ /* 0x000fe400028f0c29 */
[----:B------:R-:W2:Y:S01]  /*7ba0*/  LDS.128 R40, [R43+0x24400] ;  /* 0x024400002b287984 */ /* 0x000ea20000000c00 */
[----:B------:R-:W-:-:S03]  /*7bb0*/  ISETP.GE.AND P5, PT, R17, R116, PT ;  /* 0x000000741100720c */ /* 0x000fc60003fa6270 */
[----:B------:R-:W3:Y:S10]  /*7bc0*/  LDS.128 R44, [R45+0x24400] ;  /* 0x024400002d2c7984 */ /* 0x000ef40000000c00 */
[----:B------:R-:W-:Y:S05]  /*7bd0*/  @P5 BRA `(.L_x_2376) ;  /* 0x0000000400405947 */ /* 0x000fea0003800000 */
[----:B------:R-:W-:Y:S01]  /*7be0*/  SHF.R.U64 R55, R60, 0x10, R61 ;  /* 0x000000103c377819 */ /* 0x000fe2000000123d */
[----:B0-----:R-:W-:Y:S01]  /*7bf0*/  HADD2.F32 R89, -RZ, R174.H1_H1 ;  /* 0x300000aeff597230 */ /* 0x001fe20000004100 */
[--C-:B------:R-:W-:Y:S01]  /*7c00*/  SHF.R.U64 R60, R68, 0x10, R69.reuse ;  /* 0x00000010443c7819 */ /* 0x100fe20000001245 */
[----:B---3--:R-:W-:Y:S01]  /*7c10*/  HADD2.F32 R90, -RZ, R45.H0_H0 ;  /* 0x2000002dff5a7230 */ /* 0x008fe20000004100 */
[----:B------:R-:W-:Y:S01]  /*7c20*/  SHF.R.U32.HI R68, RZ, 0x10, R69 ;  /* 0x00000010ff447819 */ /* 0x000fe20000011645 */
[----:B--2---:R-:W-:Y:S01]  /*7c30*/  HADD2.F32 R92, -RZ, R41.H0_H0 ;  /* 0x20000029ff5c7230 */ /* 0x004fe20000004100 */
[--C-:B------:R-:W-:Y:S01]  /*7c40*/  SHF.R.U64 R69, R70, 0x10, R71.reuse ;  /* 0x0000001046457819 */ /* 0x100fe20000001247 */
[----:B------:R-:W-:Y:S01]  /*7c50*/  HADD2.F32 R88, -RZ, R45.H1_H1 ;  /* 0x3000002dff587230 */ /* 0x000fe20000004100 */
[----:B------:R-:W-:Y:S01]  /*7c60*/  SHF.R.U32.HI R70, RZ, 0x10, R71 ;  /* 0x00000010ff467819 */ /* 0x000fe20000011647 */
[----:B------:R-:W-:Y:S01]  /*7c70*/  HADD2.F32 R45, -RZ, R68.H0_H0 ;  /* 0x20000044ff2d7230 */ /* 0x000fe20000004100 */
[----:B------:R-:W-:Y:S01]  /*7c80*/  SHF.R.U32.HI R61, RZ, 0x10, R61 ;  /* 0x00000010ff3d7819 */ /* 0x000fe2000001163d */
[----:B------:R-:W-:-:S02]  /*7c90*/  HADD2.F32 R68, -RZ, R41.H1_H1 ;  /* 0x30000029ff447230 */ /* 0x000fc40000004100 */
[-C--:B------:R-:W-:Y:S01]  /*7ca0*/  FMUL.FTZ R41, R90, R89.reuse ;  /* 0x000000595a297220 */ /* 0x080fe20000410000 */
[----:B------:R-:W-:Y:S02]  /*7cb0*/  HADD2.F32 R71, -RZ, R172.H1_H1 ;  /* 0x300000acff477230 */ /* 0x000fe40000004100 */
[----:B------:R-:W-:Y:S01]  /*7cc0*/  FMUL.FTZ R89, R92, R89 ;  /* 0x000000595c597220 */ /* 0x000fe20000410000 */
[-C--:B------:R-:W-:Y:S01]  /*7cd0*/  FMUL.FTZ R91, R88, R45.reuse ;  /* 0x0000002d585b7220 */ /* 0x080fe20000410000 */
[----:B------:R-:W-:Y:S01]  /*7ce0*/  FMUL.FTZ R93, R68, R45 ;  /* 0x0000002d445d7220 */ /* 0x000fe20000410000 */
[----:B------:R-:W-:Y:S01]  /*7cf0*/  SHF.R.U64 R62, R62, 0x10, R63 ;  /* 0x000000103e3e7819 */ /* 0x000fe2000000123f */
[-C--:B------:R-:W-:Y:S01]  /*7d00*/  FFMA.FTZ R41, R92, R71.reuse, -R41 ;  /* 0x000000475c297223 */ /* 0x080fe20000010829 */
[----:B------:R-:W-:Y:S01]  /*7d10*/  FFMA.FTZ R45, R90, R71, R89 ;  /* 0x000000475a2d7223 */ /* 0x000fe20000010059 */
[----:B------:R-:W-:Y:S01]  /*7d20*/  HADD2.F32 R61, -RZ, R61.H0_H0 ;  /* 0x2000003dff3d7230 */ /* 0x000fe20000004100 */
[----:B------:R-:W-:Y:S01]  /*7d30*/  SHF.R.U32.HI R63, RZ, 0x10, R63 ;  /* 0x00000010ff3f7819 */ /* 0x000fe2000001163f */
[----:B------:R-:W-:-:S02]  /*7d40*/  HADD2.F32 R92, -RZ, R47.H0_H0 ;  /* 0x2000002fff5c7230 */ /* 0x000fc40000004100 */
[----:B------:R-:W-:Y:S02]  /*7d50*/  HADD2.F32 R90, -RZ, R47.H1_H1 ;  /* 0x3000002fff5a7230 */ /* 0x000fe40000004100 */
[-C--:B------:R-:W-:Y:S01]  /*7d60*/  FFMA.FTZ R68, R68, R61.reuse, -R91 ;  /* 0x0000003d44447223 */ /* 0x080fe2000001085b */
[----:B------:R-:W-:Y:S02]  /*7d70*/  HADD2.F32 R47, -RZ, R70.H0_H0 ;  /* 0x20000046ff2f7230 */ /* 0x000fe40000004100 */
[----:B------:R-:W-:Y:S01]  /*7d80*/  FFMA.FTZ R88, R88, R61, R93 ;  /* 0x0000003d58587223 */ /* 0x000fe2000001005d */
[----:B------:R-:W-:Y:S02]  /*7d90*/  HADD2.F32 R71, -RZ, R173.H1_H1 ;  /* 0x300000adff477230 */ /* 0x000fe40000004100 */
[--C-:B------:R-:W-:Y:S02]  /*7da0*/  HADD2.F32 R70, -RZ, R43.reuse.H1_H1 ;  /* 0x3000002bff467230 */ /* 0x100fe40000004100 */
[----:B------:R-:W-:Y:S01]  /*7db0*/  FMUL.FTZ R89, R90, R47 ;  /* 0x0000002f5a597220 */ /* 0x000fe20000410000 */
[----:B------:R-:W-:-:S02]  /*7dc0*/  HADD2.F32 R94, -RZ, R43.H0_H0 ;  /* 0x2000002bff5e7230 */ /* 0x000fc40000004100 */
[----:B------:R-:W-:Y:S01]  /*7dd0*/  FMUL.FTZ R43, R92, R71 ;  /* 0x000000475c2b7220 */ /* 0x000fe20000410000 */
[----:B------:R-:W-:Y:S02]  /*7de0*/  HADD2.F32 R61, -RZ, R171.H1_H1 ;  /* 0x300000abff3d7230 */ /* 0x000fe40000004100 */
[----:B------:R-:W-:Y:S01]  /*7df0*/  FMUL.FTZ R91, R70, R47 ;  /* 0x0000002f465b7220 */ /* 0x000fe20000410000 */
[----:B------:R-:W-:Y:S02]  /*7e00*/  HADD2.F32 R63, -RZ, R63.H0_H0 ;  /* 0x2000003fff3f7230 */ /* 0x000fe40000004100 */
[C---:B------:R-:W-:Y:S01]  /*7e10*/  FMUL.FTZ R71, R94.reuse, R71 ;  /* 0x000000475e477220 */ /* 0x040fe20000410000 */
[----:B------:R-:W-:Y:S02]  /*7e20*/  HADD2.F32 R174, -RZ, R174.H0_H0 ;  /* 0x200000aeffae7230 */ /* 0x000fe40000004100 */
[----:B------:R-:W-:Y:S01]  /*7e30*/  FFMA.FTZ R43, R94, R61, -R43 ;  /* 0x0000003d5e2b7223 */ /* 0x000fe2000001082b */
[----:B------:R-:W-:-:S02]  /*7e40*/  HADD2.F32 R94, -RZ, R60.H0_H0 ;  /* 0x2000003cff5e7230 */ /* 0x000fc40000004100 */
[-C--:B------:R-:W-:Y:S01]  /*7e50*/  FFMA.FTZ R70, R70, R63.reuse, -R89 ;  /* 0x0000003f46467223 */ /* 0x080fe20000010859 */
[----:B------:R-:W-:Y:S01]  /*7e60*/  FFMA.FTZ R90, R90, R63, R91 ;  /* 0x0000003f5a5a7223 */ /* 0x000fe2000001005b */
[----:B------:R-:W-:Y:S01]  /*7e70*/  FFMA.FTZ R47, R92, R61, R71 ;  /* 0x0000003d5c2f7223 */ /* 0x000fe20000010047 */
[----:B------:R-:W-:Y:S01]  /*7e80*/  HADD2.F32 R63, -RZ, R44.H0_H0 ;  /* 0x2000002cff3f7230 */ /* 0x000fe20000004100 */
[----:B------:R-:W-:Y:S01]  /*7e90*/  F2FP.F16.F32.PACK_AB R41, R68, R41 ;  /* 0x000000294429723e */ /* 0x000fe200000000ff */
[----:B------:R-:W-:Y:S01]  /*7ea0*/  HADD2.F32 R60, -RZ, R40.H0_H0 ;  /* 0x20000028ff3c7230 */ /* 0x000fe20000004100 */
[----:B------:R-:W-:Y:S01]  /*7eb0*/  F2FP.F16.F32.PACK_AB R43, R70, R43 ;  /* 0x0000002b462b723e */ /* 0x000fe200000000ff */
[----:B------:R-:W-:Y:S01]  /*7ec0*/  HADD2.F32 R71, -RZ, R44.H1_H1 ;  /* 0x3000002cff477230 */ /* 0x000fe20000004100 */
[----:B------:R-:W-:Y:S01]  /*7ed0*/  F2FP.F16.F32.PACK_AB R45, R88, R45 ;  /* 0x0000002d582d723e */ /* 0x000fe200000000ff */
[----:B------:R-:W-:Y:S02]  /*7ee0*/  HADD2.F32 R61, -RZ, R40.H1_H1 ;  /* 0x30000028ff3d7230 */ /* 0x000fe40000004100 */
[----:B------:R-:W-:Y:S01]  /*7ef0*/  FMUL.FTZ R44, R60, R174 ;  /* 0x000000ae3c2c7220 */ /* 0x000fe20000410000 */
[----:B------:R-:W-:-:S02]  /*7f00*/  HADD2.F32 R172, -RZ, R172.H0_H0 ;  /* 0x200000acffac7230 */ /* 0x000fc40000004100 */
[----:B------:R-:W-:Y:S01]  /*7f10*/  FMUL.FTZ R134, R71, R94 ;  /* 0x0000005e47867220 */ /* 0x000fe20000410000 */
[----:B------:R-:W-:Y:S02]  /*7f20*/  HADD2.F32 R92, -RZ, R55.H0_H0 ;  /* 0x20000037ff5c7230 */ /* 0x000fe40000004100 */
[----:B------:R-:W-:Y:S01]  /*7f30*/  FMUL.FTZ R55, R63, R174 ;  /* 0x000000ae3f377220 */ /* 0x000fe20000410000 */
[----:B------:R-:W-:Y:S01]  /*7f40*/  FMUL.FTZ R94, R61, R94 ;  /* 0x0000005e3d5e7220 */ /* 0x000fe20000410000 */
[-C--:B------:R-:W-:Y:S01]  /*7f50*/  FFMA.FTZ R44, R63, R172.reuse, R44 ;  /* 0x000000ac3f2c7223 */ /* 0x080fe2000001002c */
[----:B------:R-:W-:Y:S02]  /*7f60*/  HADD2.F32 R63, -RZ, R46.H0_H0 ;  /* 0x2000002eff3f7230 */ /* 0x000fe40000004100 */
[----:B------:R-:W-:Y:S01]  /*7f70*/  FFMA.FTZ R40, R60, R172, -R55 ;  /* 0x000000ac3c287223 */ /* 0x000fe20000010837 */
[-C--:B------:R-:W-:Y:S01]  /*7f80*/  FFMA.FTZ R55, R61, R92.reuse, -R134 ;  /* 0x0000005c3d377223 */ /* 0x080fe20000010886 */
[----:B------:R-:W-:Y:S01]  /*7f90*/  FFMA.FTZ R61, R71, R92, R94 ;  /* 0x0000005c473d7223 */ /* 0x000fe2000001005e */
[----:B------:R-:W-:Y:S01]  /*7fa0*/  HADD2.F32 R71, -RZ, R69.H0_H0 ;  /* 0x20000045ff477230 */ /* 0x000fe20000004100 */
[----:B------:R-:W-:Y:S01]  /*7fb0*/  F2FP.F16.F32.PACK_AB R47, R90, R47 ;  /* 0x0000002f5a2f723e */ /* 0x000fe200000000ff */
[----:B------:R-:W-:Y:S01]  /*7fc0*/  HADD2.F32 R60, -RZ, R42.H0_H0 ;  /* 0x2000002aff3c7230 */ /* 0x000fe20000004100 */
[----:B------:R-:W-:Y:S01]  /*7fd0*/  F2FP.F16.F32.PACK_AB R40, R55, R40 ;  /* 0x000000283728723e */ /* 0x000fe200000000ff */
[----:B------:R-:W-:Y:S01]  /*7fe0*/  HADD2.F32 R46, -RZ, R46.H1_H1 ;  /* 0x3000002eff2e7230 */ /* 0x000fe20000004100 */
[----:B------:R-:W-:Y:S01]  /*7ff0*/  F2FP.F16.F32.PACK_AB R44, R61, R44 ;  /* 0x0000002c3d2c723e */ /* 0x000fe200000000ff */
[----:B------:R-:W-:-:S02]  /*8000*/  HADD2.F32 R173, -RZ, R173.H0_H0 ;  /* 0x200000adffad7230 */ /* 0x000fc40000004100 */
[----:B------:R-:W-:Y:S02]  /*8010*/  HADD2.F32 R42, -RZ, R42.H1_H1 ;  /* 0x3000002aff2a7230 */ /* 0x000fe40000004100 */
[----:B------:R-:W-:Y:S01]  /*8020*/  FMUL.FTZ R91, R46, R71 ;  /* 0x000000472e5b7220 */ /* 0x000fe20000410000 */
[----:B------:R-:W-:Y:S02]  /*8030*/  HADD2.F32 R171, -RZ, R171.H0_H0 ;  /* 0x200000abffab7230 */ /* 0x000fe40000004100 */
[-C--:B------:R-:W-:Y:S01]  /*8040*/  FMUL.FTZ R89, R63, R173.reuse ;  /* 0x000000ad3f597220 */ /* 0x080fe20000410000 */
[----:B------:R-:W-:Y:S02]  /*8050*/  HADD2.F32 R69, -RZ, R62.H0_H0 ;  /* 0x2000003eff457230 */ /* 0x000fe40000004100 */
[----:B------:R-:W-:Y:S01]  /*8060*/  FMUL.FTZ R62, R60, R173 ;  /* 0x000000ad3c3e7220 */ /* 0x000fe20000410000 */
[----:B------:R-:W-:Y:S01]  /*8070*/  FMUL.FTZ R71, R42, R71 ;  /* 0x000000472a477220 */ /* 0x000fe20000410000 */
[----:B------:R-:W-:-:S02]  /*8080*/  FFMA.FTZ R89, R60, R171, -R89 ;  /* 0x000000ab3c597223 */ /* 0x000fc40000010859 */
[----:B------:R-:W-:Y:S01]  /*8090*/  FFMA.FTZ R62, R63, R171, R62 ;  /* 0x000000ab3f3e7223 */ /* 0x000fe2000001003e */
[-C--:B------:R-:W-:Y:S01]  /*80a0*/  FFMA.FTZ R42, R42, R69.reuse, -R91 ;  /* 0x000000452a2a7223 */ /* 0x080fe2000001085b */
[----:B------:R-:W-:-:S04]  /*80b0*/  FFMA.FTZ R71, R46, R69, R71 ;  /* 0x000000452e477223 */ /* 0x000fc80000010047 */
[----:B------:R-:W-:Y:S02]  /*80c0*/  F2FP.F16.F32.PACK_AB R42, R42, R89 ;  /* 0x000000592a2a723e */ /* 0x000fe400000000ff */
[----:B------:R-:W-:-:S07]  /*80d0*/  F2FP.F16.F32.PACK_AB R46, R71, R62 ;  /* 0x0000003e472e723e */ /* 0x000fce00000000ff */
.L_x_2376:
[----:B------:R-:W-:Y:S05]  /*80e0*/  BSYNC B3 ;  /* 0x0000000000037941 */ /* 0x000fea0003800000 */
.L_x_2375:
[----:B--2---:R2:W-:Y:S04]  /*80f0*/  STG.E.128 desc[UR60][R50.64], R40 ;  /* 0x0000002832007986 */ /* 0x0045e8000c101d3c */
[----:B---3--:R2:W-:Y:S02]  /*8100*/  @!P3 STG.E.128 desc[UR60][R52.64], R44 ;  /* 0x0000002c3400b986 */ /* 0x0085e4000c101d3c */
.L_x_2374:
[----:B------:R-:W-:Y:S05]  /*8110*/  BSYNC B2 ;  /* 0x0000000000027941 */ /* 0x000fea0003800000 */
.L_x_2373:
        /* <DEDUP_REMOVED lines=22> */
[-C--:B------:R-:W-:Y:S01]  /*8280*/  LEA.HI.X R49, R44, R119.reuse, R45, 0x1, P5 ;  /* 0x000000772c317211 */ /* 0x080fe200028f0c2d */
[----:B------:R-:W-:Y:S01]  /*8290*/  IMAD R41, R18, 0x5000, R140 ;  /* 0x0000500012297824 */ /* 0x000fe200078e028c */
[----:B------:R-:W-:Y:S01]  /*82a0*/  @!P3 LEA R50, P5, R42, R118, 0x1 ;  /* 0x000000762a32b211 */ /* 0x000fe200078a08ff */
[----:B------:R-:W-:Y:S02]  /*82b0*/  IMAD R43, R18, 0x5000, R43 ;  /* 0x00005000122b7824 */ /* 0x000fe400078e022b */
[----:B------:R-:W-:Y:S01]  /*82c0*/  IMAD R41, R41, 0x2, R16 ;  /* 0x0000000229297824 */ /* 0x000fe200078e0210 */
[----:B------:R-:W-:Y:S02]  /*82d0*/  @!P3 LEA.HI.X R51, R42, R119, R54, 0x1, P5 ;  /* 0x000000772a33b211 */ /* 0x000fe400028f0c36 */
[----:B------:R-:W-:Y:S02]  /*82e0*/  LEA R44, R43, R16, 0x1 ;  /* 0x000000102b2c7211 */ /* 0x000fe400078e08ff */
[----:B------:R-:W-:Y:S01]  /*82f0*/  ISETP.GE.AND P5, PT, R19, R116, PT ;  /* 0x000000741300720c */ /* 0x000fe20003fa6270 */
[----:B------:R-:W2:Y:S04]  /*8300*/  LDS.128 R40, [R41+0x24400] ;  /* 0x0244000029287984 */ /* 0x000ea80000000c00 */
[----:B------:R-:W3:Y:S08]  /*8310*/  LDS.128 R44, [R44+0x24400] ;  /* 0x024400002c2c7984 */ /* 0x000ef00000000c00 */
[----:B------:R-:W-:Y:S05]  /*8320*/  @P5 BRA `(.L_x_2378) ;  /* 0x0000000400505947 */ /* 0x000fea0003800000 */
[----:B------:R-:W-:Y:S01]  /*8330*/  SHF.R.U64 R52, R56, 0x10, R57 ;  /* 0x0000001038347819 */ /* 0x000fe20000001239 */
[----:B---3--:R-:W-:Y:S01]  /*8340*/  IMAD.MOV.U32 R56, RZ, RZ, R45 ;  /* 0x000000ffff387224 */ /* 0x008fe200078e002d */
[----:B------:R-:W-:Y:S01]  /*8350*/  SHF.R.U32.HI R63, RZ, 0x10, R65 ;  /* 0x00000010ff3f7819 */ /* 0x000fe20000011641 */
[----:B--2---:R-:W-:Y:S01]  /*8360*/  IMAD.MOV.U32 R45, RZ, RZ, R43 ;  /* 0x000000ffff2d7224 */ /* 0x004fe200078e002b */
[----:B------:R-:W-:Y:S01]  /*8370*/  SHF.R.U32.HI R61, RZ, 0x10, R57 ;  /* 0x00000010ff3d7819 */ /* 0x000fe20000011639 */
[----:B------:R-:W-:Y:S01]  /*8380*/  IMAD.MOV.U32 R57, RZ, RZ, R47 ;  /* 0x000000ffff397224 */ /* 0x000fe200078e002f */
[----:B------:R-:W-:Y:S01]  /*8390*/  SHF.R.U64 R53, R58, 0x10, R59 ;  /* 0x000000103a357819 */ /* 0x000fe2000000123b */
[--C-:B------:R-:W-:Y:S01]  /*83a0*/  HADD2.F32 R47, -RZ, R56.reuse.H0_H0 ;  /* 0x20000038ff2f7230 */ /* 0x100fe20000004100 */
[----:B------:R-:W-:Y:S01]  /*83b0*/  SHF.R.U64 R54, R64, 0x10, R65 ;  /* 0x0000001040367819 */ /* 0x000fe20000001241 */
[----:B------:R-:W-:Y:S01]  /*83c0*/  HADD2.F32 R58, -RZ, R56.H1_H1 ;  /* 0x30000038ff3a7230 */ /* 0x000fe20000004100 */
[--C-:B------:R-:W-:Y:S01]  /*83d0*/  SHF.R.U64 R55, R66, 0x10, R67.reuse ;  /* 0x0000001042377819 */ /* 0x100fe20000001243 */
[----:B------:R-:W-:Y:S01]  /*83e0*/  HADD2.F32 R63, -RZ, R63.H0_H0 ;  /* 0x2000003fff3f7230 */ /* 0x000fe20000004100 */
[----:B------:R-:W-:Y:S01]  /*83f0*/  SHF.R.U32.HI R66, RZ, 0x10, R67 ;  /* 0x00000010ff427819 */ /* 0x000fe20000011643 */
[----:B------:R-:W-:Y:S01]  /*8400*/  HADD2.F32 R62, -RZ, R170.H1_H1 ;  /* 0x300000aaff3e7230 */ /* 0x000fe20000004100 */
[----:B------:R-:W-:Y:S01]  /*8410*/  SHF.R.U32.HI R59, RZ, 0x10, R59 ;  /* 0x00000010ff3b7819 */ /* 0x000fe2000001163b */
[----:B------:R-:W-:-:S02]  /*8420*/  HADD2.F32 R56, -RZ, R41.H1_H1 ;  /* 0x30000029ff387230 */ /* 0x000fc40000004100 */
[-C--:B------:R-:W-:Y:S01]  /*8430*/  FMUL.FTZ R65, R58, R63.reuse ;  /* 0x0000003f3a417220 */ /* 0x080fe20000410000 */
[----:B------:R-:W-:Y:S02]  /*8440*/  HADD2.F32 R43, -RZ, R41.H0_H0 ;  /* 0x20000029ff2b7230 */ /* 0x000fe40000004100 */
[-C--:B------:R-:W-:Y:S01]  /*8450*/  FMUL.FTZ R64, R47, R62.reuse ;  /* 0x0000003e2f407220 */ /* 0x080fe20000410000 */
[----:B------:R-:W-:Y:S02]  /*8460*/  HADD2.F32 R60, -RZ, R167.H1_H1 ;  /* 0x300000a7ff3c7230 */ /* 0x000fe40000004100 */
[----:B------:R-:W-:Y:S01]  /*8470*/  FMUL.FTZ R63, R56, R63 ;  /* 0x0000003f383f7220 */ /* 0x000fe20000410000 */
[----:B------:R-:W-:Y:S02]  /*8480*/  HADD2.F32 R61, -RZ, R61.H0_H0 ;  /* 0x2000003dff3d7230 */ /* 0x000fe40000004100 */
[----:B------:R-:W-:Y:S01]  /*8490*/  FMUL.FTZ R62, R43, R62 ;  /* 0x0000003e2b3e7220 */ /* 0x000fe20000410000 */
[----:B------:R-:W-:-:S02]  /*84a0*/  HADD2.F32 R66, -RZ, R66.H0_H0 ;  /* 0x20000042ff427230 */ /* 0x000fc40000004100 */
[-C--:B------:R-:W-:Y:S01]  /*84b0*/  FFMA.FTZ R41, R43, R60.reuse, -R64 ;  /* 0x0000003c2b297223 */ /* 0x080fe20000010840 */
[----:B------:R-:W-:Y:S02]  /*84c0*/  HADD2.F32 R64, -RZ, R169.H1_H1 ;  /* 0x300000a9ff407230 */ /* 0x000fe40000004100 */
[-C--:B------:R-:W-:Y:S01]  /*84d0*/  FFMA.FTZ R56, R56, R61.reuse, -R65 ;  /* 0x0000003d38387223 */ /* 0x080fe20000010841 */
[----:B------:R-:W-:Y:S01]  /*84e0*/  FFMA.FTZ R58, R58, R61, R63 ;  /* 0x0000003d3a3a7223 */ /* 0x000fe2000001003f */
[----:B------:R-:W-:Y:S01]  /*84f0*/  FFMA.FTZ R43, R47, R60, R62 ;  /* 0x0000003c2f2b7223 */ /* 0x000fe2000001003e */
[--C-:B------:R-:W-:Y:S02]  /*8500*/  HADD2.F32 R61, -RZ, R57.reuse.H0_H0 ;  /* 0x20000039ff3d7230 */ /* 0x100fe40000004100 */
[----:B------:R-:W-:Y:S01]  /*8510*/  HADD2.F32 R57, -RZ, R57.H1_H1 ;  /* 0x30000039ff397230 */ /* 0x000fe20000004100 */
[----:B------:R-:W-:Y:S01]  /*8520*/  F2FP.F16.F32.PACK_AB R41, R56, R41 ;  /* 0x000000293829723e */ /* 0x000fe200000000ff */
[----:B------:R-:W-:-:S02]  /*8530*/  HADD2.F32 R47, -RZ, R45.H0_H0 ;  /* 0x2000002dff2f7230 */ /* 0x000fc40000004100 */
[----:B------:R-:W-:Y:S01]  /*8540*/  FMUL.FTZ R68, R61, R64 ;  /* 0x000000403d447220 */ /* 0x000fe20000410000 */
[----:B------:R-:W-:Y:S02]  /*8550*/  HADD2.F32 R60, -RZ, R45.H1_H1 ;  /* 0x3000002dff3c7230 */ /* 0x000fe40000004100 */
[----:B------:R-:W-:Y:S01]  /*8560*/  FMUL.FTZ R63, R57, R66 ;  /* 0x00000042393f7220 */ /* 0x000fe20000410000 */
[----:B------:R-:W-:Y:S02]  /*8570*/  HADD2.F32 R62, -RZ, R157.H1_H1 ;  /* 0x3000009dff3e7230 */ /* 0x000fe40000004100 */
[----:B------:R-:W-:Y:S01]  /*8580*/  FMUL.FTZ R64, R47, R64 ;  /* 0x000000402f407220 */ /* 0x000fe20000410000 */
[----:B------:R-:W-:Y:S02]  /*8590*/  HADD2.F32 R59, -RZ, R59.H0_H0 ;  /* 0x2000003bff3b7230 */ /* 0x000fe40000004100 */
[----:B------:R-:W-:Y:S01]  /*85a0*/  FMUL.FTZ R66, R60, R66 ;  /* 0x000000423c427220 */ /* 0x000fe20000410000 */
[----:B------:R-:W-:-:S02]  /*85b0*/  HADD2.F32 R170, -RZ, R170.H0_H0 ;  /* 0x200000aaffaa7230 */ /* 0x000fc40000004100 */
[-C--:B------:R-:W-:Y:S01]  /*85c0*/  FFMA.FTZ R45, R47, R62.reuse, -R68 ;  /* 0x0000003e2f2d7223 */ /* 0x080fe20000010844 */
[----:B------:R-:W-:Y:S01]  /*85d0*/  FFMA.FTZ R47, R61, R62, R64 ;  /* 0x0000003e3d2f7223 */ /* 0x000fe20000010040 */
[-C--:B------:R-:W-:Y:S01]  /*85e0*/  FFMA.FTZ R62, R57, R59.reuse, R66 ;  /* 0x0000003b393e7223 */ /* 0x080fe20000010042 */
[----:B------:R-:W-:Y:S02]  /*85f0*/  HADD2.F32 R61, -RZ, R54.H0_H0 ;  /* 0x20000036ff3d7230 */ /* 0x000fe40000004100 */
[----:B------:R-:W-:Y:S01]  /*8600*/  FFMA.FTZ R60, R60, R59, -R63 ;  /* 0x0000003b3c3c7223 */ /* 0x000fe2000001083f */
[----:B------:R-:W-:Y:S02]  /*8610*/  HADD2.F32 R57, -RZ, R44.H0_H0 ;  /* 0x2000002cff397230 */ /* 0x000fe40000004100 */
[----:B------:R-:W-:Y:S01]  /*8620*/  HADD2.F32 R54, -RZ, R40.H0_H0 ;  /* 0x20000028ff367230 */ /* 0x000fe20000004100 */
[----:B------:R-:W-:Y:S01]  /*8630*/  F2FP.F16.F32.PACK_AB R47, R62, R47 ;  /* 0x0000002f3e2f723e */ /* 0x000fe200000000ff */
[----:B------:R-:W-:-:S02]  /*8640*/  HADD2.F32 R44, -RZ, R44.H1_H1 ;  /* 0x3000002cff2c7230 */ /* 0x000fc40000004100 */
[-C--:B------:R-:W-:Y:S01]  /*8650*/  FMUL.FTZ R63, R57, R170.reuse ;  /* 0x000000aa393f7220 */ /* 0x080fe20000410000 */
[----:B------:R-:W-:Y:S02]  /*8660*/  HADD2.F32 R40, -RZ, R40.H1_H1 ;  /* 0x30000028ff287230 */ /* 0x000fe40000004100 */
[----:B------:R-:W-:Y:S01]  /*8670*/  FMUL.FTZ R170, R54, R170 ;  /* 0x000000aa36aa7220 */ /* 0x000fe20000410000 */
[----:B------:R-:W-:Y:S02]  /*8680*/  HADD2.F32 R59, -RZ, R52.H0_H0 ;  /* 0x20000034ff3b7230 */ /* 0x000fe40000004100 */
[-C--:B------:R-:W-:Y:S01]  /*8690*/  FMUL.FTZ R65, R44, R61.reuse ;  /* 0x0000003d2c417220 */ /* 0x080fe20000410000 */
[----:B------:R-:W-:Y:S02]  /*86a0*/  HADD2.F32 R167, -RZ, R167.H0_H0 ;  /* 0x200000a7ffa77230 */ /* 0x000fe40000004100 */
[----:B------:R-:W-:Y:S01]  /*86b0*/  FMUL.FTZ R61, R40, R61 ;  /* 0x0000003d283d7220 */ /* 0x000fe20000410000 */
[----:B------:R-:W-:-:S02]  /*86c0*/  HADD2.F32 R169, -RZ, R169.H0_H0 ;  /* 0x200000a9ffa97230 */ /* 0x000fc40000004100 */
[-C--:B------:R-:W-:Y:S01]  /*86d0*/  FFMA.FTZ R52, R40, R59.reuse, -R65 ;  /* 0x0000003b28347223 */ /* 0x080fe20000010841 */
[----:B------:R-:W-:Y:S02]  /*86e0*/  HADD2.F32 R55, -RZ, R55.H0_H0 ;  /* 0x20000037ff377230 */ /* 0x000fe40000004100 */
[----:B------:R-:W-:Y:S01]  /*86f0*/  FFMA.FTZ R61, R44, R59, R61 ;  /* 0x0000003b2c3d7223 */ /* 0x000fe2000001003d */
[----:B------:R-:W-:Y:S02]  /*8700*/  HADD2.F32 R44, -RZ, R46.H0_H0 ;  /* 0x2000002eff2c7230 */ /* 0x000fe40000004100 */
[-C--:B------:R-:W-:Y:S01]  /*8710*/  FFMA.FTZ R170, R57, R167.reuse, R170 ;  /* 0x000000a739aa7223 */ /* 0x080fe200000100aa */
[----:B------:R-:W-:Y:S02]  /*8720*/  HADD2.F32 R40, -RZ, R42.H0_H0 ;  /* 0x2000002aff287230 */ /* 0x000fe40000004100 */
[----:B------:R-:W-:Y:S01]  /*8730*/  FFMA.FTZ R63, R54, R167, -R63 ;  /* 0x000000a7363f7223 */ /* 0x000fe2000001083f */
        /* <DEDUP_REMOVED lines=18> */
[----:B------:R-:W-:-:S07]  /*8860*/  MOV R43, R60 ;  /* 0x0000003c002b7202 */ /* 0x000fce0000000f00 */
.L_x_2378:
[----:B------:R-:W-:Y:S05]  /*8870*/  BSYNC B2 ;  /* 0x0000000000027941 */ /* 0x000fea0003800000 */
.L_x_2377:
[----:B--2---:R4:W-:Y:S04]  /*8880*/  STG.E.128 desc[UR60][R48.64], R40 ;  /* 0x0000002830007986 */ /* 0x0049e8000c101d3c */
[----:B---3--:R4:W-:Y:S02]  /*8890*/  @!P3 STG.E.128 desc[UR60][R50.64], R44 ;  /* 0x0000002c3200b986 */ /* 0x0089e4000c101d3c */
.L_x_2372:
[----:B------:R-:W-:Y:S05]  /*88a0*/  BSYNC B1 ;  /* 0x0000000000017941 */ /* 0x000fea0003800000 */
.L_x_2371:
[----:B--2-4-:R-:W2:Y:S01]  /*88b0*/  LDL R40, [R1+0x6c] ;  /* 0x00006c0001287983 */ /* 0x014ea20000100800 */
[----:B------:R-:W-:-:S04]  /*88c0*/  IMAD.WIDE.U32 R124, R220, R122, R124 ;  /* 0x0000007adc7c7225 */ /* 0x000fc800078e007c */
[----:B--2---:R-:W-:-:S04]  /*88d0*/  IMAD R40, R40, R122, RZ ;  /* 0x0000007a28287224 */ /* 0x004fc800078e02ff */
[----:B------:R-:W-:Y:S01]  /*88e0*/  IMAD R123, R220, R123, R40 ;  /* 0x0000007bdc7b7224 */ /* 0x000fe200078e0228 */
[----:B------:R-:W-:Y:S06]  /*88f0*/  @P4 BRA `(.L_x_2339) ;  /* 0x0000001000e04947 */ /* 0x000fec0003800000 */
[----:B------:R-:W-:Y:S01]  /*8900*/  ISETP.NE.AND P3, PT, R26, RZ, PT ;  /* 0x000000ff1a00720c */ /* 0x000fe20003f65270 */
[----:B------:R-:W-:Y:S01]  /*8910*/  BSSY B1, `(.L_x_2379) ;  /* 0x000007c000017945 */ /* 0x000fe20003800000 */
[----:B---3--:R-:W-:-:S11]  /*8920*/  IMAD.IADD R52, R125, 0x1, R123 ;  /* 0x000000017d347824 */ /* 0x008fd600078e027b */
        /* <DEDUP_REMOVED lines=33> */
[----:B------:R-:W-:Y:S01]  /*8b40*/  SHF.R.U32.HI R62, RZ, 0x10, R85 ;  /* 0x00000010ff3e7819 */ /* 0x000fe20000011655 */
[----:B---3--:R-:W-:Y:S01]  /*8b50*/  IMAD.MOV.U32 R40, RZ, RZ, R45 ;  /* 0x000000ffff287224 */ /* 0x008fe200078e002d */
[----:B------:R-:W-:Y:S01]  /*8b60*/  MOV R58, R44 ;  /* 0x0000002c003a7202 */ /* 0x000fe20000000f00 */
[----:B------:R-:W-:Y:S01]  /*8b70*/  IMAD.MOV.U32 R59, RZ, RZ, R47 ;  /* 0x000000ffff3b7224 */ /* 0x000fe200078e002f */
[----:B------:R-:W-:Y:S01]  /*8b80*/  SHF.R.U32.HI R60, RZ, 0x10, R77 ;  /* 0x00000010ff3c7819 */ /* 0x000fe2000001164d */
[----:B------:R-:W-:Y:S01]  /*8b90*/  HADD2.F32 R63, -RZ, R156.H1_H1 ;  /* 0x3000009cff3f7230 */ /* 0x000fe20000004100 */
[--C-:B------:R-:W-:Y:S01]  /*8ba0*/  SHF.R.U64 R54, R86, 0x10, R87.reuse ;  /* 0x0000001056367819 */ /* 0x100fe20000001257 */
[--C-:B------:R-:W-:Y:S01]  /*8bb0*/  HADD2.F32 R44, -RZ, R40.reuse.H0_H0 ;  /* 0x20000028ff2c7230 */ /* 0x100fe20000004100 */
[----:B------:R-:W-:Y:S01]  /*8bc0*/  SHF.R.U32.HI R86, RZ, 0x10, R87 ;  /* 0x00000010ff567819 */ /* 0x000fe20000011657 */
[----:B------:R-:W-:Y:S01]  /*8bd0*/  HADD2.F32 R47, -RZ, R40.H1_H1 ;  /* 0x30000028ff2f7230 */ /* 0x000fe20000004100 */
[----:B------:R-:W-:Y:S01]  /*8be0*/  SHF.R.U64 R53, R78, 0x10, R79 ;  /* 0x000000104e357819 */ /* 0x000fe2000000124f */
[----:B------:R-:W-:Y:S01]  /*8bf0*/  IMAD.MOV.U32 R45, RZ, RZ, R43 ;  /* 0x000000ffff2d7224 */ /* 0x000fe200078e002b */
[----:B------:R-:W-:Y:S01]  /*8c00*/  SHF.R.U32.HI R78, RZ, 0x10, R79 ;  /* 0x00000010ff4e7819 */ /* 0x000fe2000001164f */
[--C-:B------:R-:W-:Y:S01]  /*8c10*/  HADD2.F32 R40, -RZ, R41.reuse.H0_H0 ;  /* 0x20000029ff287230 */ /* 0x100fe20000004100 */
[----:B------:R-:W-:Y:S01]  /*8c20*/  SHF.R.U64 R56, R84, 0x10, R85 ;  /* 0x0000001054387819 */ /* 0x000fe20000001255 */
[----:B------:R-:W-:Y:S01]  /*8c30*/  HADD2.F32 R62, -RZ, R62.H0_H0 ;  /* 0x2000003eff3e7230 */ /* 0x000fe20000004100 */
[----:B------:R-:W-:Y:S01]  /*8c40*/  SHF.R.U64 R55, R76, 0x10, R77 ;  /* 0x000000104c377819 */ /* 0x000fe2000000124d */
        /* <DEDUP_REMOVED lines=11> */
[----:B------:R-:W-:-:S02]  /*8d00*/  HADD2.F32 R63, -RZ, R155.H1_H1 ;  /* 0x3000009bff3f7230 */ /* 0x000fc40000004100 */
[--C-:B------:R-:W-:Y:S01]  /*8d10*/  HADD2.F32 R60, -RZ, R59.reuse.H0_H0 ;  /* 0x2000003bff3c7230 */ /* 0x100fe20000004100 */
[----:B------:R-:W-:Y:S01]  /*8d20*/  F2FP.F16.F32.PACK_AB R43, R43, R40 ;  /* 0x000000282b2b723e */ /* 0x000fe200000000ff */
[----:B------:R-:W-:Y:S02]  /*8d30*/  HADD2.F32 R59, -RZ, R59.H1_H1 ;  /* 0x3000003bff3b7230 */ /* 0x000fe40000004100 */
[----:B------:R-:W-:Y:S02]  /*8d40*/  HADD2.F32 R64, -RZ, R86.H0_H0 ;  /* 0x20000056ff407230 */ /* 0x000fe40000004100 */
[----:B------:R-:W-:Y:S01]  /*8d50*/  FMUL.FTZ R66, R60, R63 ;  /* 0x0000003f3c427220 */ /* 0x000fe20000410000 */
[----:B------:R-:W-:Y:S02]  /*8d60*/  HADD2.F32 R61, -RZ, R153.H1_H1 ;  /* 0x30000099ff3d7230 */ /* 0x000fe40000004100 */
[--C-:B------:R-:W-:Y:S02]  /*8d70*/  HADD2.F32 R47, -RZ, R45.reuse.H0_H0 ;  /* 0x2000002dff2f7230 */ /* 0x100fe40000004100 */
[----:B------:R-:W-:Y:S01]  /*8d80*/  FMUL.FTZ R68, R59, R64 ;  /* 0x000000403b447220 */ /* 0x000fe20000410000 */
[----:B------:R-:W-:-:S02]  /*8d90*/  HADD2.F32 R45, -RZ, R45.H1_H1 ;  /* 0x3000002dff2d7230 */ /* 0x000fc40000004100 */
[----:B------:R-:W-:Y:S02]  /*8da0*/  HADD2.F32 R62, -RZ, R78.H0_H0 ;  /* 0x2000004eff3e7230 */ /* 0x000fe40000004100 */
[C---:B------:R-:W-:Y:S01]  /*8db0*/  FMUL.FTZ R63, R47.reuse, R63 ;  /* 0x0000003f2f3f7220 */ /* 0x040fe20000410000 */
[-C--:B------:R-:W-:Y:S01]  /*8dc0*/  FFMA.FTZ R66, R47, R61.reuse, -R66 ;  /* 0x0000003d2f427223 */ /* 0x080fe20000010842 */
[C---:B------:R-:W-:Y:S01]  /*8dd0*/  FMUL.FTZ R64, R45.reuse, R64 ;  /* 0x000000402d407220 */ /* 0x040fe20000410000 */
[----:B------:R-:W-:Y:S02]  /*8de0*/  HADD2.F32 R156, -RZ, R156.H0_H0 ;  /* 0x2000009cff9c7230 */ /* 0x000fe40000004100 */
[----:B------:R-:W-:Y:S01]  /*8df0*/  FFMA.FTZ R65, R45, R62, -R68 ;  /* 0x0000003e2d417223 */ /* 0x000fe20000010844 */
[----:B------:R-:W-:Y:S02]  /*8e00*/  HADD2.F32 R47, -RZ, R58.H0_H0 ;  /* 0x2000003aff2f7230 */ /* 0x000fe40000004100 */
[----:B------:R-:W-:Y:S01]  /*8e10*/  FFMA.FTZ R63, R60, R61, R63 ;  /* 0x0000003d3c3f7223 */ /* 0x000fe2000001003f */
[----:B------:R-:W-:-:S02]  /*8e20*/  HADD2.F32 R45, -RZ, R57.H0_H0 ;  /* 0x20000039ff2d7230 */ /* 0x000fc40000004100 */
[----:B------:R-:W-:Y:S01]  /*8e30*/  FFMA.FTZ R64, R59, R62, R64 ;  /* 0x0000003e3b407223 */ /* 0x000fe20000010040 */
[----:B------:R-:W-:Y:S02]  /*8e40*/  HADD2.F32 R56, -RZ, R56.H0_H0 ;  /* 0x20000038ff387230 */ /* 0x000fe40000004100 */
[-C--:B------:R-:W-:Y:S01]  /*8e50*/  FMUL.FTZ R60, R47, R156.reuse ;  /* 0x0000009c2f3c7220 */ /* 0x080fe20000410000 */
[----:B------:R-:W-:Y:S02]  /*8e60*/  HADD2.F32 R58, -RZ, R58.H1_H1 ;  /* 0x3000003aff3a7230 */ /* 0x000fe40000004100 */
[----:B------:R-:W-:Y:S01]  /*8e70*/  FMUL.FTZ R156, R45, R156 ;  /* 0x0000009c2d9c7220 */ /* 0x000fe20000410000 */
[----:B------:R-:W-:Y:S01]  /*8e80*/  HADD2.F32 R57, -RZ, R57.H1_H1 ;  /* 0x30000039ff397230 */ /* 0x000fe20000004100 */
[----:B------:R-:W-:Y:S01]  /*8e90*/  F2FP.F16.F32.PACK_AB R65, R65, R66 ;  /* 0x000000424141723e */ /* 0x000fe200000000ff */
[----:B------:R-:W-:Y:S02]  /*8ea0*/  HADD2.F32 R154, -RZ, R154.H0_H0 ;  /* 0x2000009aff9a7230 */ /* 0x000fe40000004100 */
[----:B------:R-:W-:Y:S01]  /*8eb0*/  FMUL.FTZ R62, R58, R56 ;  /* 0x000000383a3e7220 */ /* 0x000fe20000410000 */
[----:B------:R-:W-:-:S02]  /*8ec0*/  HADD2.F32 R55, -RZ, R55.H0_H0 ;  /* 0x20000037ff377230 */ /* 0x000fc40000004100 */
[----:B------:R-:W-:Y:S01]  /*8ed0*/  FMUL.FTZ R59, R57, R56 ;  /* 0x00000038393b7220 */ /* 0x000fe20000410000 */
[----:B------:R-:W-:Y:S02]  /*8ee0*/  HADD2.F32 R56, -RZ, R153.H0_H0 ;  /* 0x20000099ff387230 */ /* 0x000fe40000004100 */
[-C--:B------:R-:W-:Y:S01]  /*8ef0*/  FFMA.FTZ R156, R47, R154.reuse, R156 ;  /* 0x0000009a2f9c7223 */ /* 0x080fe2000001009c */
[----:B------:R-:W-:Y:S01]  /*8f00*/  FFMA.FTZ R60, R45, R154, -R60 ;  /* 0x0000009a2d3c7223 */ /* 0x000fe2000001083c */
[-C--:B------:R-:W-:Y:S01]  /*8f10*/  FFMA.FTZ R57, R57, R55.reuse, -R62 ;  /* 0x0000003739397223 */ /* 0x080fe2000001083e */
[----:B------:R-:W-:Y:S01]  /*8f20*/  FFMA.FTZ R59, R58, R55, R59 ;  /* 0x000000373a3b7223 */ /* 0x000fe2000001003b */
[----:B------:R-:W-:Y:S02]  /*8f30*/  HADD2.F32 R47, -RZ, R46.H0_H0 ;  /* 0x2000002eff2f7230 */ /* 0x000fe40000004100 */
[----:B------:R-:W-:Y:S01]  /*8f40*/  HADD2.F32 R58, -RZ, R155.H0_H0 ;  /* 0x2000009bff3a7230 */ /* 0x000fe20000004100 */
[----:B------:R-:W-:Y:S01]  /*8f50*/  F2FP.F16.F32.PACK_AB R40, R57, R60 ;  /* 0x0000003c3928723e */ /* 0x000fe200000000ff */
[----:B------:R-:W-:-:S02]  /*8f60*/  HADD2.F32 R55, -RZ, R54.H0_H0 ;  /* 0x20000036ff377230 */ /* 0x000fc40000004100 */
[----:B------:R-:W-:Y:S02]  /*8f70*/  HADD2.F32 R45, -RZ, R42.H0_H0 ;  /* 0x2000002aff2d7230 */ /* 0x000fe40000004100 */
[-C--:B------:R-:W-:Y:S01]  /*8f80*/  FMUL.FTZ R54, R47, R58.reuse ;  /* 0x0000003a2f367220 */ /* 0x080fe20000410000 */
[----:B------:R-:W-:Y:S02]  /*8f90*/  HADD2.F32 R46, -RZ, R46.H1_H1 ;  /* 0x3000002eff2e7230 */ /* 0x000fe40000004100 */
[----:B------:R-:W-:Y:S02]  /*8fa0*/  HADD2.F32 R42, -RZ, R42.H1_H1 ;  /* 0x3000002aff2a7230 */ /* 0x000fe40000004100 */
[C---:B------:R-:W-:Y:S01]  /*8fb0*/  FMUL.FTZ R58, R45.reuse, R58 ;  /* 0x0000003a2d3a7220 */ /* 0x040fe20000410000 */
[----:B------:R-:W-:Y:S02]  /*8fc0*/  HADD2.F32 R53, -RZ, R53.H0_H0 ;  /* 0x20000035ff357230 */ /* 0x000fe40000004100 */
[-C--:B------:R-:W-:Y:S01]  /*8fd0*/  FMUL.FTZ R61, R46, R55.reuse ;  /* 0x000000372e3d7220 */ /* 0x080fe20000410000 */
[-C--:B------:R-:W-:Y:S01]  /*8fe0*/  FFMA.FTZ R54, R45, R56.reuse, -R54 ;  /* 0x000000382d367223 */ /* 0x080fe20000010836 */
[C---:B------:R-:W-:Y:S01]  /*8ff0*/  FMUL.FTZ R55, R42.reuse, R55 ;  /* 0x000000372a377220 */ /* 0x040fe20000410000 */
[----:B------:R-:W-:Y:S01]  /*9000*/  FFMA.FTZ R58, R47, R56, R58 ;  /* 0x000000382f3a7223 */ /* 0x000fe2000001003a */
[----:B------:R-:W-:Y:S01]  /*9010*/  FFMA.FTZ R61, R42, R53, -R61 ;  /* 0x000000352a3d7223 */ /* 0x000fe2000001083d */
[----:B------:R-:W-:Y:S01]  /*9020*/  F2FP.F16.F32.PACK_AB R45, R44, R41 ;  /* 0x000000292c2d723e */ /* 0x000fe200000000ff */
[----:B------:R-:W-:Y:S01]  /*9030*/  FFMA.FTZ R55, R46, R53, R55 ;  /* 0x000000352e377223 */ /* 0x000fe20000010037 */
[----:B------:R-:W-:Y:S01]  /*9040*/  IMAD.MOV.U32 R41, RZ, RZ, R43 ;  /* 0x000000ffff297224 */ /* 0x000fe200078e002b */
[----:B------:R-:W-:-:S02]  /*9050*/  F2FP.F16.F32.PACK_AB R47, R64, R63 ;  /* 0x0000003f402f723e */ /* 0x000fc400000000ff */
[----:B------:R-:W-:Y:S02]  /*9060*/  F2FP.F16.F32.PACK_AB R44, R59, R156 ;  /* 0x0000009c3b2c723e */ /* 0x000fe400000000ff */
[----:B------:R-:W-:Y:S02]  /*9070*/  F2FP.F16.F32.PACK_AB R42, R61, R54 ;  /* 0x000000363d2a723e */ /* 0x000fe400000000ff */
[----:B------:R-:W-:Y:S02]  /*9080*/  F2FP.F16.F32.PACK_AB R46, R55, R58 ;  /* 0x0000003a372e723e */ /* 0x000fe400000000ff */
[----:B------:R-:W-:-:S07]  /*9090*/  MOV R43, R65 ;  /* 0x00000041002b7202 */ /* 0x000fce0000000f00 */
.L_x_2382:
[----:B------:R-:W-:Y:S05]  /*90a0*/  BSYNC B2 ;  /* 0x0000000000027941 */ /* 0x000fea0003800000 */
.L_x_2381:
[----:B--2---:R2:W-:Y:S04]  /*90b0*/  STG.E.128 desc[UR60][R48.64], R40 ;  /* 0x0000002830007986 */ /* 0x0045e8000c101d3c */
[----:B---3--:R2:W-:Y:S02]  /*90c0*/  @!P3 STG.E.128 desc[UR60][R50.64], R44 ;  /* 0x0000002c3200b986 */ /* 0x0085e4000c101d3c */
.L_x_2380:
[----:B------:R-:W-:Y:S05]  /*90d0*/  BSYNC B1 ;  /* 0x0000000000017941 */ /* 0x000fea0003800000 */
.L_x_2379:
        /* <DEDUP_REMOVED lines=11> */
[----:B------:R-:W-:Y:S01]  /*9190*/  SHF.R.S32.HI R40, RZ, 0x1f, R41 ;  /* 0x0000001fff287819 */ /* 0x000fe20000011429 */
[----:B------:R-:W-:Y:S01]  /*91a0*/  IMAD.SHL.U32 R51, R41, 0x8, RZ ;  /* 0x0000000829337824 */ /* 0x000fe200078e00ff */
[----:B------:R-:W-:Y:S02]  /*91b0*/  LEA.HI.X R49, R49, R119, R50, 0x1, P3 ;  /* 0x0000007731317211 */ /* 0x000fe400018f0c32 */
[----:B------:R-:W-:Y:S02]  /*91c0*/  LEA.HI R40, R40, R41, RZ, 0x3 ;  /* 0x0000002928287211 */ /* 0x000fe400078f18ff */
[----:B------:R-:W-:-:S02]  /*91d0*/  LOP3.LUT R41, R228, 0x38, R51, 0xf8, !PT ;  /* 0x00000038e4297812 */ /* 0x000fc400078ef833 */
[----:B------:R-:W-:Y:S02]  /*91e0*/  SHF.R.S32.HI R40, RZ, 0x3, R40 ;  /* 0x00000003ff287819 */ /* 0x000fe40000011428 */
[----:B------:R-:W-:-:S03]  /*91f0*/  LOP3.LUT R41, R41, R232, RZ, 0x3c, !PT ;  /* 0x000000e829297212 */ /* 0x000fc600078e3cff */
        /* <DEDUP_REMOVED lines=11> */
[----:B------:R-:W-:Y:S01]  /*92b0*/  SHF.R.U32.HI R56, RZ, 0x10, R73 ;  /* 0x00000010ff387819 */ /* 0x000fe20000011649 */
[----:B------:R-:W-:Y:S01]  /*92c0*/  IMAD.MOV.U32 R54, RZ, RZ, R46 ;  /* 0x000000ffff367224 */ /* 0x000fe200078e002e */
[--C-:B------:R-:W-:Y:S01]  /*92d0*/  SHF.R.U64 R61, R82, 0x10, R83.reuse ;  /* 0x00000010523d7819 */ /* 0x100fe20000001253 */
        /* <DEDUP_REMOVED lines=11> */
[----:B------:R-:W-:Y:S01]  /*9390*/  FMUL.FTZ R57, R42, R57 ;  /* 0x000000392a397220 */ /* 0x000fe20000410000 */
[----:B------:R-:W-:Y:S01]  /*93a0*/  HADD2.F32 R55, -RZ, R150.H1_H1 ;  /* 0x30000096ff377230 */ /* 0x000fe20000004100 */
[----:B------:R-:W-:Y:S01]  /*93b0*/  SHF.R.U64 R67, R72, 0x10, R73 ;  /* 0x0000001048437819 */ /* 0x000fe20000001249 */
        /* <DEDUP_REMOVED lines=10> */
[----:B------:R-:W-:Y:S02]  /*9460*/  HADD2.F32 R41, -RZ, R43.H0_H0 ;  /* 0x2000002bff297230 */ /* 0x000fe40000004100 */
[----:B------:R-:W-:Y:S02]  /*9470*/  HADD2.F32 R45, -RZ, R149.H1_H1 ;  /* 0x30000095ff2d7230 */ /* 0x000fe40000004100 */
[-C--:B------:R-:W-:Y:S01]  /*9480*/  FMUL.FTZ R62, R42, R55.reuse ;  /* 0x000000372a3e7220 */ /* 0x080fe20000410000 */
[----:B------:R-:W-:Y:S02]  /*9490*/  HADD2.F32 R47, -RZ, R47.H1_H1 ;  /* 0x3000002fff2f7230 */ /* 0x000fe40000004100 */
[----:B------:R-:W-:Y:S01]  /*94a0*/  FMUL.FTZ R55, R41, R55 ;  /* 0x0000003729377220 */ /* 0x000fe20000410000 */
[----:B------:R-:W-:-:S02]  /*94b0*/  HADD2.F32 R56, -RZ, R82.H0_H0 ;  /* 0x20000052ff387230 */ /* 0x000fc40000004100 */
[-C--:B------:R-:W-:Y:S01]  /*94c0*/  FFMA.FTZ R62, R41, R45.reuse, -R62 ;  /* 0x0000002d293e7223 */ /* 0x080fe2000001083e */
[----:B------:R-:W-:Y:S02]  /*94d0*/  HADD2.F32 R43, -RZ, R43.H1_H1 ;  /* 0x3000002bff2b7230 */ /* 0x000fe40000004100 */
[----:B------:R-:W-:Y:S01]  /*94e0*/  FFMA.FTZ R63, R42, R45, R55 ;  /* 0x0000002d2a3f7223 */ /* 0x000fe20000010037 */
        /* <DEDUP_REMOVED lines=8> */
[----:B------:R-:W-:Y:S02]  /*9570*/  HADD2.F32 R53, -RZ, R53.H1_H1 ;  /* 0x30000035ff357230 */ /* 0x000fe40000004100 */
[----:B------:R-:W-:Y:S01]  /*9580*/  FMUL.FTZ R46, R42, R152 ;  /* 0x000000982a2e7220 */ /* 0x000fe20000410000 */
[----:B------:R-:W-:Y:S01]  /*9590*/  HADD2.F32 R150, -RZ, R150.H0_H0 ;  /* 0x20000096ff967230 */ /* 0x000fe20000004100 */
[----:B------:R-:W-:Y:S01]  /*95a0*/  F2FP.F16.F32.PACK_AB R57, R58, R57 ;  /* 0x000000393a39723e */ /* 0x000fe200000000ff */
[--C-:B------:R-:W-:Y:S02]  /*95b0*/  HADD2.F32 R41, -RZ, R40.reuse.H0_H0 ;  /* 0x20000028ff297230 */ /* 0x100fe40000004100 */
[----:B------:R-:W-:Y:S01]  /*95c0*/  FMUL.FTZ R55, R53, R45 ;  /* 0x0000002d35377220 */ /* 0x000fe20000410000 */
[----:B------:R-:W-:Y:S01]  /*95d0*/  HADD2.F32 R40, -RZ, R40.H1_H1 ;  /* 0x30000028ff287230 */ /* 0x000fe20000004100 */
[----:B------:R-:W-:Y:S01]  /*95e0*/  F2FP.F16.F32.PACK_AB R63, R64, R63 ;  /* 0x0000003f403f723e */ /* 0x000fe200000000ff */
[----:B------:R-:W-:-:S02]  /*95f0*/  HADD2.F32 R43, -RZ, R67.H0_H0 ;  /* 0x20000043ff2b7230 */ /* 0x000fc40000004100 */
[C---:B------:R-:W-:Y:S01]  /*9600*/  FMUL.FTZ R47, R41.reuse, R152 ;  /* 0x00000098292f7220 */ /* 0x040fe20000410000 */
[-C--:B------:R-:W-:Y:S01]  /*9610*/  FFMA.FTZ R46, R41, R150.reuse, -R46 ;  /* 0x00000096292e7223 */ /* 0x080fe2000001082e */
[C---:B------:R-:W-:Y:S01]  /*9620*/  FMUL.FTZ R56, R40.reuse, R45 ;  /* 0x0000002d28387220 */ /* 0x040fe20000410000 */
[----:B------:R-:W-:Y:S02]  /*9630*/  HADD2.F32 R41, -RZ, R54.H0_H0 ;  /* 0x20000036ff297230 */ /* 0x000fe40000004100 */
[-C--:B------:R-:W-:Y:S01]  /*9640*/  FFMA.FTZ R55, R40, R43.reuse, -R55 ;  /* 0x0000002b28377223 */ /* 0x080fe20000010837 */
[----:B------:R-:W-:Y:S02]  /*9650*/  HADD2.F32 R151, -RZ, R151.H0_H0 ;  /* 0x20000097ff977230 */ /* 0x000fe40000004100 */
[----:B------:R-:W-:Y:S01]  /*9660*/  FFMA.FTZ R56, R53, R43, R56 ;  /* 0x0000002b35387223 */ /* 0x000fe20000010038 */
[----:B------:R-:W-:Y:S02]  /*9670*/  HADD2.F32 R45, -RZ, R61.H0_H0 ;  /* 0x2000003dff2d7230 */ /* 0x000fe40000004100 */
[----:B------:R-:W-:Y:S01]  /*9680*/  FFMA.FTZ R47, R42, R150, R47 ;  /* 0x000000962a2f7223 */ /* 0x000fe2000001002f */
[----:B------:R-:W-:-:S02]  /*9690*/  HADD2.F32 R40, -RZ, R44.H0_H0 ;  /* 0x2000002cff287230 */ /* 0x000fc40000004100 */
[CC--:B------:R-:W-:Y:S01]  /*96a0*/  FMUL.FTZ R53, R41.reuse, R151.reuse ;  /* 0x0000009729357220 */ /* 0x0c0fe20000410000 */
[----:B------:R-:W-:Y:S02]  /*96b0*/  HADD2.F32 R54, -RZ, R54.H1_H1 ;  /* 0x30000036ff367230 */ /* 0x000fe40000004100 */
        /* <DEDUP_REMOVED lines=14> */
[----:B------:R-:W-:Y:S01]  /*97a0*/  F2FP.F16.F32.PACK_AB R62, R45, R42 ;  /* 0x0000002a2d3e723e */ /* 0x000fe200000000ff */
[----:B------:R-:W-:Y:S01]  /*97b0*/  IMAD.MOV.U32 R45, RZ, RZ, R57 ;  /* 0x000000ffff2d7224 */ /* 0x000fe200078e0039 */
[----:B------:R-:W-:Y:S01]  /*97c0*/  F2FP.F16.F32.PACK_AB R41, R60, R59 ;  /* 0x0000003b3c29723e */ /* 0x000fe200000000ff */
[----:B------:R-:W-:Y:S01]  /*97d0*/  IMAD.MOV.U32 R42, RZ, RZ, R46 ;  /* 0x000000ffff2a7224 */ /* 0x000fe200078e002e */
[----:B------:R-:W-:Y:S01]  /*97e0*/  MOV R44, R56 ;  /* 0x00000038002c7202 */ /* 0x000fe20000000f00 */
[----:B------:R-:W-:Y:S01]  /*97f0*/  IMAD.MOV.U32 R46, RZ, RZ, R62 ;  /* 0x000000ffff2e7224 */ /* 0x000fe200078e003e */
[----:B------:R-:W-:-:S07]  /*9800*/  MOV R47, R63 ;  /* 0x0000003f002f7202 */ /* 0x000fce0000000f00 */
.L_x_2384:
[----:B------:R-:W-:Y:S05]  /*9810*/  BSYNC B1 ;  /* 0x0000000000017941 */ /* 0x000fea0003800000 */
.L_x_2383:
[----:B--2---:R2:W-:Y:S01]  /*9820*/  STG.E.128 desc[UR60][R48.64], R40 ;  /* 0x0000002830007986 */ /* 0x0045e2000c101d3c */
[----:B------:R-:W-:-:S13]  /*9830*/  ISETP.GE.AND P3, PT, R51, R145, PT ;  /* 0x000000913300720c */ /* 0x000fda0003f66270 */
[----:B------:R-:W-:Y:S05]  /*9840*/  @P3 BRA `(.L_x_2339) ;  /* 0x00000004000c3947 */ /* 0x000fea0003800000 */
[--C-:B------:R-:W-:Y:S02]  /*9850*/  IADD3 R124, P3, P4, R38, R124, R51.reuse ;  /* 0x0000007c267c7210 */ /* 0x100fe40007c7e033 */
[----:B------:R-:W-:-:S04]  /*9860*/  SHF.R.S32.HI R51, RZ, 0x1f, R51 ;  /* 0x0000001fff337819 */ /* 0x000fc80000011433 */
[----:B------:R-:W-:Y:S02]  /*9870*/  IADD3.X R52, R37, R52, R51, P3, P4 ;  /* 0x0000003425347210 */ /* 0x000fe40001fe8433 */
[----:B------:R-:W-:-:S04]  /*9880*/  LEA R118, P3, R124, R118, 0x1 ;  /* 0x000000767c767211 */ /* 0x000fc800078608ff */
[----:B------:R-:W-:-:S05]  /*9890*/  LEA.HI.X R119, R124, R119, R52, 0x1, P3 ;  /* 0x000000777c777211 */ /* 0x000fca00018f0c34 */
[----:B---3--:R3:W-:Y:S01]  /*98a0*/  STG.E.128 desc[UR60][R118.64], R44 ;  /* 0x0000002c76007986 */ /* 0x0087e2000c101d3c */
[----:B------:R-:W-:Y:S05]  /*98b0*/  BRA `(.L_x_2339) ;  /* 0x0000000000f07947 */ /* 0x000fea0003800000 */
.L_x_2296:
[----:B------:R-:W2:Y:S02]  /*98c0*/  LDL R40, [R1+0x60] ;  /* 0x0000600001287983 */ /* 0x000ea40000100800 */
[----:B--2---:R-:W-:-:S13]  /*98d0*/  R2UR UR4, R40 ;  /* 0x00000000280472ca */ /* 0x004fda00000e0000 */
[----:B------:R-:W-:-:S06]  /*98e0*/  UISETP.NE.AND UP0, UPT, UR4, 0x3, UPT ;  /* 0x000000030400788c */ /* 0x000fcc000bf05270 */
[----:B------:R-:W-:-:S13]  /*98f0*/  PLOP3.LUT P2, PT, PT, PT, UP0, 0x80, 0x0 ;  /* 0x000000000000781c */ /* 0x000fda0003f4f008 */
[----:B------:R-:W-:Y:S05]  /*9900*/  @!P2 BRA `(.L_x_2385) ;  /* 0x000000000004a947 */ /* 0x000fea0003800000 */
[----:B------:R-:W-:Y:S01]  /*9910*/  BPT.TRAP 0x1 ;  /* 0x000000040000795c */ /* 0x000fe20000300000 */
.L_x_2385:
        /* <DEDUP_REMOVED lines=8> */
.L_x_2674:
[----:B------:R-:W-:Y:S05]  /*99a0*/  BSYNC B1 ;  /* 0x0000000000017941 */ /* 0x000fea0003800000 */
.L_x_2386:
[----:B------:R-:W-:Y:S04]  /*99b0*/  BSSY B1, `(.L_x_2388) ;  /* 0x000000e000017945 */ /* 0x000fe80003800000 */
[----:B------:R-:W-:Y:S05]  /*99c0*/  @P4 BRA `(.L_x_2389) ;  /* 0x0000000000304947 */ /* 0x000fea0003800000 */
[----:B------:R-:W-:Y:S02]  /*99d0*/  ISETP.NE.AND P5, PT, R26, RZ, PT ;  /* 0x000000ff1a00720c */ /* 0x000fe40003fa5270 */
        /* <DEDUP_REMOVED lines=11> */
.L_x_2389:
[----:B------:R-:W-:Y:S05]  /*9a90*/  BSYNC B1 ;  /* 0x0000000000017941 */ /* 0x000fea0003800000 */
.L_x_2388:
[----:B------:R-:W-:Y:S01]  /*9aa0*/  ISETP.GE.AND P3, PT, R218, R3, PT ;  /* 0x00000003da00720c */ /* 0x000fe20003f66270 */
[----:B------:R-:W-:-:S12]  /*9ab0*/  BSSY B1, `(.L_x_2390) ;  /* 0x000000e000017945 */ /* 0x000fd80003800000 */
[----:B------:R-:W-:Y:S05]  /*9ac0*/  @P3 BRA `(.L_x_2391) ;  /* 0x0000000000303947 */ /* 0x000fea0003800000 */
[----:B------:R-:W-:Y:S02]  /*9ad0*/  ISETP.NE.AND P5, PT, R26, RZ, PT ;  /* 0x000000ff1a00720c */ /* 0x000fe40003fa5270 */
        /* <DEDUP_REMOVED lines=11> */
.L_x_2391:
[----:B------:R-:W-:Y:S05]  /*9b90*/  BSYNC B1 ;  /* 0x0000000000017941 */ /* 0x000fea0003800000 */
.L_x_2390:
[----:B------:R-:W-:-:S13]  /*9ba0*/  ISETP.GE.AND P3, PT, R220, R3, PT ;  /* 0x00000003dc00720c */ /* 0x000fda0003f66270 */
[----:B------:R-:W-:Y:S05]  /*9bb0*/  @P3 BRA `(.L_x_2339) ;  /* 0x0000000000303947 */ /* 0x000fea0003800000 */
[----:B------:R-:W-:Y:S02]  /*9bc0*/  ISETP.NE.AND P5, PT, R26, RZ, PT ;  /* 0x000000ff1a00720c */ /* 0x000fe40003fa5270 */
        /* <DEDUP_REMOVED lines=11> */
.L_x_2339:
[----:B------:R-:W-:Y:S05]  /*9c80*/  BSYNC B0 ;  /* 0x0000000000007941 */ /* 0x000fea0003800000 */
.L_x_2295:
        /* <DEDUP_REMOVED lines=17> */
.L_x_2393:
[----:B------:R-:W-:Y:S05]  /*9da0*/  BSYNC B0 ;  /* 0x0000000000007941 */ /* 0x000fea0003800000 */
.L_x_2392:
[----:B------:R-:W2:Y:S01]  /*9db0*/  SYNCS.PHASECHK.TRANS64.TRYWAIT P2, [R0+URZ+0x388b0], R115 ;  /* 0x0388b073000075a7 */ /* 0x000ea2000804017f */
[----:B------:R-:W-:Y:S01]  /*9dc0*/  ULDC.64 UR6, c[0x0][0x318] ;  /* 0x0000c60000067ab9 */ /* 0x000fe20000000a00 */
[----:B------:R-:W-:Y:S01]  /*9dd0*/  ULDC.64 UR4, c[0x0][0x308] ;  /* 0x0000c20000047ab9 */ /* 0x000fe20000000a00 */
[----:B-1----:R-:W-:Y:S01]  /*9de0*/  IMAD.U32 R40, RZ, RZ, UR6 ;  /* 0x00000006ff287e24 */ /* 0x002fe2000f8e00ff */
[----:B------:R-:W-:Y:S01]  /*9df0*/  MOV R42, UR7 ;  /* 0x00000007002a7c02 */ /* 0x000fe20008000f00 */
[----:B------:R-:W-:Y:S01]  /*9e00*/  IMAD.U32 R41, RZ, RZ, UR4 ;  /* 0x00000004ff297e24 */ /* 0x000fe2000f8e00ff */
[----:B------:R-:W-:Y:S01]  /*9e10*/  BSSY B0, `(.L_x_2394) ;  /* 0x0000009000007945 */ /* 0x000fe20003800000 */
[----:B------:R-:W-:Y:S01]  /*9e20*/  ISETP.GE.AND P4, PT, R22, R3, PT ;  /* 0x000000031600720c */ /* 0x000fe20003f86270 */
[----:B------:R1:W-:Y:S01]  /*9e30*/  STL [R1+0x5c], R40 ;  /* 0x00005c2801007387 */ /* 0x0003e20000100800 */
[----:B------:R-:W-:-:S03]  /*9e40*/  IMAD.WIDE R52, R24, 0x50, R112 ;  /* 0x0000005018347825 */ /* 0x000fc600078e0270 */
[----:B------:R3:W-:Y:S01]  /*9e50*/  STL [R1+0x58], R42 ;  /* 0x0000582a01007387 */ /* 0x0007e20000100800 */
[----:B-1----:R-:W-:-:S05]  /*9e60*/  IMAD.U32 R40, RZ, RZ, UR5 ;  /* 0x00000005ff287e24 */ /* 0x002fca000f8e00ff */
[----:B------:R3:W-:Y:S04]  /*9e70*/  STL [R1+0x50], R40 ;  /* 0x0000502801007387 */ /* 0x0007e80000100800 */
[----:B------:R3:W-:Y:S02]  /*9e80*/  STL [R1+0x54], R41 ;  /* 0x0000542901007387 */ /* 0x0007e40000100800 */
[----:B--23--:R-:W-:Y:S05]  /*9e90*/  @!P2 BRA `(.L_x_2395) ;  /* 0x000002300048a947 */ /* 0x00cfea0003800000 */
.L_x_2675:
[----:B------:R-:W-:Y:S05]  /*9ea0*/  BSYNC B0 ;  /* 0x0000000000007941 */ /* 0x000fea0003800000 */
.L_x_2394:
[----:B------:R-:W-:Y:S04]  /*9eb0*/  BSSY B0, `(.L_x_2396) ;  /* 0x0000021000007945 */ /* 0x000fe80003800000 */
[----:B------:R-:W-:Y:S05]  /*9ec0*/  @P4 BRA `(.L_x_2397) ;  /* 0x00000000007c4947 */ /* 0x000fea0003800000 */
[----:B------:R-:W2:Y:S01]  /*9ed0*/  LDL R43, [R1+0x5c] ;  /* 0x00005c00012b7983 */ /* 0x000ea20000100800 */
[----:B------:R-:W-:-:S03]  /*9ee0*/  ULDC UR4, c[0x0][0x2e4] ;  /* 0x0000b90000047ab9 */ /* 0x000fc60000000800 */
[----:B------:R-:W3:Y:S04]  /*9ef0*/  LDL R42, [R1+0x58] ;  /* 0x00005800012a7983 */ /* 0x000ee80000100800 */
[----:B------:R-:W4:Y:S04]  /*9f00*/  LDL R41, [R1+0x54] ;  /* 0x0000540001297983 */ /* 0x000f280000100800 */
[----:B------:R-:W5:Y:S01]  /*9f10*/  LDL R40, [R1+0x50] ;  /* 0x0000500001287983 */ /* 0x000f620000100800 */
[C---:B------:R-:W-:Y:S01]  /*9f20*/  ISETP.GE.AND P5, PT, R17.reuse, UR4, PT ;  /* 0x0000000411007c0c */ /* 0x040fe2000bfa6270 */
[----:B------:R-:W-:Y:S01]  /*9f30*/  IMAD.MOV.U32 R44, RZ, RZ, R96 ;  /* 0x000000ffff2c7224 */ /* 0x000fe200078e0060 */
[----:B------:R-:W-:Y:S01]  /*9f40*/  MOV R45, R5 ;  /* 0x00000005002d7202 */ /* 0x000fe20000000f00 */
[----:B------:R-:W-:Y:S01]  /*9f50*/  VIADD R48, R17, 0x80 ;  /* 0x0000008011307836 */ /* 0x000fe20000000000 */
[----:B------:R-:W-:Y:S01]  /*9f60*/  ISETP.GE.AND P4, PT, R19, UR4, PT ;  /* 0x0000000413007c0c */ /* 0x000fe2000bf86270 */
[----:B------:R-:W-:Y:S01]  /*9f70*/  VIADD R46, R17, 0xc0 ;  /* 0x000000c0112e7836 */ /* 0x000fe20000000000 */
[----:B--2---:R-:W-:-:S02]  /*9f80*/  R2UR UR8, R43 ;  /* 0x000000002b0872ca */ /* 0x004fc400000e0000 */
[----:B---3--:R-:W-:Y:S02]  /*9f90*/  R2UR UR7, R42 ;  /* 0x000000002a0772ca */ /* 0x008fe400000e0000 */
[----:B----4-:R-:W-:Y:S02]  /*9fa0*/  R2UR UR6, R41 ;  /* 0x00000000290672ca */ /* 0x010fe400000e0000 */
[----:B-----5:R-:W-:-:S07]  /*9fb0*/  R2UR UR5, R40 ;  /* 0x00000000280572ca */ /* 0x020fce00000e0000 */
[----:B------:R-:W-:Y:S01]  /*9fc0*/  IMAD R47, R53, UR8, RZ ;  /* 0x00000008352f7c24 */ /* 0x000fe2000f8e02ff */
[----:B------:R-:W2:Y:S01]  /*9fd0*/  @!P5 LDS.128 R40, [R4+0x400] ;  /* 0x000400000428d984 */ /* 0x000ea20000000c00 */
[----:B------:R-:W-:-:S04]  /*9fe0*/  IMAD.WIDE.U32 R44, R52, UR8, R44 ;  /* 0x00000008342c7c25 */ /* 0x000fc8000f8e002c */
[----:B------:R-:W-:Y:S01]  /*9ff0*/  IMAD R47, R52, UR7, R47 ;  /* 0x00000007342f7c24 */ /* 0x000fe2000f8e022f */
[----:B------:R-:W-:-:S03]  /*a000*/  LEA R54, P2, R44, UR6, 0x1 ;  /* 0x000000062c367c11 */ /* 0x000fc6000f8408ff */
[----:B------:R-:W-:-:S05]  /*a010*/  IMAD.IADD R45, R45, 0x1, R47 ;  /* 0x000000012d2d7824 */ /* 0x000fca00078e022f */
        /* <DEDUP_REMOVED lines=10> */
.L_x_2397:
[----:B------:R-:W-:Y:S05]  /*a0c0*/  BSYNC B0 ;  /* 0x0000000000007941 */ /* 0x000fea0003800000 */
.L_x_2396:
[----:B------:R3:W5:Y:S04]  /*a0d0*/  LDL R61, [R1+0x5c] ;  /* 0x00005c00013d7983 */ /* 0x0007680000100800 */
[----:B------:R3:W5:Y:S04]  /*a0e0*/  LDL R60, [R1+0x58] ;  /* 0x00005800013c7983 */ /* 0x0007680000100800 */
[----:B------:R3:W5:Y:S04]  /*a0f0*/  LDL R59, [R1+0x54] ;  /* 0x00005400013b7983 */ /* 0x0007680000100800 */
[----:B------:R3:W5:Y:S01]  /*a100*/  LDL R58, [R1+0x50] ;  /* 0x00005000013a7983 */ /* 0x0007620000100800 */
[----:B------:R-:W-:Y:S01]  /*a110*/  ISETP.GE.AND P2, PT, R218, R3, PT ;  /* 0x00000003da00720c */ /* 0x000fe20003f46270 */
[----:B------:R-:W-:Y:S01]  /*a120*/  BSSY B0, `(.L_x_2398) ;  /* 0x000001f000007945 */ /* 0x000fe20003800000 */
[C---:B------:R-:W-:Y:S01]  /*a130*/  IADD3 R56, R17.reuse, 0xc0, RZ ;  /* 0x000000c011387810 */ /* 0x040fe20007ffe0ff */
[----:B------:R-:W-:-:S10]  /*a140*/  VIADD R57, R17, 0x80 ;  /* 0x0000008011397836 */ /* 0x000fd40000000000 */
[----:B---3--:R-:W-:Y:S05]  /*a150*/  @P2 BRA `(.L_x_2399) ;  /* 0x00000000006c2947 */ /* 0x008fea0003800000 */
[----:B------:R-:W-:Y:S01]  /*a160*/  ULDC UR4, c[0x0][0x2e4] ;  /* 0x0000b90000047ab9 */ /* 0x000fe20000000800 */
[----:B-----5:R-:W-:Y:S02]  /*a170*/  R2UR UR8, R61 ;  /* 0x000000003d0872ca */ /* 0x020fe400000e0000 */
[----:B------:R-:W-:Y:S02]  /*a180*/  ISETP.GE.AND P2, PT, R17, UR4, PT ;  /* 0x0000000411007c0c */ /* 0x000fe4000bf46270 */
[----:B--2---:R-:W-:Y:S02]  /*a190*/  IADD3 R47, P4, R52, 0x20, RZ ;  /* 0x00000020342f7810 */ /* 0x004fe40007f9e0ff */
[----:B------:R-:W-:Y:S02]  /*a1a0*/  R2UR UR7, R60 ;  /* 0x000000003c0772ca */ /* 0x000fe400000e0000 */
[----:B------:R-:W-:Y:S01]  /*a1b0*/  R2UR UR6, R59 ;  /* 0x000000003b0672ca */ /* 0x000fe200000e0000 */
[----:B------:R-:W-:Y:S01]  /*a1c0*/  IMAD.X R44, RZ, RZ, R53, P4 ;  /* 0x000000ffff2c7224 */ /* 0x000fe200020e0635 */
[----:B------:R-:W-:-:S02]  /*a1d0*/  MOV R45, R5 ;  /* 0x00000005002d7202 */ /* 0x000fc40000000f00 */
[----:B------:R-:W-:Y:S01]  /*a1e0*/  R2UR UR5, R58 ;  /* 0x000000003a0572ca */ /* 0x000fe200000e0000 */
[----:B------:R-:W-:Y:S01]  /*a1f0*/  IMAD R46, R44, UR8, RZ ;  /* 0x000000082c2e7c24 */ /* 0x000fe2000f8e02ff */
[----:B------:R-:W-:Y:S01]  /*a200*/  ISETP.GE.AND P5, PT, R19, UR4, PT ;  /* 0x0000000413007c0c */ /* 0x000fe2000bfa6270 */
[----:B------:R-:W2:Y:S01]  /*a210*/  @!P2 LDS.128 R40, [R4+0x1400] ;  /* 0x001400000428a984 */ /* 0x000ea20000000c00 */
[----:B------:R-:W-:-:S04]  /*a220*/  IMAD.MOV.U32 R44, RZ, RZ, R96 ;  /* 0x000000ffff2c7224 */ /* 0x000fc800078e0060 */
[----:B------:R-:W-:-:S04]  /*a230*/  IMAD.WIDE.U32 R44, R47, UR8, R44 ;  /* 0x000000082f2c7c25 */ /* 0x000fc8000f8e002c */
[----:B------:R-:W-:Y:S01]  /*a240*/  IMAD R47, R47, UR7, R46 ;  /* 0x000000072f2f7c24 */ /* 0x000fe2000f8e022e */
[----:B------:R-:W-:-:S03]  /*a250*/  LEA R54, P4, R44, UR6, 0x1 ;  /* 0x000000062c367c11 */ /* 0x000fc6000f8808ff */
[----:B------:R-:W-:-:S05]  /*a260*/  IMAD.IADD R45, R45, 0x1, R47 ;  /* 0x000000012d2d7824 */ /* 0x000fca00078e022f */
[----:B------:R-:W-:Y:S02]  /*a270*/  LEA.HI.X R55, R44, UR5, R45, 0x1, P4 ;  /* 0x000000052c377c11 */ /* 0x000fe4000a0f0c2d */
[----:B------:R-:W-:-:S13]  /*a280*/  ISETP.GE.AND P4, PT, R57, UR4, PT ;  /* 0x0000000439007c0c */ /* 0x000fda000bf86270 */
[----:B------:R-:W3:Y:S04]  /*a290*/  @!P4 LDS.128 R44, [R4+0x6400] ;  /* 0x00640000042cc984 */ /* 0x000ee80000000c00 */
[----:B--2---:R-:W-:Y:S01]  /*a2a0*/  @!P2 STG.E.128 desc[UR60][R54.64], R40 ;  /* 0x000000283600a986 */ /* 0x004fe2000c101d3c */
[----:B------:R-:W-:-:S03]  /*a2b0*/  ISETP.GE.AND P2, PT, R56, UR4, PT ;  /* 0x0000000438007c0c */ /* 0x000fc6000bf46270 */
[----:B------:R-:W2:Y:S10]  /*a2c0*/  @!P5 LDS.128 R40, [R4+0x3c00] ;  /* 0x003c00000428d984 */ /* 0x000eb40000000c00 */
[----:B------:R-:W4:Y:S04]  /*a2d0*/  @!P2 LDS.128 R48, [R4+0x8c00] ;  /* 0x008c00000430a984 */ /* 0x000f280000000c00 */
[----:B---3--:R3:W-:Y:S04]  /*a2e0*/  @!P4 STG.E.128 desc[UR60][R54.64+0x100], R44 ;  /* 0x0001002c3600c986 */ /* 0x0087e8000c101d3c */
[----:B--2---:R3:W-:Y:S04]  /*a2f0*/  @!P5 STG.E.128 desc[UR60][R54.64+0x80], R40 ;  /* 0x000080283600d986 */ /* 0x0047e8000c101d3c */
[----:B----4-:R3:W-:Y:S02]  /*a300*/  @!P2 STG.E.128 desc[UR60][R54.64+0x180], R48 ;  /* 0x000180303600a986 */ /* 0x0107e4000c101d3c */
.L_x_2399:
[----:B------:R-:W-:Y:S05]  /*a310*/  BSYNC B0 ;  /* 0x0000000000007941 */ /* 0x000fea0003800000 */
.L_x_2398:
[----:B------:R-:W-:Y:S01]  /*a320*/  ISETP.GE.AND P2, PT, R220, R3, PT ;  /* 0x00000003dc00720c */ /* 0x000fe20003f46270 */
[----:B------:R-:W-:-:S12]  /*a330*/  BSSY B0, `(.L_x_2400) ;  /* 0x000001d000007945 */ /* 0x000fd80003800000 */
[----:B------:R-:W-:Y:S05]  /*a340*/  @P2 BRA `(.L_x_2401) ;  /* 0x00000000006c2947 */ /* 0x000fea0003800000 */
[----:B------:R-:W-:Y:S01]  /*a350*/  ULDC UR4, c[0x0][0x2e4] ;  /* 0x0000b90000047ab9 */ /* 0x000fe20000000800 */
[----:B-----5:R-:W-:Y:S01]  /*a360*/  R2UR UR8, R61 ;  /* 0x000000003d0872ca */ /* 0x020fe200000e0000 */
[----:B--23--:R-:W-:Y:S01]  /*a370*/  IMAD.MOV.U32 R44, RZ, RZ, R96 ;  /* 0x000000ffff2c7224 */ /* 0x00cfe200078e0060 */
[----:B------:R-:W-:Y:S02]  /*a380*/  ISETP.GE.AND P2, PT, R17, UR4, PT ;  /* 0x0000000411007c0c */ /* 0x000fe4000bf46270 */
[----:B------:R-:W-:Y:S02]  /*a390*/  R2UR UR7, R60 ;  /* 0x000000003c0772ca */ /* 0x000fe400000e0000 */
[----:B------:R-:W-:Y:S02]  /*a3a0*/  IADD3 R3, P4, R52, 0x40, RZ ;  /* 0x0000004034037810 */ /* 0x000fe40007f9e0ff */
[----:B------:R-:W-:Y:S02]  /*a3b0*/  R2UR UR6, R59 ;  /* 0x000000003b0672ca */ /* 0x000fe400000e0000 */
[----:B------:R-:W-:Y:S01]  /*a3c0*/  MOV R45, R5 ;  /* 0x00000005002d7202 */ /* 0x000fe20000000f00 */
[----:B------:R-:W-:Y:S01]  /*a3d0*/  IMAD.X R52, RZ, RZ, R53, P4 ;  /* 0x000000ffff347224 */ /* 0x000fe200020e0635 */
[----:B------:R-:W-:-:S02]  /*a3e0*/  R2UR UR5, R58 ;  /* 0x000000003a0572ca */ /* 0x000fc400000e0000 */
[----:B------:R-:W-:Y:S01]  /*a3f0*/  ISETP.GE.AND P5, PT, R19, UR4, PT ;  /* 0x0000000413007c0c */ /* 0x000fe2000bfa6270 */
[----:B------:R-:W2:Y:S01]  /*a400*/  @!P2 LDS.128 R40, [R4+0x2400] ;  /* 0x002400000428a984 */ /* 0x000ea20000000c00 */
[----:B------:R-:W-:Y:S02]  /*a410*/  IMAD R52, R52, UR8, RZ ;  /* 0x0000000834347c24 */ /* 0x000fe4000f8e02ff */
[----:B------:R-:W-:-:S04]  /*a420*/  IMAD.WIDE.U32 R44, R3, UR8, R44 ;  /* 0x00000008032c7c25 */ /* 0x000fc8000f8e002c */
[----:B------:R-:W-:Y:S01]  /*a430*/  IMAD R3, R3, UR7, R52 ;  /* 0x0000000703037c24 */ /* 0x000fe2000f8e0234 */
[----:B------:R-:W-:-:S03]  /*a440*/  LEA R52, P4, R44, UR6, 0x1 ;  /* 0x000000062c347c11 */ /* 0x000fc6000f8808ff */
[----:B------:R-:W-:-:S05]  /*a450*/  IMAD.IADD R3, R45, 0x1, R3 ;  /* 0x000000012d037824 */ /* 0x000fca00078e0203 */
[----:B------:R-:W-:Y:S02]  /*a460*/  LEA.HI.X R53, R44, UR5, R3, 0x1, P4 ;  /* 0x000000052c357c11 */ /* 0x000fe4000a0f0c03 */
[----:B------:R-:W-:Y:S01]  /*a470*/  ISETP.GE.AND P4, PT, R57, UR4, PT ;  /* 0x0000000439007c0c */ /* 0x000fe2000bf86270 */
[----:B------:R-:W3:Y:S04]  /*a480*/  @!P5 LDS.128 R44, [R4+0x4c00] ;  /* 0x004c0000042cd984 */ /* 0x000ee80000000c00 */
[----:B--2---:R-:W-:Y:S01]  /*a490*/  @!P2 STG.E.128 desc[UR60][R52.64], R40 ;  /* 0x000000283400a986 */ /* 0x004fe2000c101d3c */
[----:B------:R-:W-:-:S07]  /*a4a0*/  ISETP.GE.AND P2, PT, R56, UR4, PT ;  /* 0x0000000438007c0c */ /* 0x000fce000bf46270 */
[----:B------:R-:W2:Y:S06]  /*a4b0*/  @!P4 LDS.128 R40, [R4+0x7400] ;  /* 0x007400000428c984 */ /* 0x000eac0000000c00 */
[----:B------:R-:W4:Y:S04]  /*a4c0*/  @!P2 LDS.128 R48, [R4+0x9c00] ;  /* 0x009c00000430a984 */ /* 0x000f280000000c00 */
[----:B---3--:R3:W-:Y:S04]  /*a4d0*/  @!P5 STG.E.128 desc[UR60][R52.64+0x80], R44 ;  /* 0x0000802c3400d986 */ /* 0x0087e8000c101d3c */
[----:B--2---:R3:W-:Y:S04]  /*a4e0*/  @!P4 STG.E.128 desc[UR60][R52.64+0x100], R40 ;  /* 0x000100283400c986 */ /* 0x0047e8000c101d3c */
[----:B----4-:R3:W-:Y:S02]  /*a4f0*/  @!P2 STG.E.128 desc[UR60][R52.64+0x180], R48 ;  /* 0x000180303400a986 */ /* 0x0107e4000c101d3c */
.L_x_2401:
[----:B------:R-:W-:Y:S05]  /*a500*/  BSYNC B0 ;  /* 0x0000000000007941 */ /* 0x000fea0003800000 */
.L_x_2400:
[----:B------:R-:W-:Y:S01]  /*a510*/  @!PT LDS RZ, [RZ] ;  /* 0x00000000fffff984 */ /* 0x000fe20000000800 */
[----:B------:R-:W-:Y:S01]  /*a520*/  @!PT LDS RZ, [RZ] ;  /* 0x00000000fffff984 */ /* 0x000fe20000000800 */
[----:B------:R-:W-:Y:S01]  /*a530*/  @!PT LDS RZ, [RZ] ;  /* 0x00000000fffff984 */ /* 0x000fe20000000800 */
[----:B------:R-:W-:Y:S01]  /*a540*/  @!PT LDS RZ, [RZ] ;  /* 0x00000000fffff984 */ /* 0x000fe20000000800 */
[----:B------:R4:W-:Y:S06]  /*a550*/  MEMBAR.ALL.CTA ;  /* 0x0000000000007992 */ /* 0x0009ec0000008000 */
[----:B----4-:R-:W4:Y:S01]  /*a560*/  FENCE.VIEW.ASYNC.S ;  /* 0x00000000000073c6 */ /* 0x010f220000000000 */
[----:B01----:R-:W-:Y:S01]  /*a570*/  @!P3 VIADD R0, R0, 0x388c0 ;  /* 0x000388c00000b836 */ /* 0x003fe20000000000 */
[----:B----4-:R0:W-:Y:S01]  /*a580*/  BAR.SYNC.DEFER_BLOCKING R147, 0x80 ;  /* 0x000200930000751d */ /* 0x0101e20000010000 */
[----:B------:R-:W-:Y:S01]  /*a590*/  ISETP.NE.AND P4, PT, R114, RZ, PT ;  /* 0x000000ff7200720c */ /* 0x000fe20003f85270 */
[----:B------:R-:W-:-:S02]  /*a5a0*/  VIADD R18, R18, 0x1 ;  /* 0x0000000112127836 */ /* 0x000fc40000000000 */
[----:B------:R-:W-:Y:S02]  /*a5b0*/  @!P3 PRMT R0, RZ, 0x654, R0 ;  /* 0x00000654ff00b816 */ /* 0x000fe40000000000 */
[----:B------:R-:W-:Y:S02]  /*a5c0*/  PLOP3.LUT P2, PT, PT, PT, PT, 0x8, 0x0 ;  /* 0x000000000000781c */ /* 0x000fe40003f4e170 */
[----:B------:R1:W-:Y:S01]  /*a5d0*/  @!P3 SYNCS.ARRIVE.TRANS64.RED.A1T0 RZ, [R0+URZ], RZ ;  /* 0x000000ff00ffb9a7 */ /* 0x0003e2000810043f */
[----:B------:R-:W-:-:S04]  /*a5e0*/  ISETP.NE.AND P3, PT, R18, 0x2, PT ;  /* 0x000000021200780c */ /* 0x000fc80003f65270 */
[----:B------:R-:W-:Y:S02]  /*a5f0*/  SEL R18, R18, RZ, P3 ;  /* 0x000000ff12127207 */ /* 0x000fe40001800000 */
[----:B-1----:R-:W-:-:S04]  /*a600*/  SEL R0, RZ, 0x1, P3 ;  /* 0x00000001ff007807 */ /* 0x002fc80001800000 */
[----:B------:R-:W-:Y:S01]  /*a610*/  LOP3.LUT R221, R221, R0, RZ, 0x3c, !PT ;  /* 0x00000000dddd7212 */ /* 0x000fe200078e3cff */
[----:B0-----:R-:W-:Y:S06]  /*a620*/  @P4 BRA `(.L_x_2402) ;  /* 0xffffff7c00e44947 */ /* 0x001fec000383ffff */
.L_x_2290:
[----:B------:R-:W-:Y:S01]  /*a630*/  BSSY B0, `(.L_x_2403) ;  /* 0x000004c000007945 */ /* 0x000fe20003800000 */
[----:B------:R-:W-:Y:S02]  /*a640*/  ISETP.GE.AND P1, PT, R148, 0x1, PT ;  /* 0x000000019400780c */ /* 0x000fe40003f26270 */
[----:B------:R-:W-:Y:S02]  /*a650*/  CS2R R2, SRZ ;  /* 0x0000000000027805 */ /* 0x000fe4000001ff00 */
[----:B------:R-:W-:Y:S02]  /*a660*/  PLOP3.LUT P0, PT, PT, PT, PT, 0x80, 0x0 ;  /* 0x000000000000781c */ /* 0x000fe40003f0f070 */
[----:B------:R-:W-:Y:S02]  /*a670*/  CS2R R150, SRZ ;  /* 0x0000000000967805 */ /* 0x000fe4000001ff00 */
[----:B------:R-:W-:Y:S01]  /*a680*/  MOV R0, RZ ;  /* 0x000000ff00007202 */ /* 0x000fe20000000f00 */
[----:B------:R-:W-:Y:S01]  /*a690*/  IMAD.MOV.U32 R149, RZ, RZ, RZ ;  /* 0x000000ffff957224 */ /* 0x000fe200078e00ff */
[----:B------:R-:W-:Y:S01]  /*a6a0*/  CS2R R146, SRZ ;  /* 0x0000000000927805 */ /* 0x000fe2000001ff00 */
[----:B------:R-:W-:Y:S01]  /*a6b0*/  IMAD.MOV.U32 R178, RZ, RZ, RZ ;  /* 0x000000ffffb27224 */ /* 0x000fe200078e00ff */
[----:B------:R-:W-:Y:S01]  /*a6c0*/  MOV R176, RZ ;  /* 0x000000ff00b07202 */ /* 0x000fe20000000f00 */
        /* <DEDUP_REMOVED lines=15> */
[----:B-----5:R-:W-:Y:S02]  /*a7c0*/  CS2R R60, SRZ ;  /* 0x00000000003c7805 */ /* 0x020fe4000001ff00 */
[----:B------:R-:W-:Y:S02]  /*a7d0*/  CS2R R154, SRZ ;  /* 0x00000000009a7805 */ /* 0x000fe4000001ff00 */
[----:B------:R-:W-:Y:S02]  /*a7e0*/  CS2R R56, SRZ ;  /* 0x0000000000387805 */ /* 0x000fe4000001ff00 */
[----:B--23--:R-:W-:Y:S02]  /*a7f0*/  CS2R R50, SRZ ;  /* 0x0000000000327805 */ /* 0x00cfe4000001ff00 */
        /* <DEDUP_REMOVED lines=34> */
[----:B------:R-:W-:Y:S01]  /*aa20*/  CS2R R10, SRZ ;  /* 0x00000000000a7805 */ /* 0x000fe2000001ff00 */
[----:B------:R-:W-:Y:S01]  /*aa30*/  IMAD.MOV.U32 R24, RZ, RZ, RZ ;  /* 0x000000ffff187224 */ /* 0x000fe200078e00ff */
[----:B------:R-:W-:Y:S01]  /*aa40*/  CS2R R8, SRZ ;  /* 0x0000000000087805 */ /* 0x000fe2000001ff00 */
[----:B------:R-:W-:Y:S01]  /*aa50*/  IMAD.MOV.U32 R43, RZ, RZ, RZ ;  /* 0x000000ffff2b7224 */ /* 0x000fe200078e00ff */
[----:B------:R-:W-:Y:S02]  /*aa60*/  CS2R R38, SRZ ;  /* 0x0000000000267805 */ /* 0x000fe4000001ff00 */
[----:B------:R-:W-:-:S02]  /*aa70*/  CS2R R34, SRZ ;  /* 0x0000000000227805 */ /* 0x000fc4000001ff00 */
[----:B------:R-:W-:Y:S01]  /*aa80*/  MOV R31, RZ ;  /* 0x000000ff001f7202 */ /* 0x000fe20000000f00 */
[----:B------:R-:W-:Y:S02]  /*aa90*/  IMAD.MOV.U32 R7, RZ, RZ, RZ ;  /* 0x000000ffff077224 */ /* 0x000fe400078e00ff */
[----:B------:R-:W-:Y:S02]  /*aaa0*/  IMAD.MOV.U32 R27, RZ, RZ, RZ ;  /* 0x000000ffff1b7224 */ /* 0x000fe400078e00ff */
[----:B------:R-:W-:Y:S01]  /*aab0*/  IMAD.MOV.U32 R5, RZ, RZ, RZ ;  /* 0x000000ffff057224 */ /* 0x000fe200078e00ff */
[----:B------:R-:W-:Y:S06]  /*aac0*/  @P2 BRA `(.L_x_2404) ;  /* 0x0000000000082947 */ /* 0x000fec0003800000 */
[----:B------:R-:W0:Y:S02]  /*aad0*/  FENCE.VIEW.ASYNC.G ;  /* 0x00000000000073c6 */ /* 0x000e240000000100 */
[----:B0-----:R-:W-:Y:S06]  /*aae0*/  BAR.ARV 0xc, 0x120 ;  /* 0x0304800000007b1d */ /* 0x001fec0000002000 */
.L_x_2404:
[----:B------:R-:W-:Y:S05]  /*aaf0*/  BSYNC B0 ;  /* 0x0000000000007941 */ /* 0x000fea0003800000 */
.L_x_2403:
[----:B------:R-:W-:Y:S01]  /*ab00*/  MOV R25, RZ ;  /* 0x000000ff00197202 */ /* 0x000fe20000000f00 */
[----:B------:R-:W-:Y:S01]  /*ab10*/  IMAD.MOV.U32 R4, RZ, RZ, RZ ;  /* 0x000000ffff047224 */ /* 0x000fe200078e00ff */
[----:B------:R-:W-:Y:S06]  /*ab20*/  @!P1 BRA `(.L_x_2405) ;  /* 0x0000019000cc9947 */ /* 0x000fec0003800000 */
[----:B------:R-:W2:Y:S01]  /*ab30*/  LDL R20, [R1+0x7c] ;  /* 0x00007c0001147983 */ /* 0x000ea20000100800 */
[----:B------:R-:W0:Y:S02]  /*ab40*/  S2R R6, SR_TID.X ;  /* 0x0000000000067919 */ /* 0x000e240000002100 */
[----:B0-----:R-:W-:-:S05]  /*ab50*/  VIADD R85, R6, 0xffffff80 ;  /* 0xffffff8006557836 */ /* 0x001fca0000000000 */
[----:B------:R-:W-:-:S04]  /*ab60*/  SHF.R.S32.HI R24, RZ, 0x1f, R85 ;  /* 0x0000001fff187819 */ /* 0x000fc80000011455 */
[----:B------:R-:W-:-:S04]  /*ab70*/  LEA.HI R0, R24, R85, RZ, 0x7 ;  /* 0x0000005518007211 */ /* 0x000fc800078f38ff */
[----:B------:R-:W-:-:S06]  /*ab80*/  SHF.R.S32.HI R0, RZ, 0x7, R0 ;  /* 0x00000007ff007819 */ /* 0x000fcc0000011400 */
[----:B------:R-:W0:Y:S02]  /*ab90*/  SHFL.IDX PT, R0, R0, RZ, 0x1f ;  /* 0x00001fff00007589 */ /* 0x000e2400000e0000 */
[----:B0-----:R-:W-:-:S04]  /*aba0*/  LEA.HI R2, R0, R0, RZ, 0x1 ;  /* 0x0000000000027211 */ /* 0x001fc800078f08ff */
[----:B------:R-:W-:-:S05]  /*abb0*/  LOP3.LUT R3, R2, 0x1e, RZ, 0xc0, !PT ;  /* 0x0000001e02037812 */ /* 0x000fca00078ec0ff */
[----:B------:R-:W-:Y:S01]  /*abc0*/  IMAD.IADD R3, R0, 0x1, -R3 ;  /* 0x0000000100037824 */ /* 0x000fe200078e0a03 */
[----:B--2---:R-:W-:-:S13]  /*abd0*/  R2UR UR4, R20 ;  /* 0x00000000140472ca */ /* 0x004fda00000e0000 */
[----:B------:R-:W-:Y:S02]  /*abe0*/  ULOP3.LUT UP0, URZ, UR4, 0x9f, URZ, 0xc0, !UPT ;  /* 0x0000009f043f7892 */ /* 0x000fe4000f80c03f */
[----:B------:R-:W-:-:S04]  /*abf0*/  LEA R3, R3, UR4, 0xd ;  /* 0x0000000403037c11 */ /* 0x000fc8000f8e68ff */
[----:B------:R-:W-:Y:S02]  /*ac00*/  SHF.R.U32.HI R2, RZ, 0x4, R3 ;  /* 0x00000004ff027819 */ /* 0x000fe40000011603 */
[----:B------:R-:W-:Y:S02]  /*ac10*/  PLOP3.LUT P0, PT, PT, PT, UP0, 0x80, 0x0 ;  /* 0x000000000000781c */ /* 0x000fe40003f0f008 */
[----:B------:R-:W-:-:S11]  /*ac20*/  LOP3.LUT R2, R2, 0x3fff, RZ, 0xc0, !PT ;  /* 0x00003fff02027812 */ /* 0x000fd600078ec0ff */
        /* <DEDUP_REMOVED lines=8> */
[----:B------:R-:W-:Y:S01]  /*acb0*/  IMAD.U32 R6, RZ, RZ, UR6 ;  /* 0x00000006ff067e24 */ /* 0x000fe2000f8e00ff */
[----:B------:R-:W-:Y:S01]  /*acc0*/  MOV R10, UR4 ;  /* 0x00000004000a7c02 */ /* 0x000fe20008000f00 */
[----:B------:R-:W-:Y:S01]  /*acd0*/  IMAD.U32 R7, RZ, RZ, UR7 ;  /* 0x00000007ff077e24 */ /* 0x000fe2000f8e00ff */
[----:B------:R-:W-:Y:S01]  /*ace0*/  MOV R13, RZ ;  /* 0x000000ff000d7202 */ /* 0x000fe20000000f00 */
[----:B------:R-:W-:-:S02]  /*acf0*/  IMAD.U32 R11, RZ, RZ, UR5 ;  /* 0x00000005ff0b7e24 */ /* 0x000fc4000f8e00ff */
[----:B------:R-:W-:Y:S02]  /*ad00*/  IMAD.MOV.U32 R8, RZ, RZ, 0x70 ;  /* 0x00000070ff087424 */ /* 0x000fe400078e00ff */
[----:B0-----:R-:W-:-:S07]  /*ad10*/  IMAD.MOV.U32 R12, RZ, RZ, 0x1 ;  /* 0x00000001ff0c7424 */ /* 0x001fce00078e00ff */
[----:B------:R-:W-:-:S07]  /*ad20*/  LEPC R20, `(.L_x_2406) ;  /* 0x000000001014794e */ /* 0x000fce0000000000 */
[----:B-1----:R-:W-:Y:S05]  /*ad30*/  CALL.ABS.NOINC R14 ;  /* 0x000000000e007343 */ /* 0x002fea0003c00000 */
.L_x_2406:
        /* <DEDUP_REMOVED lines=13> */
.L_x_2410:
[----:B-1----:R1:W2:Y:S02]  /*ae10*/  SYNCS.PHASECHK.TRANS64.TRYWAIT P0, [R16+URZ+0x38800], R3 ;  /* 0x03880003100075a7 */ /* 0x0022a4000800017f */
[----:B--2---:R-:W-:Y:S05]  /*ae20*/  @!P0 NANOSLEEP.SYNCS 0x989680 ;  /* 0x009896800000895d */ /* 0x004fea0003900000 */
[----:B------:R-:W2:Y:S02]  /*ae30*/  @!P0 SYNCS.PHASECHK.TRANS64 P0, [R16+URZ+0x38800], R3 ;  /* 0x03880003100085a7 */ /* 0x000ea4000800007f */
[----:B--2---:R-:W-:Y:S05]  /*ae40*/  @!P0 BRA `(.L_x_2410) ;  /* 0xfffffffc00f08947 */ /* 0x004fea000383ffff */
.L_x_2409:
[----:B------:R-:W-:Y:S05]  /*ae50*/  BSYNC B0 ;  /* 0x0000000000007941 */ /* 0x000fea0003800000 */
.L_x_2408:
[----:B------:R-:W-:Y:S05]  /*ae60*/  BRA `(.L_x_2411) ;  /* 0x0000009000c87947 */ /* 0x000fea0003800000 */
.L_x_2407:
[----:B------:R-:W2:Y:S01]  /*ae70*/  LDL R26, [R1+0x7c] ;  /* 0x00007c00011a7983 */ /* 0x000ea20000100800 */
[----:B------:R-:W0:Y:S01]  /*ae80*/  LDC.64 R10, c[0x0][0x3d8] ;  /* 0x0000f600ff0a7b82 */ /* 0x000e220000000a00 */
[----:B------:R-:W-:Y:S01]  /*ae90*/  SHF.R.S32.HI R3, RZ, 0x1f, R144 ;  /* 0x0000001fff037819 */ /* 0x000fe20000011490 */
[--C-:B------:R-:W-:Y:S01]  /*aea0*/  IMAD.MOV.U32 R4, RZ, RZ, R212.reuse ;  /* 0x000000ffff047224 */ /* 0x100fe200078e00d4 */
[----:B------:R-:W-:Y:S02]  /*aeb0*/  SHF.R.S32.HI R5, RZ, 0x1f, R212 ;  /* 0x0000001fff057819 */ /* 0x000fe400000114d4 */
[----:B------:R-:W-:-:S03]  /*aec0*/  SHF.R.S32.HI R9, RZ, 0x1f, R17 ;  /* 0x0000001fff097819 */ /* 0x000fc60000011411 */
[----:B------:R-:W1:Y:S01]  /*aed0*/  LDC.64 R12, c[0x0][0x3e8] ;  /* 0x0000fa00ff0c7b82 */ /* 0x000e620000000a00 */
[-C--:B0-----:R-:W-:Y:S01]  /*aee0*/  IMAD R0, R3, R10.reuse, RZ ;  /* 0x0000000a03007224 */ /* 0x081fe200078e02ff */
[----:B------:R-:W-:Y:S01]  /*aef0*/  SHF.L.U64.HI R92, R10, 0x5, R11 ;  /* 0x000000050a5c7819 */ /* 0x000fe2000001020b */
[-C--:B------:R-:W-:Y:S02]  /*af00*/  IMAD R8, R23, R10.reuse, RZ ;  /* 0x0000000a17087224 */ /* 0x080fe400078e02ff */
[----:B------:R-:W-:-:S04]  /*af10*/  IMAD.WIDE.U32 R88, R144, R10, RZ ;  /* 0x0000000a90587225 */ /* 0x000fc800078e00ff */
[----:B------:R-:W-:Y:S01]  /*af20*/  IMAD R93, R144, R11, R0 ;  /* 0x0000000b905d7224 */ /* 0x000fe200078e0200 */
[----:B-1----:R-:W-:Y:S01]  /*af30*/  SHF.L.U64.HI R82, R12, 0x5, R13 ;  /* 0x000000050c527819 */ /* 0x002fe2000001020d */
[----:B------:R-:W-:-:S04]  /*af40*/  IMAD.WIDE.U32 R6, R22, R10, R4 ;  /* 0x0000000a16067225 */ /* 0x000fc800078e0004 */
[----:B------:R-:W-:Y:S01]  /*af50*/  IMAD R99, R22, R11, R8 ;  /* 0x0000000b16637224 */ /* 0x000fe200078e0208 */
[----:B------:R-:W-:Y:S01]  /*af60*/  IADD3 R83, P0, R6, R88, RZ ;  /* 0x0000005806537210 */ /* 0x000fe20007f1e0ff */
[----:B------:R-:W-:Y:S01]  /*af70*/  IMAD.IADD R93, R93, 0x1, R89 ;  /* 0x000000015d5d7824 */ /* 0x000fe200078e0259 */
[----:B------:R-:W-:Y:S01]  /*af80*/  MOV R8, R17 ;  /* 0x0000001100087202 */ /* 0x000fe20000000f00 */
[-C--:B------:R-:W-:Y:S02]  /*af90*/  IMAD R3, R3, R12.reuse, RZ ;  /* 0x0000000c03037224 */ /* 0x080fe400078e02ff */
[----:B------:R-:W-:Y:S01]  /*afa0*/  IMAD R0, R23, R12, RZ ;  /* 0x0000000c17007224 */ /* 0x000fe200078e02ff */
[----:B------:R-:W-:Y:S01]  /*afb0*/  IADD3.X R105, R93, R7, R99, P0, !PT ;  /* 0x000000075d697210 */ /* 0x000fe200007fe463 */
[----:B------:R-:W-:-:S04]  /*afc0*/  IMAD.WIDE.U32 R6, R22, R10, R8 ;  /* 0x0000000a16067225 */ /* 0x000fc800078e0008 */
[----:B------:R-:W-:Y:S01]  /*afd0*/  IMAD R3, R144, R13, R3 ;  /* 0x0000000d90037224 */ /* 0x000fe200078e0203 */
[----:B------:R-:W-:Y:S01]  /*afe0*/  IADD3 R97, P1, R6, R88, RZ ;  /* 0x0000005806617210 */ /* 0x000fe20007f3e0ff */
[----:B------:R-:W-:-:S03]  /*aff0*/  IMAD.WIDE.U32 R90, R144, R12, RZ ;  /* 0x0000000c905a7225 */ /* 0x000fc600078e00ff */
[----:B------:R-:W-:Y:S01]  /*b000*/  IADD3.X R99, R93, R99, R7, P1, !PT ;  /* 0x000000635d637210 */ /* 0x000fe20000ffe407 */
[----:B------:R-:W-:-:S04]  /*b010*/  IMAD.WIDE.U32 R4, R22, R12, R4 ;  /* 0x0000000c16047225 */ /* 0x000fc800078e0004 */
[----:B------:R-:W-:Y:S01]  /*b020*/  IMAD.WIDE.U32 R8, R22, R12, R8 ;  /* 0x0000000c16087225 */ /* 0x000fe200078e0008 */
[----:B------:R-:W-:-:S03]  /*b030*/  IADD3 R111, P0, R4, R90, RZ ;  /* 0x0000005a046f7210 */ /* 0x000fc60007f1e0ff */
[----:B------:R-:W-:Y:S01]  /*b040*/  IMAD R0, R22, R13, R0 ;  /* 0x0000000d16007224 */ /* 0x000fe200078e0200 */
[----:B------:R-:W-:Y:S01]  /*b050*/  IADD3 R95, P2, R8, R90, RZ ;  /* 0x0000005a085f7210 */ /* 0x000fe20007f5e0ff */
[----:B------:R-:W-:Y:S02]  /*b060*/  IMAD.IADD R25, R3, 0x1, R91 ;  /* 0x0000000103197824 */ /* 0x000fe400078e025b */
[----:B------:R-:W-:Y:S02]  /*b070*/  IMAD.SHL.U32 R94, R10, 0x20, RZ ;  /* 0x000000200a5e7824 */ /* 0x000fe400078e00ff */
[----:B------:R-:W-:Y:S01]  /*b080*/  IMAD.SHL.U32 R96, R12, 0x20, RZ ;  /* 0x000000200c607824 */ /* 0x000fe200078e00ff */
[C---:B------:R-:W-:Y:S02]  /*b090*/  IADD3.X R113, R25.reuse, R5, R0, P0, !PT ;  /* 0x0000000519717210 */ /* 0x040fe400007fe400 */
[----:B------:R-:W-:Y:S02]  /*b0a0*/  IADD3.X R101, R25, R0, R9, P2, !PT ;  /* 0x0000000019657210 */ /* 0x000fe400017fe409 */
[----:B--2---:R-:W-:-:S13]  /*b0b0*/  R2UR UR4, R26 ;  /* 0x000000001a0472ca */ /* 0x004fda00000e0000 */
[----:B------:R-:W-:-:S06]  /*b0c0*/  ULOP3.LUT UP0, URZ, UR4, 0x3ff, URZ, 0xc0, !UPT ;  /* 0x000003ff043f7892 */ /* 0x000fcc000f80c03f */
[----:B------:R-:W-:-:S13]  /*b0d0*/  PLOP3.LUT P1, PT, PT, PT, UP0, 0x80, 0x0 ;  /* 0x000000000000781c */ /* 0x000fda0003f2f008 */
        /* <DEDUP_REMOVED lines=17> */
.L_x_2412:
[----:B------:R-:W0:Y:S01]  /*b1f0*/  LDC.64 R86, c[0x0][0x3d8] ;  /* 0x0000f600ff567b82 */ /* 0x000e220000000a00 */
[----:B------:R-:W-:Y:S01]  /*b200*/  SHF.R.S32.HI R3, RZ, 0x1f, R225 ;  /* 0x0000001fff037819 */ /* 0x000fe200000114e1 */
[----:B------:R-:W-:Y:S01]  /*b210*/  ULDC.U8 UR4, c[0x0][0x3f0] ;  /* 0x0000fc0000047ab9 */ /* 0x000fe20000000000 */
[----:B------:R-:W-:Y:S01]  /*b220*/  R2UR UR5, R26 ;  /* 0x000000001a0572ca */ /* 0x000fe200000e0000 */
[----:B------:R-:W-:Y:S01]  /*b230*/  BSSY B0, `(.L_x_2413) ;  /* 0x00008ed000007945 */ /* 0x000fe20003800000 */
[----:B------:R-:W-:Y:S01]  /*b240*/  ISETP.NE.AND P0, PT, RZ, UR4, PT ;  /* 0x00000004ff007c0c */ /* 0x000fe2000bf05270 */
[----:B------:R-:W-:Y:S01]  /*b250*/  VIADD R84, R22, 0x60 ;  /* 0x0000006016547836 */ /* 0x000fe20000000000 */
[----:B------:R-:W-:Y:S01]  /*b260*/  LEA.HI R24, R24, R85, RZ, 0x3 ;  /* 0x0000005518187211 */ /* 0x000fe200078f18ff */
[----:B------:R-:W1:Y:S03]  /*b270*/  LDC.64 R14, c[0x0][0x3e8] ;  /* 0x0000fa00ff0e7b82 */ /* 0x000e660000000a00 */
[----:B------:R-:W-:-:S05]  /*b280*/  LOP3.LUT R24, R24, 0xfffffff8, RZ, 0xc0, !PT ;  /* 0xfffffff818187812 */ /* 0x000fca00078ec0ff */
[----:B------:R-:W-:Y:S01]  /*b290*/  LEA R21, R237, UR5, 0x1 ;  /* 0x00000005ed157c11 */ /* 0x000fe2000f8e08ff */
[----:B------:R-:W-:Y:S02]  /*b2a0*/  IMAD.IADD R85, R85, 0x1, -R24 ;  /* 0x0000000155557824 */ /* 0x000fe400078e0a18 */
[-C--:B0-----:R-:W-:Y:S02]  /*b2b0*/  IMAD R0, R3, R86.reuse, RZ ;  /* 0x0000005603007224 */ /* 0x081fe400078e02ff */
[----:B------:R-:W-:-:S04]  /*b2c0*/  IMAD.WIDE.U32 R4, R225, R86, RZ ;  /* 0x00000056e1047225 */ /* 0x000fc800078e00ff */
[----:B------:R-:W-:Y:S02]  /*b2d0*/  IMAD R9, R225, R87, R0 ;  /* 0x00000057e1097224 */ /* 0x000fe400078e0200 */
[-C--:B-1----:R-:W-:Y:S02]  /*b2e0*/  IMAD R0, R3, R14.reuse, RZ ;  /* 0x0000000e03007224 */ /* 0x082fe400078e02ff */
[----:B------:R-:W-:Y:S02]  /*b2f0*/  IMAD.IADD R3, R5, 0x1, R9 ;  /* 0x0000000105037824 */ /* 0x000fe400078e0209 */
[----:B------:R-:W-:-:S03]  /*b300*/  IMAD.WIDE.U32 R6, R225, R14, RZ ;  /* 0x0000000ee1067225 */ /* 0x000fc600078e00ff */
[C---:B------:R-:W-:Y:S01]  /*b310*/  SHF.L.U64.HI R13, R4.reuse, 0x7, R3 ;  /* 0x00000007040d7819 */ /* 0x040fe20000010203 */
[C---:B------:R-:W-:Y:S02]  /*b320*/  IMAD R5, R225.reuse, R15, R0 ;  /* 0x0000000fe1057224 */ /* 0x040fe400078e0200 */
[----:B------:R-:W-:Y:S02]  /*b330*/  IMAD R0, R225, -0x80, R224 ;  /* 0xffffff80e1007824 */ /* 0x000fe400078e02e0 */
[----:B------:R-:W-:Y:S01]  /*b340*/  IMAD.SHL.U32 R12, R4, 0x80, RZ ;  /* 0x00000080040c7824 */ /* 0x000fe200078e00ff */
[----:B------:R-:W-:Y:S01]  /*b350*/  IADD3 R3, R7, R5, RZ ;  /* 0x0000000507037210 */ /* 0x000fe20007ffe0ff */
[----:B------:R-:W-:Y:S01]  /*b360*/  IMAD.SHL.U32 R10, R6, 0x80, RZ ;  /* 0x00000080060a7824 */ /* 0x000fe200078e00ff */
[----:B------:R-:W-:Y:S02]  /*b370*/  VIMNMX R9, R0, 0x80, PT ;  /* 0x0000008000097848 */ /* 0x000fe40003fe0100 */
[----:B------:R-:W-:Y:S01]  /*b380*/  SHF.L.U64.HI R11, R6, 0x7, R3 ;  /* 0x00000007060b7819 */ /* 0x000fe20000010203 */
[----:B------:R-:W-:Y:S06]  /*b390*/  @!P0 BRA `(.L_x_2414) ;  /* 0x0000004400108947 */ /* 0x000fec0003800000 */
[-C--:B------:R-:W-:Y:S01]  /*b3a0*/  ISETP.GE.AND P0, PT, R22, R9.reuse, PT ;  /* 0x000000091600720c */ /* 0x080fe20003f06270 */
[----:B------:R-:W-:Y:S01]  /*b3b0*/  BSSY B1, `(.L_x_2415) ;  /* 0x0000034000017945 */ /* 0x000fe20003800000 */
[-C--:B------:R-:W-:Y:S02]  /*b3c0*/  ISETP.GE.AND P1, PT, R218, R9.reuse, PT ;  /* 0x00000009da00720c */ /* 0x080fe40003f26270 */
[----:B------:R-:W-:Y:S02]  /*b3d0*/  CS2R R50, SRZ ;  /* 0x0000000000327805 */ /* 0x000fe4000001ff00 */
[----:B------:R-:W-:Y:S02]  /*b3e0*/  ISETP.GE.AND P2, PT, R220, R9, PT ;  /* 0x00000009dc00720c */ /* 0x000fe40003f46270 */
        /* <DEDUP_REMOVED lines=31> */
[----:B------:R-:W-:Y:S02]  /*b5e0*/  LEA.HI.X R7, R0, UR7, R3, 0x1, P4 ;  /* 0x0000000700077c11 */ /* 0x000fe4000a0f0c03 */
[----:B------:R-:W-:Y:S02]  /*b5f0*/  ISETP.GE.AND P3, PT, R212, UR4, PT ;  /* 0x00000004d4007c0c */ /* 0x000fe4000bf66270 */
[----:B------:R-:W-:-:S02]  /*b600*/  ISETP.GE.AND P4, PT, R216, UR4, PT ;  /* 0x00000004d8007c0c */ /* 0x000fc4000bf86270 */
        /* <DEDUP_REMOVED lines=14> */
.L_x_2416:
[----:B------:R-:W-:Y:S05]  /*b6f0*/  BSYNC B1 ;  /* 0x0000000000017941 */ /* 0x000fea0003800000 */
.L_x_2415:
        /* <DEDUP_REMOVED lines=16> */
[----:B------:R-:W-:-:S02]  /*b800*/  LEA.HI.X R7, R0, UR7, R3, 0x1, P4 ;  /* 0x0000000700077c11 */ /* 0x000fc4000a0f0c03 */
[----:B------:R-:W-:Y:S02]  /*b810*/  ISETP.GE.AND P3, PT, R212, UR4, PT ;  /* 0x00000004d4007c0c */ /* 0x000fe4000bf66270 */
[----:B------:R-:W-:Y:S02]  /*b820*/  ISETP.GE.AND P4, PT, R216, UR4, PT ;  /* 0x00000004d8007c0c */ /* 0x000fe4000bf86270 */
[----:B------:R-:W-:Y:S02]  /*b830*/  ISETP.GE.AND P5, PT, R215, UR4, PT ;  /* 0x00000004d7007c0c */ /* 0x000fe4000bfa6270 */
[----:B------:R-:W-:Y:S02]  /*b840*/  ISETP.GE.AND P6, PT, R217, UR4, PT ;  /* 0x00000004d9007c0c */ /* 0x000fe4000bfc6270 */
[----:B------:R-:W-:Y:S02]  /*b850*/  CS2R R64, SRZ ;  /* 0x0000000000407805 */ /* 0x000fe4000001ff00 */
[----:B------:R-:W-:-:S02]  /*b860*/  CS2R R58, SRZ ;  /* 0x00000000003a7805 */ /* 0x000fc4000001ff00 */
        /* <DEDUP_REMOVED lines=10> */
.L_x_2418:
[----:B------:R-:W-:Y:S05]  /*b910*/  BSYNC B1 ;  /* 0x0000000000017941 */ /* 0x000fea0003800000 */
.L_x_2417:
        /* <DEDUP_REMOVED lines=22> */
[----:B------:R-:W-:Y:S01]  /*ba80*/  LEA R4, P3, R5, UR4, 0x1 ;  /* 0x0000000405047c11 */ /* 0x000fe2000f8608ff */
[----:B------:R-:W-:Y:S01]  /*ba90*/  ULDC UR4, c[0x0][0x3d4] ;  /* 0x0000f50000047ab9 */ /* 0x000fe20000000800 */
[----:B------:R-:W-:Y:S01]  /*baa0*/  CS2R R34, SRZ ;  /* 0x0000000000227805 */ /* 0x000fe2000001ff00 */
[----:B------:R-:W-:Y:S01]  /*bab0*/  IMAD.X R3, R6, 0x1, R113, P6 ;  /* 0x0000000106037824 */ /* 0x000fe200030e0671 */
[----:B------:R-:W-:-:S02]  /*bac0*/  LEA R6, P4, R0, UR6, 0x1 ;  /* 0x0000000600067c11 */ /* 0x000fc4000f8808ff */
[----:B------:R-:W-:Y:S02]  /*bad0*/  LEA.HI.X R5, R5, UR5, R8, 0x1, P3 ;  /* 0x0000000505057c11 */ /* 0x000fe400098f0c08 */
[----:B------:R-:W-:Y:S02]  /*bae0*/  LEA.HI.X R7, R0, UR7, R3, 0x1, P4 ;  /* 0x0000000700077c11 */ /* 0x000fe4000a0f0c03 */
[----:B------:R-:W-:Y:S02]  /*baf0*/  ISETP.GE.AND P3, PT, R212, UR4, PT ;  /* 0x00000004d4007c0c */ /* 0x000fe4000bf66270 */
[----:B------:R-:W-:Y:S02]  /*bb00*/  ISETP.GE.AND P4, PT, R216, UR4, PT ;  /* 0x00000004d8007c0c */ /* 0x000fe4000bf86270 */
[----:B------:R-:W-:Y:S02]  /*bb10*/  ISETP.GE.AND P5, PT, R215, UR4, PT ;  /* 0x00000004d7007c0c */ /* 0x000fe4000bfa6270 */
[----:B------:R-:W-:-:S02]  /*bb20*/  ISETP.GE.AND P6, PT, R217, UR4, PT ;  /* 0x00000004d9007c0c */ /* 0x000fc4000bfc6270 */
        /* <DEDUP_REMOVED lines=12> */
.L_x_2420:
[----:B------:R-:W-:Y:S05]  /*bbf0*/  BSYNC B1 ;  /* 0x0000000000017941 */ /* 0x000fea0003800000 */
.L_x_2419:
[----:B012--5:R-:W-:Y:S01]  /*bc00*/  MOV R4, R68 ;  /* 0x0000004400047202 */ /* 0x027fe20000000f00 */
[----:B------:R-:W-:Y:S01]  /*bc10*/  IMAD R0, R225, 0x80, R22 ;  /* 0x00000080e1007824 */ /* 0x000fe200078e0216 */
[----:B------:R-:W0:Y:S01]  /*bc20*/  LDC R20, c[0x0][0x428] ;  /* 0x00010a00ff147b82 */ /* 0x000e220000000800 */
[----:B------:R-:W-:Y:S01]  /*bc30*/  IMAD.MOV.U32 R5, RZ, RZ, R73 ;  /* 0x000000ffff057224 */ /* 0x000fe200078e0049 */
[----:B------:R-:W-:Y:S01]  /*bc40*/  PRMT R99, R4, 0x7610, R99 ;  /* 0x0000761004637816 */ /* 0x000fe20000000063 */
[----:B------:R-:W-:Y:S01]  /*bc50*/  IMAD.MOV.U32 R4, RZ, RZ, R72 ;  /* 0x000000ffff047224 */ /* 0x000fe200078e0048 */
[----:B------:R-:W-:Y:S01]  /*bc60*/  ISETP.GE.AND P3, PT, R84, R9, PT ;  /* 0x000000095400720c */ /* 0x000fe20003f66270 */
[----:B------:R-:W-:Y:S01]  /*bc70*/  IMAD R3, R85, 0x20, R0 ;  /* 0x0000002055037824 */ /* 0x000fe200078e0200 */
        /* <DEDUP_REMOVED lines=9> */
[----:B------:R-:W-:Y:S01]  /*bd10*/  BSSY B1, `(.L_x_2421) ;  /* 0x000003e000017945 */ /* 0x000fe20003800000 */
        /* <DEDUP_REMOVED lines=14> */
[----:B------:R-:W-:-:S02]  /*be00*/  MOV R4, R75 ;  /* 0x0000004b00047202 */ /* 0x000fc40000000f00 */
[----:B------:R-:W-:Y:S02]  /*be10*/  CS2R R26, SRZ ;  /* 0x00000000001a7805 */ /* 0x000fe4000001ff00 */
[----:B------:R-:W-:Y:S02]  /*be20*/  PRMT R110, R110, 0x5410, R5 ;  /* 0x000054106e6e7816 */ /* 0x000fe40000000005 */
[----:B------:R-:W-:Y:S02]  /*be30*/  CS2R R32, SRZ ;  /* 0x0000000000207805 */ /* 0x000fe4000001ff00 */
[----:B------:R-:W-:Y:S02]  /*be40*/  PRMT R108, R0, 0x5410, R4 ;  /* 0x00005410006c7816 */ /* 0x000fe40000000004 */
[----:B------:R-:W-:Y:S02]  /*be50*/  CS2R R4, SRZ ;  /* 0x0000000000047805 */ /* 0x000fe4000001ff00 */
[----:B------:R-:W-:-:S02]  /*be60*/  PRMT R109, R109, 0x5410, R6 ;  /* 0x000054106d6d7816 */ /* 0x000fc40000000006 */
[----:B------:R-:W-:Y:S02]  /*be70*/  CS2R R6, SRZ ;  /* 0x0000000000067805 */ /* 0x000fe4000001ff00 */
[----:B------:R-:W-:Y:S02]  /*be80*/  CS2R R28, SRZ ;  /* 0x00000000001c7805 */ /* 0x000fe4000001ff00 */
[----:B------:R-:W-:Y:S02]  /*be90*/  CS2R R8, SRZ ;  /* 0x0000000000087805 */ /* 0x000fe4000001ff00 */
[----:B------:R-:W-:Y:S01]  /*bea0*/  CS2R R24, SRZ ;  /* 0x0000000000187805 */ /* 0x000fe2000001ff00 */
        /* <DEDUP_REMOVED lines=11> */
[----:B------:R-:W-:-:S03]  /*bf60*/  IMAD R0, R15, 0x60, RZ ;  /* 0x000000600f007824 */ /* 0x000fc600078e02ff */
        /* <DEDUP_REMOVED lines=24> */
.L_x_2422:
[----:B------:R-:W-:Y:S05]  /*c0f0*/  BSYNC B1 ;  /* 0x0000000000017941 */ /* 0x000fea0003800000 */
.L_x_2421:
[----:B------:R-:W2:Y:S01]  /*c100*/  LDL R111, [R1+0x80] ;  /* 0x00008000016f7983 */ /* 0x000ea20000100800 */
[----:B------:R-:W-:Y:S01]  /*c110*/  ISETP.NE.AND P4, PT, R20, 0x1, PT ;  /* 0x000000011400780c */ /* 0x000fe20003f85270 */
[----:B------:R-:W-:Y:S01]  /*c120*/  IMAD.MOV.U32 R0, RZ, RZ, R50 ;  /* 0x000000ffff007224 */ /* 0x000fe200078e0032 */
[----:B0-----:R-:W-:Y:S01]  /*c130*/  MOV R10, R51 ;  /* 0x00000033000a7202 */ /* 0x001fe20000000f00 */
[----:B------:R-:W-:Y:S01]  /*c140*/  IMAD.MOV.U32 R11, RZ, RZ, R56 ;  /* 0x000000ffff0b7224 */ /* 0x000fe200078e0038 */
[----:B------:R-:W-:Y:S01]  /*c150*/  ULDC.64 UR4, c[0x0][0x3c8] ;  /* 0x0000f20000047ab9 */ /* 0x000fe20000000a00 */
        /* <DEDUP_REMOVED lines=9> */
[----:B------:R-:W0:Y:S01]  /*c1f0*/  @P4 LDC R0, c[0x0][0x42c] ;  /* 0x00010b00ff004b82 */ /* 0x000e220000000800 */
[----:B------:R-:W-:Y:S01]  /*c200*/  IMAD.MOV.U32 R10, RZ, RZ, R52 ;  /* 0x000000ffff0a7224 */ /* 0x000fe200078e0034 */
[----:B------:R-:W-:Y:S01]  /*c210*/  ULDC.64 UR6, c[0x0][0x3e0] ;  /* 0x0000f80000067ab9 */ /* 0x000fe20000000a00 */
[----:B------:R-:W-:Y:S01]  /*c220*/  IMAD.MOV.U32 R20, RZ, RZ, R65 ;  /* 0x000000ffff147224 */ /* 0x000fe200078e0041 */
[----:B------:R-:W-:Y:S01]  /*c230*/  PRMT R105, R11, 0x5410, R12 ;  /* 0x000054100b697816 */ /* 0x000fe2000000000c */
[----:B------:R-:W-:Y:S01]  /*c240*/  IMAD.MOV.U32 R12, RZ, RZ, R54 ;  /* 0x000000ffff0c7224 */ /* 0x000fe200078e0036 */
[----:B------:R-:W-:-:S04]  /*c250*/  MOV R11, R53 ;  /* 0x00000035000b7202 */ /* 0x000fc80000000f00 */
[----:B------:R-:W-:Y:S01]  /*c260*/  PRMT R96, R10, 0x5410, R11 ;  /* 0x000054100a607816 */ /* 0x000fe2000000000b */
[----:B------:R-:W-:Y:S01]  /*c270*/  IMAD.MOV.U32 R10, RZ, RZ, R58 ;  /* 0x000000ffff0a7224 */ /* 0x000fe200078e003a */
[----:B------:R-:W1:Y:S01]  /*c280*/  @P4 LDC R11, c[0x0][0x430] ;  /* 0x00010c00ff0b4b82 */ /* 0x000e620000000800 */
[----:B------:R-:W-:Y:S01]  /*c290*/  PRMT R98, R12, 0x5410, R13 ;  /* 0x000054100c627816 */ /* 0x000fe2000000000d */
[----:B------:R-:W-:Y:S01]  /*c2a0*/  IMAD.MOV.U32 R13, RZ, RZ, R64 ;  /* 0x000000ffff0d7224 */ /* 0x000fe200078e0040 */
[----:B------:R-:W-:-:S04]  /*c2b0*/  MOV R12, R59 ;  /* 0x0000003b000c7202 */ /* 0x000fc80000000f00 */
[----:B------:R-:W-:Y:S01]  /*c2c0*/  PRMT R102, R10, 0x5410, R12 ;  /* 0x000054100a667816 */ /* 0x000fe2000000000c */
[----:B------:R-:W-:Y:S01]  /*c2d0*/  IMAD.MOV.U32 R10, RZ, RZ, R34 ;  /* 0x000000ffff0a7224 */ /* 0x000fe200078e0022 */
[----:B------:R-:W-:Y:S02]  /*c2e0*/  MOV R12, R35 ;  /* 0x00000023000c7202 */ /* 0x000fe40000000f00 */
[----:B------:R-:W-:Y:S01]  /*c2f0*/  PRMT R106, R13, 0x5410, R20 ;  /* 0x000054100d6a7816 */ /* 0x000fe20000000014 */
[----:B0-----:R-:W-:Y:S01]  /*c300*/  @P4 IMAD.HI.U32 R0, R3, R0, RZ ;  /* 0x0000000003004227 */ /* 0x001fe200078e00ff */
[----:B------:R-:W-:Y:S02]  /*c310*/  PRMT R82, R12, 0x5410, R10 ;  /* 0x000054100c527816 */ /* 0x000fe4000000000a */
[----:B------:R-:W-:Y:S01]  /*c320*/  MOV R12, R43 ;  /* 0x0000002b000c7202 */ /* 0x000fe20000000f00 */
[----:B------:R-:W-:Y:S02]  /*c330*/  IMAD.MOV.U32 R13, RZ, RZ, R38 ;  /* 0x000000ffff0d7224 */ /* 0x000fe400078e0026 */
[----:B------:R-:W-:Y:S01]  /*c340*/  IMAD.MOV.U32 R20, RZ, RZ, R39 ;  /* 0x000000ffff147224 */ /* 0x000fe200078e0027 */
[----:B------:R-:W-:Y:S01]  /*c350*/  PRMT R89, R12, 0x7610, R89 ;  /* 0x000076100c597816 */ /* 0x000fe20000000059 */
[----:B------:R-:W-:-:S02]  /*c360*/  IMAD.MOV.U32 R10, RZ, RZ, R42 ;  /* 0x000000ffff0a7224 */ /* 0x000fc400078e002a */
[----:B------:R-:W-:Y:S01]  /*c370*/  IMAD.MOV.U32 R12, RZ, RZ, R40 ;  /* 0x000000ffff0c7224 */ /* 0x000fe200078e0028 */
[----:B------:R-:W-:Y:S01]  /*c380*/  PRMT R85, R13, 0x5410, R20 ;  /* 0x000054100d557816 */ /* 0x000fe20000000014 */
[----:B------:R-:W-:Y:S01]  /*c390*/  IMAD.MOV.U32 R13, RZ, RZ, R46 ;  /* 0x000000ffff0d7224 */ /* 0x000fe200078e002e */
[----:B-1----:R-:W-:Y:S01]  /*c3a0*/  @P4 SHF.R.U32.HI R3, RZ, R11, R0 ;  /* 0x0000000bff034219 */ /* 0x002fe20000011600 */
[----:B------:R-:W-:Y:S01]  /*c3b0*/  IMAD.MOV.U32 R20, RZ, RZ, R47 ;  /* 0x000000ffff147224 */ /* 0x000fe200078e002f */
[----:B------:R-:W-:Y:S01]  /*c3c0*/  PRMT R88, R88, 0x5410, R10 ;  /* 0x0000541058587816 */ /* 0x000fe2000000000a */
[----:B------:R-:W-:Y:S01]  /*c3d0*/  IMAD.MOV.U32 R0, RZ, RZ, R36 ;  /* 0x000000ffff007224 */ /* 0x000fe200078e0024 */
[----:B------:R-:W-:Y:S01]  /*c3e0*/  SHF.R.S32.HI R11, RZ, 0x1f, R3 ;  /* 0x0000001fff0b7819 */ /* 0x000fe20000011403 */
[----:B------:R-:W-:Y:S01]  /*c3f0*/  IMAD.WIDE.U32 R90, R3, R14, R90 ;  /* 0x0000000e035a7225 */ /* 0x000fe200078e005a */
[----:B------:R-:W-:Y:S02]  /*c400*/  MOV R10, R37 ;  /* 0x00000025000a7202 */ /* 0x000fe40000000f00 */
[----:B------:R-:W-:-:S02]  /*c410*/  PRMT R94, R13, 0x5410, R20 ;  /* 0x000054100d5e7816 */ /* 0x000fc40000000014 */
[----:B------:R-:W-:Y:S01]  /*c420*/  PRMT R88, R12, 0x7610, R88 ;  /* 0x000076100c587816 */ /* 0x000fe20000000058 */
[----:B------:R-:W-:Y:S01]  /*c430*/  IMAD.WIDE.U32 R12, R3, R86, R92 ;  /* 0x00000056030c7225 */ /* 0x000fe200078e005c */
[----:B------:R-:W-:-:S03]  /*c440*/  PRMT R83, R0, 0x5410, R10 ;  /* 0x0000541000537816 */ /* 0x000fc6000000000a */
[C---:B------:R-:W-:Y:S02]  /*c450*/  IMAD R86, R11.reuse, R86, RZ ;  /* 0x000000560b567224 */ /* 0x040fe400078e02ff */
[----:B------:R-:W-:Y:S02]  /*c460*/  IMAD R0, R11, R14, RZ ;  /* 0x0000000e0b007224 */ /* 0x000fe400078e02ff */
[----:B------:R-:W-:Y:S02]  /*c470*/  IMAD.MOV.U32 R10, RZ, RZ, R41 ;  /* 0x000000ffff0a7224 */ /* 0x000fe400078e0029 */
[C---:B------:R-:W-:Y:S02]  /*c480*/  IMAD R11, R3.reuse, R87, R86 ;  /* 0x00000057030b7224 */ /* 0x040fe400078e0256 */
[----:B------:R-:W-:Y:S01]  /*c490*/  IMAD R3, R3, R15, R0 ;  /* 0x0000000f03037224 */ /* 0x000fe200078e0200 */
[----:B------:R-:W-:Y:S01]  /*c4a0*/  PRMT R89, R89, 0x5410, R10 ;  /* 0x0000541059597816 */ /* 0x000fe2000000000a */
[----:B------:R-:W-:Y:S01]  /*c4b0*/  IMAD.IADD R11, R13, 0x1, R11 ;  /* 0x000000010d0b7824 */ /* 0x000fe200078e020b */
[----:B------:R-:W-:Y:S01]  /*c4c0*/  LEA R10, P4, R12, UR4, 0x1 ;  /* 0x000000040c0a7c11 */ /* 0x000fe2000f8808ff */
[----:B------:R-:W-:Y:S01]  /*c4d0*/  IMAD.IADD R3, R91, 0x1, R3 ;  /* 0x000000015b037824 */ /* 0x000fe200078e0203 */
[----:B------:R-:W-:Y:S01]  /*c4e0*/  LEA R0, P5, R90, UR6, 0x1 ;  /* 0x000000065a007c11 */ /* 0x000fe2000f8a08ff */
[----:B------:R-:W-:Y:S01]  /*c4f0*/  IMAD.MOV.U32 R14, RZ, RZ, R44 ;  /* 0x000000ffff0e7224 */ /* 0x000fe200078e002c */
[----:B------:R-:W-:Y:S01]  /*c500*/  UMOV UR4, 0xffffffff ;  /* 0xffffffff00047882 */ /* 0x000fe20000000000 */
[----:B------:R-:W-:-:S02]  /*c510*/  MOV R15, R45 ;  /* 0x0000002d000f7202 */ /* 0x000fc40000000f00 */
[----:B------:R-:W-:Y:S02]  /*c520*/  LEA.HI.X R20, R12, UR5, R11, 0x1, P4 ;  /* 0x000000050c147c11 */ /* 0x000fe4000a0f0c0b */
[----:B------:R-:W-:Y:S02]  /*c530*/  LEA.HI.X R3, R90, UR7, R3, 0x1, P5 ;  /* 0x000000075a037c11 */ /* 0x000fe4000a8f0c03 */
[----:B------:R-:W-:Y:S02]  /*c540*/  PRMT R91, R14, 0x5410, R15 ;  /* 0x000054100e5b7816 */ /* 0x000fe4000000000f */
[----:B--2---:R-:W-:Y:S01]  /*c550*/  LEA.HI R84, R111, R111, RZ, 0x1 ;  /* 0x0000006f6f547211 */ /* 0x004fe200078f08ff */
[----:B------:R-:W-:Y:S06]  /*c560*/  BRA.DIV UR4, `(.L_x_2423) ;  /* 0x0000020a04a87947 */ /* 0x000fec000b800000 */
.L_x_2678:
[----:B------:R-:W-:-:S03]  /*c570*/  UMOV UR4, 0xffffffff ;  /* 0xffffffff00047882 */ /* 0x000fc60000000000 */
[----:B------:R-:W-:Y:S05]  /*c580*/  BRA.DIV UR4, `(.L_x_2424) ;  /* 0x0000020a04c87947 */ /* 0x000fea000b800000 */
.L_x_2681:
[----:B------:R-:W-:-:S03]  /*c590*/  UMOV UR4, 0xffffffff ;  /* 0xffffffff00047882 */ /* 0x000fc60000000000 */
[----:B------:R-:W-:Y:S05]  /*c5a0*/  BRA.DIV UR4, `(.L_x_2425) ;  /* 0x0000020a04e87947 */ /* 0x000fea000b800000 */
.L_x_2684:
[----:B------:R-:W-:-:S03]  /*c5b0*/  UMOV UR4, 0xffffffff ;  /* 0xffffffff00047882 */ /* 0x000fc60000000000 */
[----:B------:R-:W-:Y:S05]  /*c5c0*/  BRA.DIV UR4, `(.L_x_2426) ;  /* 0x0000020e04087947 */ /* 0x000fea000b800000 */
.L_x_2687:
[----:B------:R-:W-:-:S03]  /*c5d0*/  UMOV UR4, 0xffffffff ;  /* 0xffffffff00047882 */ /* 0x000fc60000000000 */
[----:B------:R-:W-:Y:S05]  /*c5e0*/  BRA.DIV UR4, `(.L_x_2427) ;  /* 0x0000020e04287947 */ /* 0x000fea000b800000 */
.L_x_2690:
[----:B------:R-:W-:-:S03]  /*c5f0*/  UMOV UR4, 0xffffffff ;  /* 0xffffffff00047882 */ /* 0x000fc60000000000 */
[----:B------:R-:W-:Y:S05]  /*c600*/  BRA.DIV UR4, `(.L_x_2428) ;  /* 0x0000020e04487947 */ /* 0x000fea000b800000 */
.L_x_2693:
[----:B------:R-:W-:-:S03]  /*c610*/  UMOV UR4, 0xffffffff ;  /* 0xffffffff00047882 */ /* 0x000fc60000000000 */
[----:B------:R-:W-:Y:S05]  /*c620*/  BRA.DIV UR4, `(.L_x_2429) ;  /* 0x0000020e04687947 */ /* 0x000fea000b800000 */
.L_x_2696:
[----:B------:R-:W-:-:S03]  /*c630*/  UMOV UR4, 0xffffffff ;  /* 0xffffffff00047882 */ /* 0x000fc60000000000 */
[----:B------:R-:W-:Y:S05]  /*c640*/  BRA.DIV UR4, `(.L_x_2430) ;  /* 0x0000020e04887947 */ /* 0x000fea000b800000 */
.L_x_2699:
[----:B------:R-:W-:-:S03]  /*c650*/  UMOV UR4, 0xffffffff ;  /* 0xffffffff00047882 */ /* 0x000fc60000000000 */
[----:B------:R-:W-:Y:S05]  /*c660*/  BRA.DIV UR4, `(.L_x_2431) ;  /* 0x0000020e04a87947 */ /* 0x000fea000b800000 */
.L_x_2702:
[----:B------:R-:W-:-:S03]  /*c670*/  UMOV UR4, 0xffffffff ;  /* 0xffffffff00047882 */ /* 0x000fc60000000000 */
[----:B------:R-:W-:Y:S05]  /*c680*/  BRA.DIV UR4, `(.L_x_2432) ;  /* 0x0000020e04c87947 */ /* 0x000fea000b800000 */
.L_x_2705:
[----:B------:R-:W-:-:S03]  /*c690*/  UMOV UR4, 0xffffffff ;  /* 0xffffffff00047882 */ /* 0x000fc60000000000 */
[----:B------:R-:W-:Y:S05]  /*c6a0*/  BRA.DIV UR4, `(.L_x_2433) ;  /* 0x0000020e04e87947 */ /* 0x000fea000b800000 */
.L_x_2708:
[----:B------:R-:W-:-:S03]  /*c6b0*/  UMOV UR4, 0xffffffff ;  /* 0xffffffff00047882 */ /* 0x000fc60000000000 */
[----:B------:R-:W-:Y:S05]  /*c6c0*/  BRA.DIV UR4, `(.L_x_2434) ;  /* 0x0000021204087947 */ /* 0x000fea000b800000 */
.L_x_2711:
[----:B------:R-:W-:-:S03]  /*c6d0*/  UMOV UR4, 0xffffffff ;  /* 0xffffffff00047882 */ /* 0x000fc60000000000 */
[----:B------:R-:W-:Y:S05]  /*c6e0*/  BRA.DIV UR4, `(.L_x_2435) ;  /* 0x0000021204287947 */ /* 0x000fea000b800000 */
.L_x_2714:
[----:B------:R-:W-:Y:S01]  /*c6f0*/  UMOV UR4, 0xffffffff ;  /* 0xffffffff00047882 */ /* 0x000fe20000000000 */
[----:B------:R-:W-:Y:S02]  /*c700*/  LOP3.LUT R84, R84, 0xfffffffe, RZ, 0xc0, !PT ;  /* 0xfffffffe54547812 */ /* 0x000fe400078ec0ff */
[----:B------:R-:W-:Y:S05]  /*c710*/  BRA.DIV UR4, `(.L_x_2436) ;  /* 0x0000021204447947 */ /* 0x000fea000b800000 */
.L_x_2717:
[----:B------:R-:W-:Y:S01]  /*c720*/  UMOV UR4, 0xffffffff ;  /* 0xffffffff00047882 */ /* 0x000fe20000000000 */
[----:B------:R-:W-:Y:S02]  /*c730*/  IMAD.IADD R84, R111, 0x1, -R84 ;  /* 0x000000016f547824 */ /* 0x000fe400078e0a54 */
[----:B------:R-:W-:Y:S05]  /*c740*/  BRA.DIV UR4, `(.L_x_2437) ;  /* 0x0000021204607947 */ /* 0x000fea000b800000 */
.L_x_2720:
[----:B------:R-:W-:Y:S01]  /*c750*/  UMOV UR4, 0xffffffff ;  /* 0xffffffff00047882 */ /* 0x000fe20000000000 */
[----:B------:R-:W-:Y:S02]  /*c760*/  SHF.L.U32 R3, R84, 0x1f, RZ ;  /* 0x0000001f54037819 */ /* 0x000fe400000006ff */
[----:B------:R-:W-:Y:S05]  /*c770*/  BRA.DIV UR4, `(.L_x_2438) ;  /* 0x00000212047c7947 */ /* 0x000fea000b800000 */
.L_x_2723:
        /* <DEDUP_REMOVED lines=13> */
[----:B------:R-:W-:-:S02]  /*c850*/  IMAD.MOV.U32 R12, RZ, RZ, R7 ;  /* 0x000000ffff0c7224 */ /* 0x000fc400078e0007 */
[----:B------:R-:W-:-:S03]  /*c860*/  IMAD.MOV.U32 R14, RZ, RZ, R33 ;  /* 0x000000ffff0e7224 */ /* 0x000fc600078e0021 */
        /* <DEDUP_REMOVED lines=11> */
[----:B------:R-:W-:Y:S01]  /*c920*/  IMAD.MOV.U32 R13, RZ, RZ, R25 ;  /* 0x000000ffff0d7224 */ /* 0x000fe200078e0019 */
[----:B------:R-:W-:Y:S01]  /*c930*/  MOV R12, R24 ;  /* 0x00000018000c7202 */ /* 0x000fe20000000f00 */
[----:B0-----:R-:W-:Y:S06]  /*c940*/  @!P4 BRA `(.L_x_2440) ;  /* 0x000002100030c947 */ /* 0x001fec0003800000 */
.L_x_2724:
[----:B------:R-:W-:Y:S05]  /*c950*/  BSYNC B1 ;  /* 0x0000000000017941 */ /* 0x000fea0003800000 */
.L_x_2439:
[----:B------:R-:W-:Y:S01]  /*c960*/  BSSY B1, `(.L_x_2441) ;  /* 0x00000ba000017945 */ /* 0x000fe20003800000 */
[----:B0-----:R-:W-:-:S03]  /*c970*/  PRMT R3, R12, 0x5410, R13 ;  /* 0x000054100c037816 */ /* 0x001fc6000000000d */
        /* <DEDUP_REMOVED lines=8> */
[----:B------:R-:W0:Y:S01]  /*ca00*/  LDS.128 R12, [R21] ;  /* 0x00000000150c7984 */ /* 0x000e220000000c00 */
[----:B------:R-:W-:Y:S01]  /*ca10*/  SHF.R.U32.HI R93, RZ, 0x10, R81 ;  /* 0x00000010ff5d7819 */ /* 0x000fe20000011651 */
[--C-:B------:R-:W-:Y:S01]  /*ca20*/  HADD2.F32 R92, -RZ, R110.reuse.H0_H0 ;  /* 0x2000006eff5c7230 */ /* 0x100fe20000004100 */
[----:B------:R-:W-:Y:S01]  /*ca30*/  SHF.R.U32.HI R111, RZ, 0x10, R79 ;  /* 0x00000010ff6f7819 */ /* 0x000fe2000001164f */
        /* <DEDUP_REMOVED lines=38> */
.L_x_2444:
[----:B------:R-:W-:Y:S05]  /*cca0*/  BSYNC B2 ;  /* 0x0000000000027941 */ /* 0x000fea0003800000 */
.L_x_2443:
[----:B------:R-:W-:Y:S04]  /*ccb0*/  BSSY B2, `(.L_x_2445) ;  /* 0x000002c000027945 */ /* 0x000fe80003800000 */
[----:B------:R-:W-:Y:S05]  /*ccc0*/  @P4 BRA `(.L_x_2446) ;  /* 0x0000000000a84947 */ /* 0x000fea0003800000 */
[----:B0-----:R-:W0:Y:S01]  /*ccd0*/  LDS.128 R12, [R21+0x4000] ;  /* 0x00400000150c7984 */ /* 0x001e220000000c00 */
        /* <DEDUP_REMOVED lines=41> */
.L_x_2446:
[----:B------:R-:W-:Y:S05]  /*cf70*/  BSYNC B2 ;  /* 0x0000000000027941 */ /* 0x000fea0003800000 */
.L_x_2445:
[----:B------:R-:W-:Y:S04]  /*cf80*/  BSSY B2, `(.L_x_2447) ;  /* 0x000002c000027945 */ /* 0x000fe80003800000 */
[----:B------:R-:W-:Y:S05]  /*cf90*/  @P5 BRA `(.L_x_2448) ;  /* 0x0000000000a85947 */ /* 0x000fea0003800000 */
[----:B01----:R-:W0:Y:S01]  /*cfa0*/  LDS.128 R12, [R21+0x8000] ;  /* 0x00800000150c7984 */ /* 0x003e220000000c00 */
        /* <DEDUP_REMOVED lines=41> */
.L_x_2448:
[----:B------:R-:W-:Y:S05]  /*d240*/  BSYNC B2 ;  /* 0x0000000000027941 */ /* 0x000fea0003800000 */
.L_x_2447:
[----:B------:R-:W-:Y:S05]  /*d250*/  @P6 BRA `(.L_x_2442) ;  /* 0x0000000000a86947 */ /* 0x000fea0003800000 */
[----:B012---:R-:W0:Y:S01]  /*d260*/  LDS.128 R12, [R21+0xc000] ;  /* 0x00c00000150c7984 */ /* 0x007e220000000c00 */
        /* <DEDUP_REMOVED lines=41> */
.L_x_2442:
[----:B------:R-:W-:Y:S05]  /*d500*/  BSYNC B1 ;  /* 0x0000000000017941 */ /* 0x000fea0003800000 */
.L_x_2441:
[----:B------:R-:W-:Y:S04]  /*d510*/  BSSY B1, `(.L_x_2449) ;  /* 0x00000b9000017945 */ /* 0x000fe80003800000 */
        /* <DEDUP_REMOVED lines=9> */
[----:B------:R-:W-:Y:S01]  /*d5b0*/  SHF.R.U32.HI R67, RZ, 0x10, R63 ;  /* 0x00000010ff437819 */ /* 0x000fe2000001163f */
[----:B------:R-:W-:Y:S01]  /*d5c0*/  HADD2.F32 R66, -RZ, R105.H0_H0 ;  /* 0x20000069ff427230 */ /* 0x000fe20000004100 */
[--C-:B------:R-:W-:Y:S01]  /*d5d0*/  SHF.R.U32.HI R69, RZ, 0x10, R65.reuse ;  /* 0x00000010ff457819 */ /* 0x100fe20000011641 */
        /* <DEDUP_REMOVED lines=38> */
.L_x_2452:
[----:B------:R-:W-:Y:S05]  /*d840*/  BSYNC B2 ;  /* 0x0000000000027941 */ /* 0x000fea0003800000 */
.L_x_2451:
        /* <DEDUP_REMOVED lines=44> */
.L_x_2454:
[----:B------:R-:W-:Y:S05]  /*db10*/  BSYNC B2 ;  /* 0x0000000000027941 */ /* 0x000fea0003800000 */
.L_x_2453:
        /* <DEDUP_REMOVED lines=44> */
.L_x_2456:
[----:B------:R-:W-:Y:S05]  /*dde0*/  BSYNC B2 ;  /* 0x0000000000027941 */ /* 0x000fea0003800000 */
.L_x_2455:
[----:B------:R-:W-:Y:S05]  /*ddf0*/  @P5 BRA `(.L_x_2450) ;  /* 0x0000000000a85947 */ /* 0x000fea0003800000 */
[----:B012---:R-:W0:Y:S01]  /*de00*/  LDS.128 R12, [R21+0xd000] ;  /* 0x00d00000150c7984 */ /* 0x007e220000000c00 */
        /* <DEDUP_REMOVED lines=41> */
.L_x_2450:
[----:B------:R-:W-:Y:S05]  /*e0a0*/  BSYNC B1 ;  /* 0x0000000000017941 */ /* 0x000fea0003800000 */
.L_x_2449:
[----:B------:R-:W-:Y:S04]  /*e0b0*/  BSSY B1, `(.L_x_2457) ;  /* 0x00000b9000017945 */ /* 0x000fe80003800000 */
        /* <DEDUP_REMOVED lines=50> */
.L_x_2460:
[----:B------:R-:W-:Y:S05]  /*e3e0*/  BSYNC B2 ;  /* 0x0000000000027941 */ /* 0x000fea0003800000 */
.L_x_2459:
[----:B------:R-:W-:Y:S04]  /*e3f0*/  BSSY B2, `(.L_x_2461) ;  /* 0x000002c000027945 */ /* 0x000fe80003800000 */
[----:B------:R-:W-:Y:S05]  /*e400*/  @P1 BRA `(.L_x_2462) ;  /* 0x0000000000a81947 */ /* 0x000fea0003800000 */
[----:B0-----:R-:W0:Y:S01]  /*e410*/  LDS.128 R12, [R21+0x6000] ;  /* 0x00600000150c7984 */ /* 0x001e220000000c00 */
[----:B------:R-:W-:Y:S01]  /*e420*/  SHF.R.U32.HI R47, RZ, 0x10, R43 ;  /* 0x00000010ff2f7819 */ /* 0x000fe2000001162b */
[----:B------:R-:W-:Y:S01]  /*e430*/  HADD2.F32 R46, -RZ, R88.H1_H1 ;  /* 0x30000058ff2e7230 */ /* 0x000fe20000004100 */
[--C-:B------:R-:W-:Y:S01]  /*e440*/  SHF.R.U32.HI R49, RZ, 0x10, R45.reuse ;  /* 0x00000010ff317819 */ /* 0x100fe2000001162d */
[----:B------:R-:W-:Y:S01]  /*e450*/  HADD2.F32 R48, -RZ, R91.H0_H0 ;  /* 0x2000005bff307230 */ /* 0x000fe20000004100 */
[----:B------:R-:W-:Y:S01]  /*e460*/  SHF.R.U64 R53, R44, 0x10, R45 ;  /* 0x000000102c357819 */ /* 0x000fe2000000122d */
[----:B------:R-:W-:Y:S01]  /*e470*/  HADD2.F32 R47, -RZ, R47.H0_H0 ;  /* 0x2000002fff2f7230 */ /* 0x000fe20000004100 */
[----:B------:R-:W-:Y:S01]  /*e480*/  SHF.R.U64 R55, R42, 0x10, R43 ;  /* 0x000000102a377819 */ /* 0x000fe2000000122b */
[----:B------:R-:W-:Y:S02]  /*e490*/  HADD2.F32 R49, -RZ, R49.H0_H0 ;  /* 0x20000031ff317230 */ /* 0x000fe40000004100 */
[----:B------:R-:W-:-:S02]  /*e4a0*/  HADD2.F32 R91, -RZ, R91.H1_H1 ;  /* 0x3000005bff5b7230 */ /* 0x000fc40000004100 */
        /* <DEDUP_REMOVED lines=32> */
.L_x_2462:
[----:B------:R-:W-:Y:S05]  /*e6b0*/  BSYNC B2 ;  /* 0x0000000000027941 */ /* 0x000fea0003800000 */
.L_x_2461:
[----:B------:R-:W-:Y:S04]  /*e6c0*/  BSSY B2, `(.L_x_2463) ;  /* 0x000002c000027945 */ /* 0x000fe80003800000 */
[----:B------:R-:W-:Y:S05]  /*e6d0*/  @P2 BRA `(.L_x_2464) ;  /* 0x0000000000a82947 */ /* 0x000fea0003800000 */
[----:B01----:R-:W0:Y:S01]  /*e6e0*/  LDS.128 R12, [R21+0xa000] ;  /* 0x00a00000150c7984 */ /* 0x003e220000000c00 */
        /* <DEDUP_REMOVED lines=41> */
.L_x_2464:
[----:B------:R-:W-:Y:S05]  /*e980*/  BSYNC B2 ;  /* 0x0000000000027941 */ /* 0x000fea0003800000 */
.L_x_2463:
[----:B------:R-:W-:Y:S05]  /*e990*/  @P4 BRA `(.L_x_2458) ;  /* 0x0000000000a84947 */ /* 0x000fea0003800000 */
[----:B012---:R-:W0:Y:S01]  /*e9a0*/  LDS.128 R12, [R21+0xe000] ;  /* 0x00e00000150c7984 */ /* 0x007e220000000c00 */
        /* <DEDUP_REMOVED lines=28> */
[CC--:B------:R-:W-:Y:S01]  /*eb70*/  FMUL.FTZ R39, R35.reuse, R83.reuse ;  /* 0x0000005323277220 */ /* 0x0c0fe20000410000 */
        /* <DEDUP_REMOVED lines=12> */
.L_x_2458:
[----:B------:R-:W-:Y:S05]  /*ec40*/  BSYNC B1 ;  /* 0x0000000000017941 */ /* 0x000fea0003800000 */
.L_x_2457:
        /* <DEDUP_REMOVED lines=50> */
.L_x_2467:
[----:B------:R-:W-:Y:S05]  /*ef70*/  BSYNC B1 ;  /* 0x0000000000017941 */ /* 0x000fea0003800000 */
.L_x_2466:
[----:B------:R-:W-:Y:S04]  /*ef80*/  BSSY B1, `(.L_x_2468) ;  /* 0x000002c000017945 */ /* 0x000fe80003800000 */
[----:B------:R-:W-:Y:S05]  /*ef90*/  @P1 BRA `(.L_x_2469) ;  /* 0x0000000000a81947 */ /* 0x000fea0003800000 */
[----:B0-----:R-:W0:Y:S01]  /*efa0*/  LDS.128 R12, [R21+0x7000] ;  /* 0x00700000150c7984 */ /* 0x001e220000000c00 */
        /* <DEDUP_REMOVED lines=24> */
[----:B------:R-:W-:-:S02]  /*f130*/  HADD2.F32 R13, -RZ, R13.H1_H1 ;  /* 0x3000000dff0d7230 */ /* 0x000fc40000004100 */
[C---:B------:R-:W-:Y:S01]  /*f140*/  FFMA.FTZ R34, R15.reuse, R30, -R34 ;  /* 0x0000001e0f227223 */ /* 0x040fe20000010822 */
[----:B------:R-:W-:Y:S02]  /*f150*/  HADD2.F32 R20, -RZ, R37.H0_H0 ;  /* 0x20000025ff147230 */ /* 0x000fe40000004100 */
[----:B------:R-:W-:Y:S01]  /*f160*/  FFMA.FTZ R29, R15, R32, R36 ;  /* 0x000000200f1d7223 */ /* 0x000fe20000010024 */
        /* <DEDUP_REMOVED lines=13> */
.L_x_2469:
[----:B------:R-:W-:Y:S05]  /*f240*/  BSYNC B1 ;  /* 0x0000000000017941 */ /* 0x000fea0003800000 */
.L_x_2468:
[----:B------:R-:W-:Y:S04]  /*f250*/  BSSY B1, `(.L_x_2470) ;  /* 0x000002c000017945 */ /* 0x000fe80003800000 */
[----:B------:R-:W-:Y:S05]  /*f260*/  @P2 BRA `(.L_x_2471) ;  /* 0x0000000000a82947 */ /* 0x000fea0003800000 */
[----:B01----:R-:W0:Y:S01]  /*f270*/  LDS.128 R12, [R21+0xb000] ;  /* 0x00b00000150c7984 */ /* 0x003e220000000c00 */
        /* <DEDUP_REMOVED lines=8> */
[----:B------:R-:W-:-:S02]  /*f300*/  HADD2.F32 R11, -RZ, R11.H1_H1 ;  /* 0x3000000bff0b7230 */ /* 0x000fc40000004100 */
[--C-:B0-----:R-:W-:Y:S02]  /*f310*/  HADD2.F32 R9, -RZ, R15.reuse.H0_H0 ;  /* 0x2000000fff097230 */ /* 0x101fe40000004100 */
[----:B------:R-:W-:Y:S02]  /*f320*/  HADD2.F32 R15, -RZ, R15.H1_H1 ;  /* 0x3000000fff0f7230 */ /* 0x000fe40000004100 */
[--C-:B------:R-:W-:Y:S02]  /*f330*/  HADD2.F32 R6, -RZ, R12.reuse.H0_H0 ;  /* 0x2000000cff067230 */ /* 0x100fe40000004100 */
[----:B------:R-:W-:Y:S02]  /*f340*/  HADD2.F32 R12, -RZ, R12.H1_H1 ;  /* 0x3000000cff0c7230 */ /* 0x000fe40000004100 */
[C---:B------:R-:W-:Y:S01]  /*f350*/  FMUL.FTZ R28, R15.reuse, R26 ;  /* 0x0000001a0f1c7220 */ /* 0x040fe20000410000 */
[----:B------:R-:W-:Y:S01]  /*f360*/  FMUL.FTZ R31, R15, R20 ;  /* 0x000000140f1f7220 */ /* 0x000fe20000410000 */
[----:B------:R-:W-:-:S02]  /*f370*/  HADD2.F32 R8, -RZ, R14.H0_H0 ;  /* 0x2000000eff087230 */ /* 0x000fc40000004100 */
[C---:B------:R-:W-:Y:S01]  /*f380*/  FFMA.FTZ R28, R9.reuse, R20, -R28 ;  /* 0x00000014091c7223 */ /* 0x040fe2000001081c */
[----:B------:R-:W-:Y:S01]  /*f390*/  FFMA.FTZ R33, R9, R26, R31 ;  /* 0x0000001a09217223 */ /* 0x000fe2000001001f */
[----:B------:R-:W-:Y:S02]  /*f3a0*/  HADD2.F32 R14, -RZ, R14.H1_H1 ;  /* 0x3000000eff0e7230 */ /* 0x000fe40000004100 */
[C---:B------:R-:W-:Y:S01]  /*f3b0*/  FMUL.FTZ R15, R12.reuse, R29 ;  /* 0x0000001d0c0f7220 */ /* 0x040fe20000410000 */
[--C-:B------:R-:W-:Y:S02]  /*f3c0*/  HADD2.F32 R7, -RZ, R13.reuse.H0_H0 ;  /* 0x2000000dff077230 */ /* 0x100fe40000004100 */
[-C--:B------:R-:W-:Y:S01]  /*f3d0*/  FMUL.FTZ R31, R12, R27.reuse ;  /* 0x0000001b0c1f7220 */ /* 0x080fe20000410000 */
[----:B------:R-:W-:Y:S02]  /*f3e0*/  HADD2.F32 R9, -RZ, R10.H0_H0 ;  /* 0x2000000aff097230 */ /* 0x000fe40000004100 */
[----:B------:R-:W-:Y:S01]  /*f3f0*/  FFMA.FTZ R15, R6, R27, -R15 ;  /* 0x0000001b060f7223 */ /* 0x000fe2000001080f */
[----:B------:R-:W-:-:S02]  /*f400*/  HADD2.F32 R13, -RZ, R13.H1_H1 ;  /* 0x3000000dff0d7230 */ /* 0x000fc40000004100 */
[C---:B------:R-:W-:Y:S01]  /*f410*/  FMUL.FTZ R20, R14.reuse, R11 ;  /* 0x0000000b0e147220 */ /* 0x040fe20000410000 */
[----:B------:R-:W-:Y:S02]  /*f420*/  HADD2.F32 R12, -RZ, R30.H0_H0 ;  /* 0x2000001eff0c7230 */ /* 0x000fe40000004100 */
[-C--:B------:R-:W-:Y:S01]  /*f430*/  FMUL.FTZ R27, R14, R9.reuse ;  /* 0x000000090e1b7220 */ /* 0x080fe20000410000 */
[----:B------:R-:W-:Y:S02]  /*f440*/  HADD2.F32 R10, -RZ, R32.H0_H0 ;  /* 0x20000020ff0a7230 */ /* 0x000fe40000004100 */
[----:B------:R-:W-:Y:S01]  /*f450*/  FFMA.FTZ R20, R8, R9, R20 ;  /* 0x0000000908147223 */ /* 0x000fe20000010014 */
[----:B------:R-:W-:Y:S01]  /*f460*/  FFMA.FTZ R6, R6, R29, R31 ;  /* 0x0000001d06067223 */ /* 0x000fe2000001001f */
[C---:B------:R-:W-:Y:S01]  /*f470*/  FMUL.FTZ R14, R13.reuse, R12 ;  /* 0x0000000c0d0e7220 */ /* 0x040fe20000410000 */
[----:B------:R-:W-:Y:S01]  /*f480*/  FFMA.FTZ R27, R8, R11, -R27 ;  /* 0x0000000b081b7223 */ /* 0x000fe2000001081b */
[----:B------:R-:W-:Y:S01]  /*f490*/  FMUL.FTZ R13, R13, R10 ;  /* 0x0000000a0d0d7220 */ /* 0x000fe20000410000 */
[----:B------:R-:W-:Y:S01]  /*f4a0*/  F2FP.F16.F32.PACK_AB R11, R33, R28 ;  /* 0x0000001c210b723e */ /* 0x000fe200000000ff */
[C---:B------:R-:W-:Y:S01]  /*f4b0*/  FFMA.FTZ R9, R7.reuse, R10, -R14 ;  /* 0x0000000a07097223 */ /* 0x040fe2000001080e */
[----:B------:R-:W-:Y:S01]  /*f4c0*/  F2FP.F16.F32.PACK_AB R8, R6, R15 ;  /* 0x0000000f0608723e */ /* 0x000fe200000000ff */
[----:B------:R-:W-:Y:S01]  /*f4d0*/  FFMA.FTZ R12, R7, R12, R13 ;  /* 0x0000000c070c7223 */ /* 0x000fe2000001000d */
[----:B------:R-:W-:-:S04]  /*f4e0*/  F2FP.F16.F32.PACK_AB R10, R20, R27 ;  /* 0x0000001b140a723e */ /* 0x000fc800000000ff */
[----:B------:R-:W-:-:S05]  /*f4f0*/  F2FP.F16.F32.PACK_AB R9, R12, R9 ;  /* 0x000000090c09723e */ /* 0x000fca00000000ff */
[----:B------:R2:W-:Y:S02]  /*f500*/  STS.128 [R21+0xb000], R8 ;  /* 0x00b0000815007388 */ /* 0x0005e40000000c00 */
.L_x_2471:
[----:B------:R-:W-:Y:S05]  /*f510*/  BSYNC B1 ;  /* 0x0000000000017941 */ /* 0x000fea0003800000 */
.L_x_2470:
[----:B------:R-:W-:Y:S05]  /*f520*/  @P3 BRA `(.L_x_2465) ;  /* 0x0000004800f43947 */ /* 0x000fea0003800000 */
[----:B--2---:R-:W2:Y:S01]  /*f530*/  LDS.128 R8, [R21+0xf000] ;  /* 0x00f0000015087984 */ /* 0x004ea20000000c00 */
[----:B01----:R-:W-:Y:S01]  /*f540*/  SHF.R.U32.HI R12, RZ, 0x10, R25 ;  /* 0x00000010ff0c7819 */ /* 0x003fe20000011619 */
        /* <DEDUP_REMOVED lines=8> */
[--C-:B--2---:R-:W-:Y:S02]  /*f5d0*/  HADD2.F32 R7, -RZ, R11.reuse.H0_H0 ;  /* 0x2000000bff077230 */ /* 0x104fe40000004100 */
        /* <DEDUP_REMOVED lines=17> */
[----:B------:R-:W-:Y:S01]  /*f6f0*/  FMUL.FTZ R13, R10, R7 ;  /* 0x000000070a0d7220 */ /* 0x000fe20000410000 */
[----:B------:R-:W-:Y:S02]  /*f700*/  HADD2.F32 R0, -RZ, R26.H0_H0 ;  /* 0x2000001aff007230 */ /* 0x000fe40000004100 */
[----:B------:R-:W-:Y:S01]  /*f710*/  FFMA.FTZ R4, R4, R15, R25 ;  /* 0x0000000f04047223 */ /* 0x000fe20000010019 */
        /* <DEDUP_REMOVED lines=12> */
.L_x_2414:
[-C--:B------:R-:W-:Y:S01]  /*f7e0*/  ISETP.GE.AND P0, PT, R22, R9.reuse, PT ;  /* 0x000000091600720c */ /* 0x080fe20003f06270 */
[----:B------:R-:W-:Y:S01]  /*f7f0*/  BSSY B1, `(.L_x_2472) ;  /* 0x0000030000017945 */ /* 0x000fe20003800000 */
[-C--:B------:R-:W-:Y:S01]  /*f800*/  ISETP.GE.AND P1, PT, R218, R9.reuse, PT ;  /* 0x00000009da00720c */ /* 0x080fe20003f26270 */
[----:B------:R-:W-:Y:S01]  /*f810*/  IMAD.MOV.U32 R89, RZ, RZ, R93 ;  /* 0x000000ffff597224 */ /* 0x000fe200078e005d */
[-C--:B------:R-:W-:Y:S01]  /*f820*/  ISETP.GE.AND P2, PT, R220, R9.reuse, PT ;  /* 0x00000009dc00720c */ /* 0x080fe20003f46270 */
[----:B------:R-:W-:Y:S01]  /*f830*/  IMAD.MOV.U32 R8, RZ, RZ, R90 ;  /* 0x000000ffff087224 */ /* 0x000fe200078e005a */
[----:B------:R-:W-:Y:S02]  /*f840*/  ISETP.GE.AND P3, PT, R84, R9, PT ;  /* 0x000000095400720c */ /* 0x000fe40003f66270 */
[----:B------:R-:W-:Y:S02]  /*f850*/  CS2R R32, SRZ ;  /* 0x0000000000207805 */ /* 0x000fe4000001ff00 */
[----:B------:R-:W-:-:S02]  /*f860*/  MOV R9, R25 ;  /* 0x0000001900097202 */ /* 0x000fc40000000f00 */
        /* <DEDUP_REMOVED lines=21> */
[----:B------:R-:W-:Y:S01]  /*f9c0*/  LEA R50, P4, R3, UR4, 0x1 ;  /* 0x0000000403327c11 */ /* 0x000fe2000f8808ff */
[----:B------:R-:W-:Y:S01]  /*f9d0*/  ULDC UR4, c[0x0][0x3d4] ;  /* 0x0000f50000047ab9 */ /* 0x000fe20000000800 */
[----:B------:R-:W-:Y:S02]  /*f9e0*/  CS2R R30, SRZ ;  /* 0x00000000001e7805 */ /* 0x000fe4000001ff00 */
[----:B------:R-:W-:-:S02]  /*f9f0*/  ISETP.GE.AND P6, PT, R19, UR4, PT ;  /* 0x0000000413007c0c */ /* 0x000fc4000bfc6270 */
[----:B------:R-:W-:Y:S02]  /*fa00*/  CS2R R44, SRZ ;  /* 0x00000000002c7805 */ /* 0x000fe4000001ff00 */
[----:B------:R-:W-:Y:S01]  /*fa10*/  LEA.HI.X R51, R3, UR5, R4, 0x1, P4 ;  /* 0x0000000503337c11 */ /* 0x000fe2000a0f0c04 */
[----:B------:R-:W-:Y:S01]  /*fa20*/  IMAD.X R3, R11, 0x1, R101, P5 ;  /* 0x000000010b037824 */ /* 0x000fe200028e0665 */
[----:B------:R-:W-:Y:S02]  /*fa30*/  ISETP.GE.AND P5, PT, R17, UR4, PT ;  /* 0x0000000411007c0c */ /* 0x000fe4000bfa6270 */
[----:B------:R-:W-:Y:S02]  /*fa40*/  CS2R R46, SRZ ;  /* 0x00000000002e7805 */ /* 0x000fe4000001ff00 */
[----:B------:R-:W-:Y:S02]  /*fa50*/  LEA R52, P4, R0, UR6, 0x1 ;  /* 0x0000000600347c11 */ /* 0x000fe4000f8808ff */
[----:B------:R-:W-:-:S02]  /*fa60*/  CS2R R4, SRZ ;  /* 0x0000000000047805 */ /* 0x000fc4000001ff00 */
[----:B------:R-:W-:Y:S02]  /*fa70*/  CS2R R6, SRZ ;  /* 0x0000000000067805 */ /* 0x000fe4000001ff00 */
[----:B------:R-:W-:Y:S02]  /*fa80*/  CS2R R24, SRZ ;  /* 0x0000000000187805 */ /* 0x000fe4000001ff00 */
[----:B------:R-:W-:Y:S02]  /*fa90*/  CS2R R26, SRZ ;  /* 0x00000000001a7805 */ /* 0x000fe4000001ff00 */
[----:B------:R-:W-:Y:S01]  /*faa0*/  LEA.HI.X R53, R0, UR7, R3, 0x1, P4 ;  /* 0x0000000700357c11 */ /* 0x000fe2000a0f0c03 */
[----:B------:R0:W5:Y:S04]  /*fab0*/  @!P6 LDG.E.128 R44, desc[UR60][R50.64+0x80] ;  /* 0x0000803c322ce981 */ /* 0x000168000c1e1d00 */
[----:B------:R0:W5:Y:S04]  /*fac0*/  @!P5 LDG.E.128 R28, desc[UR60][R50.64] ;  /* 0x0000003c321cd981 */ /* 0x000168000c1e1d00 */
[----:B------:R0:W5:Y:S04]  /*fad0*/  @!P5 LDG.E.128 R4, desc[UR60][R52.64] ;  /* 0x0000003c3404d981 */ /* 0x000168000c1e1d00 */
[----:B------:R0:W5:Y:S02]  /*fae0*/  @!P6 LDG.E.128 R24, desc[UR60][R52.64+0x80] ;  /* 0x0000803c3418e981 */ /* 0x000164000c1e1d00 */
.L_x_2473:
[----:B------:R-:W-:Y:S05]  /*faf0*/  BSYNC B1 ;  /* 0x0000000000017941 */ /* 0x000fea0003800000 */
.L_x_2472:
[----:B------:R-:W-:Y:S01]  /*fb00*/  BSSY B1, `(.L_x_2474) ;  /* 0x000001e000017945 */ /* 0x000fe20003800000 */
[----:B-----5:R-:W-:Y:S01]  /*fb10*/  MOV R56, R4 ;  /* 0x0000000400387202 */ /* 0x020fe20000000f00 */
[----:B------:R-:W-:Y:S01]  /*fb20*/  IMAD.MOV.U32 R57, RZ, RZ, R5 ;  /* 0x000000ffff397224 */ /* 0x000fe200078e0005 */
[----:B0-----:R-:W-:Y:S01]  /*fb30*/  CS2R R50, SRZ ;  /* 0x0000000000327805 */ /* 0x001fe2000001ff00 */
        /* <DEDUP_REMOVED lines=20> */
[----:B------:R-:W-:Y:S02]  /*fc80*/  CS2R R38, SRZ ;  /* 0x0000000000267805 */ /* 0x000fe4000001ff00 */
[----:B------:R-:W-:Y:S01]  /*fc90*/  LEA.HI.X R55, R0, UR7, R3, 0x1, P4 ;  /* 0x0000000700377c11 */ /* 0x000fe2000a0f0c03 */
[----:B------:R0:W5:Y:S04]  /*fca0*/  @!P5 LDG.E.128 R40, desc[UR60][R52.64] ;  /* 0x0000003c3428d981 */ /* 0x000168000c1e1d00 */
[----:B------:R0:W5:Y:S04]  /*fcb0*/  @!P6 LDG.E.128 R48, desc[UR60][R52.64+0x80] ;  /* 0x0000803c3430e981 */ /* 0x000168000c1e1d00 */
[----:B------:R0:W5:Y:S04]  /*fcc0*/  @!P5 LDG.E.128 R32, desc[UR60][R54.64] ;  /* 0x0000003c3620d981 */ /* 0x000168000c1e1d00 */
[----:B------:R0:W5:Y:S02]  /*fcd0*/  @!P6 LDG.E.128 R36, desc[UR60][R54.64+0x80] ;  /* 0x0000803c3624e981 */ /* 0x000164000c1e1d00 */
.L_x_2475:
[----:B------:R-:W-:Y:S05]  /*fce0*/  BSYNC B1 ;  /* 0x0000000000017941 */ /* 0x000fea0003800000 */
.L_x_2474:
[----:B------:R-:W-:Y:S01]  /*fcf0*/  IMAD.MOV.U32 R0, RZ, RZ, R6 ;  /* 0x000000ffff007224 */ /* 0x000fe200078e0006 */
[----:B------:R-:W-:Y:S01]  /*fd00*/  MOV R3, R7 ;  /* 0x0000000700037202 */ /* 0x000fe20000000f00 */
[----:B------:R-:W-:Y:S01]  /*fd10*/  IMAD.MOV.U32 R20, RZ, RZ, R25 ;  /* 0x000000ffff147224 */ /* 0x000fe200078e0019 */
[----:B------:R-:W-:Y:S01]  /*fd20*/  PRMT R118, R118, 0x5410, R56 ;  /* 0x0000541076767816 */ /* 0x000fe20000000038 */
[----:B------:R-:W1:Y:S01]  /*fd30*/  LDC R94, c[0x0][0x428] ;  /* 0x00010a00ff5e7b82 */ /* 0x000e620000000800 */
        /* <DEDUP_REMOVED lines=8> */
[----:B------:R-:W-:Y:S02]  /*fdc0*/  PRMT R119, R57, 0x7610, R119 ;  /* 0x0000761039777816 */ /* 0x000fe40000000077 */
[----:B0-----:R-:W-:Y:S02]  /*fdd0*/  CS2R R52, SRZ ;  /* 0x0000000000347805 */ /* 0x001fe4000001ff00 */
        /* <DEDUP_REMOVED lines=49> */
[----:B------:R-:W-:Y:S02]  /*100f0*/  LEA.HI.X R52, R14, R11, R15, 0x6, P4 ;  /* 0x0000000b0e347211 */ /* 0x000fe400020f340f */
[----:B------:R-:W-:Y:S02]  /*10100*/  CS2R R58, SRZ ;  /* 0x00000000003a7805 */ /* 0x000fe4000001ff00 */
[----:B------:R-:W-:Y:S02]  /*10110*/  LEA.HI.X R91, R3, UR5, R20, 0x1, P5 ;  /* 0x00000005035b7c11 */ /* 0x000fe4000a8f0c14 */
        /* <DEDUP_REMOVED lines=10> */
.L_x_2477:
[----:B------:R-:W-:Y:S05]  /*101c0*/  BSYNC B1 ;  /* 0x0000000000017941 */ /* 0x000fea0003800000 */
.L_x_2476:
        /* <DEDUP_REMOVED lines=23> */
[----:B------:R-:W-:Y:S02]  /*10340*/  ISETP.GE.AND P6, PT, R19, UR4, PT ;  /* 0x0000000413007c0c */ /* 0x000fe4000bfc6270 */
[----:B------:R-:W-:Y:S02]  /*10350*/  LEA.HI.X R11, R97, UR5, R12, 0x1, P4 ;  /* 0x00000005610b7c11 */ /* 0x000fe4000a0f0c0c */
[----:B------:R-:W-:-:S04]  /*10360*/  LEA R12, P4, R95, UR6, 0x1 ;  /* 0x000000065f0c7c11 */ /* 0x000fc8000f8808ff */
[----:B------:R-:W-:Y:S01]  /*10370*/  LEA.HI.X R13, R95, UR7, R0, 0x1, P4 ;  /* 0x000000075f0d7c11 */ /* 0x000fe2000a0f0c00 */
[----:B------:R1:W5:Y:S04]  /*10380*/  @!P5 LDG.E.128 R72, desc[UR60][R10.64] ;  /* 0x0000003c0a48d981 */ /* 0x000368000c1e1d00 */
[----:B------:R1:W5:Y:S04]  /*10390*/  @!P6 LDG.E.128 R76, desc[UR60][R10.64+0x80] ;  /* 0x0000803c0a4ce981 */ /* 0x000368000c1e1d00 */
[----:B------:R1:W5:Y:S04]  /*103a0*/  @!P5 LDG.E.128 R64, desc[UR60][R12.64] ;  /* 0x0000003c0c40d981 */ /* 0x000368000c1e1d00 */
[----:B------:R1:W5:Y:S02]  /*103b0*/  @!P6 LDG.E.128 R68, desc[UR60][R12.64+0x80] ;  /* 0x0000803c0c44e981 */ /* 0x000364000c1e1d00 */
.L_x_2479:
[----:B------:R-:W-:Y:S05]  /*103c0*/  BSYNC B1 ;  /* 0x0000000000017941 */ /* 0x000fea0003800000 */
.L_x_2478:
[----:B0-----:R-:W2:Y:S01]  /*103d0*/  LDL R92, [R1+0x80] ;  /* 0x00008000015c7983 */ /* 0x001ea20000100800 */
[----:B------:R-:W-:Y:S01]  /*103e0*/  ISETP.NE.AND P4, PT, R94, 0x1, PT ;  /* 0x000000015e00780c */ /* 0x000fe20003f85270 */
[----:B-1----:R-:W-:Y:S01]  /*103f0*/  IMAD.MOV.U32 R10, RZ, RZ, R36 ;  /* 0x000000ffff0a7224 */ /* 0x002fe200078e0024 */
[----:B------:R-:W-:Y:S01]  /*10400*/  MOV R3, R35 ;  /* 0x0000002300037202 */ /* 0x000fe20000000f00 */
[----:B------:R-:W-:Y:S01]  /*10410*/  IMAD.MOV.U32 R11, RZ, RZ, R37 ;  /* 0x000000ffff0b7224 */ /* 0x000fe200078e0025 */
[----:B------:R-:W-:Y:S01]  /*10420*/  ULDC.64 UR4, c[0x0][0x3c8] ;  /* 0x0000f20000047ab9 */ /* 0x000fe20000000a00 */
[----:B------:R-:W-:Y:S01]  /*10430*/  IMAD.MOV.U32 R0, RZ, RZ, R34 ;  /* 0x000000ffff007224 */ /* 0x000fe200078e0022 */
[----:B------:R-:W-:Y:S01]  /*10440*/  ULDC.64 UR6, c[0x0][0x3e0] ;  /* 0x0000f80000067ab9 */ /* 0x000fe20000000a00 */
[----:B------:R-:W-:Y:S01]  /*10450*/  IMAD.MOV.U32 R12, RZ, RZ, R49 ;  /* 0x000000ffff0c7224 */ /* 0x000fe200078e0031 */
[----:B------:R-:W-:Y:S01]  /*10460*/  PRMT R102, R10, 0x5410, R11 ;  /* 0x000054100a667816 */ /* 0x000fe2000000000b */
[----:B------:R-:W-:Y:S01]  /*10470*/  IMAD.MOV.U32 R10, RZ, RZ, R40 ;  /* 0x000000ffff0a7224 */ /* 0x000fe200078e0028 */
[----:B------:R-:W-:Y:S01]  /*10480*/  MOV R11, R41 ;  /* 0x00000029000b7202 */ /* 0x000fe20000000f00 */
[----:B-----5:R-:W-:Y:S01]  /*10490*/  IMAD.MOV.U32 R13, RZ, RZ, R52 ;  /* 0x000000ffff0d7224 */ /* 0x020fe200078e0034 */
[----:B------:R-:W-:Y:S01]  /*104a0*/  PRMT R107, R0, 0x5410, R3 ;  /* 0x00005410006b7816 */ /* 0x000fe20000000003 */
[----:B------:R-:W-:Y:S01]  /*104b0*/  IMAD.MOV.U32 R3, RZ, RZ, R39 ;  /* 0x000000ffff037224 */ /* 0x000fe200078e0027 */
[----:B------:R-:W-:Y:S01]  /*104c0*/  PRMT R108, R10, 0x5410, R11 ;  /* 0x000054100a6c7816 */ /* 0x000fe2000000000b */
[----:B------:R-:W-:Y:S01]  /*104d0*/  IMAD.MOV.U32 R20, RZ, RZ, R56 ;  /* 0x000000ffff147224 */ /* 0x000fe200078e0038 */
[----:B------:R-:W-:Y:S01]  /*104e0*/  MOV R11, R48 ;  /* 0x00000030000b7202 */ /* 0x000fe20000000f00 */
[----:B------:R-:W0:Y:S01]  /*104f0*/  @P4 LDC R10, c[0x0][0x42c] ;  /* 0x00010b00ff0a4b82 */ /* 0x000e220000000800 */
[----:B------:R-:W-:-:S02]  /*10500*/  MOV R0, R38 ;  /* 0x0000002600007202 */ /* 0x000fc40000000f00 */
[----:B------:R-:W-:Y:S02]  /*10510*/  PRMT R104, R11, 0x5410, R12 ;  /* 0x000054100b687816 */ /* 0x000fe4000000000c */
[----:B------:R-:W-:Y:S01]  /*10520*/  PRMT R103, R0, 0x5410, R3 ;  /* 0x0000541000677816 */ /* 0x000fe20000000003 */
[----:B------:R-:W-:Y:S01]  /*10530*/  IMAD.MOV.U32 R0, RZ, RZ, R42 ;  /* 0x000000ffff007224 */ /* 0x000fe200078e002a */
[----:B------:R-:W-:Y:S01]  /*10540*/  MOV R12, R51 ;  /* 0x00000033000c7202 */ /* 0x000fe20000000f00 */
[----:B------:R-:W-:Y:S01]  /*10550*/  IMAD.MOV.U32 R3, RZ, RZ, R43 ;  /* 0x000000ffff037224 */ /* 0x000fe200078e002b */
[----:B------:R-:W1:Y:S01]  /*10560*/  @P4 LDC R11, c[0x0][0x430] ;  /* 0x00010c00ff0b4b82 */ /* 0x000e620000000800 */
[----:B------:R-:W-:Y:S02]  /*10570*/  PRMT R97, R97, 0x5410, R13 ;  /* 0x0000541061617816 */ /* 0x000fe4000000000d */
[----:B------:R-:W-:Y:S02]  /*10580*/  MOV R13, R55 ;  /* 0x00000037000d7202 */ /* 0x000fe40000000f00 */
[----:B------:R-:W-:Y:S01]  /*10590*/  PRMT R109, R0, 0x5410, R3 ;  /* 0x00005410006d7816 */ /* 0x000fe20000000003 */
[----:B------:R-:W-:Y:S01]  /*105a0*/  IMAD.MOV.U32 R3, RZ, RZ, R50 ;  /* 0x000000ffff037224 */ /* 0x000fe200078e0032 */
[----:B------:R-:W-:Y:S01]  /*105b0*/  PRMT R99, R13, 0x7610, R99 ;  /* 0x000076100d637816 */ /* 0x000fe20000000063 */
[----:B------:R-:W-:Y:S01]  /*105c0*/  IMAD R0, R225, 0x80, R22 ;  /* 0x00000080e1007824 */ /* 0x000fe200078e0216 */
[----:B------:R-:W-:Y:S01]  /*105d0*/  PRMT R90, R20, 0x7610, R90 ;  /* 0x00007610145a7816 */ /* 0x000fe2000000005a */
[----:B------:R-:W-:Y:S01]  /*105e0*/  IMAD.MOV.U32 R13, RZ, RZ, R59 ;  /* 0x000000ffff0d7224 */ /* 0x000fe200078e003b */
[----:B------:R-:W-:Y:S01]  /*105f0*/  PRMT R105, R3, 0x5410, R12 ;  /* 0x0000541003697816 */ /* 0x000fe2000000000c */
[----:B------:R-:W-:Y:S01]  /*10600*/  IMAD.MOV.U32 R12, RZ, RZ, R54 ;  /* 0x000000ffff0c7224 */ /* 0x000fe200078e0036 */
[----:B------:R-:W-:Y:S01]  /*10610*/  LEA R3, R85, R0, 0x5 ;  /* 0x0000000055037211 */ /* 0x000fe200078e28ff */
[----:B------:R-:W-:-:S02]  /*10620*/  IMAD.MOV.U32 R0, RZ, RZ, R53 ;  /* 0x000000ffff007224 */ /* 0x000fc400078e0035 */
[----:B------:R-:W-:-:S03]  /*10630*/  IMAD.MOV.U32 R20, RZ, RZ, R60 ;  /* 0x000000ffff147224 */ /* 0x000fc600078e003c */
[----:B------:R-:W-:Y:S01]  /*10640*/  PRMT R98, R0, 0x5410, R12 ;  /* 0x0000541000627816 */ /* 0x000fe2000000000c */
[----:B0-----:R-:W-:Y:S01]  /*10650*/  @P4 IMAD.HI.U32 R0, R3, R10, RZ ;  /* 0x0000000a03004227 */ /* 0x001fe200078e00ff */
[----:B------:R-:W-:Y:S02]  /*10660*/  MOV R12, R58 ;  /* 0x0000003a000c7202 */ /* 0x000fe40000000f00 */
[----:B------:R-:W-:Y:S01]  /*10670*/  PRMT R99, R99, 0x5410, R20 ;  /* 0x0000541063637816 */ /* 0x000fe20000000014 */
[----:B------:R-:W-:Y:S01]  /*10680*/  IMAD.MOV.U32 R10, RZ, RZ, R57 ;  /* 0x000000ffff0a7224 */ /* 0x000fe200078e0039 */
[----:B-1----:R-:W-:Y:S01]  /*10690*/  @P4 SHF.R.U32.HI R3, RZ, R11, R0 ;  /* 0x0000000bff034219 */ /* 0x002fe20000011600 */
[----:B------:R-:W-:Y:S01]  /*106a0*/  IMAD.MOV.U32 R11, RZ, RZ, R63 ;  /* 0x000000ffff0b7224 */ /* 0x000fe200078e003f */
[----:B------:R-:W-:Y:S02]  /*106b0*/  PRMT R91, R12, 0x5410, R13 ;  /* 0x000054100c5b7816 */ /* 0x000fe4000000000d */
[----:B------:R-:W-:Y:S01]  /*106c0*/  PRMT R90, R90, 0x5410, R10 ;  /* 0x000054105a5a7816 */ /* 0x000fe2000000000a */
[----:B------:R-:W-:Y:S01]  /*106d0*/  IMAD.MOV.U32 R10, RZ, RZ, R62 ;  /* 0x000000ffff0a7224 */ /* 0x000fe200078e003e */
[----:B------:R-:W-:-:S02]  /*106e0*/  MOV R0, R61 ;  /* 0x0000003d00007202 */ /* 0x000fc40000000f00 */
[----:B------:R-:W-:Y:S02]  /*106f0*/  SHF.R.S32.HI R13, RZ, 0x1f, R3 ;  /* 0x0000001fff0d7819 */ /* 0x000fe40000011403 */
[----:B------:R-:W-:Y:S02]  /*10700*/  PRMT R100, R0, 0x5410, R10 ;  /* 0x0000541000647816 */ /* 0x000fe4000000000a */
[----:B------:R-:W-:Y:S01]  /*10710*/  PRMT R101, R11, 0x7610, R101 ;  /* 0x000076100b657816 */ /* 0x000fe20000000065 */
[----:B------:R-:W-:Y:S01]  /*10720*/  IMAD.WIDE.U32 R10, R3, R86, R88 ;  /* 0x00000056030a7225 */ /* 0x000fe200078e0058 */
[----:B------:R-:W-:-:S03]  /*10730*/  MOV R20, R80 ;  /* 0x0000005000147202 */ /* 0x000fc60000000f00 */
[C---:B------:R-:W-:Y:S01]  /*10740*/  IMAD R86, R13.reuse, R86, RZ ;  /* 0x000000560d567224 */ /* 0x040fe200078e02ff */
[----:B------:R-:W-:Y:S01]  /*10750*/  PRMT R97, R20, 0x7610, R97 ;  /* 0x0000761014617816 */ /* 0x000fe20000000061 */
[-C--:B------:R-:W-:Y:S02]  /*10760*/  IMAD R0, R13, R14.reuse, RZ ;  /* 0x0000000e0d007224 */ /* 0x080fe400078e02ff */
[C---:B------:R-:W-:Y:S01]  /*10770*/  IMAD.WIDE.U32 R12, R3.reuse, R14, R8 ;  /* 0x0000000e030c7225 */ /* 0x040fe200078e0008 */
[----:B------:R-:W-:Y:S01]  /*10780*/  LEA R8, P4, R10, UR4, 0x1 ;  /* 0x000000040a087c11 */ /* 0x000fe2000f8808ff */
[----:B------:R-:W-:Y:S02]  /*10790*/  UMOV UR4, 0xffffffff ;  /* 0xffffffff00047882 */ /* 0x000fe40000000000 */
[C---:B------:R-:W-:Y:S02]  /*107a0*/  IMAD R9, R3.reuse, R87, R86 ;  /* 0x0000005703097224 */ /* 0x040fe400078e0256 */
[----:B------:R-:W-:Y:S01]  /*107b0*/  IMAD R3, R3, R15, R0 ;  /* 0x0000000f03037224 */ /* 0x000fe200078e0200 */
[----:B------:R-:W-:Y:S01]  /*107c0*/  LEA R0, P5, R12, UR6, 0x1 ;  /* 0x000000060c007c11 */ /* 0x000fe2000f8a08ff */
[----:B------:R-:W-:Y:S01]  /*107d0*/  IMAD.MOV.U32 R14, RZ, RZ, R81 ;  /* 0x000000ffff0e7224 */ /* 0x000fe200078e0051 */
[----:B------:R-:W-:Y:S01]  /*107e0*/  IADD3 R9, R11, R9, RZ ;  /* 0x000000090b097210 */ /* 0x000fe20007ffe0ff */
[----:B------:R-:W-:-:S02]  /*107f0*/  IMAD.IADD R3, R13, 0x1, R3 ;  /* 0x000000010d037824 */ /* 0x000fc400078e0203 */
[----:B------:R-:W-:Y:S01]  /*10800*/  IMAD.MOV.U32 R15, RZ, RZ, R82 ;  /* 0x000000ffff0f7224 */ /* 0x000fe200078e0052 */
[----:B------:R-:W-:Y:S02]  /*10810*/  LEA.HI.X R9, R10, UR5, R9, 0x1, P4 ;  /* 0x000000050a097c11 */ /* 0x000fe4000a0f0c09 */
[----:B------:R-:W-:Y:S02]  /*10820*/  LEA.HI.X R3, R12, UR7, R3, 0x1, P5 ;  /* 0x000000070c037c11 */ /* 0x000fe4000a8f0c03 */
[----:B------:R-:W-:Y:S02]  /*10830*/  PRMT R96, R15, 0x5410, R14 ;  /* 0x000054100f607816 */ /* 0x000fe4000000000e */
[----:B--2---:R-:W-:Y:S01]  /*10840*/  LEA.HI R10, R92, R92, RZ, 0x1 ;  /* 0x0000005c5c0a7211 */ /* 0x004fe200078f08ff */
[----:B------:R-:W-:Y:S06]  /*10850*/  BRA.DIV UR4, `(.L_x_2480) ;  /* 0x000001d204807947 */ /* 0x000fec000b800000 */
.L_x_2727:
[----:B------:R-:W-:-:S03]  /*10860*/  UMOV UR4, 0xffffffff ;  /* 0xffffffff00047882 */ /* 0x000fc60000000000 */
[----:B------:R-:W-:Y:S05]  /*10870*/  BRA.DIV UR4, `(.L_x_2481) ;  /* 0x000001d204a07947 */ /* 0x000fea000b800000 */
.L_x_2730:
[----:B------:R-:W-:-:S03]  /*10880*/  UMOV UR4, 0xffffffff ;  /* 0xffffffff00047882 */ /* 0x000fc60000000000 */
[----:B------:R-:W-:Y:S05]  /*10890*/  BRA.DIV UR4, `(.L_x_2482) ;  /* 0x000001d204c07947 */ /* 0x000fea000b800000 */
.L_x_2733:
[----:B------:R-:W-:-:S03]  /*108a0*/  UMOV UR4, 0xffffffff ;  /* 0xffffffff00047882 */ /* 0x000fc60000000000 */
[----:B------:R-:W-:Y:S05]  /*108b0*/  BRA.DIV UR4, `(.L_x_2483) ;  /* 0x000001d204e07947 */ /* 0x000fea000b800000 */
.L_x_2736:
[----:B------:R-:W-:-:S03]  /*108c0*/  UMOV UR4, 0xffffffff ;  /* 0xffffffff00047882 */ /* 0x000fc60000000000 */
[----:B------:R-:W-:Y:S05]  /*108d0*/  BRA.DIV UR4, `(.L_x_2484) ;  /* 0x000001d604007947 */ /* 0x000fea000b800000 */
.L_x_2739:
[----:B------:R-:W-:-:S03]  /*108e0*/  UMOV UR4, 0xffffffff ;  /* 0xffffffff00047882 */ /* 0x000fc60000000000 */
[----:B------:R-:W-:Y:S05]  /*108f0*/  BRA.DIV UR4, `(.L_x_2485) ;  /* 0x000001d604207947 */ /* 0x000fea000b800000 */
.L_x_2742:
[----:B------:R-:W-:-:S03]  /*10900*/  UMOV UR4, 0xffffffff ;  /* 0xffffffff00047882 */ /* 0x000fc60000000000 */
[----:B------:R-:W-:Y:S05]  /*10910*/  BRA.DIV UR4, `(.L_x_2486) ;  /* 0x000001d604407947 */ /* 0x000fea000b800000 */
.L_x_2745:
[----:B------:R-:W-:-:S03]  /*10920*/  UMOV UR4, 0xffffffff ;  /* 0xffffffff00047882 */ /* 0x000fc60000000000 */
[----:B------:R-:W-:Y:S05]  /*10930*/  BRA.DIV UR4, `(.L_x_2487) ;  /* 0x000001d604607947 */ /* 0x000fea000b800000 */
.L_x_2748:
[----:B------:R-:W-:-:S03]  /*10940*/  UMOV UR4, 0xffffffff ;  /* 0xffffffff00047882 */ /* 0x000fc60000000000 */
[----:B------:R-:W-:Y:S05]  /*10950*/  BRA.DIV UR4, `(.L_x_2488) ;  /* 0x000001d604807947 */ /* 0x000fea000b800000 */
.L_x_2751:
[----:B------:R-:W-:-:S03]  /*10960*/  UMOV UR4, 0xffffffff ;  /* 0xffffffff00047882 */ /* 0x000fc60000000000 */
[----:B------:R-:W-:Y:S05]  /*10970*/  BRA.DIV UR4, `(.L_x_2489) ;  /* 0x000001d604a07947 */ /* 0x000fea000b800000 */
.L_x_2754:
[----:B------:R-:W-:-:S03]  /*10980*/  UMOV UR4, 0xffffffff ;  /* 0xffffffff00047882 */ /* 0x000fc60000000000 */
[----:B------:R-:W-:Y:S05]  /*10990*/  BRA.DIV UR4, `(.L_x_2490) ;  /* 0x000001d604c07947 */ /* 0x000fea000b800000 */
.L_x_2757:
[----:B------:R-:W-:-:S03]  /*109a0*/  UMOV UR4, 0xffffffff ;  /* 0xffffffff00047882 */ /* 0x000fc60000000000 */
[----:B------:R-:W-:Y:S05]  /*109b0*/  BRA.DIV UR4, `(.L_x_2491) ;  /* 0x000001d604e07947 */ /* 0x000fea000b800000 */
.L_x_2760:
[----:B------:R-:W-:-:S03]  /*109c0*/  UMOV UR4, 0xffffffff ;  /* 0xffffffff00047882 */ /* 0x000fc60000000000 */
[----:B------:R-:W-:Y:S05]  /*109d0*/  BRA.DIV UR4, `(.L_x_2492) ;  /* 0x000001da04007947 */ /* 0x000fea000b800000 */
.L_x_2763:
[----:B------:R-:W-:Y:S01]  /*109e0*/  UMOV UR4, 0xffffffff ;  /* 0xffffffff00047882 */ /* 0x000fe20000000000 */
[----:B------:R-:W-:Y:S02]  /*109f0*/  LOP3.LUT R10, R10, 0xfffffffe, RZ, 0xc0, !PT ;  /* 0xfffffffe0a0a7812 */ /* 0x000fe400078ec0ff */
[----:B------:R-:W-:Y:S05]  /*10a00*/  BRA.DIV UR4, `(.L_x_2493) ;  /* 0x000001da041c7947 */ /* 0x000fea000b800000 */
.L_x_2766:
[----:B------:R-:W-:Y:S01]  /*10a10*/  UMOV UR4, 0xffffffff ;  /* 0xffffffff00047882 */ /* 0x000fe20000000000 */
[----:B------:R-:W-:Y:S02]  /*10a20*/  IMAD.IADD R9, R92, 0x1, -R10 ;  /* 0x000000015c097824 */ /* 0x000fe400078e0a0a */
[----:B------:R-:W-:Y:S05]  /*10a30*/  BRA.DIV UR4, `(.L_x_2494) ;  /* 0x000001da04387947 */ /* 0x000fea000b800000 */
.L_x_2769:
[----:B------:R-:W-:Y:S01]  /*10a40*/  UMOV UR4, 0xffffffff ;  /* 0xffffffff00047882 */ /* 0x000fe20000000000 */
[----:B------:R-:W-:Y:S02]  /*10a50*/  SHF.L.U32 R9, R9, 0x1f, RZ ;  /* 0x0000001f09097819 */ /* 0x000fe400000006ff */
[----:B------:R-:W-:Y:S01]  /*10a60*/  MOV R3, R83 ;  /* 0x0000005300037202 */ /* 0x000fe20000000f00 */
[----:B------:R-:W-:Y:S06]  /*10a70*/  BRA.DIV UR4, `(.L_x_2495) ;  /* 0x000001da04507947 */ /* 0x000fec000b800000 */
.L_x_2772:
[----:B------:R-:W0:Y:S01]  /*10a80*/  SYNCS.PHASECHK.TRANS64.TRYWAIT P4, [R16+URZ+0x38800], R9 ;  /* 0x03880009100075a7 */ /* 0x000e22000808017f */
[----:B------:R-:W-:Y:S01]  /*10a90*/  PRMT R101, R101, 0x5410, R3 ;  /* 0x0000541065657816 */ /* 0x000fe20000000003 */
[----:B------:R-:W-:Y:S01]  /*10aa0*/  IMAD.MOV.U32 R0, RZ, RZ, R64 ;  /* 0x000000ffff007224 */ /* 0x000fe200078e0040 */
[----:B------:R-:W-:Y:S01]  /*10ab0*/  MOV R8, R66 ;  /* 0x0000004200087202 */ /* 0x000fe20000000f00 */
[----:B------:R-:W-:Y:S01]  /*10ac0*/  IMAD.MOV.U32 R3, RZ, RZ, R65 ;  /* 0x000000ffff037224 */ /* 0x000fe200078e0041 */
[----:B------:R-:W-:Y:S01]  /*10ad0*/  BSSY B1, `(.L_x_2496) ;  /* 0x0000019000017945 */ /* 0x000fe20003800000 */
        /* <DEDUP_REMOVED lines=17> */
[----:B------:R-:W-:-:S02]  /*10bf0*/  MOV R10, R78 ;  /* 0x0000004e000a7202 */ /* 0x000fc40000000f00 */
[----:B------:R-:W-:Y:S02]  /*10c00*/  SHF.R.S32.HI R0, RZ, 0x1f, R19 ;  /* 0x0000001fff007819 */ /* 0x000fe40000011413 */
[----:B------:R-:W-:Y:S01]  /*10c10*/  PRMT R88, R3, 0x5410, R8 ;  /* 0x0000541003587816 */ /* 0x000fe20000000008 */
[----:B------:R-:W-:Y:S01]  /*10c20*/  IMAD.MOV.U32 R8, RZ, RZ, R79 ;  /* 0x000000ffff087224 */ /* 0x000fe200078e004f */
[----:B------:R-:W-:Y:S02]  /*10c30*/  PRMT R89, R10, 0x7610, R89 ;  /* 0x000076100a597816 */ /* 0x000fe40000000059 */
[----:B------:R-:W-:Y:S01]  /*10c40*/  LEA.HI R3, R0, R19, RZ, 0x3 ;  /* 0x0000001300037211 */ /* 0x000fe200078f18ff */
[----:B0-----:R-:W-:Y:S06]  /*10c50*/  @!P4 BRA `(.L_x_2497) ;  /* 0x000001d80000c947 */ /* 0x001fec0003800000 */
.L_x_2773:
[----:B------:R-:W-:Y:S05]  /*10c60*/  BSYNC B1 ;  /* 0x0000000000017941 */ /* 0x000fea0003800000 */
.L_x_2496:
        /* <DEDUP_REMOVED lines=10> */
[--C-:B------:R-:W-:Y:S01]  /*10d10*/  HADD2.F32 R129, -RZ, R119.reuse.H1_H1 ;  /* 0x30000077ff817230 */ /* 0x100fe20000004100 */
[----:B------:R-:W-:Y:S01]  /*10d20*/  SHF.R.U32.HI R122, RZ, 0x10, R5 ;  /* 0x00000010ff7a7819 */ /* 0x000fe20000011605 */
[----:B------:R-:W-:Y:S01]  /*10d30*/  HADD2.F32 R131, -RZ, R119.H0_H0 ;  /* 0x20000077ff837230 */ /* 0x000fe20000004100 */
[----:B------:R-:W-:Y:S01]  /*10d40*/  SHF.R.S32.HI R11, RZ, 0x1f, R8 ;  /* 0x0000001fff0b7819 */ /* 0x000fe20000011408 */
[----:B0-----:R-:W-:Y:S01]  /*10d50*/  IMAD.SHL.U32 R9, R8, 0x8, RZ ;  /* 0x0000000808097824 */ /* 0x001fe200078e00ff */
[----:B------:R-:W-:Y:S01]  /*10d60*/  SHF.R.U64 R28, R28, 0x10, R29 ;  /* 0x000000101c1c7819 */ /* 0x000fe2000000121d */
[----:B------:R-:W-:Y:S01]  /*10d70*/  HADD2.F32 R128, -RZ, R122.H0_H0 ;  /* 0x2000007aff807230 */ /* 0x000fe20000004100 */
[----:B------:R-:W-:Y:S02]  /*10d80*/  LEA.HI R11, R11, R8, RZ, 0x3 ;  /* 0x000000080b0b7211 */ /* 0x000fe400078f18ff */
[----:B------:R-:W-:-:S02]  /*10d90*/  LOP3.LUT R9, R9, 0x38, RZ, 0xc0, !PT ;  /* 0x0000003809097812 */ /* 0x000fc400078ec0ff */
[----:B------:R-:W-:Y:S02]  /*10da0*/  SHF.L.U32 R11, R11, 0xa, RZ ;  /* 0x0000000a0b0b7819 */ /* 0x000fe400000006ff */
[----:B------:R-:W-:Y:S02]  /*10db0*/  LOP3.LUT R8, R9, 0x1c0, R234, 0xf8, !PT ;  /* 0x000001c009087812 */ /* 0x000fe400078ef8ea */
[----:B------:R-:W-:Y:S02]  /*10dc0*/  LOP3.LUT R13, R11, 0x7fffe000, RZ, 0xc0, !PT ;  /* 0x7fffe0000b0d7812 */ /* 0x000fe400078ec0ff */
[----:B------:R-:W-:Y:S02]  /*10dd0*/  LOP3.LUT R12, R8, R235, RZ, 0x3c, !PT ;  /* 0x000000eb080c7212 */ /* 0x000fe400078e3cff */
[----:B------:R-:W0:Y:S01]  /*10de0*/  LDS.128 R8, [R21] ;  /* 0x0000000015087984 */ /* 0x000e220000000c00 */
[----:B------:R-:W-:Y:S02]  /*10df0*/  SHF.R.U32.HI R29, RZ, 0x10, R29 ;  /* 0x00000010ff1d7819 */ /* 0x000fe4000001161d */
[----:B------:R-:W-:-:S02]  /*10e00*/  IADD3 R13, R12, R13, R236 ;  /* 0x0000000d0c0d7210 */ /* 0x000fc40007ffe0ec */
[----:B------:R-:W-:Y:S01]  /*10e10*/  SHF.R.U64 R4, R4, 0x10, R5 ;  /* 0x0000001004047819 */ /* 0x000fe20000001205 */
[----:B------:R-:W-:Y:S01]  /*10e20*/  HADD2.F32 R122, -RZ, R29.H0_H0 ;  /* 0x2000001dff7a7230 */ /* 0x000fe20000004100 */
[--C-:B------:R-:W-:Y:S01]  /*10e30*/  SHF.R.U64 R5, R30, 0x10, R31.reuse ;  /* 0x000000101e057819 */ /* 0x100fe2000000121f */
[----:B------:R-:W-:Y:S01]  /*10e40*/  IMAD R115, R13, 0x2, R16 ;  /* 0x000000020d737824 */ /* 0x000fe200078e0210 */
[----:B------:R-:W-:Y:S01]  /*10e50*/  SHF.R.U32.HI R30, RZ, 0x10, R31 ;  /* 0x00000010ff1e7819 */ /* 0x000fe2000001161f */
[----:B------:R-:W-:Y:S01]  /*10e60*/  HADD2.F32 R29, -RZ, R118.H0_H0 ;  /* 0x20000076ff1d7230 */ /* 0x000fe20000004100 */
[--C-:B------:R-:W-:Y:S01]  /*10e70*/  SHF.R.U64 R6, R6, 0x10, R7.reuse ;  /* 0x0000001006067819 */ /* 0x100fe20000001207 */
[----:B------:R-:W-:Y:S01]  /*10e80*/  HADD2.F32 R5, -RZ, R5.H0_H0 ;  /* 0x20000005ff057230 */ /* 0x000fe20000004100 */
[----:B------:R-:W1:Y:S01]  /*10e90*/  LDS.128 R12, [R115+0x14400] ;  /* 0x01440000730c7984 */ /* 0x000e620000000c00 */
[----:B------:R-:W-:Y:S01]  /*10ea0*/  SHF.R.U32.HI R7, RZ, 0x10, R7 ;  /* 0x00000010ff077819 */ /* 0x000fe20000011607 */
[----:B------:R-:W-:-:S02]  /*10eb0*/  HADD2.F32 R30, -RZ, R30.H0_H0 ;  /* 0x2000001eff1e7230 */ /* 0x000fc40000004100 */
[--C-:B0-----:R-:W-:Y:S02]  /*10ec0*/  HADD2.F32 R121, -RZ, R9.reuse.H1_H1 ;  /* 0x30000009ff797230 */ /* 0x101fe40000004100 */
[----:B------:R-:W-:Y:S02]  /*10ed0*/  HADD2.F32 R120, -RZ, R8.H0_H0 ;  /* 0x20000008ff787230 */ /* 0x000fe40000004100 */
[----:B------:R-:W-:Y:S02]  /*10ee0*/  HADD2.F32 R31, -RZ, R10.H0_H0 ;  /* 0x2000000aff1f7230 */ /* 0x000fe40000004100 */
[----:B------:R-:W-:Y:S02]  /*10ef0*/  HADD2.F32 R124, -RZ, R9.H0_H0 ;  /* 0x20000009ff7c7230 */ /* 0x000fe40000004100 */
[--C-:B------:R-:W-:Y:S02]  /*10f00*/  HADD2.F32 R9, -RZ, R11.reuse.H0_H0 ;  /* 0x2000000bff097230 */ /* 0x100fe40000004100 */
[----:B------:R-:W-:-:S02]  /*10f10*/  HADD2.F32 R11, -RZ, R11.H1_H1 ;  /* 0x3000000bff0b7230 */ /* 0x000fc40000004100 */
[----:B------:R-:W-:Y:S02]  /*10f20*/  HADD2.F32 R8, -RZ, R8.H1_H1 ;  /* 0x30000008ff087230 */ /* 0x000fe40000004100 */
[--C-:B-1----:R-:W-:Y:S02]  /*10f30*/  HADD2.F32 R126, -RZ, R13.reuse.H0_H0 ;  /* 0x2000000dff7e7230 */ /* 0x102fe40000004100 */
[----:B------:R-:W-:Y:S02]  /*10f40*/  HADD2.F32 R127, -RZ, R13.H1_H1 ;  /* 0x3000000dff7f7230 */ /* 0x000fe40000004100 */
[----:B------:R-:W-:Y:S02]  /*10f50*/  HADD2.F32 R125, -RZ, R12.H0_H0 ;  /* 0x2000000cff7d7230 */ /* 0x000fe40000004100 */
[C---:B------:R-:W-:Y:S01]  /*10f60*/  FMUL.FTZ R13, R126.reuse, R131 ;  /* 0x000000837e0d7220 */ /* 0x040fe20000410000 */
[----:B------:R-:W-:Y:S01]  /*10f70*/  FMUL.FTZ R133, R126, R129 ;  /* 0x000000817e857220 */ /* 0x000fe20000410000 */
[----:B------:R-:W-:-:S02]  /*10f80*/  HADD2.F32 R126, -RZ, R118.H1_H1 ;  /* 0x30000076ff7e7230 */ /* 0x000fc40000004100 */
[C---:B------:R-:W-:Y:S01]  /*10f90*/  FMUL.FTZ R130, R127.reuse, R128 ;  /* 0x000000807f827220 */ /* 0x040fe20000410000 */
[-C--:B------:R-:W-:Y:S01]  /*10fa0*/  FMUL.FTZ R132, R127, R122.reuse ;  /* 0x0000007a7f847220 */ /* 0x080fe20000410000 */
[----:B------:R-:W-:Y:S02]  /*10fb0*/  HADD2.F32 R123, -RZ, R14.H0_H0 ;  /* 0x2000000eff7b7230 */ /* 0x000fe40000004100 */
[----:B------:R-:W-:Y:S01]  /*10fc0*/  FFMA.FTZ R13, R124, R129, -R13 ;  /* 0x000000817c0d7223 */ /* 0x000fe2000001080d */
[----:B------:R-:W-:Y:S01]  /*10fd0*/  FFMA.FTZ R118, R121, R122, -R130 ;  /* 0x0000007a79767223 */ /* 0x000fe20000010882 */
[C---:B------:R-:W-:Y:S01]  /*10fe0*/  FMUL.FTZ R127, R125.reuse, R126 ;  /* 0x0000007e7d7f7220 */ /* 0x040fe20000410000 */
[--C-:B------:R-:W-:Y:S02]  /*10ff0*/  HADD2.F32 R130, -RZ, R117.reuse.H1_H1 ;  /* 0x30000075ff827230 */ /* 0x100fe40000004100 */
[-C--:B------:R-:W-:Y:S01]  /*11000*/  FMUL.FTZ R125, R125, R29.reuse ;  /* 0x0000001d7d7d7220 */ /* 0x080fe20000410000 */
[----:B------:R-:W-:Y:S01]  /*11010*/  FFMA.FTZ R121, R121, R128, R132 ;  /* 0x0000008079797223 */ /* 0x000fe20000010084 */
[----:B------:R-:W-:Y:S01]  /*11020*/  FFMA.FTZ R29, R120, R29, -R127 ;  /* 0x0000001d781d7223 */ /* 0x000fe2000001087f */
[----:B------:R-:W-:-:S02]  /*11030*/  HADD2.F32 R122, -RZ, R117.H0_H0 ;  /* 0x20000075ff7a7230 */ /* 0x000fc40000004100 */
[----:B------:R-:W-:Y:S01]  /*11040*/  FFMA.FTZ R120, R120, R126, R125 ;  /* 0x0000007e78787223 */ /* 0x000fe2000001007d */
[--C-:B------:R-:W-:Y:S02]  /*11050*/  HADD2.F32 R119, -RZ, R15.reuse.H0_H0 ;  /* 0x2000000fff777230 */ /* 0x100fe40000004100 */
[C---:B------:R-:W-:Y:S01]  /*11060*/  FMUL.FTZ R132, R123.reuse, R130 ;  /* 0x000000827b847220 */ /* 0x040fe20000410000 */
[--C-:B------:R-:W-:Y:S02]  /*11070*/  HADD2.F32 R128, -RZ, R116.reuse.H0_H0 ;  /* 0x20000074ff807230 */ /* 0x100fe40000004100 */
[-C--:B------:R-:W-:Y:S01]  /*11080*/  FMUL.FTZ R134, R123, R122.reuse ;  /* 0x0000007a7b867220 */ /* 0x080fe20000410000 */
[----:B------:R-:W-:Y:S02]  /*11090*/  HADD2.F32 R126, -RZ, R116.H1_H1 ;  /* 0x30000074ff7e7230 */ /* 0x000fe40000004100 */
[----:B------:R-:W-:Y:S01]  /*110a0*/  FFMA.FTZ R116, R31, R122, -R132 ;  /* 0x0000007a1f747223 */ /* 0x000fe20000010884 */
[----:B------:R-:W-:-:S02]  /*110b0*/  HADD2.F32 R15, -RZ, R15.H1_H1 ;  /* 0x3000000fff0f7230 */ /* 0x000fc40000004100 */
[C---:B------:R-:W-:Y:S01]  /*110c0*/  FMUL.FTZ R132, R119.reuse, R128 ;  /* 0x0000008077847220 */ /* 0x040fe20000410000 */
[----:B------:R-:W-:Y:S02]  /*110d0*/  HADD2.F32 R122, -RZ, R7.H0_H0 ;  /* 0x20000007ff7a7230 */ /* 0x000fe40000004100 */
[----:B------:R-:W-:Y:S01]  /*110e0*/  FMUL.FTZ R119, R119, R126 ;  /* 0x0000007e77777220 */ /* 0x000fe20000410000 */
[----:B------:R-:W-:Y:S01]  /*110f0*/  FFMA.FTZ R31, R31, R130, R134 ;  /* 0x000000821f1f7223 */ /* 0x000fe20000010086 */
[----:B------:R-:W-:Y:S01]  /*11100*/  FFMA.FTZ R132, R9, R126, -R132 ;  /* 0x0000007e09847223 */ /* 0x000fe20000010884 */
[C---:B------:R-:W-:Y:S01]  /*11110*/  FMUL.FTZ R126, R15.reuse, R30 ;  /* 0x0000001e0f7e7220 */ /* 0x040fe20000410000 */
[----:B------:R-:W-:Y:S01]  /*11120*/  FMUL.FTZ R130, R15, R122 ;  /* 0x0000007a0f827220 */ /* 0x000fe20000410000 */
[----:B------:R-:W-:Y:S01]  /*11130*/  FFMA.FTZ R128, R9, R128, R119 ;  /* 0x0000008009807223 */ /* 0x000fe20000010077 */
[----:B------:R-:W-:Y:S02]  /*11140*/  HADD2.F32 R12, -RZ, R12.H1_H1 ;  /* 0x3000000cff0c7230 */ /* 0x000fe40000004100 */
[----:B------:R-:W-:Y:S01]  /*11150*/  FFMA.FTZ R125, R11, R122, R126 ;  /* 0x0000007a0b7d7223 */ /* 0x000fe2000001007e */
[----:B------:R-:W-:-:S02]  /*11160*/  HADD2.F32 R14, -RZ, R14.H1_H1 ;  /* 0x3000000eff0e7230 */ /* 0x000fc40000004100 */
[----:B------:R-:W-:Y:S01]  /*11170*/  FFMA.FTZ R123, R11, R30, -R130 ;  /* 0x0000001e0b7b7223 */ /* 0x000fe20000010882 */
[----:B------:R-:W-:Y:S02]  /*11180*/  HADD2.F32 R9, -RZ, R4.H0_H0 ;  /* 0x20000004ff097230 */ /* 0x000fe40000004100 */
[----:B------:R-:W-:Y:S01]  /*11190*/  FFMA.FTZ R124, R124, R131, R133 ;  /* 0x000000837c7c7223 */ /* 0x000fe20000010085 */
[----:B------:R-:W-:Y:S02]  /*111a0*/  HADD2.F32 R15, -RZ, R6.H0_H0 ;  /* 0x20000006ff0f7230 */ /* 0x000fe40000004100 */
[----:B------:R-:W-:Y:S02]  /*111b0*/  HADD2.F32 R7, -RZ, R28.H0_H0 ;  /* 0x2000001cff077230 */ /* 0x000fe40000004100 */
[----:B------:R-:W-:Y:S01]  /*111c0*/  FMUL.FTZ R11, R12, R9 ;  /* 0x000000090c0b7220 */ /* 0x000fe20000410000 */
[----:B------:R-:W-:Y:S02]  /*111d0*/  HADD2.F32 R10, -RZ, R10.H1_H1 ;  /* 0x3000000aff0a7230 */ /* 0x000fe40000004100 */
[C---:B------:R-:W-:Y:S01]  /*111e0*/  FMUL.FTZ R119, R14.reuse, R15 ;  /* 0x0000000f0e777220 */ /* 0x040fe20000410000 */
[----:B------:R-:W-:Y:S01]  /*111f0*/  FMUL.FTZ R14, R14, R5 ;  /* 0x000000050e0e7220 */ /* 0x000fe20000410000 */
[-C--:B------:R-:W-:Y:S01]  /*11200*/  FMUL.FTZ R12, R12, R7.reuse ;  /* 0x000000070c0c7220 */ /* 0x080fe20000410000 */
[----:B------:R-:W-:Y:S01]  /*11210*/  FFMA.FTZ R4, R8, R7, -R11 ;  /* 0x0000000708047223 */ /* 0x000fe2000001080b */
[C---:B------:R-:W-:Y:S01]  /*11220*/  FFMA.FTZ R119, R10.reuse, R5, -R119 ;  /* 0x000000050a777223 */ /* 0x040fe20000010877 */
        /* <DEDUP_REMOVED lines=12> */
.L_x_2501:
[----:B------:R-:W-:Y:S05]  /*112f0*/  BSYNC B2 ;  /* 0x0000000000027941 */ /* 0x000fea0003800000 */
.L_x_2500:
[----:B------:R-:W-:Y:S05]  /*11300*/  @P4 BRA `(.L_x_2499) ;  /* 0x0000000400804947 */ /* 0x000fea0003800000 */
[----:B------:R-:W2:Y:S01]  /*11310*/  LDL R119, [R1+0x88] ;  /* 0x0000880001777983 */ /* 0x000ea20000100800 */
[----:B------:R-:W-:Y:S01]  /*11320*/  LEA.HI R114, R114, R20, RZ, 0x1d ;  /* 0x0000001472727211 */ /* 0x000fe200078fe8ff */
[--C-:B------:R-:W-:Y:S01]  /*11330*/  HADD2.F32 R116, -RZ, R110.reuse.H1_H1 ;  /* 0x3000006eff747230 */ /* 0x100fe20000004100 */
[----:B-1----:R-:W-:Y:S01]  /*11340*/  SHF.R.U64 R21, R26, 0x10, R27 ;  /* 0x000000101a157819 */ /* 0x002fe2000000121b */
[----:B------:R-:W-:Y:S01]  /*11350*/  HADD2.F32 R115, -RZ, R110.H0_H0 ;  /* 0x2000006eff737230 */ /* 0x000fe20000004100 */
[----:B------:R-:W-:Y:S01]  /*11360*/  SHF.R.S32.HI R7, RZ, 0x1f, R114 ;  /* 0x0000001fff077819 */ /* 0x000fe20000011472 */
[----:B------:R-:W-:Y:S01]  /*11370*/  IMAD.SHL.U32 R4, R114, 0x8, RZ ;  /* 0x0000000872047824 */ /* 0x000fe200078e00ff */
[----:B------:R-:W-:Y:S01]  /*11380*/  SHF.R.U64 R14, R46, 0x10, R47 ;  /* 0x000000102e0e7819 */ /* 0x000fe2000000122f */
[----:B------:R-:W-:Y:S01]  /*11390*/  HADD2.F32 R21, -RZ, R21.H0_H0 ;  /* 0x20000015ff157230 */ /* 0x000fe20000004100 */
[----:B------:R-:W-:Y:S02]  /*113a0*/  LEA.HI R7, R7, R114, RZ, 0x3 ;  /* 0x0000007207077211 */ /* 0x000fe400078f18ff */
[----:B------:R-:W-:-:S02]  /*113b0*/  LOP3.LUT R5, R4, 0x38, RZ, 0xc0, !PT ;  /* 0x0000003804057812 */ /* 0x000fc400078ec0ff */
[----:B------:R-:W-:Y:S02]  /*113c0*/  SHF.L.U32 R7, R7, 0xa, RZ ;  /* 0x0000000a07077819 */ /* 0x000fe400000006ff */
[----:B------:R-:W-:Y:S02]  /*113d0*/  LOP3.LUT R4, R5, 0x1c0, R234, 0xf8, !PT ;  /* 0x000001c005047812 */ /* 0x000fe400078ef8ea */
[----:B0-----:R-:W-:Y:S02]  /*113e0*/  LOP3.LUT R9, R7, 0x7fffe000, RZ, 0xc0, !PT ;  /* 0x7fffe00007097812 */ /* 0x001fe400078ec0ff */
[----:B------:R-:W-:Y:S02]  /*113f0*/  LOP3.LUT R8, R4, R235, RZ, 0x3c, !PT ;  /* 0x000000eb04087212 */ /* 0x000fe400078e3cff */
[----:B------:R-:W-:Y:S01]  /*11400*/  SHF.R.U32.HI R46, RZ, 0x10, R47 ;  /* 0x00000010ff2e7819 */ /* 0x000fe2000001162f */
[----:B------:R-:W-:Y:S01]  /*11410*/  HADD2.F32 R47, -RZ, R112.H1_H1 ;  /* 0x30000070ff2f7230 */ /* 0x000fe20000004100 */
[----:B------:R-:W-:-:S02]  /*11420*/  IADD3 R9, R8, R9, R236 ;  /* 0x0000000908097210 */ /* 0x000fc40007ffe0ec */
[----:B------:R-:W-:Y:S01]  /*11430*/  SHF.R.U32.HI R114, RZ, 0x10, R45 ;  /* 0x00000010ff727819 */ /* 0x000fe2000001162d */
[----:B------:R-:W-:Y:S01]  /*11440*/  HADD2.F32 R46, -RZ, R46.H0_H0 ;  /* 0x2000002eff2e7230 */ /* 0x000fe20000004100 */
[----:B------:R-:W-:Y:S01]  /*11450*/  SHF.R.U32.HI R118, RZ, 0x10, R25 ;  /* 0x00000010ff767819 */ /* 0x000fe20000011619 */
[----:B------:R-:W-:Y:S01]  /*11460*/  IMAD R12, R9, 0x2, R16 ;  /* 0x00000002090c7824 */ /* 0x000fe200078e0210 */
[----:B------:R-:W-:Y:S01]  /*11470*/  SHF.R.U64 R13, R44, 0x10, R45 ;  /* 0x000000102c0d7819 */ /* 0x000fe2000000122d */
[----:B------:R-:W-:Y:S01]  /*11480*/  HADD2.F32 R114, -RZ, R114.H0_H0 ;  /* 0x20000072ff727230 */ /* 0x000fe20000004100 */
[----:B------:R-:W-:Y:S01]  /*11490*/  SHF.R.U64 R15, R24, 0x10, R25 ;  /* 0x00000010180f7819 */ /* 0x000fe20000001219 */
[----:B------:R-:W-:Y:S01]  /*114a0*/  HADD2.F32 R118, -RZ, R118.H0_H0 ;  /* 0x20000076ff767230 */ /* 0x000fe20000004100 */
[----:B------:R-:W0:Y:S01]  /*114b0*/  LDS.128 R8, [R12+0x14400] ;  /* 0x014400000c087984 */ /* 0x000e220000000c00 */
[----:B------:R-:W-:Y:S01]  /*114c0*/  SHF.R.U32.HI R27, RZ, 0x10, R27 ;  /* 0x00000010ff1b7819 */ /* 0x000fe2000001161b */
[----:B------:R-:W-:-:S02]  /*114d0*/  HADD2.F32 R13, -RZ, R13.H0_H0 ;  /* 0x2000000dff0d7230 */ /* 0x000fc40000004100 */
[----:B------:R-:W-:Y:S02]  /*114e0*/  HADD2.F32 R15, -RZ, R15.H0_H0 ;  /* 0x2000000fff0f7230 */ /* 0x000fe40000004100 */
[----:B0-----:R-:W-:Y:S02]  /*114f0*/  HADD2.F32 R31, -RZ, R9.H1_H1 ;  /* 0x30000009ff1f7230 */ /* 0x001fe40000004100 */
[----:B------:R-:W-:Y:S02]  /*11500*/  HADD2.F32 R30, -RZ, R8.H0_H0 ;  /* 0x20000008ff1e7230 */ /* 0x000fe40000004100 */
[----:B------:R-:W-:Y:S02]  /*11510*/  HADD2.F32 R44, -RZ, R10.H0_H0 ;  /* 0x2000000aff2c7230 */ /* 0x000fe40000004100 */
[----:B------:R-:W-:Y:S01]  /*11520*/  FMUL.FTZ R110, R31, R118 ;  /* 0x000000761f6e7220 */ /* 0x000fe20000410000 */
[--C-:B------:R-:W-:Y:S02]  /*11530*/  HADD2.F32 R45, -RZ, R11.reuse.H0_H0 ;  /* 0x2000000bff2d7230 */ /* 0x100fe40000004100 */
[----:B------:R-:W-:-:S02]  /*11540*/  HADD2.F32 R11, -RZ, R11.H1_H1 ;  /* 0x3000000bff0b7230 */ /* 0x000fc40000004100 */
[----:B------:R-:W-:Y:S02]  /*11550*/  HADD2.F32 R8, -RZ, R8.H1_H1 ;  /* 0x30000008ff087230 */ /* 0x000fe40000004100 */
[----:B------:R-:W-:Y:S01]  /*11560*/  HADD2.F32 R10, -RZ, R10.H1_H1 ;  /* 0x3000000aff0a7230 */ /* 0x000fe20000004100 */
[----:B--2---:R-:W0:Y:S02]  /*11570*/  LDS.128 R4, [R119] ;  /* 0x0000000077047984 */ /* 0x004e240000000c00 */
[--C-:B0-----:R-:W-:Y:S02]  /*11580*/  HADD2.F32 R26, -RZ, R5.reuse.H0_H0 ;  /* 0x20000005ff1a7230 */ /* 0x101fe40000004100 */
[----:B------:R-:W-:Y:S02]  /*11590*/  HADD2.F32 R29, -RZ, R5.H1_H1 ;  /* 0x30000005ff1d7230 */ /* 0x000fe40000004100 */
[----:B------:R-:W-:Y:S02]  /*115a0*/  HADD2.F32 R5, -RZ, R9.H0_H0 ;  /* 0x20000009ff057230 */ /* 0x000fe40000004100 */
[----:B------:R-:W-:-:S02]  /*115b0*/  HADD2.F32 R28, -RZ, R4.H0_H0 ;  /* 0x20000004ff1c7230 */ /* 0x000fc40000004100 */
[----:B------:R-:W-:Y:S02]  /*115c0*/  HADD2.F32 R25, -RZ, R6.H0_H0 ;  /* 0x20000006ff197230 */ /* 0x000fe40000004100 */
[CC--:B------:R-:W-:Y:S01]  /*115d0*/  FMUL.FTZ R9, R5.reuse, R116.reuse ;  /* 0x0000007405097220 */ /* 0x0c0fe20000410000 */
[-C--:B------:R-:W-:Y:S01]  /*115e0*/  FMUL.FTZ R117, R5, R47.reuse ;  /* 0x0000002f05757220 */ /* 0x080fe20000410000 */
[----:B------:R-:W-:Y:S02]  /*115f0*/  HADD2.F32 R24, -RZ, R7.H0_H0 ;  /* 0x20000007ff187230 */ /* 0x000fe40000004100 */
[C---:B------:R-:W-:Y:S01]  /*11600*/  FFMA.FTZ R5, R26.reuse, R47, -R9 ;  /* 0x0000002f1a057223 */ /* 0x040fe20000010809 */
[----:B------:R-:W-:Y:S02]  /*11610*/  HADD2.F32 R47, -RZ, R112.H0_H0 ;  /* 0x20000070ff2f7230 */ /* 0x000fe40000004100 */
[----:B------:R-:W-:Y:S01]  /*11620*/  FFMA.FTZ R9, R26, R116, R117 ;  /* 0x000000741a097223 */ /* 0x000fe20000010075 */
[----:B------:R-:W-:Y:S01]  /*11630*/  FMUL.FTZ R112, R31, R114 ;  /* 0x000000721f707220 */ /* 0x000fe20000410000 */
[----:B------:R-:W-:Y:S01]  /*11640*/  FMUL.FTZ R117, R30, R115 ;  /* 0x000000731e757220 */ /* 0x000fe20000410000 */
[----:B------:R-:W-:-:S02]  /*11650*/  HADD2.F32 R31, -RZ, R111.H0_H0 ;  /* 0x2000006fff1f7230 */ /* 0x000fc40000004100 */
[-C--:B------:R-:W-:Y:S01]  /*11660*/  FMUL.FTZ R30, R30, R47.reuse ;  /* 0x0000002f1e1e7220 */ /* 0x080fe20000410000 */
[C---:B------:R-:W-:Y:S01]  /*11670*/  FFMA.FTZ R26, R29.reuse, R114, -R110 ;  /* 0x000000721d1a7223 */ /* 0x040fe2000001086e */
[----:B------:R-:W-:Y:S01]  /*11680*/  FFMA.FTZ R112, R29, R118, R112 ;  /* 0x000000761d707223 */ /* 0x000fe20000010070 */
[--C-:B------:R-:W-:Y:S02]  /*11690*/  HADD2.F32 R29, -RZ, R113.reuse.H0_H0 ;  /* 0x20000071ff1d7230 */ /* 0x100fe40000004100 */
[C---:B------:R-:W-:Y:S01]  /*116a0*/  FFMA.FTZ R117, R28.reuse, R47, -R117 ;  /* 0x0000002f1c757223 */ /* 0x040fe20000010875 */
[----:B------:R-:W-:Y:S01]  /*116b0*/  FFMA.FTZ R30, R28, R115, R30 ;  /* 0x000000731c1e7223 */ /* 0x000fe2000001001e */
[C---:B------:R-:W-:Y:S01]  /*116c0*/  FMUL.FTZ R28, R44.reuse, R31 ;  /* 0x0000001f2c1c7220 */ /* 0x040fe20000410000 */
[----:B------:R-:W-:Y:S02]  /*116d0*/  HADD2.F32 R113, -RZ, R113.H1_H1 ;  /* 0x30000071ff717230 */ /* 0x000fe40000004100 */
[----:B------:R-:W-:Y:S01]  /*116e0*/  FMUL.FTZ R44, R44, R29 ;  /* 0x0000001d2c2c7220 */ /* 0x000fe20000410000 */
[----:B------:R-:W-:-:S02]  /*116f0*/  HADD2.F32 R111, -RZ, R111.H1_H1 ;  /* 0x3000006fff6f7230 */ /* 0x000fc40000004100 */
[----:B------:R-:W-:Y:S01]  /*11700*/  FFMA.FTZ R29, R25, R29, -R28 ;  /* 0x0000001d191d7223 */ /* 0x000fe2000001081c */
[----:B------:R-:W-:Y:S02]  /*11710*/  HADD2.F32 R28, -RZ, R27.H0_H0 ;  /* 0x2000001bff1c7230 */ /* 0x000fe40000004100 */
[C---:B------:R-:W-:Y:S01]  /*11720*/  FMUL.FTZ R110, R45.reuse, R113 ;  /* 0x000000712d6e7220 */ /* 0x040fe20000410000 */
[----:B------:R-:W-:Y:S02]  /*11730*/  HADD2.F32 R7, -RZ, R7.H1_H1 ;  /* 0x30000007ff077230 */ /* 0x000fe40000004100 */
[----:B------:R-:W-:Y:S01]  /*11740*/  FMUL.FTZ R27, R45, R111 ;  /* 0x0000006f2d1b7220 */ /* 0x000fe20000410000 */
[----:B------:R-:W-:Y:S01]  /*11750*/  FFMA.FTZ R44, R25, R31, R44 ;  /* 0x0000001f192c7223 */ /* 0x000fe2000001002c */
[C---:B------:R-:W-:Y:S01]  /*11760*/  FFMA.FTZ R110, R24.reuse, R111, R110 ;  /* 0x0000006f186e7223 */ /* 0x040fe2000001006e */
[C---:B------:R-:W-:Y:S01]  /*11770*/  FMUL.FTZ R114, R11.reuse, R28 ;  /* 0x0000001c0b727220 */ /* 0x040fe20000410000 */
[----:B------:R-:W-:Y:S01]  /*11780*/  FFMA.FTZ R27, R24, R113, -R27 ;  /* 0x00000071181b7223 */ /* 0x000fe2000001081b */
[----:B------:R-:W-:Y:S01]  /*11790*/  FMUL.FTZ R24, R11, R46 ;  /* 0x0000002e0b187220 */ /* 0x000fe20000410000 */
[----:B------:R-:W-:-:S02]  /*117a0*/  HADD2.F32 R11, -RZ, R14.H0_H0 ;  /* 0x2000000eff0b7230 */ /* 0x000fc40000004100 */
[C---:B------:R-:W-:Y:S01]  /*117b0*/  FFMA.FTZ R114, R7.reuse, R46, -R114 ;  /* 0x0000002e07727223 */ /* 0x040fe20000010872 */
[----:B------:R-:W-:Y:S02]  /*117c0*/  HADD2.F32 R4, -RZ, R4.H1_H1 ;  /* 0x30000004ff047230 */ /* 0x000fe40000004100 */
[----:B------:R-:W-:Y:S01]  /*117d0*/  FFMA.FTZ R31, R7, R28, R24 ;  /* 0x0000001c071f7223 */ /* 0x000fe20000010018 */
[----:B------:R-:W-:Y:S02]  /*117e0*/  HADD2.F32 R6, -RZ, R6.H1_H1 ;  /* 0x30000006ff067230 */ /* 0x000fe40000004100 */
[----:B------:R-:W-:Y:S01]  /*117f0*/  FMUL.FTZ R7, R8, R15 ;  /* 0x0000000f08077220 */ /* 0x000fe20000410000 */
        /* <DEDUP_REMOVED lines=17> */
.L_x_2499:
[----:B------:R-:W-:Y:S05]  /*11910*/  BSYNC B1 ;  /* 0x0000000000017941 */ /* 0x000fea0003800000 */
.L_x_2498:
[----:B------:R-:W-:Y:S04]  /*11920*/  BSSY B1, `(.L_x_2502) ;  /* 0x00000d2000017945 */ /* 0x000fe80003800000 */
[----:B------:R-:W-:Y:S05]  /*11930*/  @P1 BRA `(.L_x_2503) ;  /* 0x0000000c00401947 */ /* 0x000fea0003800000 */
[----:B------:R3:W5:Y:S01]  /*11940*/  LDL R110, [R1+0x7c] ;  /* 0x00007c00016e7983 */ /* 0x0007620000100800 */
[----:B--2---:R-:W2:Y:S01]  /*11950*/  LDC R12, c[0x0][0x3d4] ;  /* 0x0000f500ff0c7b82 */ /* 0x004ea20000000800 */
[----:B------:R-:W-:Y:S01]  /*11960*/  BSSY B2, `(.L_x_2504) ;  /* 0x0000066000027945 */ /* 0x000fe20003800000 */
[-C--:B--2---:R-:W-:Y:S02]  /*11970*/  ISETP.GE.AND P0, PT, R17, R12.reuse, PT ;  /* 0x0000000c1100720c */ /* 0x084fe40003f06270 */
[----:B------:R-:W-:-:S11]  /*11980*/  ISETP.GE.AND P1, PT, R19, R12, PT ;  /* 0x0000000c1300720c */ /* 0x000fd60003f26270 */
[----:B---3--:R-:W-:Y:S05]  /*11990*/  @P0 BRA `(.L_x_2505) ;  /* 0x0000000400880947 */ /* 0x008fea0003800000 */
[----:B-1----:R-:W-:Y:S02]  /*119a0*/  LEA.HI R4, R12, R85, RZ, 0x1d ;  /* 0x000000550c047211 */ /* 0x002fe400078fe8ff */
[----:B-----5:R-:W-:Y:S02]  /*119b0*/  R2UR UR4, R110 ;  /* 0x000000006e0472ca */ /* 0x020fe400000e0000 */
[----:B------:R-:W-:Y:S01]  /*119c0*/  SHF.R.S32.HI R5, RZ, 0x1f, R4 ;  /* 0x0000001fff057819 */ /* 0x000fe20000011404 */
[----:B------:R-:W-:Y:S01]  /*119d0*/  IMAD.SHL.U32 R6, R4, 0x8, RZ ;  /* 0x0000000804067824 */ /* 0x000fe200078e00ff */
[----:B------:R-:W-:Y:S02]  /*119e0*/  LOP3.LUT R7, R229, 0x38, R17, 0xf8, !PT ;  /* 0x00000038e5077812 */ /* 0x000fe400078ef811 */
[----:B------:R-:W-:Y:S02]  /*119f0*/  LEA.HI R5, R5, R4, RZ, 0x3 ;  /* 0x0000000405057211 */ /* 0x000fe400078f18ff */
[----:B------:R-:W-:-:S02]  /*11a00*/  LOP3.LUT R4, R229, 0x38, R6, 0xf8, !PT ;  /* 0x00000038e5047812 */ /* 0x000fc400078ef806 */
[----:B------:R-:W-:Y:S02]  /*11a10*/  SHF.L.U32 R5, R5, 0xa, RZ ;  /* 0x0000000a05057819 */ /* 0x000fe400000006ff */
[----:B0-----:R-:W-:Y:S02]  /*11a20*/  LOP3.LUT R9, R4, R233, RZ, 0x3c, !PT ;  /* 0x000000e904097212 */ /* 0x001fe400078e3cff */
[----:B------:R-:W-:Y:S02]  /*11a30*/  LOP3.LUT R8, R5, 0x7fffe000, RZ, 0xc0, !PT ;  /* 0x7fffe00005087812 */ /* 0x000fe400078ec0ff */
[----:B------:R-:W-:Y:S02]  /*11a40*/  LOP3.LUT R7, R230, R7, R233, 0xf6, !PT ;  /* 0x00000007e6077212 */ /* 0x000fe400078ef6e9 */
[----:B------:R-:W-:Y:S02]  /*11a50*/  IADD3 R9, R9, R8, R230 ;  /* 0x0000000809097210 */ /* 0x000fe40007ffe0e6 */
[----:B------:R-:W-:-:S02]  /*11a60*/  LEA R13, R7, UR4, 0x1 ;  /* 0x00000004070d7c11 */ /* 0x000fc4000f8e08ff */
[--C-:B------:R-:W-:Y:S01]  /*11a70*/  SHF.R.U64 R15, R40, 0x10, R41.reuse ;  /* 0x00000010280f7819 */ /* 0x100fe20000001229 */
[----:B------:R-:W-:Y:S01]  /*11a80*/  IMAD R14, R9, 0x2, R16 ;  /* 0x00000002090e7824 */ /* 0x000fe200078e0210 */
[----:B------:R-:W-:Y:S01]  /*11a90*/  SHF.R.U32.HI R47, RZ, 0x10, R41 ;  /* 0x00000010ff2f7819 */ /* 0x000fe20000011629 */
[----:B------:R-:W0:Y:S01]  /*11aa0*/  LDS.128 R4, [R13] ;  /* 0x000000000d047984 */ /* 0x000e220000000c00 */
[--C-:B------:R-:W-:Y:S01]  /*11ab0*/  SHF.R.U64 R25, R34, 0x10, R35.reuse ;  /* 0x0000001022197819 */ /* 0x100fe20000001223 */
[----:B------:R-:W-:Y:S01]  /*11ac0*/  HADD2.F32 R41, -RZ, R106.H1_H1 ;  /* 0x3000006aff297230 */ /* 0x000fe20000004100 */
[----:B------:R-:W-:Y:S01]  /*11ad0*/  SHF.R.U32.HI R44, RZ, 0x10, R35 ;  /* 0x00000010ff2c7819 */ /* 0x000fe20000011623 */
[----:B------:R-:W1:Y:S01]  /*11ae0*/  LDS.128 R8, [R14+0x14400] ;  /* 0x014400000e087984 */ /* 0x000e620000000c00 */
[----:B------:R-:W-:Y:S01]  /*11af0*/  HADD2.F32 R35, -RZ, R108.H1_H1 ;  /* 0x3000006cff237230 */ /* 0x000fe20000004100 */
[----:B------:R-:W-:Y:S01]  /*11b00*/  SHF.R.U32.HI R40, RZ, 0x10, R33 ;  /* 0x00000010ff287819 */ /* 0x000fe20000011621 */
[----:B------:R-:W-:Y:S01]  /*11b10*/  HADD2.F32 R106, -RZ, R106.H0_H0 ;  /* 0x2000006aff6a7230 */ /* 0x000fe20000004100 */
[--C-:B------:R-:W-:Y:S01]  /*11b20*/  SHF.R.U64 R21, R42, 0x10, R43.reuse ;  /* 0x000000102a157819 */ /* 0x100fe2000000122b */
[----:B------:R-:W-:Y:S01]  /*11b30*/  HADD2.F32 R108, -RZ, R108.H0_H0 ;  /* 0x2000006cff6c7230 */ /* 0x000fe20000004100 */
[----:B------:R-:W-:Y:S01]  /*11b40*/  SHF.R.U32.HI R46, RZ, 0x10, R43 ;  /* 0x00000010ff2e7819 */ /* 0x000fe2000001162b */
[----:B------:R-:W-:Y:S01]  /*11b50*/  HADD2.F32 R34, -RZ, R40.H0_H0 ;  /* 0x20000028ff227230 */ /* 0x000fe20000004100 */
[----:B------:R-:W-:Y:S01]  /*11b60*/  SHF.R.U64 R24, R32, 0x10, R33 ;  /* 0x0000001020187819 */ /* 0x000fe20000001221 */
[----:B------:R-:W-:-:S02]  /*11b70*/  HADD2.F32 R25, -RZ, R25.H0_H0 ;  /* 0x20000019ff197230 */ /* 0x000fc40000004100 */
[----:B------:R-:W-:Y:S02]  /*11b80*/  HADD2.F32 R15, -RZ, R15.H0_H0 ;  /* 0x2000000fff0f7230 */ /* 0x000fe40000004100 */
[----:B------:R-:W-:Y:S02]  /*11b90*/  HADD2.F32 R21, -RZ, R21.H0_H0 ;  /* 0x20000015ff157230 */ /* 0x000fe40000004100 */
[--C-:B0-----:R-:W-:Y:S02]  /*11ba0*/  HADD2.F32 R26, -RZ, R5.reuse.H0_H0 ;  /* 0x20000005ff1a7230 */ /* 0x101fe40000004100 */
[----:B------:R-:W-:Y:S02]  /*11bb0*/  HADD2.F32 R27, -RZ, R5.H1_H1 ;  /* 0x30000005ff1b7230 */ /* 0x000fe40000004100 */
[--C-:B-1----:R-:W-:Y:S02]  /*11bc0*/  HADD2.F32 R30, -RZ, R9.reuse.H0_H0 ;  /* 0x20000009ff1e7230 */ /* 0x102fe40000004100 */
[----:B------:R-:W-:-:S02]  /*11bd0*/  HADD2.F32 R31, -RZ, R9.H1_H1 ;  /* 0x30000009ff1f7230 */ /* 0x000fc40000004100 */
[----:B------:R-:W-:Y:S02]  /*11be0*/  HADD2.F32 R9, -RZ, R8.H0_H0 ;  /* 0x20000008ff097230 */ /* 0x000fe40000004100 */
[C---:B------:R-:W-:Y:S01]  /*11bf0*/  FMUL.FTZ R43, R30.reuse, R41 ;  /* 0x000000291e2b7220 */ /* 0x040fe20000410000 */
[-C--:B------:R-:W-:Y:S01]  /*11c00*/  FMUL.FTZ R45, R30, R35.reuse ;  /* 0x000000231e2d7220 */ /* 0x080fe20000410000 */
[----:B------:R-:W-:Y:S02]  /*11c10*/  HADD2.F32 R30, -RZ, R47.H0_H0 ;  /* 0x2000002fff1e7230 */ /* 0x000fe40000004100 */
[C---:B------:R-:W-:Y:S01]  /*11c20*/  FMUL.FTZ R40, R31.reuse, R34 ;  /* 0x000000221f287220 */ /* 0x040fe20000410000 */
[C---:B------:R-:W-:Y:S01]  /*11c30*/  FFMA.FTZ R43, R26.reuse, R35, -R43 ;  /* 0x000000231a2b7223 */ /* 0x040fe2000001082b */
[----:B------:R-:W-:Y:S01]  /*11c40*/  FFMA.FTZ R45, R26, R41, R45 ;  /* 0x000000291a2d7223 */ /* 0x000fe2000001002d */
[----:B------:R-:W-:Y:S02]  /*11c50*/  HADD2.F32 R5, -RZ, R4.H0_H0 ;  /* 0x20000004ff057230 */ /* 0x000fe40000004100 */
[----:B------:R-:W-:Y:S01]  /*11c60*/  FMUL.FTZ R42, R31, R30 ;  /* 0x0000001e1f2a7220 */ /* 0x000fe20000410000 */
[C---:B------:R-:W-:Y:S01]  /*11c70*/  FMUL.FTZ R26, R9.reuse, R106 ;  /* 0x0000006a091a7220 */ /* 0x040fe20000410000 */
        /* <DEDUP_REMOVED lines=8> */
[----:B------:R-:W-:Y:S01]  /*11d00*/  FMUL.FTZ R5, R32, R31 ;  /* 0x0000001f20057220 */ /* 0x000fe20000410000 */
[----:B------:R-:W-:-:S02]  /*11d10*/  HADD2.F32 R34, -RZ, R107.H1_H1 ;  /* 0x3000006bff227230 */ /* 0x000fc40000004100 */
[-C--:B------:R-:W-:Y:S01]  /*11d20*/  FMUL.FTZ R41, R32, R9.reuse ;  /* 0x0000000920297220 */ /* 0x080fe20000410000 */
[----:B------:R-:W-:Y:S02]  /*11d30*/  HADD2.F32 R28, -RZ, R6.H0_H0 ;  /* 0x20000006ff1c7230 */ /* 0x000fe40000004100 */
[----:B------:R-:W-:Y:S01]  /*11d40*/  FFMA.FTZ R40, R27, R30, -R40 ;  /* 0x0000001e1b287223 */ /* 0x000fe20000010828 */
[----:B------:R-:W-:Y:S02]  /*11d50*/  HADD2.F32 R29, -RZ, R7.H0_H0 ;  /* 0x20000007ff1d7230 */ /* 0x000fe40000004100 */
[----:B------:R-:W-:Y:S02]  /*11d60*/  HADD2.F32 R26, -RZ, R109.H1_H1 ;  /* 0x3000006dff1a7230 */ /* 0x000fe40000004100 */
[----:B------:R-:W-:Y:S01]  /*11d70*/  FFMA.FTZ R27, R28, R9, -R5 ;  /* 0x000000091c1b7223 */ /* 0x000fe20000010805 */
[----:B------:R-:W-:Y:S02]  /*11d80*/  HADD2.F32 R32, -RZ, R44.H0_H0 ;  /* 0x2000002cff207230 */ /* 0x000fe40000004100 */
[----:B------:R-:W-:Y:S01]  /*11d90*/  FMUL.FTZ R44, R33, R34 ;  /* 0x00000022212c7220 */ /* 0x000fe20000410000 */
[----:B------:R-:W-:-:S02]  /*11da0*/  HADD2.F32 R11, -RZ, R11.H1_H1 ;  /* 0x3000000bff0b7230 */ /* 0x000fc40000004100 */
[-C--:B------:R-:W-:Y:S01]  /*11db0*/  FMUL.FTZ R33, R33, R26.reuse ;  /* 0x0000001a21217220 */ /* 0x080fe20000410000 */
[----:B------:R-:W-:Y:S02]  /*11dc0*/  HADD2.F32 R30, -RZ, R46.H0_H0 ;  /* 0x2000002eff1e7230 */ /* 0x000fe40000004100 */
[----:B------:R-:W-:Y:S01]  /*11dd0*/  FFMA.FTZ R41, R28, R31, R41 ;  /* 0x0000001f1c297223 */ /* 0x000fe20000010029 */
[----:B------:R-:W-:Y:S02]  /*11de0*/  HADD2.F32 R7, -RZ, R7.H1_H1 ;  /* 0x30000007ff077230 */ /* 0x000fe40000004100 */
[----:B------:R-:W-:Y:S01]  /*11df0*/  FFMA.FTZ R44, R29, R26, -R44 ;  /* 0x0000001a1d2c7223 */ /* 0x000fe2000001082c */
[----:B------:R-:W-:Y:S02]  /*11e00*/  HADD2.F32 R8, -RZ, R8.H1_H1 ;  /* 0x30000008ff087230 */ /* 0x000fe40000004100 */
[----:B------:R-:W-:Y:S01]  /*11e10*/  FMUL.FTZ R28, R11, R32 ;  /* 0x000000200b1c7220 */ /* 0x000fe20000410000 */
[----:B------:R-:W-:-:S02]  /*11e20*/  HADD2.F32 R10, -RZ, R10.H1_H1 ;  /* 0x3000000aff0a7230 */ /* 0x000fc40000004100 */
[-C--:B------:R-:W-:Y:S01]  /*11e30*/  FMUL.FTZ R26, R11, R30.reuse ;  /* 0x0000001e0b1a7220 */ /* 0x080fe20000410000 */
[----:B------:R-:W-:Y:S02]  /*11e40*/  HADD2.F32 R5, -RZ, R24.H0_H0 ;  /* 0x20000018ff057230 */ /* 0x000fe40000004100 */
        /* <DEDUP_REMOVED lines=23> */
.L_x_2505:
[----:B------:R-:W-:Y:S05]  /*11fc0*/  BSYNC B2 ;  /* 0x0000000000027941 */ /* 0x000fea0003800000 */
.L_x_2504:
[----:B------:R-:W-:Y:S05]  /*11fd0*/  @P1 BRA `(.L_x_2503) ;  /* 0x0000000400981947 */ /* 0x000fea0003800000 */
[----:B-12---:R-:W-:Y:S01]  /*11fe0*/  LEA.HI R4, R0, R19, RZ, 0x6 ;  /* 0x0000001300047211 */ /* 0x006fe200078f30ff */
[----:B------:R-:W-:Y:S01]  /*11ff0*/  HADD2.F32 R29, -RZ, R104.H1_H1 ;  /* 0x30000068ff1d7230 */ /* 0x000fe20000004100 */
[----:B------:R-:W-:Y:S01]  /*12000*/  LEA.HI R12, R12, R20, RZ, 0x1d ;  /* 0x000000140c0c7211 */ /* 0x000fe200078fe8ff */
[--C-:B------:R-:W-:Y:S01]  /*12010*/  HADD2.F32 R30, -RZ, R102.reuse.H1_H1 ;  /* 0x30000066ff1e7230 */ /* 0x100fe20000004100 */
[----:B-----5:R-:W-:Y:S01]  /*12020*/  R2UR UR4, R110 ;  /* 0x000000006e0472ca */ /* 0x020fe200000e0000 */
[----:B------:R-:W-:Y:S01]  /*12030*/  IMAD.SHL.U32 R4, R4, 0x80, RZ ;  /* 0x0000008004047824 */ /* 0x000fe200078e00ff */
[----:B------:R-:W-:Y:S01]  /*12040*/  SHF.R.S32.HI R5, RZ, 0x1f, R12 ;  /* 0x0000001fff057819 */ /* 0x000fe2000001140c */
[----:B------:R-:W-:Y:S01]  /*12050*/  HADD2.F32 R102, -RZ, R102.H0_H0 ;  /* 0x20000066ff667230 */ /* 0x000fe20000004100 */
[----:B------:R-:W-:Y:S01]  /*12060*/  LOP3.LUT R6, R229, 0x38, R3, 0xf8, !PT ;  /* 0x00000038e5067812 */ /* 0x000fe200078ef803 */
[----:B------:R-:W-:Y:S01]  /*12070*/  HADD2.F32 R104, -RZ, R104.H0_H0 ;  /* 0x20000068ff687230 */ /* 0x000fe20000004100 */
[----:B------:R-:W-:-:S02]  /*12080*/  LEA.HI R5, R5, R12, RZ, 0x3 ;  /* 0x0000000c05057211 */ /* 0x000fc400078f18ff */
[----:B------:R-:W-:Y:S02]  /*12090*/  LOP3.LUT R7, R4, 0xffffe000, RZ, 0xc0, !PT ;  /* 0xffffe00004077812 */ /* 0x000fe400078ec0ff */
[----:B------:R-:W-:Y:S01]  /*120a0*/  SHF.L.U32 R4, R12, 0x3, RZ ;  /* 0x000000030c047819 */ /* 0x000fe200000006ff */
[----:B------:R-:W-:Y:S01]  /*120b0*/  IMAD.SHL.U32 R5, R5, 0x400, RZ ;  /* 0x0000040005057824 */ /* 0x000fe200078e00ff */
[-C--:B------:R-:W-:Y:S02]  /*120c0*/  LOP3.LUT R6, R6, R233.reuse, RZ, 0x3c, !PT ;  /* 0x000000e906067212 */ /* 0x080fe400078e3cff */
[----:B------:R-:W-:Y:S02]  /*120d0*/  LOP3.LUT R4, R229, 0x38, R4, 0xf8, !PT ;  /* 0x00000038e5047812 */ /* 0x000fe400078ef804 */
[----:B------:R-:W-:Y:S02]  /*120e0*/  LOP3.LUT R8, R5, 0x7fffe000, RZ, 0xc0, !PT ;  /* 0x7fffe00005087812 */ /* 0x000fe400078ec0ff */
[----:B0-----:R-:W-:-:S02]  /*120f0*/  LOP3.LUT R9, R4, R233, RZ, 0x3c, !PT ;  /* 0x000000e904097212 */ /* 0x001fc400078e3cff */
[--C-:B------:R-:W-:Y:S02]  /*12100*/  IADD3 R6, R6, R7, R230.reuse ;  /* 0x0000000706067210 */ /* 0x100fe40007ffe0e6 */
[----:B------:R-:W-:Y:S02]  /*12110*/  IADD3 R9, R9, R8, R230 ;  /* 0x0000000809097210 */ /* 0x000fe40007ffe0e6 */
[----:B------:R-:W-:Y:S02]  /*12120*/  LEA R12, R6, UR4, 0x1 ;  /* 0x00000004060c7c11 */ /* 0x000fe4000f8e08ff */
[--C-:B------:R-:W-:Y:S01]  /*12130*/  SHF.R.U64 R42, R48, 0x10, R49.reuse ;  /* 0x00000010302a7819 */ /* 0x100fe20000001231 */
[----:B------:R-:W-:Y:S01]  /*12140*/  IMAD R13, R9, 0x2, R16 ;  /* 0x00000002090d7824 */ /* 0x000fe200078e0210 */
[----:B------:R-:W-:Y:S01]  /*12150*/  SHF.R.U32.HI R48, RZ, 0x10, R49 ;  /* 0x00000010ff307819 */ /* 0x000fe20000011631 */
[----:B------:R-:W0:Y:S01]  /*12160*/  LDS.128 R4, [R12] ;  /* 0x000000000c047984 */ /* 0x000e220000000c00 */
[----:B------:R-:W-:-:S02]  /*12170*/  SHF.R.U32.HI R31, RZ, 0x10, R37 ;  /* 0x00000010ff1f7819 */ /* 0x000fc40000011625 */
[----:B------:R-:W-:Y:S01]  /*12180*/  SHF.R.U64 R40, R36, 0x10, R37 ;  /* 0x0000001024287819 */ /* 0x000fe20000001225 */
[----:B------:R-:W1:Y:S01]  /*12190*/  LDS.128 R8, [R13+0x14400] ;  /* 0x014400000d087984 */ /* 0x000e620000000c00 */
[----:B------:R-:W-:Y:S01]  /*121a0*/  SHF.R.U64 R41, R50, 0x10, R51 ;  /* 0x0000001032297819 */ /* 0x000fe20000001233 */
[----:B------:R-:W-:Y:S01]  /*121b0*/  HADD2.F32 R31, -RZ, R31.H0_H0 ;  /* 0x2000001fff1f7230 */ /* 0x000fe20000004100 */
[----:B------:R-:W-:Y:S02]  /*121c0*/  SHF.R.U64 R37, R38, 0x10, R39 ;  /* 0x0000001026257819 */ /* 0x000fe40000001227 */
[----:B------:R-:W-:Y:S02]  /*121d0*/  SHF.R.U32.HI R50, RZ, 0x10, R51 ;  /* 0x00000010ff327819 */ /* 0x000fe40000011633 */
[----:B------:R-:W-:Y:S01]  /*121e0*/  SHF.R.U32.HI R38, RZ, 0x10, R39 ;  /* 0x00000010ff267819 */ /* 0x000fe20000011627 */
[--C-:B0-----:R-:W-:Y:S02]  /*121f0*/  HADD2.F32 R14, -RZ, R5.reuse.H0_H0 ;  /* 0x20000005ff0e7230 */ /* 0x101fe40000004100 */
[----:B------:R-:W-:-:S02]  /*12200*/  HADD2.F32 R15, -RZ, R5.H1_H1 ;  /* 0x30000005ff0f7230 */ /* 0x000fc40000004100 */
[--C-:B-1----:R-:W-:Y:S02]  /*12210*/  HADD2.F32 R25, -RZ, R9.reuse.H0_H0 ;  /* 0x20000009ff197230 */ /* 0x102fe40000004100 */
[----:B------:R-:W-:Y:S02]  /*12220*/  HADD2.F32 R26, -RZ, R9.H1_H1 ;  /* 0x30000009ff1a7230 */ /* 0x000fe40000004100 */
[----:B------:R-:W-:Y:S02]  /*12230*/  HADD2.F32 R9, -RZ, R8.H0_H0 ;  /* 0x20000008ff097230 */ /* 0x000fe40000004100 */
[C---:B------:R-:W-:Y:S01]  /*12240*/  FMUL.FTZ R33, R25.reuse, R30 ;  /* 0x0000001e19217220 */ /* 0x040fe20000410000 */
[----:B------:R-:W-:Y:S01]  /*12250*/  FMUL.FTZ R35, R25, R29 ;  /* 0x0000001d19237220 */ /* 0x000fe20000410000 */
[----:B------:R-:W-:Y:S02]  /*12260*/  HADD2.F32 R25, -RZ, R48.H0_H0 ;  /* 0x20000030ff197230 */ /* 0x000fe40000004100 */
[----:B------:R-:W-:Y:S01]  /*12270*/  FMUL.FTZ R32, R26, R31 ;  /* 0x0000001f1a207220 */ /* 0x000fe20000410000 */
[----:B------:R-:W-:-:S02]  /*12280*/  HADD2.F32 R5, -RZ, R4.H0_H0 ;  /* 0x20000004ff057230 */ /* 0x000fc40000004100 */
[C---:B------:R-:W-:Y:S01]  /*12290*/  FFMA.FTZ R33, R14.reuse, R29, -R33 ;  /* 0x0000001d0e217223 */ /* 0x040fe20000010821 */
[----:B------:R-:W-:Y:S01]  /*122a0*/  FFMA.FTZ R35, R14, R30, R35 ;  /* 0x0000001e0e237223 */ /* 0x000fe20000010023 */
[C---:B------:R-:W-:Y:S01]  /*122b0*/  FMUL.FTZ R14, R9.reuse, R102 ;  /* 0x00000066090e7220 */ /* 0x040fe20000410000 */
[----:B------:R-:W-:Y:S01]  /*122c0*/  FMUL.FTZ R30, R26, R25 ;  /* 0x000000191a1e7220 */ /* 0x000fe20000410000 */
[----:B------:R-:W-:Y:S02]  /*122d0*/  HADD2.F32 R27, -RZ, R10.H0_H0 ;  /* 0x2000000aff1b7230 */ /* 0x000fe40000004100 */
[-C--:B------:R-:W-:Y:S01]  /*122e0*/  FMUL.FTZ R9, R9, R104.reuse ;  /* 0x0000006809097220 */ /* 0x080fe20000410000 */
[----:B------:R-:W-:Y:S02]  /*122f0*/  HADD2.F32 R26, -RZ, R103.H0_H0 ;  /* 0x20000067ff1a7230 */ /* 0x000fe40000004100 */
[----:B------:R-:W-:Y:S01]  /*12300*/  FFMA.FTZ R104, R5, R104, -R14 ;  /* 0x0000006805687223 */ /* 0x000fe2000001080e */
[----:B------:R-:W-:-:S02]  /*12310*/  HADD2.F32 R14, -RZ, R105.H0_H0 ;  /* 0x20000069ff0e7230 */ /* 0x000fc40000004100 */
[----:B------:R-:W-:Y:S01]  /*12320*/  FFMA.FTZ R34, R15, R31, R30 ;  /* 0x0000001f0f227223 */ /* 0x000fe2000001001e */
[----:B------:R-:W-:Y:S02]  /*12330*/  HADD2.F32 R21, -RZ, R6.H0_H0 ;  /* 0x20000006ff157230 */ /* 0x000fe40000004100 */
[----:B------:R-:W-:Y:S01]  /*12340*/  FMUL.FTZ R30, R27, R26 ;  /* 0x0000001a1b1e7220 */ /* 0x000fe20000410000 */
[----:B------:R-:W-:Y:S02]  /*12350*/  HADD2.F32 R28, -RZ, R11.H0_H0 ;  /* 0x2000000bff1c7230 */ /* 0x000fe40000004100 */
[----:B------:R-:W-:Y:S01]  /*12360*/  FFMA.FTZ R102, R5, R102, R9 ;  /* 0x0000006605667223 */ /* 0x000fe20000010009 */
[----:B------:R-:W-:Y:S02]  /*12370*/  HADD2.F32 R103, -RZ, R103.H1_H1 ;  /* 0x30000067ff677230 */ /* 0x000fe40000004100 */
[----:B------:R-:W-:Y:S01]  /*12380*/  FMUL.FTZ R36, R27, R14 ;  /* 0x0000000e1b247220 */ /* 0x000fe20000410000 */
[----:B------:R-:W-:-:S02]  /*12390*/  HADD2.F32 R105, -RZ, R105.H1_H1 ;  /* 0x30000069ff697230 */ /* 0x000fc40000004100 */
[C---:B------:R-:W-:Y:S01]  /*123a0*/  FFMA.FTZ R27, R21.reuse, R14, -R30 ;  /* 0x0000000e151b7223 */ /* 0x040fe2000001081e */
[----:B------:R-:W-:Y:S02]  /*123b0*/  HADD2.F32 R24, -RZ, R7.H0_H0 ;  /* 0x20000007ff187230 */ /* 0x000fe40000004100 */
[C---:B------:R-:W-:Y:S01]  /*123c0*/  FMUL.FTZ R5, R28.reuse, R103 ;  /* 0x000000671c057220 */ /* 0x040fe20000410000 */
[----:B------:R-:W-:Y:S02]  /*123d0*/  HADD2.F32 R11, -RZ, R11.H1_H1 ;  /* 0x3000000bff0b7230 */ /* 0x000fe40000004100 */
[----:B------:R-:W-:Y:S01]  /*123e0*/  FMUL.FTZ R28, R28, R105 ;  /* 0x000000691c1c7220 */ /* 0x000fe20000410000 */
[----:B------:R-:W-:Y:S02]  /*123f0*/  HADD2.F32 R30, -RZ, R38.H0_H0 ;  /* 0x20000026ff1e7230 */ /* 0x000fe40000004100 */
[----:B------:R-:W-:Y:S01]  /*12400*/  FFMA.FTZ R36, R21, R26, R36 ;  /* 0x0000001a15247223 */ /* 0x000fe20000010024 */
[----:B------:R-:W-:-:S02]  /*12410*/  HADD2.F32 R14, -RZ, R50.H0_H0 ;  /* 0x20000032ff0e7230 */ /* 0x000fc40000004100 */
[C---:B------:R-:W-:Y:S01]  /*12420*/  FFMA.FTZ R105, R24.reuse, R105, -R5 ;  /* 0x0000006918697223 */ /* 0x040fe20000010805 */
[----:B------:R-:W-:Y:S01]  /*12430*/  FFMA.FTZ R28, R24, R103, R28 ;  /* 0x00000067181c7223 */ /* 0x000fe2000001001c */
[----:B------:R-:W-:Y:S02]  /*12440*/  HADD2.F32 R7, -RZ, R7.H1_H1 ;  /* 0x30000007ff077230 */ /* 0x000fe40000004100 */
[----:B------:R-:W-:Y:S01]  /*12450*/  FFMA.FTZ R32, R15, R25, -R32 ;  /* 0x000000190f207223 */ /* 0x000fe20000010820 */
[C---:B------:R-:W-:Y:S01]  /*12460*/  FMUL.FTZ R26, R11.reuse, R30 ;  /* 0x0000001e0b1a7220 */ /* 0x040fe20000410000 */
[-C--:B------:R-:W-:Y:S01]  /*12470*/  FMUL.FTZ R24, R11, R14.reuse ;  /* 0x0000000e0b187220 */ /* 0x080fe20000410000 */
[----:B------:R-:W-:Y:S02]  /*12480*/  HADD2.F32 R8, -RZ, R8.H1_H1 ;  /* 0x30000008ff087230 */ /* 0x000fe40000004100 */
        /* <DEDUP_REMOVED lines=27> */
.L_x_2503:
[----:B------:R-:W-:Y:S05]  /*12640*/  BSYNC B1 ;  /* 0x0000000000017941 */ /* 0x000fea0003800000 */
.L_x_2502:
[----:B------:R-:W-:Y:S04]  /*12650*/  BSSY B1, `(.L_x_2506) ;  /* 0x00000d2000017945 */ /* 0x000fe80003800000 */
[----:B------:R-:W-:Y:S05]  /*12660*/  @P2 BRA `(.L_x_2507) ;  /* 0x0000000c00402947 */ /* 0x000fea0003800000 */
[----:B------:R4:W5:Y:S01]  /*12670*/  LDL R44, [R1+0x7c] ;  /* 0x00007c00012c7983 */ /* 0x0009620000100800 */
[----:B--23--:R-:W2:Y:S01]  /*12680*/  LDC R12, c[0x0][0x3d4] ;  /* 0x0000f500ff0c7b82 */ /* 0x00cea20000000800 */
[----:B------:R-:W-:Y:S01]  /*12690*/  BSSY B2, `(.L_x_2508) ;  /* 0x0000066000027945 */ /* 0x000fe20003800000 */
[-C--:B--2---:R-:W-:Y:S02]  /*126a0*/  ISETP.GE.AND P0, PT, R17, R12.reuse, PT ;  /* 0x0000000c1100720c */ /* 0x084fe40003f06270 */
[----:B------:R-:W-:-:S11]  /*126b0*/  ISETP.GE.AND P1, PT, R19, R12, PT ;  /* 0x0000000c1300720c */ /* 0x000fd60003f26270 */
[----:B----4-:R-:W-:Y:S05]  /*126c0*/  @P0 BRA `(.L_x_2509) ;  /* 0x0000000400880947 */ /* 0x010fea0003800000 */
[----:B-1----:R-:W-:Y:S01]  /*126d0*/  LEA.HI R4, R12, R85, RZ, 0x1d ;  /* 0x000000550c047211 */ /* 0x002fe200078fe8ff */
[----:B------:R-:W-:Y:S01]  /*126e0*/  HADD2.F32 R29, -RZ, R100.H0_H0 ;  /* 0x20000064ff1d7230 */ /* 0x000fe20000004100 */
[----:B-----5:R-:W-:Y:S01]  /*126f0*/  R2UR UR4, R44 ;  /* 0x000000002c0472ca */ /* 0x020fe200000e0000 */
[--C-:B------:R-:W-:Y:S01]  /*12700*/  HADD2.F32 R31, -RZ, R98.reuse.H0_H0 ;  /* 0x20000062ff1f7230 */ /* 0x100fe20000004100 */
[----:B------:R-:W-:Y:S01]  /*12710*/  SHF.R.S32.HI R7, RZ, 0x1f, R4 ;  /* 0x0000001fff077819 */ /* 0x000fe20000011404 */
[----:B------:R-:W-:Y:S01]  /*12720*/  HADD2.F32 R30, -RZ, R97.H1_H1 ;  /* 0x30000061ff1e7230 */ /* 0x000fe20000004100 */
[----:B------:R-:W-:Y:S01]  /*12730*/  SHF.L.U32 R5, R4, 0x3, RZ ;  /* 0x0000000304057819 */ /* 0x000fe200000006ff */
[----:B------:R-:W-:Y:S01]  /*12740*/  HADD2.F32 R98, -RZ, R98.H1_H1 ;  /* 0x30000062ff627230 */ /* 0x000fe20000004100 */
[----:B------:R-:W-:Y:S01]  /*12750*/  LEA.HI R7, R7, R4, RZ, 0x3 ;  /* 0x0000000407077211 */ /* 0x000fe200078f18ff */
[----:B------:R-:W-:Y:S01]  /*12760*/  HADD2.F32 R100, -RZ, R100.H1_H1 ;  /* 0x30000064ff647230 */ /* 0x000fe20000004100 */
[----:B------:R-:W-:-:S02]  /*12770*/  LOP3.LUT R5, R228, 0x38, R5, 0xf8, !PT ;  /* 0x00000038e4057812 */ /* 0x000fc400078ef805 */
[----:B------:R-:W-:Y:S01]  /*12780*/  LOP3.LUT R6, R228, 0x38, R17, 0xf8, !PT ;  /* 0x00000038e4067812 */ /* 0x000fe200078ef811 */
[----:B------:R-:W-:Y:S01]  /*12790*/  IMAD.SHL.U32 R7, R7, 0x400, RZ ;  /* 0x0000040007077824 */ /* 0x000fe200078e00ff */
[----:B------:R-:W-:Y:S02]  /*127a0*/  LOP3.LUT R8, R5, R232, RZ, 0x3c, !PT ;  /* 0x000000e805087212 */ /* 0x000fe400078e3cff */
[----:B------:R-:W-:Y:S02]  /*127b0*/  LOP3.LUT R6, R231, R6, R232, 0xf6, !PT ;  /* 0x00000006e7067212 */ /* 0x000fe400078ef6e8 */
[----:B0-----:R-:W-:Y:S02]  /*127c0*/  LOP3.LUT R9, R7, 0x7fffe000, RZ, 0xc0, !PT ;  /* 0x7fffe00007097812 */ /* 0x001fe400078ec0ff */
[----:B------:R-:W-:Y:S02]  /*127d0*/  LEA R43, R6, UR4, 0x1 ;  /* 0x00000004062b7c11 */ /* 0x000fe4000f8e08ff */
[----:B------:R-:W-:-:S02]  /*127e0*/  IADD3 R9, R8, R9, R231 ;  /* 0x0000000908097210 */ /* 0x000fc40007ffe0e7 */
[--C-:B------:R-:W-:Y:S01]  /*127f0*/  SHF.R.U64 R42, R60, 0x10, R61.reuse ;  /* 0x000000103c2a7819 */ /* 0x100fe2000000123d */
[----:B------:R-:W0:Y:S01]  /*12800*/  LDS.128 R4, [R43] ;  /* 0x000000002b047984 */ /* 0x000e220000000c00 */
[----:B------:R-:W-:Y:S01]  /*12810*/  SHF.R.U32.HI R60, RZ, 0x10, R61 ;  /* 0x00000010ff3c7819 */ /* 0x000fe2000001163d */
[----:B------:R-:W-:Y:S01]  /*12820*/  IMAD R13, R9, 0x2, R16 ;  /* 0x00000002090d7824 */ /* 0x000fe200078e0210 */
[----:B------:R-:W-:Y:S02]  /*12830*/  SHF.R.U32.HI R32, RZ, 0x10, R53 ;  /* 0x00000010ff207819 */ /* 0x000fe40000011635 */
[----:B------:R-:W-:Y:S02]  /*12840*/  SHF.R.U64 R41, R62, 0x10, R63 ;  /* 0x000000103e297819 */ /* 0x000fe4000000123f */
[----:B------:R-:W1:Y:S01]  /*12850*/  LDS.128 R8, [R13+0x14400] ;  /* 0x014400000d087984 */ /* 0x000e620000000c00 */
[----:B------:R-:W-:Y:S01]  /*12860*/  HADD2.F32 R32, -RZ, R32.H0_H0 ;  /* 0x20000020ff207230 */ /* 0x000fe20000004100 */
[----:B------:R-:W-:-:S02]  /*12870*/  SHF.R.U64 R37, R54, 0x10, R55 ;  /* 0x0000001036257819 */ /* 0x000fc40000001237 */
[----:B------:R-:W-:Y:S02]  /*12880*/  SHF.R.U32.HI R62, RZ, 0x10, R63 ;  /* 0x00000010ff3e7819 */ /* 0x000fe4000001163f */
[----:B------:R-:W-:Y:S02]  /*12890*/  SHF.R.U32.HI R54, RZ, 0x10, R55 ;  /* 0x00000010ff367819 */ /* 0x000fe40000011637 */
[----:B------:R-:W-:Y:S01]  /*128a0*/  SHF.R.U64 R39, R52, 0x10, R53 ;  /* 0x0000001034277819 */ /* 0x000fe20000001235 */
[--C-:B0-----:R-:W-:Y:S02]  /*128b0*/  HADD2.F32 R14, -RZ, R5.reuse.H0_H0 ;  /* 0x20000005ff0e7230 */ /* 0x101fe40000004100 */
[----:B------:R-:W-:Y:S02]  /*128c0*/  HADD2.F32 R15, -RZ, R5.H1_H1 ;  /* 0x30000005ff0f7230 */ /* 0x000fe40000004100 */
[----:B------:R-:W-:Y:S02]  /*128d0*/  HADD2.F32 R5, -RZ, R4.H0_H0 ;  /* 0x20000004ff057230 */ /* 0x000fe40000004100 */
[----:B------:R-:W-:-:S02]  /*128e0*/  HADD2.F32 R21, -RZ, R6.H0_H0 ;  /* 0x20000006ff157230 */ /* 0x000fc40000004100 */
        /* <DEDUP_REMOVED lines=8> */
[----:B------:R-:W-:Y:S01]  /*12970*/  FFMA.FTZ R35, R14, R31, R35 ;  /* 0x0000001f0e237223 */ /* 0x000fe20000010023 */
[----:B------:R-:W-:-:S02]  /*12980*/  HADD2.F32 R14, -RZ, R99.H1_H1 ;  /* 0x30000063ff0e7230 */ /* 0x000fc40000004100 */
[-C--:B------:R-:W-:Y:S01]  /*12990*/  FMUL.FTZ R36, R26, R25.reuse ;  /* 0x000000191a247220 */ /* 0x080fe20000410000 */
[----:B------:R-:W-:Y:S01]  /*129a0*/  FMUL.FTZ R26, R9, R30 ;  /* 0x0000001e091a7220 */ /* 0x000fe20000410000 */
[----:B------:R-:W-:Y:S02]  /*129b0*/  HADD2.F32 R27, -RZ, R10.H0_H0 ;  /* 0x2000000aff1b7230 */ /* 0x000fe40000004100 */
[----:B------:R-:W-:Y:S01]  /*129c0*/  FFMA.FTZ R34, R15, R25, -R34 ;  /* 0x000000190f227223 */ /* 0x000fe20000010822 */
[-C--:B------:R-:W-:Y:S01]  /*129d0*/  FMUL.FTZ R9, R9, R14.reuse ;  /* 0x0000000e09097220 */ /* 0x080fe20000410000 */
[----:B------:R-:W-:Y:S01]  /*129e0*/  FFMA.FTZ R25, R5, R14, -R26 ;  /* 0x0000000e05197223 */ /* 0x000fe2000001081a */
[----:B------:R-:W-:Y:S02]  /*129f0*/  HADD2.F32 R28, -RZ, R11.H0_H0 ;  /* 0x2000000bff1c7230 */ /* 0x000fe40000004100 */
[----:B------:R-:W-:Y:S01]  /*12a00*/  FMUL.FTZ R14, R27, R98 ;  /* 0x000000621b0e7220 */ /* 0x000fe20000410000 */
[----:B------:R-:W-:Y:S01]  /*12a10*/  FFMA.FTZ R30, R5, R30, R9 ;  /* 0x0000001e051e7223 */ /* 0x000fe20000010009 */
[----:B------:R-:W-:-:S02]  /*12a20*/  HADD2.F32 R5, -RZ, R101.H0_H0 ;  /* 0x20000065ff057230 */ /* 0x000fc40000004100 */
[----:B------:R-:W-:Y:S01]  /*12a30*/  FFMA.FTZ R36, R15, R32, R36 ;  /* 0x000000200f247223 */ /* 0x000fe20000010024 */
[----:B------:R-:W-:Y:S02]  /*12a40*/  HADD2.F32 R99, -RZ, R99.H0_H0 ;  /* 0x20000063ff637230 */ /* 0x000fe40000004100 */
[-C--:B------:R-:W-:Y:S01]  /*12a50*/  FMUL.FTZ R32, R27, R100.reuse ;  /* 0x000000641b207220 */ /* 0x080fe20000410000 */
[----:B------:R-:W-:Y:S02]  /*12a60*/  HADD2.F32 R24, -RZ, R7.H0_H0 ;  /* 0x20000007ff187230 */ /* 0x000fe40000004100 */
[----:B------:R-:W-:Y:S01]  /*12a70*/  FFMA.FTZ R100, R21, R100, -R14 ;  /* 0x0000006415647223 */ /* 0x000fe2000001080e */
[----:B------:R-:W-:Y:S02]  /*12a80*/  HADD2.F32 R11, -RZ, R11.H1_H1 ;  /* 0x3000000bff0b7230 */ /* 0x000fe40000004100 */
[----:B------:R-:W-:Y:S01]  /*12a90*/  FMUL.FTZ R9, R28, R99 ;  /* 0x000000631c097220 */ /* 0x000fe20000410000 */
[----:B------:R-:W-:-:S02]  /*12aa0*/  HADD2.F32 R26, -RZ, R54.H0_H0 ;  /* 0x20000036ff1a7230 */ /* 0x000fc40000004100 */
[-C--:B------:R-:W-:Y:S01]  /*12ab0*/  FMUL.FTZ R38, R28, R5.reuse ;  /* 0x000000051c267220 */ /* 0x080fe20000410000 */
[----:B------:R-:W-:Y:S02]  /*12ac0*/  HADD2.F32 R14, -RZ, R62.H0_H0 ;  /* 0x2000003eff0e7230 */ /* 0x000fe40000004100 */
[C---:B------:R-:W-:Y:S01]  /*12ad0*/  FFMA.FTZ R28, R24.reuse, R5, -R9 ;  /* 0x00000005181c7223 */ /* 0x040fe20000010809 */
[----:B------:R-:W-:Y:S02]  /*12ae0*/  HADD2.F32 R7, -RZ, R7.H1_H1 ;  /* 0x30000007ff077230 */ /* 0x000fe40000004100 */
[----:B------:R-:W-:Y:S01]  /*12af0*/  FFMA.FTZ R38, R24, R99, R38 ;  /* 0x0000006318267223 */ /* 0x000fe20000010026 */
[C---:B------:R-:W-:Y:S01]  /*12b00*/  FMUL.FTZ R40, R11.reuse, R26 ;  /* 0x0000001a0b287220 */ /* 0x040fe20000410000 */
[----:B------:R-:W-:Y:S01]  /*12b10*/  FMUL.FTZ R24, R11, R14 ;  /* 0x0000000e0b187220 */ /* 0x000fe20000410000 */
[----:B------:R-:W-:Y:S02]  /*12b20*/  HADD2.F32 R8, -RZ, R8.H1_H1 ;  /* 0x30000008ff087230 */ /* 0x000fe40000004100 */
[----:B------:R-:W-:Y:S01]  /*12b30*/  FFMA.FTZ R32, R21, R98, R32 ;  /* 0x0000006215207223 */ /* 0x000fe20000010020 */
[----:B------:R-:W-:-:S02]  /*12b40*/  HADD2.F32 R10, -RZ, R10.H1_H1 ;  /* 0x3000000aff0a7230 */ /* 0x000fc40000004100 */
[C---:B------:R-:W-:Y:S01]  /*12b50*/  FFMA.FTZ R29, R7.reuse, R14, -R40 ;  /* 0x0000000e071d7223 */ /* 0x040fe20000010828 */
[----:B------:R-:W-:Y:S02]  /*12b60*/  HADD2.F32 R11, -RZ, R39.H0_H0 ;  /* 0x20000027ff0b7230 */ /* 0x000fe40000004100 */
        /* <DEDUP_REMOVED lines=8> */
[----:B------:R-:W-:Y:S02]  /*12bf0*/  HADD2.F32 R6, -RZ, R6.H1_H1 ;  /* 0x30000006ff067230 */ /* 0x000fe40000004100 */
[----:B------:R-:W-:Y:S01]  /*12c00*/  FMUL.FTZ R10, R10, R9 ;  /* 0x000000090a0a7220 */ /* 0x000fe20000410000 */
[C---:B------:R-:W-:Y:S01]  /*12c10*/  FFMA.FTZ R8, R4.reuse, R5, -R7 ;  /* 0x0000000504087223 */ /* 0x040fe20000010807 */
[----:B------:R-:W-:Y:S01]  /*12c20*/  FFMA.FTZ R21, R4, R11, R14 ;  /* 0x0000000b04157223 */ /* 0x000fe2000001000e */
[C---:B------:R-:W-:Y:S01]  /*12c30*/  FFMA.FTZ R27, R6.reuse, R9, -R27 ;  /* 0x00000009061b7223 */ /* 0x040fe2000001081b */
[----:B------:R-:W-:Y:S01]  /*12c40*/  FFMA.FTZ R15, R6, R15, R10 ;  /* 0x0000000f060f7223 */ /* 0x000fe2000001000a */
[----:B------:R-:W-:Y:S02]  /*12c50*/  F2FP.F16.F32.PACK_AB R7, R29, R28 ;  /* 0x0000001c1d07723e */ /* 0x000fe400000000ff */
        /* <DEDUP_REMOVED lines=9> */
.L_x_2509:
[----:B------:R-:W-:Y:S05]  /*12cf0*/  BSYNC B2 ;  /* 0x0000000000027941 */ /* 0x000fea0003800000 */
.L_x_2508:
[----:B------:R-:W-:Y:S05]  /*12d00*/  @P1 BRA `(.L_x_2507) ;  /* 0x0000000400981947 */ /* 0x000fea0003800000 */
[----:B------:R-:W-:Y:S01]  /*12d10*/  LEA.HI R12, R12, R20, RZ, 0x1d ;  /* 0x000000140c0c7211 */ /* 0x000fe200078fe8ff */
[----:B------:R-:W-:Y:S01]  /*12d20*/  HADD2.F32 R29, -RZ, R90.H1_H1 ;  /* 0x3000005aff1d7230 */ /* 0x000fe20000004100 */
[----:B-12---:R-:W-:Y:S01]  /*12d30*/  LOP3.LUT R5, R228, 0x38, R3, 0xf8, !PT ;  /* 0x00000038e4057812 */ /* 0x006fe200078ef803 */
[----:B------:R-:W-:Y:S01]  /*12d40*/  HADD2.F32 R28, -RZ, R96.H1_H1 ;  /* 0x30000060ff1c7230 */ /* 0x000fe20000004100 */
[----:B------:R-:W-:Y:S01]  /*12d50*/  SHF.R.S32.HI R7, RZ, 0x1f, R12 ;  /* 0x0000001fff077819 */ /* 0x000fe2000001140c */
[----:B------:R-:W-:Y:S01]  /*12d60*/  HADD2.F32 R90, -RZ, R90.H0_H0 ;  /* 0x2000005aff5a7230 */ /* 0x000fe20000004100 */
[----:B------:R-:W-:Y:S01]  /*12d70*/  LOP3.LUT R6, R5, R232, RZ, 0x3c, !PT ;  /* 0x000000e805067212 */ /* 0x000fe200078e3cff */
[----:B------:R-:W-:Y:S01]  /*12d80*/  IMAD.SHL.U32 R5, R12, 0x8, RZ ;  /* 0x000000080c057824 */ /* 0x000fe200078e00ff */
[----:B------:R-:W-:Y:S01]  /*12d90*/  LEA.HI R7, R7, R12, RZ, 0x3 ;  /* 0x0000000c07077211 */ /* 0x000fe200078f18ff */
[----:B------:R-:W-:Y:S01]  /*12da0*/  HADD2.F32 R96, -RZ, R96.H0_H0 ;  /* 0x20000060ff607230 */ /* 0x000fe20000004100 */
[----:B------:R-:W-:-:S02]  /*12db0*/  LEA.HI R4, R0, R19, RZ, 0x6 ;  /* 0x0000001300047211 */ /* 0x000fc400078f30ff */
[----:B------:R-:W-:Y:S01]  /*12dc0*/  LOP3.LUT R5, R228, 0x38, R5, 0xf8, !PT ;  /* 0x00000038e4057812 */ /* 0x000fe200078ef805 */
[----:B------:R-:W-:Y:S01]  /*12dd0*/  IMAD.SHL.U32 R7, R7, 0x400, RZ ;  /* 0x0000040007077824 */ /* 0x000fe200078e00ff */
[----:B-----5:R-:W-:Y:S02]  /*12de0*/  R2UR UR4, R44 ;  /* 0x000000002c0472ca */ /* 0x020fe400000e0000 */
[----:B------:R-:W-:Y:S02]  /*12df0*/  SHF.L.U32 R4, R4, 0x7, RZ ;  /* 0x0000000704047819 */ /* 0x000fe400000006ff */
[----:B------:R-:W-:Y:S02]  /*12e00*/  LOP3.LUT R8, R5, R232, RZ, 0x3c, !PT ;  /* 0x000000e805087212 */ /* 0x000fe400078e3cff */
[----:B0-----:R-:W-:Y:S02]  /*12e10*/  LOP3.LUT R9, R7, 0x7fffe000, RZ, 0xc0, !PT ;  /* 0x7fffe00007097812 */ /* 0x001fe400078ec0ff */
[----:B------:R-:W-:-:S02]  /*12e20*/  LOP3.LUT R4, R4, 0xffffe000, RZ, 0xc0, !PT ;  /* 0xffffe00004047812 */ /* 0x000fc400078ec0ff */
[--C-:B------:R-:W-:Y:S02]  /*12e30*/  IADD3 R9, R8, R9, R231.reuse ;  /* 0x0000000908097210 */ /* 0x100fe40007ffe0e7 */
[----:B------:R-:W-:Y:S02]  /*12e40*/  IADD3 R4, R6, R4, R231 ;  /* 0x0000000406047210 */ /* 0x000fe40007ffe0e7 */
[----:B------:R-:W-:Y:S02]  /*12e50*/  LEA R12, R9, R16, 0x1 ;  /* 0x00000010090c7211 */ /* 0x000fe400078e08ff */
[----:B------:R-:W-:Y:S02]  /*12e60*/  LEA R41, R4, UR4, 0x1 ;  /* 0x0000000404297c11 */ /* 0x000fe4000f8e08ff */
[----:B------:R-:W-:Y:S01]  /*12e70*/  SHF.R.U32.HI R30, RZ, 0x10, R57 ;  /* 0x00000010ff1e7819 */ /* 0x000fe20000011639 */
[----:B------:R-:W0:Y:S01]  /*12e80*/  LDS.128 R8, [R12+0x14400] ;  /* 0x014400000c087984 */ /* 0x000e220000000c00 */
[----:B------:R-:W-:-:S02]  /*12e90*/  SHF.R.U64 R40, R80, 0x10, R81 ;  /* 0x0000001050287819 */ /* 0x000fc40000001251 */
[----:B------:R-:W-:Y:S01]  /*12ea0*/  SHF.R.U32.HI R80, RZ, 0x10, R81 ;  /* 0x00000010ff507819 */ /* 0x000fe20000011651 */
[----:B------:R-:W1:Y:S01]  /*12eb0*/  LDS.128 R4, [R41] ;  /* 0x0000000029047984 */ /* 0x000e620000000c00 */
[----:B------:R-:W-:Y:S01]  /*12ec0*/  HADD2.F32 R30, -RZ, R30.H0_H0 ;  /* 0x2000001eff1e7230 */ /* 0x000fe20000004100 */
[----:B------:R-:W-:Y:S02]  /*12ed0*/  SHF.R.U64 R39, R82, 0x10, R83 ;  /* 0x0000001052277819 */ /* 0x000fe40000001253 */
[----:B------:R-:W-:Y:S02]  /*12ee0*/  SHF.R.U64 R35, R58, 0x10, R59 ;  /* 0x000000103a237819 */ /* 0x000fe4000000123b */
[----:B------:R-:W-:Y:S02]  /*12ef0*/  SHF.R.U32.HI R82, RZ, 0x10, R83 ;  /* 0x00000010ff527819 */ /* 0x000fe40000011653 */
[----:B------:R-:W-:Y:S02]  /*12f00*/  SHF.R.U32.HI R58, RZ, 0x10, R59 ;  /* 0x00000010ff3a7819 */ /* 0x000fe4000001163b */
[----:B------:R-:W-:Y:S01]  /*12f10*/  SHF.R.U64 R37, R56, 0x10, R57 ;  /* 0x0000001038257819 */ /* 0x000fe20000001239 */
[----:B0-----:R-:W-:-:S02]  /*12f20*/  HADD2.F32 R24, -RZ, R9.H0_H0 ;  /* 0x20000009ff187230 */ /* 0x001fc40000004100 */
[----:B------:R-:W-:Y:S02]  /*12f30*/  HADD2.F32 R25, -RZ, R9.H1_H1 ;  /* 0x30000009ff197230 */ /* 0x000fe40000004100 */
[--C-:B-1----:R-:W-:Y:S02]  /*12f40*/  HADD2.F32 R13, -RZ, R5.reuse.H0_H0 ;  /* 0x20000005ff0d7230 */ /* 0x102fe40000004100 */
[C---:B------:R-:W-:Y:S01]  /*12f50*/  FMUL.FTZ R32, R24.reuse, R29 ;  /* 0x0000001d18207220 */ /* 0x040fe20000410000 */
[----:B------:R-:W-:Y:S01]  /*12f60*/  FMUL.FTZ R24, R24, R28 ;  /* 0x0000001c18187220 */ /* 0x000fe20000410000 */
[----:B------:R-:W-:Y:S02]  /*12f70*/  HADD2.F32 R14, -RZ, R5.H1_H1 ;  /* 0x30000005ff0e7230 */ /* 0x000fe40000004100 */
[----:B------:R-:W-:Y:S01]  /*12f80*/  FMUL.FTZ R31, R25, R30 ;  /* 0x0000001e191f7220 */ /* 0x000fe20000410000 */
        /* <DEDUP_REMOVED lines=8> */
[----:B------:R-:W-:Y:S02]  /*13010*/  HADD2.F32 R26, -RZ, R10.H0_H0 ;  /* 0x2000000aff1a7230 */ /* 0x000fe40000004100 */
[----:B------:R-:W-:Y:S01]  /*13020*/  FMUL.FTZ R28, R9, R90 ;  /* 0x0000005a091c7220 */ /* 0x000fe20000410000 */
[----:B------:R-:W-:-:S02]  /*13030*/  HADD2.F32 R13, -RZ, R91.H0_H0 ;  /* 0x2000005bff0d7230 */ /* 0x000fc40000004100 */
[----:B------:R-:W-:Y:S01]  /*13040*/  FFMA.FTZ R30, R14, R30, R25 ;  /* 0x0000001e0e1e7223 */ /* 0x000fe20000010019 */
[----:B------:R-:W-:Y:S02]  /*13050*/  HADD2.F32 R15, -RZ, R6.H0_H0 ;  /* 0x20000006ff0f7230 */ /* 0x000fe40000004100 */
[-C--:B------:R-:W-:Y:S01]  /*13060*/  FMUL.FTZ R9, R9, R24.reuse ;  /* 0x0000001809097220 */ /* 0x080fe20000410000 */
[----:B------:R-:W-:Y:S01]  /*13070*/  FFMA.FTZ R25, R5, R24, -R28 ;  /* 0x0000001805197223 */ /* 0x000fe2000001081c */
[----:B------:R-:W-:Y:S02]  /*13080*/  HADD2.F32 R27, -RZ, R11.H0_H0 ;  /* 0x2000000bff1b7230 */ /* 0x000fe40000004100 */
[C---:B------:R-:W-:Y:S01]  /*13090*/  FMUL.FTZ R24, R26.reuse, R13 ;  /* 0x0000000d1a187220 */ /* 0x040fe20000410000 */
[----:B------:R-:W-:Y:S02]  /*130a0*/  HADD2.F32 R28, -RZ, R91.H1_H1 ;  /* 0x3000005bff1c7230 */ /* 0x000fe40000004100 */
[----:B------:R-:W-:Y:S01]  /*130b0*/  FMUL.FTZ R34, R26, R96 ;  /* 0x000000601a227220 */ /* 0x000fe20000410000 */
[----:B------:R-:W-:-:S02]  /*130c0*/  HADD2.F32 R21, -RZ, R7.H0_H0 ;  /* 0x20000007ff157230 */ /* 0x000fc40000004100 */
[----:B------:R-:W-:Y:S01]  /*130d0*/  FFMA.FTZ R96, R15, R96, -R24 ;  /* 0x000000600f607223 */ /* 0x000fe20000010818 */
[----:B------:R-:W-:Y:S02]  /*130e0*/  HADD2.F32 R14, -RZ, R101.H1_H1 ;  /* 0x30000065ff0e7230 */ /* 0x000fe40000004100 */
[----:B------:R-:W-:Y:S01]  /*130f0*/  FMUL.FTZ R36, R27, R28 ;  /* 0x0000001c1b247220 */ /* 0x000fe20000410000 */
[----:B------:R-:W-:Y:S02]  /*13100*/  HADD2.F32 R11, -RZ, R11.H1_H1 ;  /* 0x3000000bff0b7230 */ /* 0x000fe40000004100 */
[----:B------:R-:W-:Y:S01]  /*13110*/  FFMA.FTZ R34, R15, R13, R34 ;  /* 0x0000000d0f227223 */ /* 0x000fe20000010022 */
[----:B------:R-:W-:Y:S02]  /*13120*/  HADD2.F32 R26, -RZ, R58.H0_H0 ;  /* 0x2000003aff1a7230 */ /* 0x000fe40000004100 */
[----:B------:R-:W-:Y:S01]  /*13130*/  FMUL.FTZ R27, R27, R14 ;  /* 0x0000000e1b1b7220 */ /* 0x000fe20000410000 */
[----:B------:R-:W-:-:S02]  /*13140*/  HADD2.F32 R24, -RZ, R82.H0_H0 ;  /* 0x20000052ff187230 */ /* 0x000fc40000004100 */
[----:B------:R-:W-:Y:S01]  /*13150*/  FFMA.FTZ R36, R21, R14, -R36 ;  /* 0x0000000e15247223 */ /* 0x000fe20000010824 */
[----:B------:R-:W-:Y:S02]  /*13160*/  HADD2.F32 R7, -RZ, R7.H1_H1 ;  /* 0x30000007ff077230 */ /* 0x000fe40000004100 */
[C---:B------:R-:W-:Y:S01]  /*13170*/  FMUL.FTZ R38, R11.reuse, R26 ;  /* 0x0000001a0b267220 */ /* 0x040fe20000410000 */
[----:B------:R-:W-:Y:S02]  /*13180*/  HADD2.F32 R8, -RZ, R8.H1_H1 ;  /* 0x30000008ff087230 */ /* 0x000fe40000004100 */
[----:B------:R-:W-:Y:S01]  /*13190*/  FMUL.FTZ R14, R11, R24 ;  /* 0x000000180b0e7220 */ /* 0x000fe20000410000 */
[----:B------:R-:W-:Y:S02]  /*131a0*/  HADD2.F32 R10, -RZ, R10.H1_H1 ;  /* 0x3000000aff0a7230 */ /* 0x000fe40000004100 */
[----:B------:R-:W-:Y:S01]  /*131b0*/  FFMA.FTZ R90, R5, R90, R9 ;  /* 0x0000005a055a7223 */ /* 0x000fe20000010009 */
        /* <DEDUP_REMOVED lines=27> */
.L_x_2507:
[----:B------:R-:W-:Y:S05]  /*13370*/  BSYNC B1 ;  /* 0x0000000000017941 */ /* 0x000fea0003800000 */
.L_x_2506:
[----:B------:R-:W-:Y:S05]  /*13380*/  @P3 BRA `(.L_x_2465) ;  /* 0x0000000c005c3947 */ /* 0x000fea0003800000 */
[----:B------:R0:W5:Y:S01]  /*13390*/  LDL R47, [R1+0x7c] ;  /* 0x00007c00012f7983 */ /* 0x0001620000100800 */
        /* <DEDUP_REMOVED lines=8> */
[----:B-----5:R-:W-:Y:S02]  /*13420*/  LOP3.LUT R44, R5, 0xfffffe00, RZ, 0xc0, !PT ;  /* 0xfffffe00052c7812 */ /* 0x020fe400078ec0ff */
[-C--:B0-----:R-:W-:Y:S02]  /*13430*/  ISETP.GE.AND P0, PT, R17, R42.reuse, PT ;  /* 0x0000002a1100720c */ /* 0x081fe40003f06270 */
[----:B------:R-:W-:-:S11]  /*13440*/  ISETP.GE.AND P1, PT, R19, R42, PT ;  /* 0x0000002a1300720c */ /* 0x000fd60003f26270 */
[----:B------:R-:W-:Y:S05]  /*13450*/  @P0 BRA `(.L_x_2511) ;  /* 0x0000000400880947 */ /* 0x000fea0003800000 */
[----:B------:R-:W-:Y:S01]  /*13460*/  LEA.HI R85, R42, R85, RZ, 0x1d ;  /* 0x000000552a557211 */ /* 0x000fe200078fe8ff */
[----:B------:R-:W-:Y:S01]  /*13470*/  HADD2.F32 R28, -RZ, R94.H1_H1 ;  /* 0x3000005eff1c7230 */ /* 0x000fe20000004100 */
[----:B------:R-:W-:Y:S01]  /*13480*/  R2UR UR4, R47 ;  /* 0x000000002f0472ca */ /* 0x000fe200000e0000 */
[--C-:B------:R-:W-:Y:S01]  /*13490*/  HADD2.F32 R29, -RZ, R92.reuse.H1_H1 ;  /* 0x3000005cff1d7230 */ /* 0x100fe20000004100 */
[----:B------:R-:W-:Y:S01]  /*134a0*/  SHF.R.S32.HI R6, RZ, 0x1f, R85 ;  /* 0x0000001fff067819 */ /* 0x000fe20000011455 */
[----:B------:R-:W-:Y:S01]  /*134b0*/  HADD2.F32 R92, -RZ, R92.H0_H0 ;  /* 0x2000005cff5c7230 */ /* 0x000fe20000004100 */
[----:B------:R-:W-:Y:S01]  /*134c0*/  SHF.L.U32 R4, R85, 0x3, RZ ;  /* 0x0000000355047819 */ /* 0x000fe200000006ff */
[----:B------:R-:W-:Y:S01]  /*134d0*/  HADD2.F32 R94, -RZ, R94.H0_H0 ;  /* 0x2000005eff5e7230 */ /* 0x000fe20000004100 */
[----:B------:R-:W-:Y:S02]  /*134e0*/  LEA.HI R6, R6, R85, RZ, 0x3 ;  /* 0x0000005506067211 */ /* 0x000fe400078f18ff */
[----:B------:R-:W-:-:S02]  /*134f0*/  LOP3.LUT R4, R43, 0x38, R4, 0xf8, !PT ;  /* 0x000000382b047812 */ /* 0x000fc400078ef804 */
[----:B------:R-:W-:Y:S01]  /*13500*/  LOP3.LUT R5, R43, 0x38, R17, 0xf8, !PT ;  /* 0x000000382b057812 */ /* 0x000fe200078ef811 */
[----:B------:R-:W-:Y:S01]  /*13510*/  IMAD.SHL.U32 R6, R6, 0x400, RZ ;  /* 0x0000040006067824 */ /* 0x000fe200078e00ff */
[----:B------:R-:W-:Y:S02]  /*13520*/  LOP3.LUT R8, R4, R45, RZ, 0x3c, !PT ;  /* 0x0000002d04087212 */ /* 0x000fe400078e3cff */
[----:B------:R-:W-:Y:S02]  /*13530*/  LOP3.LUT R5, R44, R5, R45, 0xf6, !PT ;  /* 0x000000052c057212 */ /* 0x000fe400078ef62d */
[----:B------:R-:W-:Y:S02]  /*13540*/  LOP3.LUT R9, R6, 0x7fffe000, RZ, 0xc0, !PT ;  /* 0x7fffe00006097812 */ /* 0x000fe400078ec0ff */
[----:B------:R-:W-:Y:S02]  /*13550*/  LEA R46, R5, UR4, 0x1 ;  /* 0x00000004052e7c11 */ /* 0x000fe4000f8e08ff */
[----:B------:R-:W-:-:S02]  /*13560*/  IADD3 R9, R8, R9, R44 ;  /* 0x0000000908097210 */ /* 0x000fc40007ffe02c */
[----:B------:R-:W-:Y:S01]  /*13570*/  SHF.R.U32.HI R30, RZ, 0x10, R65 ;  /* 0x00000010ff1e7819 */ /* 0x000fe20000011641 */
[----:B------:R-:W0:Y:S01]  /*13580*/  LDS.128 R4, [R46] ;  /* 0x000000002e047984 */ /* 0x000e220000000c00 */
[--C-:B------:R-:W-:Y:S01]  /*13590*/  SHF.R.U64 R41, R72, 0x10, R73.reuse ;  /* 0x0000001048297819 */ /* 0x100fe20000001249 */
[----:B------:R-:W-:Y:S01]  /*135a0*/  IMAD R12, R9, 0x2, R16 ;  /* 0x00000002090c7824 */ /* 0x000fe200078e0210 */
[----:B------:R-:W-:Y:S01]  /*135b0*/  SHF.R.U32.HI R72, RZ, 0x10, R73 ;  /* 0x00000010ff487819 */ /* 0x000fe20000011649 */
[----:B------:R-:W-:Y:S01]  /*135c0*/  HADD2.F32 R30, -RZ, R30.H0_H0 ;  /* 0x2000001eff1e7230 */ /* 0x000fe20000004100 */
[----:B------:R-:W-:Y:S02]  /*135d0*/  SHF.R.U64 R39, R74, 0x10, R75 ;  /* 0x000000104a277819 */ /* 0x000fe4000000124b */
[----:B------:R-:W1:Y:S01]  /*135e0*/  LDS.128 R8, [R12+0x14400] ;  /* 0x014400000c087984 */ /* 0x000e620000000c00 */
[----:B------:R-:W-:Y:S02]  /*135f0*/  SHF.R.U64 R35, R66, 0x10, R67 ;  /* 0x0000001042237819 */ /* 0x000fe40000001243 */
[----:B------:R-:W-:-:S02]  /*13600*/  SHF.R.U32.HI R74, RZ, 0x10, R75 ;  /* 0x00000010ff4a7819 */ /* 0x000fc4000001164b */
[----:B------:R-:W-:Y:S02]  /*13610*/  SHF.R.U32.HI R66, RZ, 0x10, R67 ;  /* 0x00000010ff427819 */ /* 0x000fe40000011643 */
[----:B------:R-:W-:Y:S01]  /*13620*/  SHF.R.U64 R37, R64, 0x10, R65 ;  /* 0x0000001040257819 */ /* 0x000fe20000001241 */
[--C-:B0-----:R-:W-:Y:S02]  /*13630*/  HADD2.F32 R13, -RZ, R5.reuse.H0_H0 ;  /* 0x20000005ff0d7230 */ /* 0x101fe40000004100 */
[----:B------:R-:W-:Y:S02]  /*13640*/  HADD2.F32 R14, -RZ, R5.H1_H1 ;  /* 0x30000005ff0e7230 */ /* 0x000fe40000004100 */
[----:B------:R-:W-:Y:S02]  /*13650*/  HADD2.F32 R5, -RZ, R4.H0_H0 ;  /* 0x20000004ff057230 */ /* 0x000fe40000004100 */
[----:B------:R-:W-:Y:S02]  /*13660*/  HADD2.F32 R15, -RZ, R6.H0_H0 ;  /* 0x20000006ff0f7230 */ /* 0x000fe40000004100 */
[----:B-1----:R-:W-:-:S02]  /*13670*/  HADD2.F32 R24, -RZ, R9.H0_H0 ;  /* 0x20000009ff187230 */ /* 0x002fc40000004100 */
[----:B------:R-:W-:Y:S02]  /*13680*/  HADD2.F32 R25, -RZ, R9.H1_H1 ;  /* 0x30000009ff197230 */ /* 0x000fe40000004100 */
[----:B------:R-:W-:Y:S02]  /*13690*/  HADD2.F32 R9, -RZ, R8.H0_H0 ;  /* 0x20000008ff097230 */ /* 0x000fe40000004100 */
[CC--:B------:R-:W-:Y:S01]  /*136a0*/  FMUL.FTZ R32, R24.reuse, R29.reuse ;  /* 0x0000001d18207220 */ /* 0x0c0fe20000410000 */
[----:B------:R-:W-:Y:S01]  /*136b0*/  FMUL.FTZ R34, R24, R28 ;  /* 0x0000001c18227220 */ /* 0x000fe20000410000 */
[----:B------:R-:W-:Y:S02]  /*136c0*/  HADD2.F32 R24, -RZ, R72.H0_H0 ;  /* 0x20000048ff187230 */ /* 0x000fe40000004100 */
[----:B------:R-:W-:Y:S01]  /*136d0*/  FMUL.FTZ R31, R25, R30 ;  /* 0x0000001e191f7220 */ /* 0x000fe20000410000 */
[C---:B------:R-:W-:Y:S01]  /*136e0*/  FFMA.FTZ R32, R13.reuse, R28, -R32 ;  /* 0x0000001c0d207223 */ /* 0x040fe20000010820 */
[----:B------:R-:W-:Y:S01]  /*136f0*/  FFMA.FTZ R34, R13, R29, R34 ;  /* 0x0000001d0d227223 */ /* 0x000fe20000010022 */
[----:B------:R-:W-:-:S02]  /*13700*/  HADD2.F32 R26, -RZ, R10.H0_H0 ;  /* 0x2000000aff1a7230 */ /* 0x000fc40000004100 */
[-C--:B------:R-:W-:Y:S01]  /*13710*/  FMUL.FTZ R29, R25, R24.reuse ;  /* 0x00000018191d7220 */ /* 0x080fe20000410000 */
[----:B------:R-:W-:Y:S01]  /*13720*/  FFMA.FTZ R31, R14, R24, -R31 ;  /* 0x000000180e1f7223 */ /* 0x000fe2000001081f */
[C---:B------:R-:W-:Y:S01]  /*13730*/  FMUL.FTZ R24, R9.reuse, R92 ;  /* 0x0000005c09187220 */ /* 0x040fe20000410000 */
[----:B------:R-:W-:Y:S02]  /*13740*/  HADD2.F32 R13, -RZ, R93.H0_H0 ;  /* 0x2000005dff0d7230 */ /* 0x000fe40000004100 */
[-C--:B------:R-:W-:Y:S01]  /*13750*/  FMUL.FTZ R25, R9, R94.reuse ;  /* 0x0000005e09197220 */ /* 0x080fe20000410000 */
[----:B------:R-:W-:Y:S02]  /*13760*/  HADD2.F32 R9, -RZ, R95.H0_H0 ;  /* 0x2000005fff097230 */ /* 0x000fe40000004100 */
[----:B------:R-:W-:Y:S01]  /*13770*/  FFMA.FTZ R94, R5, R94, -R24 ;  /* 0x0000005e055e7223 */ /* 0x000fe20000010818 */
[----:B------:R-:W-:Y:S02]  /*13780*/  HADD2.F32 R27, -RZ, R11.H0_H0 ;  /* 0x2000000bff1b7230 */ /* 0x000fe40000004100 */
[----:B------:R-:W-:Y:S01]  /*13790*/  FMUL.FTZ R24, R26, R13 ;  /* 0x0000000d1a187220 */ /* 0x000fe20000410000 */
[----:B------:R-:W-:-:S02]  /*137a0*/  HADD2.F32 R28, -RZ, R93.H1_H1 ;  /* 0x3000005dff1c7230 */ /* 0x000fc40000004100 */
[----:B------:R-:W-:Y:S01]  /*137b0*/  FFMA.FTZ R29, R14, R30, R29 ;  /* 0x0000001e0e1d7223 */ /* 0x000fe2000001001d */
[----:B------:R-:W-:Y:S02]  /*137c0*/  HADD2.F32 R21, -RZ, R7.H0_H0 ;  /* 0x20000007ff157230 */ /* 0x000fe40000004100 */
[-C--:B------:R-:W-:Y:S01]  /*137d0*/  FMUL.FTZ R36, R26, R9.reuse ;  /* 0x000000091a247220 */ /* 0x080fe20000410000 */
[----:B------:R-:W-:Y:S02]  /*137e0*/  HADD2.F32 R14, -RZ, R95.H1_H1 ;  /* 0x3000005fff0e7230 */ /* 0x000fe40000004100 */
[----:B------:R-:W-:Y:S01]  /*137f0*/  FFMA.FTZ R30, R15, R9, -R24 ;  /* 0x000000090f1e7223 */ /* 0x000fe20000010818 */
[----:B------:R-:W-:Y:S02]  /*13800*/  HADD2.F32 R11, -RZ, R11.H1_H1 ;  /* 0x3000000bff0b7230 */ /* 0x000fe40000004100 */
[----:B------:R-:W-:Y:S01]  /*13810*/  FMUL.FTZ R38, R27, R28 ;  /* 0x0000001c1b267220 */ /* 0x000fe20000410000 */
[----:B------:R-:W-:-:S02]  /*13820*/  HADD2.F32 R26, -RZ, R66.H0_H0 ;  /* 0x20000042ff1a7230 */ /* 0x000fc40000004100 */
[-C--:B------:R-:W-:Y:S01]  /*13830*/  FMUL.FTZ R27, R27, R14.reuse ;  /* 0x0000000e1b1b7220 */ /* 0x080fe20000410000 */
[----:B------:R-:W-:Y:S02]  /*13840*/  HADD2.F32 R24, -RZ, R74.H0_H0 ;  /* 0x2000004aff187230 */ /* 0x000fe40000004100 */
[----:B------:R-:W-:Y:S01]  /*13850*/  FFMA.FTZ R38, R21, R14, -R38 ;  /* 0x0000000e15267223 */ /* 0x000fe20000010826 */
[----:B------:R-:W-:Y:S02]  /*13860*/  HADD2.F32 R7, -RZ, R7.H1_H1 ;  /* 0x30000007ff077230 */ /* 0x000fe40000004100 */
[----:B------:R-:W-:Y:S01]  /*13870*/  FFMA.FTZ R36, R15, R13, R36 ;  /* 0x0000000d0f247223 */ /* 0x000fe20000010024 */
[C---:B------:R-:W-:Y:S01]  /*13880*/  FMUL.FTZ R40, R11.reuse, R26 ;  /* 0x0000001a0b287220 */ /* 0x040fe20000410000 */
[----:B------:R-:W-:Y:S01]  /*13890*/  FMUL.FTZ R14, R11, R24 ;  /* 0x000000180b0e7220 */ /* 0x000fe20000410000 */
[----:B------:R-:W-:Y:S02]  /*138a0*/  HADD2.F32 R8, -RZ, R8.H1_H1 ;  /* 0x30000008ff087230 */ /* 0x000fe40000004100 */
[----:B------:R-:W-:Y:S01]  /*138b0*/  FFMA.FTZ R25, R5, R92, R25 ;  /* 0x0000005c05197223 */ /* 0x000fe20000010019 */
[----:B------:R-:W-:-:S02]  /*138c0*/  HADD2.F32 R10, -RZ, R10.H1_H1 ;  /* 0x3000000aff0a7230 */ /* 0x000fc40000004100 */
[----:B------:R-:W-:Y:S01]  /*138d0*/  FFMA.FTZ R27, R21, R28, R27 ;  /* 0x0000001c151b7223 */ /* 0x000fe2000001001b */
[----:B------:R-:W-:Y:S02]  /*138e0*/  HADD2.F32 R11, -RZ, R37.H0_H0 ;  /* 0x20000025ff0b7230 */ /* 0x000fe40000004100 */
[C---:B------:R-:W-:Y:S01]  /*138f0*/  FFMA.FTZ R33, R7.reuse, R24, -R40 ;  /* 0x0000001807217223 */ /* 0x040fe20000010828 */
[----:B------:R-:W-:Y:S02]  /*13900*/  HADD2.F32 R13, -RZ, R35.H0_H0 ;  /* 0x20000023ff0d7230 */ /* 0x000fe40000004100 */
[----:B------:R-:W-:Y:S01]  /*13910*/  FFMA.FTZ R14, R7, R26, R14 ;  /* 0x0000001a070e7223 */ /* 0x000fe2000001000e */
[----:B------:R-:W-:Y:S02]  /*13920*/  HADD2.F32 R5, -RZ, R41.H0_H0 ;  /* 0x20000029ff057230 */ /* 0x000fe40000004100 */
[----:B------:R-:W-:Y:S01]  /*13930*/  FMUL.FTZ R7, R8, R11 ;  /* 0x0000000b08077220 */ /* 0x000fe20000410000 */
[----:B------:R-:W-:-:S02]  /*13940*/  HADD2.F32 R9, -RZ, R39.H0_H0 ;  /* 0x20000027ff097230 */ /* 0x000fc40000004100 */
[----:B------:R-:W-:Y:S01]  /*13950*/  FMUL.FTZ R21, R10, R13 ;  /* 0x0000000d0a157220 */ /* 0x000fe20000410000 */
[----:B------:R-:W-:Y:S02]  /*13960*/  HADD2.F32 R4, -RZ, R4.H1_H1 ;  /* 0x30000004ff047230 */ /* 0x000fe40000004100 */
[----:B------:R-:W-:Y:S01]  /*13970*/  FMUL.FTZ R8, R8, R5 ;  /* 0x0000000508087220 */ /* 0x000fe20000410000 */
[----:B------:R-:W-:Y:S02]  /*13980*/  HADD2.F32 R6, -RZ, R6.H1_H1 ;  /* 0x30000006ff067230 */ /* 0x000fe40000004100 */
        /* <DEDUP_REMOVED lines=15> */
.L_x_2511:
[----:B------:R-:W-:Y:S05]  /*13a80*/  BSYNC B1 ;  /* 0x0000000000017941 */ /* 0x000fea0003800000 */
.L_x_2510:
[----:B------:R-:W-:Y:S05]  /*13a90*/  @P1 BRA `(.L_x_2465) ;  /* 0x0000000400981947 */ /* 0x000fea0003800000 */
[----:B------:R-:W-:Y:S01]  /*13aa0*/  LEA.HI R0, R0, R19, RZ, 0x6 ;  /* 0x0000001300007211 */ /* 0x000fe200078f30ff */
[----:B------:R-:W-:Y:S01]  /*13ab0*/  HADD2.F32 R25, -RZ, R88.H1_H1 ;  /* 0x30000058ff197230 */ /* 0x000fe20000004100 */
[----:B------:R-:W-:Y:S01]  /*13ac0*/  LEA.HI R20, R42, R20, RZ, 0x1d ;  /* 0x000000142a147211 */ /* 0x000fe200078fe8ff */
[--C-:B------:R-:W-:Y:S01]  /*13ad0*/  HADD2.F32 R26, -RZ, R86.reuse.H1_H1 ;  /* 0x30000056ff1a7230 */ /* 0x100fe20000004100 */
[----:B0-----:R-:W-:Y:S01]  /*13ae0*/  LOP3.LUT R4, R43, 0x38, R3, 0xf8, !PT ;  /* 0x000000382b047812 */ /* 0x001fe200078ef803 */
[----:B------:R-:W-:Y:S01]  /*13af0*/  HADD2.F32 R86, -RZ, R86.H0_H0 ;  /* 0x20000056ff567230 */ /* 0x000fe20000004100 */
[----:B------:R-:W-:Y:S01]  /*13b00*/  SHF.L.U32 R0, R0, 0x7, RZ ;  /* 0x0000000700007819 */ /* 0x000fe200000006ff */
[----:B------:R-:W-:Y:S01]  /*13b10*/  HADD2.F32 R88, -RZ, R88.H0_H0 ;  /* 0x20000058ff587230 */ /* 0x000fe20000004100 */
[----:B------:R-:W-:Y:S02]  /*13b20*/  SHF.R.S32.HI R3, RZ, 0x1f, R20 ;  /* 0x0000001fff037819 */ /* 0x000fe40000011414 */
[----:B------:R-:W-:Y:S01]  /*13b30*/  LOP3.LUT R5, R0, 0xffffe000, RZ, 0xc0, !PT ;  /* 0xffffe00000057812 */ /* 0x000fe200078ec0ff */
[----:B------:R-:W-:Y:S01]  /*13b40*/  IMAD.SHL.U32 R0, R20, 0x8, RZ ;  /* 0x0000000814007824 */ /* 0x000fe200078e00ff */
[----:B------:R-:W-:-:S02]  /*13b50*/  LEA.HI R3, R3, R20, RZ, 0x3 ;  /* 0x0000001403037211 */ /* 0x000fc400078f18ff */
[----:B------:R-:W-:Y:S02]  /*13b60*/  R2UR UR4, R47 ;  /* 0x000000002f0472ca */ /* 0x000fe400000e0000 */
[----:B------:R-:W-:Y:S01]  /*13b70*/  LOP3.LUT R0, R43, 0x38, R0, 0xf8, !PT ;  /* 0x000000382b007812 */ /* 0x000fe200078ef800 */
[----:B------:R-:W-:Y:S01]  /*13b80*/  IMAD.SHL.U32 R3, R3, 0x400, RZ ;  /* 0x0000040003037824 */ /* 0x000fe200078e00ff */
[-C--:B------:R-:W-:Y:S02]  /*13b90*/  LOP3.LUT R4, R4, R45.reuse, RZ, 0x3c, !PT ;  /* 0x0000002d04047212 */ /* 0x080fe400078e3cff */
[----:B------:R-:W-:Y:S02]  /*13ba0*/  LOP3.LUT R0, R0, R45, RZ, 0x3c, !PT ;  /* 0x0000002d00007212 */ /* 0x000fe400078e3cff */
[----:B------:R-:W-:Y:S02]  /*13bb0*/  LOP3.LUT R3, R3, 0x7fffe000, RZ, 0xc0, !PT ;  /* 0x7fffe00003037812 */ /* 0x000fe400078ec0ff */
[----:B------:R-:W-:-:S02]  /*13bc0*/  IADD3 R4, R4, R5, R44 ;  /* 0x0000000504047210 */ /* 0x000fc40007ffe02c */
[----:B------:R-:W-:Y:S02]  /*13bd0*/  IADD3 R3, R0, R3, R44 ;  /* 0x0000000300037210 */ /* 0x000fe40007ffe02c */
[----:B------:R-:W-:Y:S02]  /*13be0*/  LEA R36, R4, UR4, 0x1 ;  /* 0x0000000404247c11 */ /* 0x000fe4000f8e08ff */
[----:B------:R-:W-:Y:S02]  /*13bf0*/  LEA R3, R3, R16, 0x1 ;  /* 0x0000001003037211 */ /* 0x000fe400078e08ff */
[----:B------:R-:W-:Y:S01]  /*13c00*/  SHF.R.U32.HI R27, RZ, 0x10, R69 ;  /* 0x00000010ff1b7819 */ /* 0x000fe20000011645 */
[----:B------:R-:W0:Y:S01]  /*13c10*/  LDS.128 R4, [R36] ;  /* 0x0000000024047984 */ /* 0x000e220000000c00 */
[--C-:B------:R-:W-:Y:S02]  /*13c20*/  SHF.R.U64 R35, R76, 0x10, R77.reuse ;  /* 0x000000104c237819 */ /* 0x100fe4000000124d */
[----:B------:R-:W-:Y:S01]  /*13c30*/  SHF.R.U32.HI R76, RZ, 0x10, R77 ;  /* 0x00000010ff4c7819 */ /* 0x000fe2000001164d */
[----:B------:R-:W1:Y:S01]  /*13c40*/  LDS.128 R8, [R3+0x14400] ;  /* 0x0144000003087984 */ /* 0x000e620000000c00 */
[----:B------:R-:W-:Y:S01]  /*13c50*/  HADD2.F32 R27, -RZ, R27.H0_H0 ;  /* 0x2000001bff1b7230 */ /* 0x000fe20000004100 */
[----:B------:R-:W-:-:S02]  /*13c60*/  SHF.R.U64 R34, R78, 0x10, R79 ;  /* 0x000000104e227819 */ /* 0x000fc4000000124f */
[----:B------:R-:W-:Y:S02]  /*13c70*/  SHF.R.U64 R32, R70, 0x10, R71 ;  /* 0x0000001046207819 */ /* 0x000fe40000001247 */
[----:B------:R-:W-:Y:S02]  /*13c80*/  SHF.R.U32.HI R78, RZ, 0x10, R79 ;  /* 0x00000010ff4e7819 */ /* 0x000fe4000001164f */
[----:B------:R-:W-:Y:S02]  /*13c90*/  SHF.R.U32.HI R70, RZ, 0x10, R71 ;  /* 0x00000010ff467819 */ /* 0x000fe40000011647 */
[----:B------:R-:W-:Y:S01]  /*13ca0*/  SHF.R.U64 R33, R68, 0x10, R69 ;  /* 0x0000001044217819 */ /* 0x000fe20000001245 */
[--C-:B0-----:R-:W-:Y:S02]  /*13cb0*/  HADD2.F32 R12, -RZ, R5.reuse.H0_H0 ;  /* 0x20000005ff0c7230 */ /* 0x101fe40000004100 */
[----:B------:R-:W-:Y:S02]  /*13cc0*/  HADD2.F32 R5, -RZ, R5.H1_H1 ;  /* 0x30000005ff057230 */ /* 0x000fe40000004100 */
        /* <DEDUP_REMOVED lines=16> */
[----:B------:R-:W-:Y:S01]  /*13dd0*/  FFMA.FTZ R26, R5, R27, R12 ;  /* 0x0000001b051a7223 */ /* 0x000fe2000001000c */
[----:B------:R-:W-:Y:S02]  /*13de0*/  HADD2.F32 R13, -RZ, R6.H0_H0 ;  /* 0x20000006ff0d7230 */ /* 0x000fe40000004100 */
[----:B------:R-:W-:Y:S01]  /*13df0*/  FFMA.FTZ R15, R0, R88, -R15 ;  /* 0x00000058000f7223 */ /* 0x000fe2000001080f */
[----:B------:R-:W-:-:S02]  /*13e00*/  HADD2.F32 R24, -RZ, R11.H0_H0 ;  /* 0x2000000bff187230 */ /* 0x000fc40000004100 */
[----:B------:R-:W-:Y:S01]  /*13e10*/  FFMA.FTZ R86, R0, R86, R9 ;  /* 0x0000005600567223 */ /* 0x000fe20000010009 */
[----:B------:R-:W-:Y:S02]  /*13e20*/  HADD2.F32 R12, -RZ, R89.H0_H0 ;  /* 0x20000059ff0c7230 */ /* 0x000fe40000004100 */
[C---:B------:R-:W-:Y:S01]  /*13e30*/  FMUL.FTZ R0, R21.reuse, R20 ;  /* 0x0000001415007220 */ /* 0x040fe20000410000 */
[----:B------:R-:W-:Y:S02]  /*13e40*/  HADD2.F32 R87, -RZ, R87.H1_H1 ;  /* 0x30000057ff577230 */ /* 0x000fe40000004100 */
[----:B------:R-:W-:Y:S02]  /*13e50*/  HADD2.F32 R89, -RZ, R89.H1_H1 ;  /* 0x30000059ff597230 */ /* 0x000fe40000004100 */
[-C--:B------:R-:W-:Y:S01]  /*13e60*/  FMUL.FTZ R30, R21, R12.reuse ;  /* 0x0000000c151e7220 */ /* 0x080fe20000410000 */
[----:B------:R-:W-:Y:S02]  /*13e70*/  HADD2.F32 R14, -RZ, R7.H0_H0 ;  /* 0x20000007ff0e7230 */ /* 0x000fe40000004100 */
[----:B------:R-:W-:Y:S01]  /*13e80*/  FFMA.FTZ R25, R13, R12, -R0 ;  /* 0x0000000c0d197223 */ /* 0x000fe20000010800 */
[----:B------:R-:W-:Y:S01]  /*13e90*/  FMUL.FTZ R5, R24, R87 ;  /* 0x0000005718057220 */ /* 0x000fe20000410000 */
[----:B------:R-:W-:-:S02]  /*13ea0*/  HADD2.F32 R11, -RZ, R11.H1_H1 ;  /* 0x3000000bff0b7230 */ /* 0x000fc40000004100 */
[-C--:B------:R-:W-:Y:S01]  /*13eb0*/  FMUL.FTZ R24, R24, R89.reuse ;  /* 0x0000005918187220 */ /* 0x080fe20000410000 */
[----:B------:R-:W-:Y:S02]  /*13ec0*/  HADD2.F32 R12, -RZ, R70.H0_H0 ;  /* 0x20000046ff0c7230 */ /* 0x000fe40000004100 */
[----:B------:R-:W-:Y:S01]  /*13ed0*/  FFMA.FTZ R30, R13, R20, R30 ;  /* 0x000000140d1e7223 */ /* 0x000fe2000001001e */
[----:B------:R-:W-:Y:S02]  /*13ee0*/  HADD2.F32 R0, -RZ, R78.H0_H0 ;  /* 0x2000004eff007230 */ /* 0x000fe40000004100 */
[C---:B------:R-:W-:Y:S01]  /*13ef0*/  FFMA.FTZ R89, R14.reuse, R89, -R5 ;  /* 0x000000590e597223 */ /* 0x040fe20000010805 */
[----:B------:R-:W-:Y:S01]  /*13f00*/  FFMA.FTZ R24, R14, R87, R24 ;  /* 0x000000570e187223 */ /* 0x000fe20000010018 */
[----:B------:R-:W-:Y:S02]  /*13f10*/  HADD2.F32 R7, -RZ, R7.H1_H1 ;  /* 0x30000007ff077230 */ /* 0x000fe40000004100 */
[C---:B------:R-:W-:Y:S01]  /*13f20*/  FMUL.FTZ R20, R11.reuse, R12 ;  /* 0x0000000c0b147220 */ /* 0x040fe20000410000 */
[----:B------:R-:W-:Y:S01]  /*13f30*/  FMUL.FTZ R14, R11, R0 ;  /* 0x000000000b0e7220 */ /* 0x000fe20000410000 */
[----:B------:R-:W-:-:S02]  /*13f40*/  HADD2.F32 R8, -RZ, R8.H1_H1 ;  /* 0x30000008ff087230 */ /* 0x000fc40000004100 */
[----:B------:R-:W-:Y:S02]  /*13f50*/  HADD2.F32 R11, -RZ, R33.H0_H0 ;  /* 0x20000021ff0b7230 */ /* 0x000fe40000004100 */
[C---:B------:R-:W-:Y:S01]  /*13f60*/  FFMA.FTZ R20, R7.reuse, R0, -R20 ;  /* 0x0000000007147223 */ /* 0x040fe20000010814 */
[----:B------:R-:W-:Y:S02]  /*13f70*/  HADD2.F32 R5, -RZ, R35.H0_H0 ;  /* 0x20000023ff057230 */ /* 0x000fe40000004100 */
[----:B------:R-:W-:Y:S01]  /*13f80*/  FFMA.FTZ R33, R7, R12, R14 ;  /* 0x0000000c07217223 */ /* 0x000fe2000001000e */
[----:B------:R-:W-:Y:S02]  /*13f90*/  HADD2.F32 R10, -RZ, R10.H1_H1 ;  /* 0x3000000aff0a7230 */ /* 0x000fe40000004100 */
[C---:B------:R-:W-:Y:S01]  /*13fa0*/  FMUL.FTZ R7, R8.reuse, R11 ;  /* 0x0000000b08077220 */ /* 0x040fe20000410000 */
[----:B------:R-:W-:Y:S02]  /*13fb0*/  HADD2.F32 R13, -RZ, R32.H0_H0 ;  /* 0x20000020ff0d7230 */ /* 0x000fe40000004100 */
[----:B------:R-:W-:Y:S01]  /*13fc0*/  FMUL.FTZ R8, R8, R5 ;  /* 0x0000000508087220 */ /* 0x000fe20000410000 */
[----:B------:R-:W-:-:S02]  /*13fd0*/  HADD2.F32 R9, -RZ, R34.H0_H0 ;  /* 0x20000022ff097230 */ /* 0x000fc40000004100 */
[----:B------:R-:W-:Y:S02]  /*13fe0*/  HADD2.F32 R4, -RZ, R4.H1_H1 ;  /* 0x30000004ff047230 */ /* 0x000fe40000004100 */
[C---:B------:R-:W-:Y:S01]  /*13ff0*/  FMUL.FTZ R27, R10.reuse, R13 ;  /* 0x0000000d0a1b7220 */ /* 0x040fe20000410000 */
[----:B------:R-:W-:Y:S02]  /*14000*/  HADD2.F32 R6, -RZ, R6.H1_H1 ;  /* 0x30000006ff067230 */ /* 0x000fe40000004100 */
[----:B------:R-:W-:Y:S01]  /*14010*/  FMUL.FTZ R10, R10, R9 ;  /* 0x000000090a0a7220 */ /* 0x000fe20000410000 */
[C---:B------:R-:W-:Y:S01]  /*14020*/  FFMA.FTZ R21, R4.reuse, R11, R8 ;  /* 0x0000000b04157223 */ /* 0x040fe20000010008 */
[----:B------:R-:W-:Y:S01]  /*14030*/  FFMA.FTZ R0, R4, R5, -R7 ;  /* 0x0000000504007223 */ /* 0x000fe20000010807 */
        /* <DEDUP_REMOVED lines=12> */
.L_x_2465:
[----:B------:R-:W-:Y:S05]  /*14100*/  BSYNC B0 ;  /* 0x0000000000007941 */ /* 0x000fea0003800000 */
.L_x_2413:
        /* <DEDUP_REMOVED lines=8> */
.L_x_2411:
[----:B------:R-:W2:Y:S02]  /*14190*/  LDL R0, [R1+0x60] ;  /* 0x0000600001007983 */ /* 0x000ea40000100800 */
[----:B--2---:R-:W-:-:S13]  /*141a0*/  R2UR UR4, R0 ;  /* 0x00000000000472ca */ /* 0x004fda00000e0000 */
[----:B------:R-:W-:-:S05]  /*141b0*/  IMAD.U32 R0, RZ, RZ, UR4 ;  /* 0x00000004ff007e24 */ /* 0x000fca000f8e00ff */
[----:B------:R-:W-:-:S13]  /*141c0*/  ISETP.NE.AND P0, PT, R0, 0x3, PT ;  /* 0x000000030000780c */ /* 0x000fda0003f05270 */
[----:B------:R-:W-:Y:S05]  /*141d0*/  @!P0 BRA `(.L_x_2512) ;  /* 0x0000000000048947 */ /* 0x000fea0003800000 */
[----:B------:R-:W-:Y:S01]  /*141e0*/  BPT.TRAP 0x1 ;  /* 0x000000040000795c */ /* 0x000fe20000300000 */
.L_x_2512:
[----:B------:R-:W-:Y:S01]  /*141f0*/  IMAD R0, R214, 0x8, R16 ;  /* 0x00000008d6007824 */ /* 0x000fe200078e0210 */
[----:B01----:R-:W-:-:S04]  /*14200*/  SHF.L.U32 R3, R219, 0x1f, RZ ;  /* 0x0000001fdb037819 */ /* 0x003fc800000006ff */
[----:B------:R0:W1:Y:S01]  /*14210*/  SYNCS.PHASECHK.TRANS64.TRYWAIT P2, [R0+URZ+0x38830], R3 ;  /* 0x03883003000075a7 */ /* 0x000062000804017f */
[----:B------:R-:W-:Y:S05]  /*14220*/  @!P0 BRA `(.L_x_2513) ;  /* 0x0000000000048947 */ /* 0x000fea0003800000 */
[----:B------:R-:W-:Y:S01]  /*14230*/  BPT.TRAP 0x1 ;  /* 0x000000040000795c */ /* 0x000fe20000300000 */
.L_x_2513:
[----:B---34-:R-:W2:Y:S01]  /*14240*/  S2R R4, SR_TID.X ;  /* 0x0000000000047919 */ /* 0x018ea20000002100 */
[----:B------:R-:W-:Y:S02]  /*14250*/  MOV R151, RZ ;  /* 0x000000ff00977202 */ /* 0x000fe40000000f00 */
[----:B--2---:R-:W-:-:S04]  /*14260*/  LOP3.LUT R4, R4, 0x7f, RZ, 0xc0, !PT ;  /* 0x0000007f04047812 */ /* 0x004fc800078ec0ff */
[----:B------:R-:W-:Y:S01]  /*14270*/  ISETP.NE.AND P1, PT, R4, RZ, PT ;  /* 0x000000ff0400720c */ /* 0x000fe20003f25270 */
[----:B-1----:R-:W-:-:S12]  /*14280*/  @P2 BRA `(.L_x_2514) ;  /* 0x0000000000082947 */ /* 0x002fd80003800000 */
[----:B------:R-:W1:Y:S02]  /*14290*/  SYNCS.PHASECHK.TRANS64.TRYWAIT P2, [R0+URZ+0x38830], R3 ;  /* 0x03883003000075a7 */ /* 0x000e64000804017f */
[----:B-1----:R-:W-:Y:S05]  /*142a0*/  @!P2 BRA `(.L_x_2515) ;  /* 0x000001a00080a947 */ /* 0x002fea0003800000 */
.L_x_2514:
[----:B------:R-:W-:Y:S05]  /*142b0*/  WARPSYNC.ALL ;  /* 0x0000000000007948 */ /* 0x000fea0003800000 */
[----:B01----:R-:W-:Y:S01]  /*142c0*/  VIADD R3, R16, 0x24400 ;  /* 0x0002440010037836 */ /* 0x003fe20000000000 */
[----:B------:R-:W-:Y:S01]  /*142d0*/  R2UR UR12, R2 ;  /* 0x00000000020c72ca */ /* 0x000fe200000e0000 */
[----:B------:R-:W-:Y:S01]  /*142e0*/  WARPGROUP.ARRIVE ;  /* 0x00000000000079c5 */ /* 0x000fe20000000000 */
[----:B------:R-:W-:Y:S01]  /*142f0*/  UMOV UR9, 0x40000040 ;  /* 0x4000004000097882 */ /* 0x000fe20000000000 */
[----:B------:R-:W-:Y:S01]  /*14300*/  IMAD.MOV.U32 R5, RZ, RZ, 0x40000040 ;  /* 0x40000040ff057424 */ /* 0x000fe200078e00ff */
[----:B------:R-:W-:Y:S01]  /*14310*/  SHF.R.U32.HI R3, RZ, 0x4, R3 ;  /* 0x00000004ff037819 */ /* 0x000fe20000011603 */
[----:B------:R-:W-:Y:S01]  /*14320*/  UMOV UR5, UR9 ;  /* 0x0000000900057c82 */ /* 0x000fe20008000000 */
[----:B------:R-:W-:Y:S01]  /*14330*/  IMAD.MOV.U32 R7, RZ, RZ, 0x40000040 ;  /* 0x40000040ff077424 */ /* 0x000fe200078e00ff */
[----:B------:R-:W-:Y:S01]  /*14340*/  UMOV UR17, 0x40000040 ;  /* 0x4000004000117882 */ /* 0x000fe20000000000 */
[----:B------:R-:W-:-:S02]  /*14350*/  LOP3.LUT R3, R3, 0x3fff, RZ, 0xc0, !PT ;  /* 0x00003fff03037812 */ /* 0x000fc400078ec0ff */
[----:B------:R-:W-:Y:S01]  /*14360*/  R2UR UR7, R5 ;  /* 0x00000000050772ca */ /* 0x000fe200000e0000 */
[----:B------:R-:W-:Y:S01]  /*14370*/  IMAD.MOV.U32 R5, RZ, RZ, 0x40000040 ;  /* 0x40000040ff057424 */ /* 0x000fe200078e00ff */
[----:B------:R-:W-:Y:S01]  /*14380*/  LOP3.LUT R222, R3, 0x10000, RZ, 0xfc, !PT ;  /* 0x0001000003de7812 */ /* 0x000fe200078efcff */
[----:B------:R-:W-:Y:S01]  /*14390*/  IMAD.MOV.U32 R3, RZ, RZ, 0x40000040 ;  /* 0x40000040ff037424 */ /* 0x000fe200078e00ff */
[----:B------:R-:W-:Y:S01]  /*143a0*/  ULOP3.LUT UR12, UR12, 0x10000, URZ, 0xfc, !UPT ;  /* 0x000100000c0c7892 */ /* 0x000fe2000f8efc3f */
[----:B------:R-:W-:Y:S02]  /*143b0*/  MOV R9, UR9 ;  /* 0x0000000900097c02 */ /* 0x000fe40008000f00 */
[----:B------:R-:W-:Y:S01]  /*143c0*/  IMAD R2, R214, 0xa00, R222 ;  /* 0x00000a00d6027824 */ /* 0x000fe200078e02de */
[----:B------:R-:W-:-:S03]  /*143d0*/  R2UR UR11, R3 ;  /* 0x00000000030b72ca */ /* 0x000fc600000e0000 */
[----:B------:R-:W-:Y:S01]  /*143e0*/  UMOV UR8, UR12 ;  /* 0x0000000c00087c82 */ /* 0x000fe20008000000 */
[C---:B------:R-:W-:Y:S01]  /*143f0*/  R2UR UR10, R2.reuse ;  /* 0x00000000020a72ca */ /* 0x040fe200000e0000 */
[----:B------:R-:W-:Y:S01]  /*14400*/  UMOV UR4, UR8 ;  /* 0x0000000800047c82 */ /* 0x000fe20008000000 */
[C---:B------:R-:W-:Y:S01]  /*14410*/  IADD3 R4, R2.reuse, 0x80, RZ ;  /* 0x0000008002047810 */ /* 0x040fe20007ffe0ff */
[----:B------:R-:W-:Y:S02]  /*14420*/  VIADD R6, R2, 0x200 ;  /* 0x0000020002067836 */ /* 0x000fe40000000000 */
[----:B------:R-:W-:Y:S01]  /*14430*/  IMAD.U32 R8, RZ, RZ, UR8 ;  /* 0x00000008ff087e24 */ /* 0x000fe2000f8e00ff */
[----:B------:R-:W-:Y:S01]  /*14440*/  R2UR UR6, R4 ;  /* 0x00000000040672ca */ /* 0x000fe200000e0000 */
[----:B------:R-:W-:-:S03]  /*14450*/  VIADD R4, R2, 0x100 ;  /* 0x0000010002047836 */ /* 0x000fc60000000000 */
[----:B------:R0:W-:Y:S03]  /*14460*/  STL.64 [R1+0x48], R8 ;  /* 0x0000480801007387 */ /* 0x0001e60000100a00 */
[----:B------:R-:W-:Y:S01]  /*14470*/  HGMMA.64x16x16.F32 R56, gdesc[UR8], RZ, !UPT, gsb0 ;  /* 0x00200000083879f0 */ /* 0x000fe2000c0008ff */
[----:B------:R-:W-:Y:S01]  /*14480*/  R2UR UR10, R6 ;  /* 0x00000000060a72ca */ /* 0x000fe200000e0000 */
[----:B------:R-:W-:Y:S01]  /*14490*/  VIADD R6, R2, 0x202 ;  /* 0x0000020202067836 */ /* 0x000fe20000000000 */
[----:B------:R-:W-:Y:S01]  /*144a0*/  R2UR UR11, R7 ;  /* 0x00000000070b72ca */ /* 0x000fe200000e0000 */
[----:B------:R-:W-:Y:S01]  /*144b0*/  IMAD.MOV.U32 R7, RZ, RZ, 0x40000040 ;  /* 0x40000040ff077424 */ /* 0x000fe200078e00ff */
[----:B0-----:R-:W-:Y:S01]  /*144c0*/  MOV R9, UR17 ;  /* 0x0000001100097c02 */ /* 0x001fe20008000f00 */
[----:B------:R-:W-:Y:S02]  /*144d0*/  WARPGROUP.DEPBAR.LE gsb0, 0x0 ;  /* 0x00008000000079c5 */ /* 0x000fe40000010000 */
[----:B------:R-:W-:-:S06]  /*144e0*/  WARPGROUP.ARRIVE ;  /* 0x00000000000079c5 */ /* 0x000fcc0000000000 */
[----:B------:R-:W-:Y:S01]  /*144f0*/  HGMMA.64x16x16.F32 R48, gdesc[UR4], RZ, !UPT, gsb0 ;  /* 0x00200000043079f0 */ /* 0x000fe2000c0008ff */
[----:B------:R-:W-:Y:S01]  /*14500*/  R2UR UR6, R4 ;  /* 0x00000000040672ca */ /* 0x000fe200000e0000 */
[----:B------:R-:W-:Y:S01]  /*14510*/  UMOV UR4, UR8 ;  /* 0x0000000800047c82 */ /* 0x000fe20008000000 */
[----:B------:R-:W-:Y:S01]  /*14520*/  R2UR UR7, R5 ;  /* 0x00000000050772ca */ /* 0x000fe200000e0000 */
[----:B------:R-:W-:Y:S01]  /*14530*/  UMOV UR5, UR9 ;  /* 0x0000000900057c82 */ /* 0x000fe20008000000 */
[----:B------:R-:W-:Y:S01]  /*14540*/  IMAD.MOV.U32 R5, RZ, RZ, 0x40000040 ;  /* 0x40000040ff057424 */ /* 0x000fe200078e00ff */
[----:B------:R-:W-:Y:S01]  /*14550*/  IADD3 R4, R2, 0x180, RZ ;  /* 0x0000018002047810 */ /* 0x000fe20007ffe0ff */
[----:B------:R-:W-:Y:S02]  /*14560*/  WARPGROUP.DEPBAR.LE gsb0, 0x0 ;  /* 0x00008000000079c5 */ /* 0x000fe40000010000 */
[----:B-----5:R-:W-:-:S07]  /*14570*/  WARPGROUP.ARRIVE ;  /* 0x00000000000079c5 */ /* 0x020fce0000000000 */
[----:B------:R-:W-:Y:S01]  /*14580*/  HGMMA.64x16x16.F32 R40, gdesc[UR4], RZ, !UPT, gsb0 ;  /* 0x00200000042879f0 */ /* 0x000fe2000c0008ff */
[----:B------:R-:W-:Y:S01]  /*14590*/  R2UR UR6, R4 ;  /* 0x00000000040672ca */ /* 0x000fe200000e0000 */
[----:B------:R-:W-:Y:S01]  /*145a0*/  UMOV UR4, UR8 ;  /* 0x0000000800047c82 */ /* 0x000fe20008000000 */
[----:B------:R-:W-:Y:S01]  /*145b0*/  R2UR UR7, R5 ;  /* 0x00000000050772ca */ /* 0x000fe200000e0000 */
[----:B------:R-:W-:Y:S01]  /*145c0*/  UMOV UR5, UR9 ;  /* 0x0000000900057c82 */ /* 0x000fe20008000000 */
[----:B------:R-:W-:Y:S01]  /*145d0*/  IMAD.MOV.U32 R5, RZ, RZ, 0x40000040 ;  /* 0x40000040ff057424 */ /* 0x000fe200078e00ff */
[----:B------:R-:W-:-:S04]  /*145e0*/  IADD3 R4, R2, 0x2, RZ ;  /* 0x0000000202047810 */ /* 0x000fc80007ffe0ff */
        /* <DEDUP_REMOVED lines=8> */
[----:B------:R-:W-:Y:S01]  /*14670*/  R2UR UR6, R4 ;  /* 0x00000000040672ca */ /* 0x000fe200000e0000 */
[----:B------:R-:W-:Y:S01]  /*14680*/  VIADD R4, R2, 0x102 ;  /* 0x0000010202047836 */ /* 0x000fe20000000000 */
[----:B------:R-:W-:Y:S01]  /*14690*/  R2UR UR7, R5 ;  /* 0x00000000050772ca */ /* 0x000fe200000e0000 */
[----:B------:R-:W-:-:S03]  /*146a0*/  IMAD.MOV.U32 R5, RZ, RZ, 0x40000040 ;  /* 0x40000040ff057424 */ /* 0x000fc600078e00ff */
[----:B------:R-:W-:Y:S02]  /*146b0*/  UMOV UR16, UR4 ;  /* 0x0000000400107c82 */ /* 0x000fe40008000000 */
[----:B------:R-:W-:-:S05]  /*146c0*/  IMAD.U32 R8, RZ, RZ, UR16 ;  /* 0x00000010ff087e24 */ /* 0x000fca000f8e00ff */
[----:B------:R0:W-:Y:S01]  /*146d0*/  STL.64 [R1+0x40], R8 ;  /* 0x0000400801007387 */ /* 0x0001e20000100a00 */
        /* <DEDUP_REMOVED lines=9> */
[----:B------:R-:W-:Y:S01]  /*14770*/  R2UR UR11, R7 ;  /* 0x00000000070b72ca */ /* 0x000fe200000e0000 */
[----:B------:R-:W-:Y:S01]  /*14780*/  IMAD.MOV.U32 R7, RZ, RZ, 0x40000040 ;  /* 0x40000040ff077424 */ /* 0x000fe200078e00ff */
[----:B------:R-:W-:Y:S02]  /*14790*/  WARPGROUP.DEPBAR.LE gsb0, 0x0 ;  /* 0x00008000000079c5 */ /* 0x000fe40000010000 */
[----:B------:R-:W-:-:S06]  /*147a0*/  WARPGROUP.ARRIVE ;  /* 0x00000000000079c5 */ /* 0x000fcc0000000000 */
[----:B------:R-:W-:Y:S01]  /*147b0*/  HGMMA.64x16x16.F32 R56, gdesc[UR16], R56, gsb0 ;  /* 0x00200000103879f0 */ /* 0x000fe20008000838 */
[----:B------:R-:W-:Y:S02]  /*147c0*/  UMOV UR17, 0x40000040 ;  /* 0x4000004000117882 */ /* 0x000fe40000000000 */
[----:B0-----:R-:W-:Y:S01]  /*147d0*/  MOV R9, UR17 ;  /* 0x0000001100097c02 */ /* 0x001fe20008000f00 */
        /* <DEDUP_REMOVED lines=10> */
[----:B------:R-:W-:-:S07]  /*14880*/  WARPGROUP.ARRIVE ;  /* 0x00000000000079c5 */ /* 0x000fce0000000000 */
[----:B------:R-:W-:Y:S01]  /*14890*/  HGMMA.64x16x16.F32 R40, gdesc[UR4], R40, gsb0 ;  /* 0x00200000042879f0 */ /* 0x000fe20008000828 */
        /* <DEDUP_REMOVED lines=36> */
[----:B------:R-:W-:Y:S01]  /*14ae0*/  UMOV UR15, UR17 ;  /* 0x00000011000f7c82 */ /* 0x000fe20008000000 */
        /* <DEDUP_REMOVED lines=30> */
[----:B------:R-:W-:Y:S02]  /*14cd0*/  VIADD R4, R2, 0x106 ;  /* 0x0000010602047836 */ /* 0x000fe40000000000 */
[----:B------:R-:W-:Y:S01]  /*14ce0*/  IMAD.MOV.U32 R5, RZ, RZ, 0x40000040 ;  /* 0x40000040ff057424 */ /* 0x000fe200078e00ff */
[----:B------:R-:W-:Y:S02]  /*14cf0*/  UMOV UR16, UR4 ;  /* 0x0000000400107c82 */ /* 0x000fe40008000000 */
[----:B------:R-:W-:Y:S01]  /*14d00*/  UMOV UR14, UR16 ;  /* 0x00000010000e7c82 */ /* 0x000fe20008000000 */
[----:B------:R-:W-:Y:S01]  /*14d10*/  IMAD.U32 R8, RZ, RZ, UR16 ;  /* 0x00000010ff087e24 */ /* 0x000fe2000f8e00ff */
        /* <DEDUP_REMOVED lines=37> */
[----:B------:R-:W-:Y:S01]  /*14f70*/  IMAD.MOV.U32 R7, RZ, RZ, 0x40000040 ;  /* 0x40000040ff077424 */ /* 0x000fe200078e00ff */
        /* <DEDUP_REMOVED lines=11> */
[----:B------:R-:W-:-:S05]  /*15030*/  IMAD.U32 R8, RZ, RZ, UR16 ;  /* 0x00000010ff087e24 */ /* 0x000fca000f8e00ff */
        /* <DEDUP_REMOVED lines=193> */
[----:B------:R-:W-:Y:S01]  /*15c50*/  IMAD.U32 R8, RZ, RZ, UR16 ;  /* 0x00000010ff087e24 */ /* 0x000fe2000f8e00ff */
[----:B------:R-:W-:Y:S01]  /*15c60*/  UIADD3 UR56, UR12, 0x804, URZ ;  /* 0x000008040c387890 */ /* 0x000fe2000fffe03f */
[----:B------:R-:W-:Y:S01]  /*15c70*/  UMOV UR57, 0x40000040 ;  /* 0x4000004000397882 */ /* 0x000fe20000000000 */
[----:B------:R-:W-:Y:S02]  /*15c80*/  UIADD3 UR52, UR12, 0x806, URZ ;  /* 0x000008060c347890 */ /* 0x000fe4000fffe03f */
[----:B------:R0:W-:Y:S01]  /*15c90*/  STL.64 [R1+0x8], R8 ;  /* 0x0000080801007387 */ /* 0x0001e20000100a00 */
[----:B------:R-:W-:Y:S01]  /*15ca0*/  UMOV UR53, 0x40000040 ;  /* 0x4000004000357882 */ /* 0x000fe20000000000 */
[----:B------:R-:W-:Y:S01]  /*15cb0*/  UIADD3 UR48, UR12, 0xc00, URZ ;  /* 0x00000c000c307890 */ /* 0x000fe2000fffe03f */
[----:B------:R-:W-:Y:S01]  /*15cc0*/  UMOV UR49, 0x40000040 ;  /* 0x4000004000317882 */ /* 0x000fe20000000000 */
[----:B------:R-:W-:Y:S01]  /*15cd0*/  UIADD3 UR44, UR12, 0xc02, URZ ;  /* 0x00000c020c2c7890 */ /* 0x000fe2000fffe03f */
[----:B------:R-:W-:Y:S01]  /*15ce0*/  UMOV UR45, 0x40000040 ;  /* 0x40000040002d7882 */ /* 0x000fe20000000000 */
[----:B------:R-:W-:Y:S01]  /*15cf0*/  UIADD3 UR40, UR12, 0xc04, URZ ;  /* 0x00000c040c287890 */ /* 0x000fe2000fffe03f */
[----:B------:R-:W-:Y:S01]  /*15d00*/  UMOV UR41, 0x40000040 ;  /* 0x4000004000297882 */ /* 0x000fe20000000000 */
[----:B0-----:R-:W2:Y:S04]  /*15d10*/  LDL R8, [R1+0x64] ;  /* 0x0000640001087983 */ /* 0x001ea80000100800 */
[----:B------:R-:W3:Y:S01]  /*15d20*/  LDL R9, [R1+0x68] ;  /* 0x0000680001097983 */ /* 0x000ee20000100800 */
[----:B------:R-:W-:-:S02]  /*15d30*/  WARPGROUP.DEPBAR.LE gsb0, 0x0 ;  /* 0x00008000000079c5 */ /* 0x000fc40000010000 */
[----:B------:R-:W-:-:S06]  /*15d40*/  WARPGROUP.ARRIVE ;  /* 0x00000000000079c5 */ /* 0x000fcc0000000000 */
[----:B------:R-:W-:Y:S01]  /*15d50*/  HGMMA.64x16x16.F32 R24, gdesc[UR8], R24, gsb0 ;  /* 0x00200000081879f0 */ /* 0x000fe20008000818 */
[----:B------:R-:W-:Y:S01]  /*15d60*/  UMOV UR8, UR16 ;  /* 0x0000001000087c82 */ /* 0x000fe20008000000 */
[----:B------:R-:W-:Y:S01]  /*15d70*/  UMOV UR9, UR17 ;  /* 0x0000001100097c82 */ /* 0x000fe20008000000 */
[----:B------:R-:W-:Y:S01]  /*15d80*/  UMOV UR4, UR8 ;  /* 0x0000000800047c82 */ /* 0x000fe20008000000 */
[----:B------:R-:W-:Y:S01]  /*15d90*/  UMOV UR5, UR9 ;  /* 0x0000000900057c82 */ /* 0x000fe20008000000 */
[----:B------:R-:W-:Y:S02]  /*15da0*/  R2UR UR10, R6 ;  /* 0x00000000060a72ca */ /* 0x000fe400000e0000 */
[----:B------:R-:W-:Y:S01]  /*15db0*/  R2UR UR11, R7 ;  /* 0x00000000070b72ca */ /* 0x000fe200000e0000 */
[----:B------:R-:W-:Y:S02]  /*15dc0*/  WARPGROUP.DEPBAR.LE gsb0, 0x0 ;  /* 0x00008000000079c5 */ /* 0x000fe40000010000 */
[----:B------:R-:W-:-:S06]  /*15dd0*/  WARPGROUP.ARRIVE ;  /* 0x00000000000079c5 */ /* 0x000fcc0000000000 */
[----:B------:R-:W-:Y:S01]  /*15de0*/  HGMMA.64x16x16.F32 R56, gdesc[UR16], R56, gsb0 ;  /* 0x00200000103879f0 */ /* 0x000fe20008000838 */
[----:B------:R-:W-:Y:S02]  /*15df0*/  UMOV UR17, 0x40000040 ;  /* 0x4000004000117882 */ /* 0x000fe40000000000 */
[----:B------:R-:W-:Y:S02]  /*15e00*/  WARPGROUP.DEPBAR.LE gsb0, 0x0 ;  /* 0x00008000000079c5 */ /* 0x000fe40000010000 */
[----:B------:R-:W-:Y:S01]  /*15e10*/  WARPGROUP.ARRIVE ;  /* 0x00000000000079c5 */ /* 0x000fe20000000000 */
[----:B------:R-:W-:Y:S01]  /*15e20*/  UMOV UR15, UR17 ;  /* 0x00000011000f7c82 */ /* 0x000fe20008000000 */
[----:B------:R-:W-:Y:S01]  /*15e30*/  VIADD R6, R2, 0x702 ;  /* 0x0000070202067836 */ /* 0x000fe20000000000 */
[----:B------:R-:W-:Y:S01]  /*15e40*/  UIADD3 UR36, UR12, 0xc06, URZ ;  /* 0x00000c060c247890 */ /* 0x000fe2000fffe03f */
[----:B------:R-:W-:Y:S01]  /*15e50*/  IMAD.MOV.U32 R7, RZ, RZ, 0x40000040 ;  /* 0x40000040ff077424 */ /* 0x000fe200078e00ff */
[----:B------:R-:W-:Y:S01]  /*15e60*/  UMOV UR37, 0x40000040 ;  /* 0x4000004000257882 */ /* 0x000fe20000000000 */
[----:B------:R-:W-:Y:S01]  /*15e70*/  HGMMA.64x16x16.F32 R48, gdesc[UR4], R48, gsb0 ;  /* 0x00200000043079f0 */ /* 0x000fe20008000830 */
[----:B------:R-:W-:Y:S01]  /*15e80*/  R2UR UR6, R4 ;  /* 0x00000000040672ca */ /* 0x000fe200000e0000 */
[----:B------:R-:W-:Y:S01]  /*15e90*/  UMOV UR4, UR8 ;  /* 0x0000000800047c82 */ /* 0x000fe20008000000 */
[----:B------:R-:W-:Y:S01]  /*15ea0*/  R2UR UR7, R5 ;  /* 0x00000000050772ca */ /* 0x000fe200000e0000 */
[----:B------:R-:W-:Y:S01]  /*15eb0*/  UMOV UR5, UR9 ;  /* 0x0000000900057c82 */ /* 0x000fe20008000000 */
[----:B------:R-:W-:Y:S01]  /*15ec0*/  IMAD.MOV.U32 R5, RZ, RZ, 0x40000040 ;  /* 0x40000040ff057424 */ /* 0x000fe200078e00ff */
[----:B------:R-:W-:Y:S01]  /*15ed0*/  IADD3 R4, R2, 0x680, RZ ;  /* 0x0000068002047810 */ /* 0x000fe20007ffe0ff */
[----:B------:R-:W-:Y:S01]  /*15ee0*/  IMAD R3, R148, -0x50, R227 ;  /* 0xffffffb094037824 */ /* 0x000fe200078e02e3 */
[----:B------:R-:W-:Y:S01]  /*15ef0*/  MOV R11, UR17 ;  /* 0x00000011000b7c02 */ /* 0x000fe20008000f00 */
[----:B------:R-:W-:-:S02]  /*15f00*/  WARPGROUP.DEPBAR.LE gsb0, 0x0 ;  /* 0x00008000000079c5 */ /* 0x000fc40000010000 */
        /* <DEDUP_REMOVED lines=17> */
[----:B------:R-:W-:-:S04]  /*16020*/  R2UR UR7, R5 ;  /* 0x00000000050772ca */ /* 0x000fc800000e0000 */
[----:B------:R-:W-:Y:S01]  /*16030*/  UMOV UR16, UR4 ;  /* 0x0000000400107c82 */ /* 0x000fe20008000000 */
[----:B------:R-:W-:Y:S02]  /*16040*/  WARPGROUP.DEPBAR.LE gsb0, 0x0 ;  /* 0x00008000000079c5 */ /* 0x000fe40000010000 */
[----:B------:R-:W-:Y:S01]  /*16050*/  WARPGROUP.ARRIVE ;  /* 0x00000000000079c5 */ /* 0x000fe20000000000 */
[----:B------:R-:W-:Y:S01]  /*16060*/  UMOV UR14, UR16 ;  /* 0x00000010000e7c82 */ /* 0x000fe20008000000 */
[----:B------:R-:W-:Y:S01]  /*16070*/  UMOV UR5, UR15 ;  /* 0x0000000f00057c82 */ /* 0x000fe20008000000 */
[----:B------:R-:W-:Y:S02]  /*16080*/  VIADD R4, R2, 0x602 ;  /* 0x0000060202047836 */ /* 0x000fe40000000000 */
[----:B------:R-:W-:Y:S01]  /*16090*/  IMAD.MOV.U32 R5, RZ, RZ, 0x40000040 ;  /* 0x40000040ff057424 */ /* 0x000fe200078e00ff */
[----:B------:R-:W-:Y:S01]  /*160a0*/  HGMMA.64x16x16.F32 R24, gdesc[UR8], R24, gsb0 ;  /* 0x00200000081879f0 */ /* 0x000fe20008000818 */
[----:B------:R-:W-:-:S02]  /*160b0*/  IMAD.U32 R10, RZ, RZ, UR16 ;  /* 0x00000010ff0a7e24 */ /* 0x000fc4000f8e00ff */
[----:B------:R-:W-:Y:S02]  /*160c0*/  WARPGROUP.DEPBAR.LE gsb0, 0x0 ;  /* 0x00008000000079c5 */ /* 0x000fe40000010000 */
[----:B------:R-:W-:-:S06]  /*160d0*/  WARPGROUP.ARRIVE ;  /* 0x00000000000079c5 */ /* 0x000fcc0000000000 */
[----:B------:R-:W-:Y:S01]  /*160e0*/  HGMMA.64x16x16.F32 R56, gdesc[UR16], R56, gsb0 ;  /* 0x00200000103879f0 */ /* 0x000fe20008000838 */
[----:B------:R-:W-:Y:S02]  /*160f0*/  UMOV UR4, UR14 ;  /* 0x0000000e00047c82 */ /* 0x000fe40008000000 */
[----:B------:R-:W-:Y:S02]  /*16100*/  WARPGROUP.DEPBAR.LE gsb0, 0x0 ;  /* 0x00008000000079c5 */ /* 0x000fe40000010000 */
[----:B------:R-:W-:-:S06]  /*16110*/  WARPGROUP.ARRIVE ;  /* 0x00000000000079c5 */ /* 0x000fcc0000000000 */
[----:B------:R-:W-:Y:S01]  /*16120*/  HGMMA.64x16x16.F32 R48, gdesc[UR4], R48, gsb0 ;  /* 0x00200000043079f0 */ /* 0x000fe20008000830 */
[----:B------:R-:W-:Y:S02]  /*16130*/  R2UR UR6, R4 ;  /* 0x00000000040672ca */ /* 0x000fe400000e0000 */
[----:B------:R-:W-:Y:S01]  /*16140*/  R2UR UR7, R5 ;  /* 0x00000000050772ca */ /* 0x000fe200000e0000 */
[----:B------:R-:W-:Y:S01]  /*16150*/  UMOV UR4, UR14 ;  /* 0x0000000e00047c82 */ /* 0x000fe20008000000 */
[----:B------:R-:W-:Y:S01]  /*16160*/  UMOV UR5, UR15 ;  /* 0x0000000f00057c82 */ /* 0x000fe20008000000 */
[----:B------:R-:W-:Y:S02]  /*16170*/  WARPGROUP.DEPBAR.LE gsb0, 0x0 ;  /* 0x00008000000079c5 */ /* 0x000fe40000010000 */
[----:B------:R-:W-:-:S08]  /*16180*/  WARPGROUP.ARRIVE ;  /* 0x00000000000079c5 */ /* 0x000fd00000000000 */
[----:B------:R-:W-:Y:S01]  /*16190*/  HGMMA.64x16x16.F32 R40, gdesc[UR4], R40, gsb0 ;  /* 0x00200000042879f0 */ /* 0x000fe20008000828 */
[----:B------:R-:W-:Y:S01]  /*161a0*/  IMAD.MOV.U32 R5, RZ, RZ, 0x40000040 ;  /* 0x40000040ff057424 */ /* 0x000fe200078e00ff */
[----:B------:R-:W-:-:S04]  /*161b0*/  IADD3 R4, R2, 0x682, RZ ;  /* 0x0000068202047810 */ /* 0x000fc80007ffe0ff */
[----:B------:R-:W-:Y:S02]  /*161c0*/  R2UR UR10, R4 ;  /* 0x00000000040a72ca */ /* 0x000fe400000e0000 */
[----:B------:R-:W-:Y:S01]  /*161d0*/  R2UR UR11, R5 ;  /* 0x00000000050b72ca */ /* 0x000fe200000e0000 */
[----:B------:R-:W-:Y:S01]  /*161e0*/  UMOV UR8, UR14 ;  /* 0x0000000e00087c82 */ /* 0x000fe20008000000 */
[----:B------:R-:W-:Y:S01]  /*161f0*/  UMOV UR9, UR15 ;  /* 0x0000000f00097c82 */ /* 0x000fe20008000000 */
[----:B------:R-:W-:Y:S02]  /*16200*/  WARPGROUP.DEPBAR.LE gsb0, 0x0 ;  /* 0x00008000000079c5 */ /* 0x000fe40000010000 */
[----:B------:R-:W-:-:S08]  /*16210*/  WARPGROUP.ARRIVE ;  /* 0x00000000000079c5 */ /* 0x000fd00000000000 */
        /* <DEDUP_REMOVED lines=12> */
[----:B------:R-:W-:Y:S02]  /*162e0*/  WARPGROUP.DEPBAR.LE gsb0, 0x0 ;  /* 0x00008000000079c5 */ /* 0x000fe40000010000 */
[----:B------:R-:W-:-:S10]  /*162f0*/  WARPGROUP.ARRIVE ;  /* 0x00000000000079c5 */ /* 0x000fd40000000000 */
        /* <DEDUP_REMOVED lines=80> */
[----:B------:R-:W-:Y:S02]  /*16800*/  VIADD R4, R2, 0x780 ;  /* 0x0000078002047836 */ /* 0x000fe40000000000 */
[----:B------:R-:W-:-:S03]  /*16810*/  IMAD.MOV.U32 R5, RZ, RZ, 0x40000040 ;  /* 0x40000040ff057424 */ /* 0x000fc600078e00ff */
        /* <DEDUP_REMOVED lines=135> */
[----:B------:R-:W-:Y:S01]  /*17090*/  MOV R5, 0x40000040 ;  /* 0x4000004000057802 */ /* 0x000fe20000000f00 */
[----:B------:R-:W-:Y:S01]  /*170a0*/  UMOV UR4, UR36 ;  /* 0x0000002400047c82 */ /* 0x000fe20008000000 */
[----:B------:R-:W-:Y:S01]  /*170b0*/  UMOV UR5, UR37 ;  /* 0x0000002500057c82 */ /* 0x000fe20008000000 */
[----:B------:R-:W-:Y:S01]  /*170c0*/  IMAD.MOV.U32 R7, RZ, RZ, 0x40000040 ;  /* 0x40000040ff077424 */ /* 0x000fe200078e00ff */
[----:B------:R-:W-:Y:S01]  /*170d0*/  R2UR UR6, R4 ;  /* 0x00000000040672ca */ /* 0x000fe200000e0000 */
[----:B------:R-:W-:Y:S01]  /*170e0*/  STL.64 [R1], R10 ;  /* 0x0000000a01007387 */ /* 0x000fe20000100a00 */
[----:B------:R-:W-:Y:S01]  /*170f0*/  R2UR UR7, R5 ;  /* 0x00000000050772ca */ /* 0x000fe200000e0000 */
[----:B------:R-:W-:Y:S01]  /*17100*/  ULDC UR38, c[0x0][0x988] ;  /* 0x0002620000267ab9 */ /* 0x000fe20000000800 */
[----:B------:R-:W-:Y:S01]  /*17110*/  IADD3 R6, R2, 0x906, RZ ;  /* 0x0000090602067810 */ /* 0x000fe20007ffe0ff */
[----:B------:R-:W-:Y:S01]  /*17120*/  ULDC UR39, c[0x0][0x988] ;  /* 0x0002620000277ab9 */ /* 0x000fe20000000800 */
[----:B------:R-:W-:-:S02]  /*17130*/  WARPGROUP.DEPBAR.LE gsb0, 0x0 ;  /* 0x00008000000079c5 */ /* 0x000fc40000010000 */
[----:B------:R-:W-:-:S07]  /*17140*/  WARPGROUP.ARRIVE ;  /* 0x00000000000079c5 */ /* 0x000fce0000000000 */
        /* <DEDUP_REMOVED lines=14> */
[----:B------:R-:W-:Y:S01]  /*17230*/  IADD3 R4, -R224, 0x51, R3 ;  /* 0x00000051e0047810 */ /* 0x000fe20007ffe103 */
[----:B------:R-:W-:Y:S01]  /*17240*/  VIADD R3, R3, 0x50 ;  /* 0x0000005003037836 */ /* 0x000fe20000000000 */
[----:B---3--:R-:W-:-:S03]  /*17250*/  LEA R6, R225, R9, 0x7 ;  /* 0x00000009e1067211 */ /* 0x008fc600078e38ff */
[----:B--2---:R-:W-:Y:S01]  /*17260*/  IMAD R5, R8, -0x2, R4 ;  /* 0xfffffffe08057824 */ /* 0x004fe200078e0204 */
[----:B------:R-:W-:Y:S02]  /*17270*/  WARPGROUP.DEPBAR.LE gsb0, 0x0 ;  /* 0x00008000000079c5 */ /* 0x000fe40000010000 */
[----:B------:R-:W-:-:S06]  /*17280*/  WARPGROUP.ARRIVE ;  /* 0x00000000000079c5 */ /* 0x000fcc0000000000 */
[----:B------:R-:W-:Y:S01]  /*17290*/  HGMMA.64x16x16.F32 R32, gdesc[UR4], R32, gsb0 ;  /* 0x00200000042079f0 */ /* 0x000fe20008000820 */
[----:B------:R-:W-:Y:S01]  /*172a0*/  IMAD R4, R8, -0x2, R3 ;  /* 0xfffffffe08047824 */ /* 0x000fe200078e0203 */
[----:B------:R-:W-:Y:S01]  /*172b0*/  IADD3 R3, R5, 0x8, R6 ;  /* 0x0000000805037810 */ /* 0x000fe20007ffe006 */
[----:B------:R-:W-:-:S03]  /*172c0*/  VIADD R2, R2, 0x986 ;  /* 0x0000098602027836 */ /* 0x000fc60000000000 */
[----:B------:R-:W-:Y:S01]  /*172d0*/  VIMNMX R7, R4, R3, PT ;  /* 0x0000000304077248 */ /* 0x000fe20003fe0100 */
[----:B------:R-:W-:Y:S01]  /*172e0*/  IMAD.MOV.U32 R3, RZ, RZ, 0x40000040 ;  /* 0x40000040ff037424 */ /* 0x000fe200078e00ff */
[----:B------:R-:W-:Y:S02]  /*172f0*/  R2UR UR6, R2 ;  /* 0x00000000020672ca */ /* 0x000fe400000e0000 */
[----:B------:R-:W-:Y:S02]  /*17300*/  ISETP.GT.AND P2, PT, R7, RZ, PT ;  /* 0x000000ff0700720c */ /* 0x000fe40003f44270 */
[----:B------:R-:W-:Y:S02]  /*17310*/  R2UR UR7, R3 ;  /* 0x00000000030772ca */ /* 0x000fe400000e0000 */
[C---:B------:R-:W-:Y:S02]  /*17320*/  ISETP.GT.AND P3, PT, R7.reuse, 0x1, PT ;  /* 0x000000010700780c */ /* 0x040fe40003f64270 */
[----:B------:R-:W-:-:S02]  /*17330*/  ISETP.GT.AND P4, PT, R7, 0x8, PT ;  /* 0x000000080700780c */ /* 0x000fc40003f84270 */
[----:B------:R-:W-:Y:S02]  /*17340*/  FSEL R58, R58, -INF , P2 ;  /* 0xff8000003a3a7808 */ /* 0x000fe40001000000 */
[----:B------:R-:W-:Y:S02]  /*17350*/  FSEL R59, R59, -INF , P3 ;  /* 0xff8000003b3b7808 */ /* 0x000fe40001800000 */
[C---:B------:R-:W-:Y:S02]  /*17360*/  ISETP.GT.AND P2, PT, R7.reuse, 0x9, PT ;  /* 0x000000090700780c */ /* 0x040fe40003f44270 */
[----:B------:R-:W-:Y:S02]  /*17370*/  FSEL R62, R62, -INF , P4 ;  /* 0xff8000003e3e7808 */ /* 0x000fe40002000000 */
[----:B------:R-:W-:Y:S01]  /*17380*/  FMNMX.FTZ R3, R58, R59, !PT ;  /* 0x0000003b3a037209 */ /* 0x000fe20007810000 */
[----:B------:R-:W-:Y:S01]  /*17390*/  UMOV UR4, UR36 ;  /* 0x0000002400047c82 */ /* 0x000fe20008000000 */
[----:B------:R-:W-:Y:S01]  /*173a0*/  UMOV UR5, UR37 ;  /* 0x0000002500057c82 */ /* 0x000fe20008000000 */
[----:B------:R-:W-:-:S02]  /*173b0*/  ISETP.GT.AND P3, PT, R7, 0x10, PT ;  /* 0x000000100700780c */ /* 0x000fc40003f64270 */
[----:B------:R-:W-:Y:S02]  /*173c0*/  FSEL R64, R63, -INF , P2 ;  /* 0xff8000003f407808 */ /* 0x000fe40001000000 */
[----:B------:R-:W-:Y:S02]  /*173d0*/  FMNMX.FTZ R3, R62, R3, !PT ;  /* 0x000000033e037209 */ /* 0x000fe40007810000 */
[----:B------:R-:W-:Y:S02]  /*173e0*/  ISETP.GT.AND P2, PT, R7, 0x11, PT ;  /* 0x000000110700780c */ /* 0x000fe40003f44270 */
[----:B------:R-:W-:Y:S02]  /*173f0*/  FSEL R50, R50, -INF , P3 ;  /* 0xff80000032327808 */ /* 0x000fe40001800000 */
[----:B------:R-:W-:Y:S01]  /*17400*/  FMNMX.FTZ R3, R64, R3, !PT ;  /* 0x0000000340037209 */ /* 0x000fe20007810000 */
[----:B------:R-:W-:Y:S02]  /*17410*/  WARPGROUP.DEPBAR.LE gsb0, 0x0 ;  /* 0x00008000000079c5 */ /* 0x000fe40000010000 */
[----:B------:R-:W-:-:S06]  /*17420*/  WARPGROUP.ARRIVE ;  /* 0x00000000000079c5 */ /* 0x000fcc0000000000 */
[----:B------:R-:W-:Y:S01]  /*17430*/  HGMMA.64x16x16.F32 R24, gdesc[UR4], R24, gsb0 ;  /* 0x00200000041879f0 */ /* 0x000fe20008000818 */
[----:B------:R-:W-:Y:S01]  /*17440*/  ISETP.GT.AND P3, PT, R7, 0x18, PT ;  /* 0x000000180700780c */ /* 0x000fe20003f64270 */
[----:B------:R-:W-:Y:S01]  /*17450*/  ULDC UR4, c[0x0][0x988] ;  /* 0x0002620000047ab9 */ /* 0x000fe20000000800 */
        /* <DEDUP_REMOVED lines=31> */
[----:B------:R-:W-:Y:S01]  /*17650*/  FMNMX.FTZ R3, R38, R3, !PT ;  /* 0x0000000326037209 */ /* 0x000fe20007810000 */
[----:B------:R-:W-:Y:S02]  /*17660*/  WARPGROUP.DEPBAR.LE gsb0, 0x0 ;  /* 0x00008000000079c5 */ /* 0x000fe40000010000 */
        /* <DEDUP_REMOVED lines=9> */
[----:B------:R-:W-:Y:S02]  /*17700*/  FSEL R86, R31, -INF , P2 ;  /* 0xff8000001f567808 */ /* 0x000fe40001000000 */
[----:B------:R-:W-:-:S04]  /*17710*/  FMNMX.FTZ R3, R84, R3, !PT ;  /* 0x0000000354037209 */ /* 0x000fc80007810000 */
[----:B------:R-:W-:-:S05]  /*17720*/  FMNMX.FTZ R3, R86, R3, !PT ;  /* 0x0000000356037209 */ /* 0x000fca0007810000 */
[----:B------:R-:W0:Y:S01]  /*17730*/  SHFL.BFLY PT, R2, R3, 0x2, 0x1f ;  /* 0x0c401f0003027f89 */ /* 0x000e2200000e0000 */
[----:B------:R-:W-:-:S04]  /*17740*/  VIADDMNMX R5, R6, R5, R4, PT ;  /* 0x0000000506057246 */ /* 0x000fc80003800104 */
[----:B------:R-:W-:Y:S02]  /*17750*/  ISETP.GT.AND P2, PT, R5, RZ, PT ;  /* 0x000000ff0500720c */ /* 0x000fe40003f44270 */
[----:B0-----:R-:W-:-:S05]  /*17760*/  FMNMX.FTZ R2, R3, R2, !PT ;  /* 0x0000000203027209 */ /* 0x001fca0007810000 */
[----:B------:R-:W0:Y:S01]  /*17770*/  SHFL.BFLY PT, R7, R2, 0x1, 0x1f ;  /* 0x0c201f0002077f89 */ /* 0x000e2200000e0000 */
[C---:B------:R-:W-:Y:S02]  /*17780*/  ISETP.GT.AND P3, PT, R5.reuse, 0x1, PT ;  /* 0x000000010500780c */ /* 0x040fe40003f64270 */
[----:B------:R-:W-:Y:S02]  /*17790*/  ISETP.GT.AND P4, PT, R5, 0x8, PT ;  /* 0x000000080500780c */ /* 0x000fe40003f84270 */
[----:B------:R-:W-:Y:S02]  /*177a0*/  FSEL R56, R56, -INF , P2 ;  /* 0xff80000038387808 */ /* 0x000fe40001000000 */
[----:B------:R-:W-:Y:S02]  /*177b0*/  FSEL R57, R57, -INF , P3 ;  /* 0xff80000039397808 */ /* 0x000fe40001800000 */
[----:B------:R-:W-:Y:S02]  /*177c0*/  ISETP.GT.AND P5, PT, R5, 0x9, PT ;  /* 0x000000090500780c */ /* 0x000fe40003fa4270 */
[----:B------:R-:W-:-:S02]  /*177d0*/  FSEL R60, R60, -INF , P4 ;  /* 0xff8000003c3c7808 */ /* 0x000fc40002000000 */
[----:B------:R-:W-:Y:S02]  /*177e0*/  FMNMX.FTZ R3, R56, R57, !PT ;  /* 0x0000003938037209 */ /* 0x000fe40007810000 */
[----:B------:R-:W-:Y:S02]  /*177f0*/  FSEL R6, R61, -INF , P5 ;  /* 0xff8000003d067808 */ /* 0x000fe40002800000 */
[C---:B------:R-:W-:Y:S02]  /*17800*/  ISETP.GT.AND P2, PT, R5.reuse, 0x10, PT ;  /* 0x000000100500780c */ /* 0x040fe40003f44270 */
[----:B------:R-:W-:Y:S02]  /*17810*/  ISETP.GT.AND P3, PT, R5, 0x11, PT ;  /* 0x000000110500780c */ /* 0x000fe40003f64270 */
[----:B0-----:R-:W-:Y:S02]  /*17820*/  FMNMX.FTZ R4, R2, R7, !PT ;  /* 0x0000000702047209 */ /* 0x001fe40007810000 */
[----:B------:R-:W-:-:S02]  /*17830*/  FMNMX.FTZ R7, R60, R3, !PT ;  /* 0x000000033c077209 */ /* 0x000fc40007810000 */
[----:B------:R-:W-:Y:S02]  /*17840*/  FSEL R48, R48, -INF , P2 ;  /* 0xff80000030307808 */ /* 0x000fe40001000000 */
[----:B------:R-:W-:Y:S02]  /*17850*/  FMNMX.FTZ R7, R6, R7, !PT ;  /* 0x0000000706077209 */ /* 0x000fe40007810000 */
[----:B------:R-:W-:Y:S02]  /*17860*/  ISETP.GT.AND P2, PT, R5, 0x18, PT ;  /* 0x000000180500780c */ /* 0x000fe40003f44270 */
[----:B------:R-:W-:Y:S02]  /*17870*/  FSEL R8, R49, -INF , P3 ;  /* 0xff80000031087808 */ /* 0x000fe40001800000 */
[----:B------:R-:W-:Y:S02]  /*17880*/  FMNMX.FTZ R7, R48, R7, !PT ;  /* 0x0000000730077209 */ /* 0x000fe40007810000 */
[----:B------:R-:W-:-:S02]  /*17890*/  MOV R3, UR4 ;  /* 0x0000000400037c02 */ /* 0x000fc40008000f00 */
[C---:B------:R-:W-:Y:S02]  /*178a0*/  ISETP.GT.AND P4, PT, R5.reuse, 0x19, PT ;  /* 0x000000190500780c */ /* 0x040fe40003f84270 */
[----:B------:R-:W-:Y:S02]  /*178b0*/  FSEL R52, R52, -INF , P2 ;  /* 0xff80000034347808 */ /* 0x000fe40001000000 */
[----:B------:R-:W-:Y:S01]  /*178c0*/  FMNMX.FTZ R7, R8, R7, !PT ;  /* 0x0000000708077209 */ /* 0x000fe20007810000 */
[C---:B------:R-:W-:Y:S01]  /*178d0*/  FMUL.FTZ R2, R4.reuse, R3 ;  /* 0x0000000304027220 */ /* 0x040fe20000410000 */
[----:B------:R-:W-:Y:S02]  /*178e0*/  FSETP.NEU.FTZ.AND P3, PT, R4, -INF , PT ;  /* 0xff8000000400780b */ /* 0x000fe40003f7d000 */
[----:B------:R-:W-:Y:S02]  /*178f0*/  ISETP.GT.AND P2, PT, R5, 0x20, PT ;  /* 0x000000200500780c */ /* 0x000fe40003f44270 */
[----:B------:R-:W-:-:S02]  /*17900*/  FSEL R10, R53, -INF , P4 ;  /* 0xff800000350a7808 */ /* 0x000fc40002000000 */
[----:B------:R-:W-:Y:S02]  /*17910*/  FMNMX.FTZ R7, R52, R7, !PT ;  /* 0x0000000734077209 */ /* 0x000fe40007810000 */
[----:B------:R-:W-:Y:S02]  /*17920*/  FSEL R9, R2, RZ, P3 ;  /* 0x000000ff02097208 */ /* 0x000fe40001800000 */
[C---:B------:R-:W-:Y:S02]  /*17930*/  ISETP.GT.AND P3, PT, R5.reuse, 0x21, PT ;  /* 0x000000210500780c */ /* 0x040fe40003f64270 */
[----:B------:R-:W-:Y:S02]  /*17940*/  FSEL R40, R40, -INF , P2 ;  /* 0xff80000028287808 */ /* 0x000fe40001000000 */
[----:B------:R-:W-:Y:S02]  /*17950*/  FMNMX.FTZ R7, R10, R7, !PT ;  /* 0x000000070a077209 */ /* 0x000fe40007810000 */
[----:B------:R-:W-:-:S02]  /*17960*/  ISETP.GT.AND P2, PT, R5, 0x28, PT ;  /* 0x000000280500780c */ /* 0x000fc40003f44270 */
[----:B------:R-:W-:Y:S02]  /*17970*/  FSEL R12, R41, -INF , P3 ;  /* 0xff800000290c7808 */ /* 0x000fe40001800000 */
[----:B------:R-:W-:Y:S02]  /*17980*/  FMNMX.FTZ R7, R40, R7, !PT ;  /* 0x0000000728077209 */ /* 0x000fe40007810000 */
[----:B------:R-:W-:Y:S02]  /*17990*/  ISETP.GT.AND P3, PT, R5, 0x29, PT ;  /* 0x000000290500780c */ /* 0x000fe40003f64270 */
[----:B------:R-:W-:Y:S02]  /*179a0*/  FSEL R44, R44, -INF , P2 ;  /* 0xff8000002c2c7808 */ /* 0x000fe40001000000 */
[----:B------:R-:W-:Y:S02]  /*179b0*/  FMNMX.FTZ R7, R12, R7, !PT ;  /* 0x000000070c077209 */ /* 0x000fe40007810000 */
[----:B------:R-:W-:-:S02]  /*179c0*/  FSEL R14, R45, -INF , P3 ;  /* 0xff8000002d0e7808 */ /* 0x000fc40001800000 */
[C---:B------:R-:W-:Y:S02]  /*179d0*/  ISETP.GT.AND P2, PT, R5.reuse, 0x30, PT ;  /* 0x000000300500780c */ /* 0x040fe40003f44270 */
[----:B------:R-:W-:Y:S02]  /*179e0*/  FMNMX.FTZ R7, R44, R7, !PT ;  /* 0x000000072c077209 */ /* 0x000fe40007810000 */
        /* <DEDUP_REMOVED lines=22> */
[----:B------:R-:W-:Y:S01]  /*17b50*/  FMNMX.FTZ R7, R28, R7, !PT ;  /* 0x000000071c077209 */ /* 0x000fe20007810000 */
[----:B------:R-:W-:-:S03]  /*17b60*/  FFMA.FTZ R50, R50, R3, -R9 ;  /* 0x0000000332327223 */ /* 0x000fc60000010809 */
[----:B------:R-:W-:Y:S01]  /*17b70*/  FMNMX.FTZ R7, R34, R7, !PT ;  /* 0x0000000722077209 */ /* 0x000fe20007810000 */
[----:B------:R0:W-:Y:S04]  /*17b80*/  MUFU.EX2 R205, R50 ;  /* 0x0000003200cd7308 */ /* 0x0001e80000000800 */
[----:B0-----:R-:W0:Y:S02]  /*17b90*/  SHFL.BFLY PT, R50, R7, 0x2, 0x1f ;  /* 0x0c401f0007327f89 */ /* 0x001e2400000e0000 */
[----:B0-----:R-:W-:-:S05]  /*17ba0*/  FMNMX.FTZ R50, R7, R50, !PT ;  /* 0x0000003207327209 */ /* 0x001fca0007810000 */
[----:B------:R-:W0:Y:S01]  /*17bb0*/  SHFL.BFLY PT, R5, R50, 0x1, 0x1f ;  /* 0x0c201f0032057f89 */ /* 0x000e2200000e0000 */
[-CC-:B------:R-:W-:Y:S01]  /*17bc0*/  FFMA.FTZ R209, R58, R3.reuse, -R9.reuse ;  /* 0x000000033ad17223 */ /* 0x180fe20000010809 */
[-CC-:B------:R-:W-:Y:S01]  /*17bd0*/  FFMA.FTZ R2, R59, R3.reuse, -R9.reuse ;  /* 0x000000033b027223 */ /* 0x180fe20000010809 */
[-CC-:B------:R-:W-:Y:S01]  /*17be0*/  FFMA.FTZ R211, R62, R3.reuse, -R9.reuse ;  /* 0x000000033ed37223 */ /* 0x180fe20000010809 */
[----:B------:R-:W-:-:S03]  /*17bf0*/  FFMA.FTZ R64, R64, R3, -R9 ;  /* 0x0000000340407223 */ /* 0x000fc60000010809 */
[----:B------:R-:W-:Y:S08]  /*17c00*/  MUFU.EX2 R209, R209 ;  /* 0x000000d100d17308 */ /* 0x000ff00000000800 */
[----:B------:R-:W1:Y:S01]  /*17c10*/  MUFU.EX2 R2, R2 ;  /* 0x0000000200027308 */ /* 0x000e620000000800 */
[----:B0-----:R-:W-:-:S04]  /*17c20*/  FMNMX.FTZ R5, R50, R5, !PT ;  /* 0x0000000532057209 */ /* 0x001fc80007810000 */
[C---:B------:R-:W-:Y:S01]  /*17c30*/  FSETP.NEU.FTZ.AND P2, PT, R5.reuse, -INF , PT ;  /* 0xff8000000500780b */ /* 0x040fe20003f5d000 */
[-C--:B------:R-:W-:Y:S02]  /*17c40*/  FMUL.FTZ R7, R5, R3.reuse ;  /* 0x0000000305077220 */ /* 0x080fe40000410000 */
[----:B------:R-:W0:Y:S03]  /*17c50*/  MUFU.EX2 R211, R211 ;  /* 0x000000d300d37308 */ /* 0x000e260000000800 */
[----:B------:R-:W-:Y:S01]  /*17c60*/  FSEL R7, R7, RZ, P2 ;  /* 0x000000ff07077208 */ /* 0x000fe20001000000 */
[----:B------:R-:W-:-:S04]  /*17c70*/  FFMA.FTZ R66, R66, R3, -R9 ;  /* 0x0000000342427223 */ /* 0x000fc80000010809 */
[----:B------:R-:W2:Y:S01]  /*17c80*/  MUFU.EX2 R64, R64 ;  /* 0x0000004000407308 */ /* 0x000ea20000000800 */
[-CC-:B------:R-:W-:Y:S01]  /*17c90*/  FFMA.FTZ R56, R56, R3.reuse, -R7.reuse ;  /* 0x0000000338387223 */ /* 0x180fe20000010807 */
[-CC-:B------:R-:W-:Y:S01]  /*17ca0*/  FFMA.FTZ R57, R57, R3.reuse, -R7.reuse ;  /* 0x0000000339397223 */ /* 0x180fe20000010807 */
[-CC-:B------:R-:W-:Y:S01]  /*17cb0*/  FFMA.FTZ R60, R60, R3.reuse, -R7.reuse ;  /* 0x000000033c3c7223 */ /* 0x180fe20000010807 */
[-C--:B------:R-:W-:Y:S01]  /*17cc0*/  FFMA.FTZ R6, R6, R3.reuse, -R7 ;  /* 0x0000000306067223 */ /* 0x080fe20000010807 */
[-CC-:B------:R-:W-:Y:S01]  /*17cd0*/  FFMA.FTZ R54, R54, R3.reuse, -R9.reuse ;  /* 0x0000000336367223 */ /* 0x180fe20000010809 */
[-CC-:B------:R-:W-:Y:S02]  /*17ce0*/  FFMA.FTZ R68, R68, R3.reuse, -R9.reuse ;  /* 0x0000000344447223 */ /* 0x180fe40000010809 */
[----:B------:R-:W-:Y:S01]  /*17cf0*/  MUFU.EX2 R56, R56 ;  /* 0x0000003800387308 */ /* 0x000fe20000000800 */
[-CC-:B------:R-:W-:Y:S01]  /*17d00*/  FFMA.FTZ R42, R42, R3.reuse, -R9.reuse ;  /* 0x000000032a2a7223 */ /* 0x180fe20000010809 */
[-CC-:B------:R-:W-:Y:S01]  /*17d10*/  FFMA.FTZ R70, R70, R3.reuse, -R9.reuse ;  /* 0x0000000346467223 */ /* 0x180fe20000010809 */
[-CC-:B------:R-:W-:Y:S01]  /*17d20*/  FFMA.FTZ R46, R46, R3.reuse, -R9.reuse ;  /* 0x000000032e2e7223 */ /* 0x180fe20000010809 */
[-CC-:B------:R-:W-:Y:S01]  /*17d30*/  FFMA.FTZ R72, R72, R3.reuse, -R9.reuse ;  /* 0x0000000348487223 */ /* 0x180fe20000010809 */
[-CC-:B------:R-:W-:Y:S01]  /*17d40*/  FFMA.FTZ R74, R74, R3.reuse, -R9.reuse ;  /* 0x000000034a4a7223 */ /* 0x180fe20000010809 */
[----:B------:R-:W-:-:S02]  /*17d50*/  FFMA.FTZ R76, R76, R3, -R9 ;  /* 0x000000034c4c7223 */ /* 0x000fc40000010809 */
[----:B------:R-:W3:Y:S01]  /*17d60*/  MUFU.EX2 R57, R57 ;  /* 0x0000003900397308 */ /* 0x000ee20000000800 */
[-CC-:B------:R-:W-:Y:S01]  /*17d70*/  FFMA.FTZ R38, R38, R3.reuse, -R9.reuse ;  /* 0x0000000326267223 */ /* 0x180fe20000010809 */
[-CC-:B------:R-:W-:Y:S01]  /*17d80*/  FFMA.FTZ R78, R78, R3.reuse, -R9.reuse ;  /* 0x000000034e4e7223 */ /* 0x180fe20000010809 */
[-CC-:B------:R-:W-:Y:S01]  /*17d90*/  FFMA.FTZ R80, R80, R3.reuse, -R9.reuse ;  /* 0x0000000350507223 */ /* 0x180fe20000010809 */
[-CC-:B------:R-:W-:Y:S01]  /*17da0*/  FFMA.FTZ R82, R82, R3.reuse, -R9.reuse ;  /* 0x0000000352527223 */ /* 0x180fe20000010809 */
[-CC-:B------:R-:W-:Y:S01]  /*17db0*/  FFMA.FTZ R84, R84, R3.reuse, -R9.reuse ;  /* 0x0000000354547223 */ /* 0x180fe20000010809 */
[-C--:B------:R-:W-:Y:S02]  /*17dc0*/  FFMA.FTZ R86, R86, R3.reuse, -R9 ;  /* 0x0000000356567223 */ /* 0x080fe40000010809 */
[----:B------:R-:W4:Y:S01]  /*17dd0*/  MUFU.EX2 R66, R66 ;  /* 0x0000004200427308 */ /* 0x000f220000000800 */
[----:B------:R-:W-:-:S07]  /*17de0*/  FFMA.FTZ R48, R48, R3, -R7 ;  /* 0x0000000330307223 */ /* 0x000fce0000010807 */
[----:B------:R1:W-:Y:S01]  /*17df0*/  MUFU.EX2 R9, R6 ;  /* 0x0000000600097308 */ /* 0x0003e20000000800 */
[----:B------:R-:W-:-:S07]  /*17e00*/  FFMA.FTZ R8, R8, R3, -R7 ;  /* 0x0000000308087223 */ /* 0x000fce0000010807 */
[----:B------:R-:W4:Y:S01]  /*17e10*/  MUFU.EX2 R60, R60 ;  /* 0x0000003c003c7308 */ /* 0x000f220000000800 */
[----:B-1----:R-:W-:-:S04]  /*17e20*/  FADD.FTZ R6, R209, R2 ;  /* 0x00000002d1067221 */ /* 0x002fc80000010000 */
[----:B0-----:R-:W-:-:S03]  /*17e30*/  FADD.FTZ R25, R211, R6 ;  /* 0x00000006d3197221 */ /* 0x001fc60000010000 */
[----:B------:R-:W0:Y:S01]  /*17e40*/  MUFU.EX2 R54, R54 ;  /* 0x0000003600367308 */ /* 0x000e220000000800 */
[----:B--2---:R-:W-:Y:S01]  /*17e50*/  FADD.FTZ R6, R64, R25 ;  /* 0x0000001940067221 */ /* 0x004fe20000010000 */
[----:B------:R-:W-:-:S06]  /*17e60*/  FFMA.FTZ R52, R52, R3, -R7 ;  /* 0x0000000334347223 */ /* 0x000fcc0000010807 */
[----:B------:R-:W1:Y:S01]  /*17e70*/  MUFU.EX2 R207, R68 ;  /* 0x0000004400cf7308 */ /* 0x000e620000000800 */
[----:B------:R-:W-:Y:S01]  /*17e80*/  FADD.FTZ R27, R205, R6 ;  /* 0x00000006cd1b7221 */ /* 0x000fe20000010000 */
[----:B---3--:R-:W-:-:S06]  /*17e90*/  FADD.FTZ R25, R56, R57 ;  /* 0x0000003938197221 */ /* 0x008fcc0000010000 */
[----:B------:R-:W2:Y:S01]  /*17ea0*/  MUFU.EX2 R48, R48 ;  /* 0x0000003000307308 */ /* 0x000ea20000000800 */
[----:B------:R-:W-:Y:S01]  /*17eb0*/  FFMA.FTZ R10, R10, R3, -R7 ;  /* 0x000000030a0a7223 */ /* 0x000fe20000010807 */
[----:B----4-:R-:W-:-:S06]  /*17ec0*/  FADD.FTZ R27, R66, R27 ;  /* 0x0000001b421b7221 */ /* 0x010fcc0000010000 */
[----:B------:R3:W-:Y:S01]  /*17ed0*/  MUFU.EX2 R11, R8 ;  /* 0x00000008000b7308 */ /* 0x0007e20000000800 */
[----:B------:R-:W-:-:S07]  /*17ee0*/  FADD.FTZ R6, R60, R25 ;  /* 0x000000193c067221 */ /* 0x000fce0000010000 */
[----:B------:R-:W4:Y:S01]  /*17ef0*/  MUFU.EX2 R42, R42 ;  /* 0x0000002a002a7308 */ /* 0x000f220000000800 */
[----:B---3--:R-:W-:Y:S02]  /*17f00*/  IMAD.IADD R8, R227, 0x1, -R224 ;  /* 0x00000001e3087824 */ /* 0x008fe400078e0ae0 */
[----:B------:R-:W-:Y:S02]  /*17f10*/  FFMA.FTZ R40, R40, R3, -R7 ;  /* 0x0000000328287223 */ /* 0x000fe40000010807 */
[----:B------:R-:W-:-:S03]  /*17f20*/  IMAD R8, R225, 0x80, R8 ;  /* 0x00000080e1087824 */ /* 0x000fc600078e0208 */
[----:B------:R-:W3:Y:S01]  /*17f30*/  MUFU.EX2 R201, R70 ;  /* 0x0000004600c97308 */ /* 0x000ee20000000800 */
[----:B------:R-:W-:-:S04]  /*17f40*/  IMAD.HI R223, R8, 0x66666667, RZ ;  /* 0x6666666708df7827 */ /* 0x000fc800078e02ff */
[----:B0-----:R-:W-:Y:S01]  /*17f50*/  FADD.FTZ R8, R54, R27 ;  /* 0x0000001b36087221 */ /* 0x001fe20000010000 */
[----:B------:R-:W-:Y:S02]  /*17f60*/  FADD.FTZ R27, R9, R6 ;  /* 0x00000006091b7221 */ /* 0x000fe40000010000 */
[----:B------:R-:W0:Y:S01]  /*17f70*/  MUFU.EX2 R52, R52 ;  /* 0x0000003400347308 */ /* 0x000e220000000800 */
[----:B------:R-:W-:Y:S01]  /*17f80*/  FFMA.FTZ R12, R12, R3, -R7 ;  /* 0x000000030c0c7223 */ /* 0x000fe20000010807 */
[----:B-1----:R-:W-:-:S06]  /*17f90*/  FADD.FTZ R29, R207, R8 ;  /* 0x00000008cf1d7221 */ /* 0x002fcc0000010000 */
[----:B------:R-:W1:Y:S01]  /*17fa0*/  MUFU.EX2 R46, R46 ;  /* 0x0000002e002e7308 */ /* 0x000e620000000800 */
[----:B--2---:R-:W-:Y:S01]  /*17fb0*/  FADD.FTZ R6, R48, R27 ;  /* 0x0000001b30067221 */ /* 0x004fe20000010000 */
[----:B------:R-:W-:-:S06]  /*17fc0*/  FFMA.FTZ R44, R44, R3, -R7 ;  /* 0x000000032c2c7223 */ /* 0x000fcc0000010807 */
[----:B------:R-:W2:Y:S01]  /*17fd0*/  MUFU.EX2 R13, R10 ;  /* 0x0000000a000d7308 */ /* 0x000ea20000000800 */
[----:B------:R-:W-:Y:S01]  /*17fe0*/  @!P1 IADD3 R0, R0, 0x38840, RZ ;  /* 0x0003884000009810 */ /* 0x000fe20007ffe0ff */
[----:B----4-:R-:W-:-:S06]  /*17ff0*/  FADD.FTZ R8, R42, R29 ;  /* 0x0000001d2a087221 */ /* 0x010fcc0000010000 */
[----:B------:R-:W4:Y:S01]  /*18000*/  MUFU.EX2 R203, R72 ;  /* 0x0000004800cb7308 */ /* 0x000f220000000800 */
[----:B------:R-:W-:-:S07]  /*18010*/  FADD.FTZ R27, R11, R6 ;  /* 0x000000060b1b7221 */ /* 0x000fce0000010000 */
[----:B------:R-:W4:Y:S01]  /*18020*/  MUFU.EX2 R40, R40 ;  /* 0x0000002800287308 */ /* 0x000f220000000800 */
[----:B------:R-:W-:Y:S01]  /*18030*/  @!P1 PRMT R0, RZ, 0x654, R0 ;  /* 0x00000654ff009816 */ /* 0x000fe20000000000 */
[----:B------:R-:W-:Y:S01]  /*18040*/  FFMA.FTZ R14, R14, R3, -R7 ;  /* 0x000000030e0e7223 */ /* 0x000fe20000010807 */
[----:B---3--:R-:W-:-:S05]  /*18050*/  FADD.FTZ R29, R201, R8 ;  /* 0x00000008c91d7221 */ /* 0x008fca0000010000 */
[----:B------:R-:W3:Y:S01]  /*18060*/  MUFU.EX2 R74, R74 ;  /* 0x0000004a004a7308 */ /* 0x000ee20000000800 */
[----:B0-----:R-:W-:Y:S01]  /*18070*/  FADD.FTZ R6, R52, R27 ;  /* 0x0000001b34067221 */ /* 0x001fe20000010000 */
[----:B------:R-:W-:Y:S01]  /*18080*/  FFMA.FTZ R32, R32, R3, -R7 ;  /* 0x0000000320207223 */ /* 0x000fe20000010807 */
[----:B------:R1:W-:Y:S05]  /*18090*/  @!P1 SYNCS.ARRIVE.TRANS64.RED.A1T0 RZ, [R0+URZ], RZ ;  /* 0x000000ff00ff99a7 */ /* 0x0003ea000810043f */
[----:B------:R-:W0:Y:S01]  /*180a0*/  MUFU.EX2 R15, R12 ;  /* 0x0000000c000f7308 */ /* 0x000e220000000800 */
[----:B-1----:R-:W-:-:S07]  /*180b0*/  FADD.FTZ R0, R46, R29 ;  /* 0x0000001d2e007221 */ /* 0x002fce0000010000 */
[----:B------:R-:W1:Y:S01]  /*180c0*/  MUFU.EX2 R197, R76 ;  /* 0x0000004c00c57308 */ /* 0x000e620000000800 */
[----:B--2---:R-:W-:-:S07]  /*180d0*/  FADD.FTZ R29, R13, R6 ;  /* 0x000000060d1d7221 */ /* 0x004fce0000010000 */
[----:B------:R-:W2:Y:S01]  /*180e0*/  MUFU.EX2 R44, R44 ;  /* 0x0000002c002c7308 */ /* 0x000ea20000000800 */
[----:B------:R-:W-:Y:S01]  /*180f0*/  FFMA.FTZ R20, R20, R3, -R7 ;  /* 0x0000000314147223 */ /* 0x000fe20000010807 */
[----:B----4-:R-:W-:-:S06]  /*18100*/  FADD.FTZ R31, R203, R0 ;  /* 0x00000000cb1f7221 */ /* 0x010fcc0000010000 */
[----:B------:R-:W4:Y:S01]  /*18110*/  MUFU.EX2 R38, R38 ;  /* 0x0000002600267308 */ /* 0x000f220000000800 */
[----:B------:R-:W-:Y:S01]  /*18120*/  FADD.FTZ R0, R40, R29 ;  /* 0x0000001d28007221 */ /* 0x000fe20000010000 */
[----:B------:R-:W-:-:S06]  /*18130*/  FFMA.FTZ R36, R36, R3, -R7 ;  /* 0x0000000324247223 */ /* 0x000fcc0000010807 */
[----:B------:R-:W4:Y:S01]  /*18140*/  MUFU.EX2 R21, R14 ;  /* 0x0000000e00157308 */ /* 0x000f220000000800 */
[----:B---3--:R-:W-:Y:S01]  /*18150*/  FADD.FTZ R6, R74, R31 ;  /* 0x0000001f4a067221 */ /* 0x008fe20000010000 */
[----:B0-----:R-:W-:-:S06]  /*18160*/  FADD.FTZ R29, R15, R0 ;  /* 0x000000000f1d7221 */ /* 0x001fcc0000010000 */
[----:B------:R-:W0:Y:S01]  /*18170*/  MUFU.EX2 R199, R78 ;  /* 0x0000004e00c77308 */ /* 0x000e220000000800 */
[----:B------:R-:W-:-:S07]  /*18180*/  FFMA.FTZ R26, R26, R3, -R7 ;  /* 0x000000031a1a7223 */ /* 0x000fce0000010807 */
[----:B------:R-:W3:Y:S01]  /*18190*/  MUFU.EX2 R32, R32 ;  /* 0x0000002000207308 */ /* 0x000ee20000000800 */
[-CC-:B------:R-:W-:Y:S01]  /*181a0*/  FFMA.FTZ R24, R24, R3.reuse, -R7.reuse ;  /* 0x0000000318187223 */ /* 0x180fe20000010807 */
[-CC-:B------:R-:W-:Y:S01]  /*181b0*/  FFMA.FTZ R30, R30, R3.reuse, -R7.reuse ;  /* 0x000000031e1e7223 */ /* 0x180fe20000010807 */
[-CC-:B------:R-:W-:Y:S01]  /*181c0*/  FFMA.FTZ R28, R28, R3.reuse, -R7.reuse ;  /* 0x000000031c1c7223 */ /* 0x180fe20000010807 */
[----:B------:R-:W-:-:S04]  /*181d0*/  FFMA.FTZ R34, R34, R3, -R7 ;  /* 0x0000000322227223 */ /* 0x000fc80000010807 */
[----:B------:R-:W3:Y:S01]  /*181e0*/  MUFU.EX2 R80, R80 ;  /* 0x0000005000507308 */ /* 0x000ee20000000800 */
[----:B-1----:R-:W-:Y:S01]  /*181f0*/  FADD.FTZ R7, R197, R6 ;  /* 0x00000006c5077221 */ /* 0x002fe20000010000 */
[----:B--2---:R-:W-:-:S06]  /*18200*/  FADD.FTZ R0, R44, R29 ;  /* 0x0000001d2c007221 */ /* 0x004fcc0000010000 */
[----:B------:R-:W1:Y:S01]  /*18210*/  MUFU.EX2 R25, R20 ;  /* 0x0000001400197308 */ /* 0x000e620000000800 */
[----:B------:R-:W-:Y:S01]  /*18220*/  F2FP.F16.F32.PACK_AB R209, R2, R209 ;  /* 0x000000d102d1723e */ /* 0x000fe200000000ff */
[----:B----4-:R-:W-:-:S06]  /*18230*/  FADD.FTZ R2, R38, R7 ;  /* 0x0000000726027221 */ /* 0x010fcc0000010000 */
[----:B------:R-:W2:Y:S01]  /*18240*/  MUFU.EX2 R193, R82 ;  /* 0x0000005200c17308 */ /* 0x000ea20000000800 */
[----:B------:R-:W-:-:S07]  /*18250*/  FADD.FTZ R29, R21, R0 ;  /* 0x00000000151d7221 */ /* 0x000fce0000010000 */
[----:B------:R-:W4:Y:S01]  /*18260*/  MUFU.EX2 R36, R36 ;  /* 0x0000002400247308 */ /* 0x000f220000000800 */
[----:B0-----:R-:W-:Y:S01]  /*18270*/  FADD.FTZ R31, R199, R2 ;  /* 0x00000002c71f7221 */ /* 0x001fe20000010000 */
[----:B---3--:R-:W-:-:S06]  /*18280*/  FADD.FTZ R0, R32, R29 ;  /* 0x0000001d20007221 */ /* 0x008fcc0000010000 */
[----:B------:R-:W0:Y:S01]  /*18290*/  MUFU.EX2 R84, R84 ;  /* 0x0000005400547308 */ /* 0x000e220000000800 */
[----:B------:R-:W-:-:S07]  /*182a0*/  SHF.R.U32.HI R10, RZ, 0x1f, R223 ;  /* 0x0000001fff0a7819 */ /* 0x000fce00000116df */
[----:B------:R-:W3:Y:S01]  /*182b0*/  MUFU.EX2 R27, R26 ;  /* 0x0000001a001b7308 */ /* 0x000ee20000000800 */
[----:B------:R-:W-:Y:S01]  /*182c0*/  FADD.FTZ R2, R80, R31 ;  /* 0x0000001f50027221 */ /* 0x000fe20000010000 */
[----:B-1----:R-:W-:-:S06]  /*182d0*/  FADD.FTZ R29, R25, R0 ;  /* 0x00000000191d7221 */ /* 0x002fcc0000010000 */
[----:B------:R-:W1:Y:S01]  /*182e0*/  MUFU.EX2 R24, R24 ;  /* 0x0000001800187308 */ /* 0x000e620000000800 */
[----:B------:R-:W-:Y:S01]  /*182f0*/  LEA.HI.SX32 R223, R223, R10, 0x1b ;  /* 0x0000000adfdf7211 */ /* 0x000fe200078fdaff */
[----:B--2---:R-:W-:Y:S01]  /*18300*/  FADD.FTZ R31, R193, R2 ;  /* 0x00000002c11f7221 */ /* 0x004fe20000010000 */
[----:B----4-:R-:W-:-:S05]  /*18310*/  FADD.FTZ R0, R36, R29 ;  /* 0x0000001d24007221 */ /* 0x010fca0000010000 */
[----:B------:R-:W2:Y:S01]  /*18320*/  MUFU.EX2 R7, R30 ;  /* 0x0000001e00077308 */ /* 0x000ea20000000800 */
[----:B------:R-:W-:Y:S01]  /*18330*/  VIADD R8, R148, 0xfffffffe ;  /* 0xfffffffe94087836 */ /* 0x000fe20000000000 */
[----:B------:R-:W-:Y:S01]  /*18340*/  VIMNMX R223, RZ, R223, !PT ;  /* 0x000000dfffdf7248 */ /* 0x000fe20007fe0100 */
[----:B0-----:R-:W-:-:S05]  /*18350*/  FADD.FTZ R12, R84, R31 ;  /* 0x0000001f540c7221 */ /* 0x001fca0000010000 */
[----:B------:R-:W0:Y:S01]  /*18360*/  MUFU.EX2 R28, R28 ;  /* 0x0000001c001c7308 */ /* 0x000e220000000800 */
[----:B---3--:R-:W-:Y:S01]  /*18370*/  FADD.FTZ R31, R27, R0 ;  /* 0x000000001b1f7221 */ /* 0x008fe20000010000 */
[----:B------:R-:W-:-:S06]  /*18380*/  ISETP.GE.AND P2, PT, R8, R223, PT ;  /* 0x000000df0800720c */ /* 0x000fcc0003f46270 */
[----:B------:R-:W3:Y:S01]  /*18390*/  MUFU.EX2 R195, R86 ;  /* 0x0000005600c37308 */ /* 0x000ee20000000800 */
[----:B-1----:R-:W-:-:S07]  /*183a0*/  FADD.FTZ R0, R24, R31 ;  /* 0x0000001f18007221 */ /* 0x002fce0000010000 */
[----:B------:R-:W1:Y:S01]  /*183b0*/  MUFU.EX2 R29, R34 ;  /* 0x00000022001d7308 */ /* 0x000e620000000800 */
[----:B------:R-:W-:Y:S01]  /*183c0*/  F2FP.F16.F32.PACK_AB R210, R9, R60 ;  /* 0x0000003c09d2723e */ /* 0x000fe200000000ff */
[----:B--2---:R-:W-:Y:S01]  /*183d0*/  FADD.FTZ R9, R7, R0 ;  /* 0x0000000007097221 */ /* 0x004fe20000010000 */
[----:B------:R-:W-:Y:S03]  /*183e0*/  BSSY B0, `(.L_x_2516) ;  /* 0x00005c0000007945 */ /* 0x000fe60003800000 */
[----:B0-----:R-:W-:Y:S01]  /*183f0*/  FADD.FTZ R0, R28, R9 ;  /* 0x000000091c007221 */ /* 0x001fe20000010000 */
[----:B------:R-:W-:Y:S01]  /*18400*/  F2FP.F16.F32.PACK_AB R206, R13, R52 ;  /* 0x000000340dce723e */ /* 0x000fe200000000ff */
[----:B---3--:R-:W-:Y:S01]  /*18410*/  FADD.FTZ R12, R195, R12 ;  /* 0x0000000cc30c7221 */ /* 0x008fe20000010000 */
[----:B------:R-:W-:Y:S01]  /*18420*/  F2FP.F16.F32.PACK_AB R211, R64, R211 ;  /* 0x000000d340d3723e */ /* 0x000fe200000000ff */
[----:B------:R-:W-:Y:S01]  /*18430*/  IMAD.MOV.U32 R2, RZ, RZ, 0x3f800000 ;  /* 0x3f800000ff027424 */ /* 0x000fe200078e00ff */
[----:B------:R-:W-:Y:S01]  /*18440*/  F2FP.F16.F32.PACK_AB R205, R66, R205 ;  /* 0x000000cd42cd723e */ /* 0x000fe200000000ff */
[--C-:B------:R-:W-:Y:S01]  /*18450*/  IMAD.MOV.U32 R150, RZ, RZ, R151.reuse ;  /* 0x000000ffff967224 */ /* 0x100fe200078e0097 */
[----:B------:R-:W-:Y:S01]  /*18460*/  F2FP.F16.F32.PACK_AB R207, R207, R54 ;  /* 0x00000036cfcf723e */ /* 0x000fe200000000ff */
[--C-:B------:R-:W-:Y:S01]  /*18470*/  IMAD.MOV.U32 R149, RZ, RZ, R151.reuse ;  /* 0x000000ffff957224 */ /* 0x100fe200078e0097 */
[----:B------:R-:W-:Y:S01]  /*18480*/  F2FP.F16.F32.PACK_AB R201, R201, R42 ;  /* 0x0000002ac9c9723e */ /* 0x000fe200000000ff */
[----:B-1----:R-:W-:Y:S01]  /*18490*/  FADD.FTZ R13, R29, R0 ;  /* 0x000000001d0d7221 */ /* 0x002fe20000010000 */
[----:B------:R-:W-:Y:S01]  /*184a0*/  F2FP.F16.F32.PACK_AB R203, R203, R46 ;  /* 0x0000002ecbcb723e */ /* 0x000fe200000000ff */
[--C-:B------:R-:W-:Y:S01]  /*184b0*/  IMAD.MOV.U32 R147, RZ, RZ, R151.reuse ;  /* 0x000000ffff937224 */ /* 0x100fe200078e0097 */
        /* <DEDUP_REMOVED lines=136> */
[----:B------:R-:W-:Y:S01]  /*18d40*/  IMAD.MOV.U32 R24, RZ, RZ, R151 ;  /* 0x000000ffff187224 */ /* 0x000fe200078e0097 */
[----:B------:R-:W-:Y:S06]  /*18d50*/  @!P2 BRA `(.L_x_2517) ;  /* 0x0000005000a0a947 */ /* 0x000fec0003800000 */
[----:B------:R-:W-:Y:S01]  /*18d60*/  BSSY B1, `(.L_x_2517) ;  /* 0x0000527000017945 */ /* 0x000fe20003800000 */
[----:B------:R-:W-:Y:S01]  /*18d70*/  IMAD.MOV.U32 R6, RZ, RZ, R4 ;  /* 0x000000ffff067224 */ /* 0x000fe200078e0004 */
[----:B------:R-:W-:Y:S01]  /*18d80*/  MOV R7, R5 ;  /* 0x0000000500077202 */ /* 0x000fe20000000f00 */
[----:B------:R-:W-:Y:S01]  /*18d90*/  IMAD.MOV.U32 R9, RZ, RZ, R219 ;  /* 0x000000ffff097224 */ /* 0x000fe200078e00db */
[----:B------:R-:W-:Y:S01]  /*18da0*/  MOV R2, 0x3f800000 ;  /* 0x3f80000000027802 */ /* 0x000fe20000000f00 */
        /* <DEDUP_REMOVED lines=65> */
.L_x_2528:
[----:B------:R-:W-:-:S05]  /*191c0*/  VIADD R3, R10, 0x1 ;  /* 0x000000010a037836 */ /* 0x000fca0000000000 */
[----:B------:R-:W-:-:S04]  /*191d0*/  ISETP.NE.AND P2, PT, R3, 0x2, PT ;  /* 0x000000020300780c */ /* 0x000fc80003f45270 */
[----:B------:R-:W-:Y:S02]  /*191e0*/  SEL R4, RZ, 0x1, P2 ;  /* 0x00000001ff047807 */ /* 0x000fe40001000000 */
[----:B------:R-:W-:Y:S02]  /*191f0*/  SEL R214, R3, RZ, P2 ;  /* 0x000000ff03d67207 */ /* 0x000fe40001000000 */
[----:B------:R-:W-:Y:S01]  /*19200*/  LOP3.LUT R219, R9, R4, RZ, 0x3c, !PT ;  /* 0x0000000409db7212 */ /* 0x000fe200078e3cff */
[----:B------:R-:W-:Y:S06]  /*19210*/  @!P0 BRA `(.L_x_2518) ;  /* 0x0000000000048947 */ /* 0x000fec0003800000 */
[----:B------:R-:W-:Y:S01]  /*19220*/  BPT.TRAP 0x1 ;  /* 0x000000040000795c */ /* 0x000fe20000300000 */
.L_x_2518:
[----:B------:R-:W-:Y:S01]  /*19230*/  IMAD R11, R214, 0x8, R16 ;  /* 0x00000008d60b7824 */ /* 0x000fe200078e0210 */
[----:B------:R-:W-:-:S04]  /*19240*/  SHF.L.U32 R4, R219, 0x1f, RZ ;  /* 0x0000001fdb047819 */ /* 0x000fc800000006ff */
[----:B------:R0:W1:Y:S01]  /*19250*/  SYNCS.PHASECHK.TRANS64.TRYWAIT P2, [R11+URZ+0x38830], R4 ;  /* 0x038830040b0075a7 */ /* 0x000062000804017f */
[----:B------:R-:W-:Y:S05]  /*19260*/  @!P0 BRA `(.L_x_2519) ;  /* 0x0000000000048947 */ /* 0x000fea0003800000 */
[----:B------:R-:W-:Y:S01]  /*19270*/  BPT.TRAP 0x1 ;  /* 0x000000040000795c */ /* 0x000fe20000300000 */
.L_x_2519:
[----:B------:R-:W-:Y:S01]  /*19280*/  IMAD R3, R214, 0xa00, R222 ;  /* 0x00000a00d6037824 */ /* 0x000fe200078e02de */
[----:B------:R-:W-:Y:S03]  /*19290*/  BSSY B2, `(.L_x_2520) ;  /* 0x0000006000027945 */ /* 0x000fe60003800000 */
[C---:B------:R-:W-:Y:S01]  /*192a0*/  VIADD R20, R3.reuse, 0x100 ;  /* 0x0000010003147836 */ /* 0x040fe20000000000 */
[----:B------:R-:W-:Y:S01]  /*192b0*/  IADD3 R14, R3, 0x80, RZ ;  /* 0x00000080030e7810 */ /* 0x000fe20007ffe0ff */
[----:B-1----:R-:W-:Y:S06]  /*192c0*/  @P2 BRA `(.L_x_2521) ;  /* 0x0000000000082947 */ /* 0x002fec0003800000 */
[----:B------:R-:W1:Y:S02]  /*192d0*/  SYNCS.PHASECHK.TRANS64.TRYWAIT P2, [R11+URZ+0x38830], R4 ;  /* 0x038830040b0075a7 */ /* 0x000e64000804017f */
[----:B-1----:R-:W-:Y:S05]  /*192e0*/  @!P2 BRA `(.L_x_2522) ;  /* 0x000001500084a947 */ /* 0x002fea0003800000 */
.L_x_2521:
[----:B------:R-:W-:Y:S05]  /*192f0*/  BSYNC B2 ;  /* 0x0000000000027941 */ /* 0x000fea0003800000 */
.L_x_2520:
[----:B------:R-:W2:Y:S04]  /*19300*/  LDL.64 R152, [R1+0x40] ;  /* 0x0000400001987983 */ /* 0x000ea80000100a00 */
[----:B------:R-:W3:Y:S01]  /*19310*/  LDL.64 R154, [R1+0x48] ;  /* 0x00004800019a7983 */ /* 0x000ee20000100a00 */
[----:B01----:R-:W-:Y:S01]  /*19320*/  IMAD.MOV.U32 R4, RZ, RZ, R3 ;  /* 0x000000ffff047224 */ /* 0x003fe200078e0003 */
[----:B------:R-:W-:-:S04]  /*19330*/  MOV R5, 0x40000040 ;  /* 0x4000004000057802 */ /* 0x000fc80000000f00 */
[----:B------:R-:W-:Y:S02]  /*19340*/  R2UR UR6, R4 ;  /* 0x00000000040672ca */ /* 0x000fe400000e0000 */
[----:B------:R-:W-:Y:S01]  /*19350*/  R2UR UR7, R5 ;  /* 0x00000000050772ca */ /* 0x000fe200000e0000 */
[----:B------:R-:W-:Y:S01]  /*19360*/  WARPGROUP.ARRIVE ;  /* 0x00000000000079c5 */ /* 0x000fe20000000000 */
[----:B------:R-:W-:Y:S01]  /*19370*/  IMAD.MOV.U32 R15, RZ, RZ, 0x40000040 ;  /* 0x40000040ff0f7424 */ /* 0x000fe200078e00ff */
[----:B------:R-:W-:-:S04]  /*19380*/  R2UR UR14, R14 ;  /* 0x000000000e0e72ca */ /* 0x000fc800000e0000 */
[----:B------:R-:W-:Y:S01]  /*19390*/  R2UR UR15, R15 ;  /* 0x000000000f0f72ca */ /* 0x000fe200000e0000 */
[----:B------:R-:W-:Y:S01]  /*193a0*/  IMAD.MOV.U32 R21, RZ, RZ, 0x40000040 ;  /* 0x40000040ff157424 */ /* 0x000fe200078e00ff */
[----:B------:R-:W-:-:S04]  /*193b0*/  R2UR UR26, R20 ;  /* 0x00000000141a72ca */ /* 0x000fc800000e0000 */
[----:B------:R-:W-:Y:S01]  /*193c0*/  R2UR UR27, R21 ;  /* 0x00000000151b72ca */ /* 0x000fe200000e0000 */
[----:B------:R-:W-:Y:S01]  /*193d0*/  VIADD R4, R3, 0x180 ;  /* 0x0000018003047836 */ /* 0x000fe20000000000 */
[----:B------:R-:W-:-:S04]  /*193e0*/  R2UR UR23, R5 ;  /* 0x00000000051772ca */ /* 0x000fc800000e0000 */
[----:B------:R-:W-:Y:S02]  /*193f0*/  R2UR UR22, R4 ;  /* 0x00000000041672ca */ /* 0x000fe400000e0000 */
[----:B--2---:R-:W-:Y:S02]  /*19400*/  R2UR UR28, R152 ;  /* 0x00000000981c72ca */ /* 0x004fe400000e0000 */
[----:B------:R-:W-:Y:S02]  /*19410*/  R2UR UR29, R153 ;  /* 0x00000000991d72ca */ /* 0x000fe400000e0000 */
        /* <DEDUP_REMOVED lines=18> */
[----:B------:R-:W-:Y:S01]  /*19540*/  IADD3 R14, R3, 0x200, RZ ;  /* 0x00000200030e7810 */ /* 0x000fe20007ffe0ff */
[----:B------:R-:W-:Y:S02]  /*19550*/  WARPGROUP.DEPBAR.LE gsb0, 0x0 ;  /* 0x00008000000079c5 */ /* 0x000fe40000010000 */
[----:B------:R-:W-:-:S06]  /*19560*/  WARPGROUP.ARRIVE ;  /* 0x00000000000079c5 */ /* 0x000fcc0000000000 */
[----:B------:R-:W-:Y:S01]  /*19570*/  HGMMA.64x16x16.F32 R160, gdesc[UR20], RZ, !UPT, gsb0 ;  /* 0x0020000014a079f0 */ /* 0x000fe2000c0008ff */
[----:B------:R-:W-:Y:S02]  /*19580*/  R2UR UR10, R14 ;  /* 0x000000000e0a72ca */ /* 0x000fe400000e0000 */
[----:B------:R-:W-:Y:S01]  /*19590*/  R2UR UR11, R15 ;  /* 0x000000000f0b72ca */ /* 0x000fe200000e0000 */
[----:B------:R-:W-:Y:S01]  /*195a0*/  VIADD R4, R3, 0x2 ;  /* 0x0000000203047836 */ /* 0x000fe20000000000 */
[----:B------:R-:W-:Y:S02]  /*195b0*/  WARPGROUP.DEPBAR.LE gsb0, 0x0 ;  /* 0x00008000000079c5 */ /* 0x000fe40000010000 */
[----:B--2---:R-:W-:Y:S02]  /*195c0*/  R2UR UR30, R152 ;  /* 0x00000000981e72ca */ /* 0x004fe400000e0000 */
[----:B------:R-:W-:Y:S02]  /*195d0*/  R2UR UR31, R153 ;  /* 0x00000000991f72ca */ /* 0x000fe400000e0000 */
[----:B------:R-:W-:-:S06]  /*195e0*/  WARPGROUP.ARRIVE ;  /* 0x00000000000079c5 */ /* 0x000fcc0000000000 */
[----:B------:R-:W-:Y:S01]  /*195f0*/  HGMMA.64x16x16.F32 R152, gdesc[UR8], RZ, !UPT, gsb0 ;  /* 0x00200000089879f0 */ /* 0x000fe2000c0008ff */
[----:B------:R-:W-:Y:S02]  /*19600*/  MOV R5, 0x40000040 ;  /* 0x4000004000057802 */ /* 0x000fe40000000f00 */
        /* <DEDUP_REMOVED lines=13> */
[----:B------:R-:W-:Y:S02]  /*196e0*/  VIADD R20, R3, 0x102 ;  /* 0x0000010203147836 */ /* 0x000fe40000000000 */
[----:B------:R-:W-:Y:S01]  /*196f0*/  IMAD.MOV.U32 R21, RZ, RZ, 0x40000040 ;  /* 0x40000040ff157424 */ /* 0x000fe200078e00ff */
[----:B------:R-:W-:Y:S01]  /*19700*/  UMOV UR16, UR28 ;  /* 0x0000001c00107c82 */ /* 0x000fe20008000000 */
[----:B------:R-:W-:Y:S01]  /*19710*/  UMOV UR17, UR29 ;  /* 0x0000001d00117c82 */ /* 0x000fe20008000000 */
[----:B------:R-:W-:-:S02]  /*19720*/  WARPGROUP.DEPBAR.LE gsb0, 0x0 ;  /* 0x00008000000079c5 */ /* 0x000fc40000010000 */
[----:B------:R-:W-:Y:S01]  /*19730*/  WARPGROUP.ARRIVE ;  /* 0x00000000000079c5 */ /* 0x000fe20000000000 */
[----:B------:R-:W-:Y:S01]  /*19740*/  IADD3 R4, R3, 0x182, RZ ;  /* 0x0000018203047810 */ /* 0x000fe20007ffe0ff */
[----:B------:R-:W-:Y:S01]  /*19750*/  UMOV UR24, UR28 ;  /* 0x0000001c00187c82 */ /* 0x000fe20008000000 */
[----:B------:R-:W-:Y:S01]  /*19760*/  MOV R5, 0x40000040 ;  /* 0x4000004000057802 */ /* 0x000fe20000000f00 */
[----:B------:R-:W-:Y:S01]  /*19770*/  UMOV UR25, UR29 ;  /* 0x0000001d00197c82 */ /* 0x000fe20008000000 */
[----:B------:R-:W-:Y:S01]  /*19780*/  UMOV UR20, UR28 ;  /* 0x0000001c00147c82 */ /* 0x000fe20008000000 */
[----:B------:R-:W-:Y:S01]  /*19790*/  HGMMA.64x16x16.F32 R176, gdesc[UR12], R176, gsb0 ;  /* 0x002000000cb079f0 */ /* 0x000fe200080008b0 */
[----:B------:R-:W-:Y:S01]  /*197a0*/  R2UR UR18, R20 ;  /* 0x00000000141272ca */ /* 0x000fe200000e0000 */
[----:B------:R-:W-:Y:S01]  /*197b0*/  UMOV UR21, UR29 ;  /* 0x0000001d00157c82 */ /* 0x000fe20008000000 */
[----:B------:R-:W-:Y:S01]  /*197c0*/  R2UR UR19, R21 ;  /* 0x00000000151372ca */ /* 0x000fe200000e0000 */
[----:B------:R-:W2:Y:S01]  /*197d0*/  LDL.64 R14, [R1+0x30] ;  /* 0x00003000010e7983 */ /* 0x000ea20000100a00 */
[----:B------:R-:W-:Y:S01]  /*197e0*/  R2UR UR26, R4 ;  /* 0x00000000041a72ca */ /* 0x000fe200000e0000 */
[----:B------:R-:W-:-:S02]  /*197f0*/  WARPGROUP.DEPBAR.LE gsb0, 0x0 ;  /* 0x00008000000079c5 */ /* 0x000fc40000010000 */
[----:B------:R-:W-:Y:S01]  /*19800*/  WARPGROUP.ARRIVE ;  /* 0x00000000000079c5 */ /* 0x000fe20000000000 */
[----:B------:R-:W-:Y:S01]  /*19810*/  R2UR UR27, R5 ;  /* 0x00000000051b72ca */ /* 0x000fe200000e0000 */
[----:B------:R-:W-:Y:S01]  /*19820*/  UMOV UR8, UR30 ;  /* 0x0000001e00087c82 */ /* 0x000fe20008000000 */
[----:B------:R-:W-:Y:S01]  /*19830*/  UMOV UR9, UR31 ;  /* 0x0000001f00097c82 */ /* 0x000fe20008000000 */
[----:B------:R-:W-:Y:S01]  /*19840*/  UMOV UR4, UR30 ;  /* 0x0000001e00047c82 */ /* 0x000fe20008000000 */
[----:B------:R-:W-:-:S03]  /*19850*/  UMOV UR5, UR31 ;  /* 0x0000001f00057c82 */ /* 0x000fc60008000000 */
[----:B------:R-:W-:Y:S01]  /*19860*/  HGMMA.64x16x16.F32 R168, gdesc[UR16], R168, gsb0 ;  /* 0x0020000010a879f0 */ /* 0x000fe200080008a8 */
[----:B------:R-:W-:Y:S01]  /*19870*/  VIADD R4, R3, 0x202 ;  /* 0x0000020203047836 */ /* 0x000fe20000000000 */
[----:B------:R-:W-:Y:S01]  /*19880*/  UMOV UR12, UR30 ;  /* 0x0000001e000c7c82 */ /* 0x000fe20008000000 */
[----:B------:R-:W-:Y:S01]  /*19890*/  IMAD.MOV.U32 R5, RZ, RZ, 0x40000040 ;  /* 0x40000040ff057424 */ /* 0x000fe200078e00ff */
[----:B------:R-:W-:Y:S01]  /*198a0*/  UMOV UR13, UR31 ;  /* 0x0000001f000d7c82 */ /* 0x000fe20008000000 */
[----:B------:R-:W3:Y:S01]  /*198b0*/  LDL.64 R20, [R1+0x28] ;  /* 0x0000280001147983 */ /* 0x000ee20000100a00 */
[----:B------:R-:W-:Y:S02]  /*198c0*/  WARPGROUP.DEPBAR.LE gsb0, 0x0 ;  /* 0x00008000000079c5 */ /* 0x000fe40000010000 */
[----:B------:R-:W-:-:S06]  /*198d0*/  WARPGROUP.ARRIVE ;  /* 0x00000000000079c5 */ /* 0x000fcc0000000000 */
[----:B------:R-:W-:Y:S01]  /*198e0*/  HGMMA.64x16x16.F32 R160, gdesc[UR24], R160, gsb0 ;  /* 0x0020000018a079f0 */ /* 0x000fe200080008a0 */
[----:B------:R-:W-:Y:S02]  /*198f0*/  R2UR UR22, R4 ;  /* 0x00000000041672ca */ /* 0x000fe400000e0000 */
[----:B------:R-:W-:Y:S01]  /*19900*/  R2UR UR23, R5 ;  /* 0x00000000051772ca */ /* 0x000fe200000e0000 */
[----:B------:R-:W-:Y:S01]  /*19910*/  IMAD.MOV.U32 R5, RZ, RZ, 0x40000040 ;  /* 0x40000040ff057424 */ /* 0x000fe200078e00ff */
[----:B------:R-:W-:Y:S02]  /*19920*/  WARPGROUP.DEPBAR.LE gsb0, 0x0 ;  /* 0x00008000000079c5 */ /* 0x000fe40000010000 */
[----:B------:R-:W-:-:S09]  /*19930*/  WARPGROUP.ARRIVE ;  /* 0x00000000000079c5 */ /* 0x000fd20000000000 */
[----:B------:R-:W-:Y:S01]  /*19940*/  HGMMA.64x16x16.F32 R152, gdesc[UR20], R152, gsb0 ;  /* 0x00200000149879f0 */ /* 0x000fe20008000898 */
[----:B------:R-:W-:Y:S02]  /*19950*/  IADD3 R4, R3, 0x4, RZ ;  /* 0x0000000403047810 */ /* 0x000fe40007ffe0ff */
        /* <DEDUP_REMOVED lines=38> */
[----:B------:R-:W-:Y:S01]  /*19bc0*/  IMAD.MOV.U32 R5, RZ, RZ, 0x40000040 ;  /* 0x40000040ff057424 */ /* 0x000fe200078e00ff */
        /* <DEDUP_REMOVED lines=95> */
[----:B------:R-:W-:Y:S02]  /*1a1c0*/  IADD3 R4, R3, 0x282, RZ ;  /* 0x0000028203047810 */ /* 0x000fe40007ffe0ff */
        /* <DEDUP_REMOVED lines=99> */
[----:B------:R-:W2:Y:S01]  /*1a800*/  LDL.64 R14, [R1] ;  /* 0x00000000010e7983 */ /* 0x000ea20000100a00 */
        /* <DEDUP_REMOVED lines=537> */
.L_x_2523:
[----:B------:R-:W-:Y:S01]  /*1c9a0*/  SHF.L.U32 R0, R9, 0x1f, RZ ;  /* 0x0000001f09007819 */ /* 0x000fe200000006ff */
[----:B------:R-:W-:-:S04]  /*1c9b0*/  IMAD R9, R10, 0x8, R16 ;  /* 0x000000080a097824 */ /* 0x000fc800078e0210 */
[----:B------:R0:W1:Y:S01]  /*1c9c0*/  SYNCS.PHASECHK.TRANS64.TRYWAIT P2, [R9+URZ+0x38850], R0 ;  /* 0x03885000090075a7 */ /* 0x000062000804017f */
[----:B------:R-:W-:Y:S05]  /*1c9d0*/  @!P0 BRA `(.L_x_2524) ;  /* 0x0000000000048947 */ /* 0x000fea0003800000 */
[----:B------:R-:W-:Y:S01]  /*1c9e0*/  BPT.TRAP 0x1 ;  /* 0x000000040000795c */ /* 0x000fe20000300000 */
.L_x_2524:
[----:B------:R-:W-:Y:S04]  /*1c9f0*/  BSSY B2, `(.L_x_2525) ;  /* 0x0000004000027945 */ /* 0x000fe80003800000 */
[----:B-1----:R-:W-:Y:S05]  /*1ca00*/  @P2 BRA `(.L_x_2526) ;  /* 0x0000000000082947 */ /* 0x002fea0003800000 */
[----:B------:R-:W1:Y:S02]  /*1ca10*/  SYNCS.PHASECHK.TRANS64.TRYWAIT P2, [R9+URZ+0x38850], R0 ;  /* 0x03885000090075a7 */ /* 0x000e64000804017f */
[----:B-1----:R-:W-:Y:S05]  /*1ca20*/  @!P2 BRA `(.L_x_2527) ;  /* 0x0000011800c8a947 */ /* 0x002fea0003800000 */
.L_x_2526:
[----:B------:R-:W-:Y:S05]  /*1ca30*/  BSYNC B2 ;  /* 0x0000000000027941 */ /* 0x000fea0003800000 */
.L_x_2525:
[----:B01----:R-:W-:Y:S01]  /*1ca40*/  IADD3 R0, R16, 0x400, RZ ;  /* 0x0000040010007810 */ /* 0x003fe20007ffe0ff */
[----:B------:R-:W2:Y:S03]  /*1ca50*/  LDL R15, [R1+0x64] ;  /* 0x00006400010f7983 */ /* 0x000ea60000100800 */
[----:B------:R-:W-:Y:S01]  /*1ca60*/  SHF.R.U32.HI R0, RZ, 0x4, R0 ;  /* 0x00000004ff007819 */ /* 0x000fe20000011600 */
[----:B------:R-:W3:Y:S01]  /*1ca70*/  LDL R14, [R1+0x68] ;  /* 0x00006800010e7983 */ /* 0x000ee20000100800 */
[----:B------:R-:W-:Y:S01]  /*1ca80*/  IMAD.MOV.U32 R3, RZ, RZ, 0x40000040 ;  /* 0x40000040ff037424 */ /* 0x000fe200078e00ff */
[----:B------:R-:W-:Y:S01]  /*1ca90*/  WARPGROUP.ARRIVE ;  /* 0x00000000000079c5 */ /* 0x000fe20000000000 */
[----:B------:R-:W-:Y:S01]  /*1caa0*/  LOP3.LUT R0, R0, 0x3fff, RZ, 0xc0, !PT ;  /* 0x00003fff00007812 */ /* 0x000fe200078ec0ff */
[----:B------:R-:W-:Y:S01]  /*1cab0*/  @!P1 VIADD R9, R9, 0x38860 ;  /* 0x0003886009099836 */ /* 0x000fe20000000000 */
[----:B------:R-:W-:-:S02]  /*1cac0*/  MOV R5, 0x40000040 ;  /* 0x4000004000057802 */ /* 0x000fc40000000f00 */
[----:B------:R-:W-:Y:S02]  /*1cad0*/  LOP3.LUT R0, R0, 0x2800000, RZ, 0xfc, !PT ;  /* 0x0280000000007812 */ /* 0x000fe400078efcff */
[----:B------:R-:W-:Y:S02]  /*1cae0*/  R2UR UR7, R3 ;  /* 0x00000000030772ca */ /* 0x000fe400000e0000 */
[----:B------:R-:W-:Y:S01]  /*1caf0*/  @!P1 IADD3 R11, R11, 0x38840, RZ ;  /* 0x000388400b0b9810 */ /* 0x000fe20007ffe0ff */
[----:B------:R-:W-:Y:S01]  /*1cb00*/  IMAD R2, R10, 0xa00, R0 ;  /* 0x00000a000a027824 */ /* 0x000fe200078e0200 */
[----:B------:R-:W-:Y:S01]  /*1cb10*/  @!P1 PRMT R9, RZ, 0x654, R9 ;  /* 0x00000654ff099816 */ /* 0x000fe20000000009 */
[----:B------:R-:W-:Y:S01]  /*1cb20*/  IMAD.SHL.U32 R0, R225, 0x80, RZ ;  /* 0x00000080e1007824 */ /* 0x000fe200078e00ff */
[----:B------:R-:W-:Y:S01]  /*1cb30*/  @!P1 PRMT R11, RZ, 0x654, R11 ;  /* 0x00000654ff0b9816 */ /* 0x000fe2000000000b */
[C---:B------:R-:W-:Y:S01]  /*1cb40*/  VIADD R4, R2.reuse, 0x80 ;  /* 0x0000008002047836 */ /* 0x040fe20000000000 */
[----:B------:R-:W-:Y:S01]  /*1cb50*/  R2UR UR6, R2 ;  /* 0x00000000020672ca */ /* 0x000fe200000e0000 */
[----:B------:R-:W-:-:S05]  /*1cb60*/  IMAD R0, R8, -0x50, R0 ;  /* 0xffffffb008007824 */ /* 0x000fca00078e0200 */
[----:B------:R-:W-:-:S04]  /*1cb70*/  IADD3 R0, R0, 0x1, R227 ;  /* 0x0000000100007810 */ /* 0x000fc80007ffe0e3 */
[----:B------:R-:W-:-:S03]  /*1cb80*/  IADD3 R0, R0, -R224, RZ ;  /* 0x800000e000007210 */ /* 0x000fc60007ffe0ff */
[----:B------:R-:W-:Y:S01]  /*1cb90*/  HGMMA.64x256x16.F32 R24, R208, gdesc[UR4].tnspB, R24, gsb0 ;  /* 0x43e00004d0187df0 */ /* 0x000fe20008000818 */
[----:B------:R-:W-:Y:S01]  /*1cba0*/  R2UR UR6, R4 ;  /* 0x00000000040672ca */ /* 0x000fe200000e0000 */
[----:B------:R-:W-:Y:S01]  /*1cbb0*/  VIADD R4, R2, 0x100 ;  /* 0x0000010002047836 */ /* 0x000fe20000000000 */
[----:B------:R-:W-:Y:S01]  /*1cbc0*/  R2UR UR7, R5 ;  /* 0x00000000050772ca */ /* 0x000fe200000e0000 */
[----:B------:R-:W-:Y:S02]  /*1cbd0*/  IMAD.MOV.U32 R5, RZ, RZ, 0x40000040 ;  /* 0x40000040ff057424 */ /* 0x000fe400078e00ff */
[----:B--2---:R-:W-:Y:S01]  /*1cbe0*/  IMAD R0, R15, -0x2, R0 ;  /* 0xfffffffe0f007824 */ /* 0x004fe200078e0200 */
[----:B------:R-:W-:Y:S02]  /*1cbf0*/  WARPGROUP.DEPBAR.LE gsb0, 0x0 ;  /* 0x00008000000079c5 */ /* 0x000fe40000010000 */
[----:B------:R-:W-:Y:S01]  /*1cc00*/  WARPGROUP.ARRIVE ;  /* 0x00000000000079c5 */ /* 0x000fe20000000000 */
[----:B---3--:R-:W-:-:S15]  /*1cc10*/  IMAD.IADD R0, R14, 0x1, R0 ;  /* 0x000000010e007824 */ /* 0x008fde00078e0200 */
[----:B------:R-:W-:-:S03]  /*1cc20*/  NOP ;  /* 0x0000000000007918 */ /* 0x000fc60000000000 */
[----:B------:R-:W-:Y:S01]  /*1cc30*/  HGMMA.64x256x16.F32 R24, R204, gdesc[UR4].tnspB, R24, gsb0 ;  /* 0x43e00004cc187df0 */ /* 0x000fe20008000818 */
[----:B------:R-:W-:Y:S02]  /*1cc40*/  R2UR UR6, R4 ;  /* 0x00000000040672ca */ /* 0x000fe400000e0000 */
[----:B------:R-:W-:Y:S01]  /*1cc50*/  R2UR UR7, R5 ;  /* 0x00000000050772ca */ /* 0x000fe200000e0000 */
[----:B------:R-:W-:Y:S01]  /*1cc60*/  IMAD.MOV.U32 R5, RZ, RZ, 0x40000040 ;  /* 0x40000040ff057424 */ /* 0x000fe200078e00ff */
[C---:B------:R-:W-:Y:S01]  /*1cc70*/  IADD3 R4, R2.reuse, 0x180, RZ ;  /* 0x0000018002047810 */ /* 0x040fe20007ffe0ff */
[----:B------:R-:W-:Y:S01]  /*1cc80*/  VIADD R2, R2, 0x200 ;  /* 0x0000020002027836 */ /* 0x000fe20000000000 */
[C---:B------:R-:W-:Y:S02]  /*1cc90*/  ISETP.GT.AND P2, PT, R0.reuse, RZ, PT ;  /* 0x000000ff0000720c */ /* 0x040fe40003f44270 */
[----:B------:R-:W-:Y:S02]  /*1cca0*/  ISETP.GT.AND P3, PT, R0, 0x1, PT ;  /* 0x000000010000780c */ /* 0x000fe40003f64270 */
[----:B------:R-:W-:-:S02]  /*1ccb0*/  FSEL R184, R184, -INF , P2 ;  /* 0xff800000b8b87808 */ /* 0x000fc40001000000 */
        /* <DEDUP_REMOVED lines=51> */
[C---:B------:R-:W-:Y:S01]  /*1cff0*/  ISETP.GT.AND P3, PT, R0.reuse, 0x49, PT ;  /* 0x000000490000780c */ /* 0x040fe20003f64270 */
[----:B------:R-:W-:Y:S01]  /*1d000*/  VIADD R0, R0, 0x8 ;  /* 0x0000000800007836 */ /* 0x000fe20000000000 */
[----:B------:R-:W-:Y:S02]  /*1d010*/  FSEL R156, R156, -INF , P2 ;  /* 0xff8000009c9c7808 */ /* 0x000fe40001000000 */
[----:B------:R-:W-:-:S02]  /*1d020*/  FMNMX.FTZ R3, R153, R3, !PT ;  /* 0x0000000399037209 */ /* 0x000fc40007810000 */
[----:B------:R-:W-:Y:S02]  /*1d030*/  FSEL R157, R157, -INF , P3 ;  /* 0xff8000009d9d7808 */ /* 0x000fe40001800000 */
[----:B------:R-:W-:Y:S02]  /*1d040*/  FMNMX.FTZ R3, R156, R3, !PT ;  /* 0x000000039c037209 */ /* 0x000fe40007810000 */
[C---:B------:R-:W-:Y:S02]  /*1d050*/  ISETP.GT.AND P2, PT, R0.reuse, RZ, PT ;  /* 0x000000ff0000720c */ /* 0x040fe40003f44270 */
[----:B------:R-:W-:Y:S02]  /*1d060*/  ISETP.GT.AND P3, PT, R0, 0x1, PT ;  /* 0x000000010000780c */ /* 0x000fe40003f64270 */
[----:B------:R-:W-:Y:S02]  /*1d070*/  FSEL R186, R186, -INF , P2 ;  /* 0xff800000baba7808 */ /* 0x000fe40001000000 */
[----:B------:R-:W-:-:S02]  /*1d080*/  ISETP.GT.AND P4, PT, R0, 0x8, PT ;  /* 0x000000080000780c */ /* 0x000fc40003f84270 */
[----:B------:R-:W-:Y:S02]  /*1d090*/  FSEL R187, R187, -INF , P3 ;  /* 0xff800000bbbb7808 */ /* 0x000fe40001800000 */
[----:B------:R-:W-:Y:S02]  /*1d0a0*/  ISETP.GT.AND P5, PT, R0, 0x9, PT ;  /* 0x000000090000780c */ /* 0x000fe40003fa4270 */
[----:B------:R-:W-:Y:S02]  /*1d0b0*/  FSEL R190, R190, -INF , P4 ;  /* 0xff800000bebe7808 */ /* 0x000fe40002000000 */
[----:B------:R-:W-:Y:S02]  /*1d0c0*/  FSEL R191, R191, -INF , P5 ;  /* 0xff800000bfbf7808 */ /* 0x000fe40002800000 */
[C---:B------:R-:W-:Y:S02]  /*1d0d0*/  ISETP.GT.AND P3, PT, R0.reuse, 0x10, PT ;  /* 0x000000100000780c */ /* 0x040fe40003f64270 */
[----:B------:R-:W-:-:S02]  /*1d0e0*/  ISETP.GT.AND P4, PT, R0, 0x11, PT ;  /* 0x000000110000780c */ /* 0x000fc40003f84270 */
[----:B------:R-:W-:Y:S02]  /*1d0f0*/  FSEL R178, R178, -INF , P3 ;  /* 0xff800000b2b27808 */ /* 0x000fe40001800000 */
[C---:B------:R-:W-:Y:S02]  /*1d100*/  ISETP.GT.AND P5, PT, R0.reuse, 0x18, PT ;  /* 0x000000180000780c */ /* 0x040fe40003fa4270 */
[----:B------:R-:W-:Y:S02]  /*1d110*/  FSEL R179, R179, -INF , P4 ;  /* 0xff800000b3b37808 */ /* 0x000fe40002000000 */
[----:B------:R-:W-:Y:S02]  /*1d120*/  ISETP.GT.AND P6, PT, R0, 0x19, PT ;  /* 0x000000190000780c */ /* 0x000fe40003fc4270 */
[----:B------:R-:W-:Y:S02]  /*1d130*/  FSEL R182, R182, -INF , P5 ;  /* 0xff800000b6b67808 */ /* 0x000fe40002800000 */
[----:B------:R-:W-:-:S02]  /*1d140*/  FSEL R183, R183, -INF , P6 ;  /* 0xff800000b7b77808 */ /* 0x000fc40003000000 */
[C---:B------:R-:W-:Y:S02]  /*1d150*/  ISETP.GT.AND P3, PT, R0.reuse, 0x20, PT ;  /* 0x000000200000780c */ /* 0x040fe40003f64270 */
[----:B------:R-:W-:Y:S02]  /*1d160*/  ISETP.GT.AND P4, PT, R0, 0x21, PT ;  /* 0x000000210000780c */ /* 0x000fe40003f84270 */
[----:B------:R-:W-:Y:S02]  /*1d170*/  FSEL R170, R170, -INF , P3 ;  /* 0xff800000aaaa7808 */ /* 0x000fe40001800000 */
[C---:B------:R-:W-:Y:S02]  /*1d180*/  ISETP.GT.AND P5, PT, R0.reuse, 0x28, PT ;  /* 0x000000280000780c */ /* 0x040fe40003fa4270 */
[----:B------:R-:W-:Y:S02]  /*1d190*/  FSEL R171, R171, -INF , P4 ;  /* 0xff800000abab7808 */ /* 0x000fe40002000000 */
[----:B------:R-:W-:-:S02]  /*1d1a0*/  ISETP.GT.AND P6, PT, R0, 0x29, PT ;  /* 0x000000290000780c */ /* 0x000fc40003fc4270 */
[----:B------:R-:W-:Y:S02]  /*1d1b0*/  FSEL R174, R174, -INF , P5 ;  /* 0xff800000aeae7808 */ /* 0x000fe40002800000 */
[----:B------:R-:W-:Y:S02]  /*1d1c0*/  FSEL R175, R175, -INF , P6 ;  /* 0xff800000afaf7808 */ /* 0x000fe40003000000 */
[C---:B------:R-:W-:Y:S02]  /*1d1d0*/  ISETP.GT.AND P3, PT, R0.reuse, 0x30, PT ;  /* 0x000000300000780c */ /* 0x040fe40003f64270 */
        /* <DEDUP_REMOVED lines=13> */
[----:B------:R-:W-:Y:S01]  /*1d2b0*/  FSEL R158, R158, -INF , P5 ;  /* 0xff8000009e9e7808 */ /* 0x000fe20002800000 */
[----:B------:R-:W-:Y:S02]  /*1d2c0*/  WARPGROUP.DEPBAR.LE gsb0, 0x0 ;  /* 0x00008000000079c5 */ /* 0x000fe40000010000 */
[----:B------:R-:W-:-:S06]  /*1d2d0*/  WARPGROUP.ARRIVE ;  /* 0x00000000000079c5 */ /* 0x000fcc0000000000 */
[----:B------:R-:W-:Y:S01]  /*1d2e0*/  HGMMA.64x256x16.F32 R24, R200, gdesc[UR4].tnspB, R24, gsb0 ;  /* 0x43e00004c8187df0 */ /* 0x000fe20008000818 */
[----:B------:R-:W-:Y:S02]  /*1d2f0*/  R2UR UR6, R4 ;  /* 0x00000000040672ca */ /* 0x000fe400000e0000 */
[----:B------:R-:W-:Y:S02]  /*1d300*/  R2UR UR7, R5 ;  /* 0x00000000050772ca */ /* 0x000fe400000e0000 */
[----:B------:R-:W-:Y:S02]  /*1d310*/  FMNMX.FTZ R5, R157, R3, !PT ;  /* 0x000000039d057209 */ /* 0x000fe40007810000 */
        /* <DEDUP_REMOVED lines=9> */
[----:B------:R-:W-:Y:S02]  /*1d3b0*/  MOV R3, 0x40000040 ;  /* 0x4000004000037802 */ /* 0x000fe40000000f00 */
        /* <DEDUP_REMOVED lines=17> */
[----:B------:R-:W0:Y:S01]  /*1d4d0*/  SHFL.BFLY PT, R2, R5, 0x1, 0x1f ;  /* 0x0c201f0005027f89 */ /* 0x000e2200000e0000 */
[----:B------:R-:W-:Y:S01]  /*1d4e0*/  IMAD.U32 R3, RZ, RZ, UR39 ;  /* 0x00000027ff037e24 */ /* 0x000fe2000f8e00ff */
[----:B0-----:R-:W-:-:S04]  /*1d4f0*/  FMNMX.FTZ R5, R5, R2, !PT ;  /* 0x0000000205057209 */ /* 0x001fc80007810000 */
[C---:B------:R-:W-:Y:S01]  /*1d500*/  FSETP.NEU.FTZ.AND P2, PT, R5.reuse, -INF , PT ;  /* 0xff8000000500780b */ /* 0x040fe20003f5d000 */
[----:B------:R-:W-:-:S05]  /*1d510*/  FMUL.FTZ R2, R5, R3 ;  /* 0x0000000305027220 */ /* 0x000fca0000410000 */
[----:B------:R-:W-:-:S05]  /*1d520*/  FSEL R2, R2, RZ, P2 ;  /* 0x000000ff02027208 */ /* 0x000fca0001000000 */
[-CC-:B------:R-:W-:Y:S01]  /*1d530*/  FFMA.FTZ R204, R176, R3.reuse, -R2.reuse ;  /* 0x00000003b0cc7223 */ /* 0x180fe20000010802 */
[----:B------:R-:W-:Y:S01]  /*1d540*/  FSEL R176, R159, -INF , P6 ;  /* 0xff8000009fb07808 */ /* 0x000fe20003000000 */
[-CC-:B------:R-:W-:Y:S01]  /*1d550*/  FFMA.FTZ R208, R184, R3.reuse, -R2.reuse ;  /* 0x00000003b8d07223 */ /* 0x180fe20000010802 */
[-CC-:B------:R-:W-:Y:S01]  /*1d560*/  FFMA.FTZ R10, R185, R3.reuse, -R2.reuse ;  /* 0x00000003b90a7223 */ /* 0x180fe20000010802 */
[-CC-:B------:R-:W-:Y:S01]  /*1d570*/  FFMA.FTZ R210, R188, R3.reuse, -R2.reuse ;  /* 0x00000003bcd27223 */ /* 0x180fe20000010802 */
[----:B------:R-:W-:Y:S01]  /*1d580*/  FMNMX.FTZ R0, R176, R0, !PT ;  /* 0x00000000b0007209 */ /* 0x000fe20007810000 */
[-CC-:B------:R-:W-:Y:S01]  /*1d590*/  FFMA.FTZ R14, R189, R3.reuse, -R2.reuse ;  /* 0x00000003bd0e7223 */ /* 0x180fe20000010802 */
[-CC-:B------:R-:W-:Y:S01]  /*1d5a0*/  FFMA.FTZ R15, R177, R3.reuse, -R2.reuse ;  /* 0x00000003b10f7223 */ /* 0x180fe20000010802 */
[-CC-:B------:R-:W-:Y:S01]  /*1d5b0*/  FFMA.FTZ R206, R180, R3.reuse, -R2.reuse ;  /* 0x00000003b4ce7223 */ /* 0x180fe20000010802 */
[-CC-:B------:R-:W-:Y:S01]  /*1d5c0*/  FFMA.FTZ R20, R181, R3.reuse, -R2.reuse ;  /* 0x00000003b5147223 */ /* 0x180fe20000010802 */
[----:B------:R-:W0:Y:S01]  /*1d5d0*/  SHFL.BFLY PT, R4, R0, 0x2, 0x1f ;  /* 0x0c401f0000047f89 */ /* 0x000e2200000e0000 */
[-CC-:B------:R-:W-:Y:S01]  /*1d5e0*/  FFMA.FTZ R200, R168, R3.reuse, -R2.reuse ;  /* 0x00000003a8c87223 */ /* 0x180fe20000010802 */
[-CC-:B------:R-:W-:Y:S01]  /*1d5f0*/  FFMA.FTZ R21, R169, R3.reuse, -R2.reuse ;  /* 0x00000003a9157223 */ /* 0x180fe20000010802 */
[-CC-:B------:R-:W-:Y:S01]  /*1d600*/  FFMA.FTZ R202, R172, R3.reuse, -R2.reuse ;  /* 0x00000003acca7223 */ /* 0x180fe20000010802 */
[----:B------:R-:W-:Y:S01]  /*1d610*/  FFMA.FTZ R159, R173, R3, -R2 ;  /* 0x00000003ad9f7223 */ /* 0x000fe20000010802 */
        /* <DEDUP_REMOVED lines=10> */
[----:B------:R-:W-:Y:S02]  /*1d6c0*/  FSEL R0, R5, RZ, P2 ;  /* 0x000000ff05007208 */ /* 0x000fe40001000000 */
[C---:B------:R-:W-:Y:S01]  /*1d6d0*/  FSETP.NEU.FTZ.AND P2, PT, R4.reuse, -INF , PT ;  /* 0xff8000000400780b */ /* 0x040fe20003f5d000 */
[-C--:B------:R-:W-:Y:S02]  /*1d6e0*/  FMUL.FTZ R168, R4, R3.reuse ;  /* 0x0000000304a87220 */ /* 0x080fe40000410000 */
[----:B------:R-:W-:Y:S02]  /*1d6f0*/  FADD.FTZ R0, -R0, R7 ;  /* 0x0000000700007221 */ /* 0x000fe40000010100 */
[----:B------:R-:W-:Y:S01]  /*1d700*/  MUFU.EX2 R20, R20 ;  /* 0x0000001400147308 */ /* 0x000fe20000000800 */
[----:B------:R-:W-:Y:S01]  /*1d710*/  FSEL R168, R168, RZ, P2 ;  /* 0x000000ffa8a87208 */ /* 0x000fe20001000000 */
[----:B------:R-:W-:-:S04]  /*1d720*/  FMUL.FTZ R0, R0, R3 ;  /* 0x0000000300007220 */ /* 0x000fc80000410000 */
        /* <DEDUP_REMOVED lines=11> */
[----:B------:R-:W-:Y:S01]  /*1d7e0*/  MUFU.EX2 R211, R211 ;  /* 0x000000d300d37308 */ /* 0x000fe20000000800 */
[----:B0-----:R-:W-:Y:S01]  /*1d7f0*/  FFMA.FTZ R13, R0, R13, R208 ;  /* 0x0000000d000d7223 */ /* 0x001fe200000100d0 */
[----:B------:R-:W-:-:S03]  /*1d800*/  F2FP.F16.F32.PACK_AB R208, R10, R208 ;  /* 0x000000d00ad0723e */ /* 0x000fc600000000ff */
[----:B------:R-:W-:-:S03]  /*1d810*/  FADD.FTZ R13, R10, R13 ;  /* 0x0000000d0a0d7221 */ /* 0x000fc60000010000 */
[----:B------:R-:W-:Y:S01]  /*1d820*/  MUFU.EX2 R205, R205 ;  /* 0x000000cd00cd7308 */ /* 0x000fe20000000800 */
[----:B------:R-:W-:Y:S01]  /*1d830*/  FADD.FTZ R13, R210, R13 ;  /* 0x0000000dd20d7221 */ /* 0x000fe20000010000 */
[----:B------:R-:W-:-:S03]  /*1d840*/  F2FP.F16.F32.PACK_AB R210, R14, R210 ;  /* 0x000000d20ed2723e */ /* 0x000fc600000000ff */
[----:B------:R-:W-:-:S03]  /*1d850*/  FADD.FTZ R13, R14, R13 ;  /* 0x0000000d0e0d7221 */ /* 0x000fc60000010000 */
[----:B------:R-:W-:Y:S01]  /*1d860*/  MUFU.EX2 R207, R207 ;  /* 0x000000cf00cf7308 */ /* 0x000fe20000000800 */
[----:B------:R-:W-:Y:S01]  /*1d870*/  FADD.FTZ R13, R204, R13 ;  /* 0x0000000dcc0d7221 */ /* 0x000fe20000010000 */
[----:B------:R-:W-:-:S03]  /*1d880*/  F2FP.F16.F32.PACK_AB R204, R15, R204 ;  /* 0x000000cc0fcc723e */ /* 0x000fc600000000ff */
[----:B------:R-:W-:-:S03]  /*1d890*/  FADD.FTZ R13, R15, R13 ;  /* 0x0000000d0f0d7221 */ /* 0x000fc60000010000 */
[----:B------:R-:W0:Y:S01]  /*1d8a0*/  MUFU.EX2 R200, R200 ;  /* 0x000000c800c87308 */ /* 0x000e220000000800 */
[----:B------:R-:W-:Y:S01]  /*1d8b0*/  FADD.FTZ R13, R206, R13 ;  /* 0x0000000dce0d7221 */ /* 0x000fe20000010000 */
[----:B------:R-:W-:-:S03]  /*1d8c0*/  F2FP.F16.F32.PACK_AB R206, R20, R206 ;  /* 0x000000ce14ce723e */ /* 0x000fc600000000ff */
[----:B------:R-:W-:-:S03]  /*1d8d0*/  FADD.FTZ R13, R20, R13 ;  /* 0x0000000d140d7221 */ /* 0x000fc60000010000 */
[----:B------:R-:W1:Y:S08]  /*1d8e0*/  MUFU.EX2 R21, R21 ;  /* 0x0000001500157308 */ /* 0x000e700000000800 */
[----:B------:R-:W-:Y:S01]  /*1d8f0*/  MUFU.EX2 R201, R201 ;  /* 0x000000c900c97308 */ /* 0x000fe20000000800 */
[----:B0-----:R-:W-:-:S07]  /*1d900*/  FADD.FTZ R13, R200, R13 ;  /* 0x0000000dc80d7221 */ /* 0x001fce0000010000 */
[----:B------:R-:W0:Y:S01]  /*1d910*/  MUFU.EX2 R202, R202 ;  /* 0x000000ca00ca7308 */ /* 0x000e220000000800 */
[C---:B-1----:R-:W-:Y:S01]  /*1d920*/  FADD.FTZ R13, R21.reuse, R13 ;  /* 0x0000000d150d7221 */ /* 0x042fe20000010000 */
[----:B------:R-:W-:-:S06]  /*1d930*/  F2FP.F16.F32.PACK_AB R200, R21, R200 ;  /* 0x000000c815c8723e */ /* 0x000fcc00000000ff */
[----:B------:R-:W1:Y:S08]  /*1d940*/  MUFU.EX2 R159, R159 ;  /* 0x0000009f009f7308 */ /* 0x000e700000000800 */
[----:B------:R-:W-:Y:S01]  /*1d950*/  MUFU.EX2 R203, R203 ;  /* 0x000000cb00cb7308 */ /* 0x000fe20000000800 */
[----:B0-----:R-:W-:-:S07]  /*1d960*/  FADD.FTZ R13, R202, R13 ;  /* 0x0000000dca0d7221 */ /* 0x001fce0000010000 */
[----:B------:R-:W-:Y:S01]  /*1d970*/  MUFU.EX2 R10, R155 ;  /* 0x0000009b000a7308 */ /* 0x000fe20000000800 */
[C---:B-1----:R-:W-:Y:S01]  /*1d980*/  FADD.FTZ R13, R159.reuse, R13 ;  /* 0x0000000d9f0d7221 */ /* 0x042fe20000010000 */
[----:B------:R-:W-:Y:S01]  /*1d990*/  F2FP.F16.F32.PACK_AB R202, R159, R202 ;  /* 0x000000ca9fca723e */ /* 0x000fe200000000ff */
[----:B------:R-:W-:Y:S02]  /*1d9a0*/  WARPGROUP.DEPBAR.LE gsb0, 0x0 ;  /* 0x00008000000079c5 */ /* 0x000fe40000010000 */
[----:B------:R-:W-:Y:S01]  /*1d9b0*/  WARPGROUP.ARRIVE ;  /* 0x00000000000079c5 */ /* 0x000fe20000000000 */
[-CC-:B------:R-:W-:Y:S01]  /*1d9c0*/  FFMA.FTZ R196, R160, R3.reuse, -R2.reuse ;  /* 0x00000003a0c47223 */ /* 0x180fe20000010802 */
[-CC-:B------:R-:W-:Y:S01]  /*1d9d0*/  FFMA.FTZ R160, R161, R3.reuse, -R2.reuse ;  /* 0x00000003a1a07223 */ /* 0x180fe20000010802 */
[-CC-:B------:R-:W-:Y:S01]  /*1d9e0*/  FFMA.FTZ R198, R164, R3.reuse, -R2.reuse ;  /* 0x00000003a4c67223 */ /* 0x180fe20000010802 */
[-C--:B------:R-:W-:Y:S01]  /*1d9f0*/  FFMA.FTZ R161, R165, R3.reuse, -R2 ;  /* 0x00000003a5a17223 */ /* 0x080fe20000010802 */
[-CC-:B------:R-:W-:Y:S01]  /*1da00*/  FFMA.FTZ R164, R183, R3.reuse, -R168.reuse ;  /* 0x00000003b7a47223 */ /* 0x180fe200000108a8 */
[----:B------:R-:W-:Y:S01]  /*1da10*/  HGMMA.64x256x16.F32 R24, R192, gdesc[UR4].tnspB, R24, gsb0 ;  /* 0x43e00004c0187df0 */ /* 0x000fe20008000818 */
[-CC-:B------:R-:W-:Y:S01]  /*1da20*/  FFMA.FTZ R165, R175, R3.reuse, -R168.reuse ;  /* 0x00000003afa57223 */ /* 0x180fe200000108a8 */
[-CC-:B------:R-:W-:Y:S01]  /*1da30*/  FFMA.FTZ R197, R162, R3.reuse, -R168.reuse ;  /* 0x00000003a2c57223 */ /* 0x180fe200000108a8 */
[----:B------:R-:W0:Y:S01]  /*1da40*/  MUFU.EX2 R196, R196 ;  /* 0x000000c400c47308 */ /* 0x000e220000000800 */
[----:B------:R-:W-:-:S07]  /*1da50*/  FFMA.FTZ R199, R166, R3, -R168 ;  /* 0x00000003a6c77223 */ /* 0x000fce00000108a8 */
[----:B------:R-:W-:Y:S08]  /*1da60*/  MUFU.EX2 R164, R164 ;  /* 0x000000a400a47308 */ /* 0x000ff00000000800 */
[----:B------:R-:W-:Y:S01]  /*1da70*/  MUFU.EX2 R165, R165 ;  /* 0x000000a500a57308 */ /* 0x000fe20000000800 */
[----:B0-----:R-:W-:-:S07]  /*1da80*/  FADD.FTZ R13, R196, R13 ;  /* 0x0000000dc40d7221 */ /* 0x001fce0000010000 */
[----:B------:R-:W0:Y:S08]  /*1da90*/  MUFU.EX2 R160, R160 ;  /* 0x000000a000a07308 */ /* 0x000e300000000800 */
[----:B------:R-:W-:Y:S08]  /*1daa0*/  MUFU.EX2 R197, R197 ;  /* 0x000000c500c57308 */ /* 0x000ff00000000800 */
[----:B------:R-:W1:Y:S01]  /*1dab0*/  MUFU.EX2 R198, R198 ;  /* 0x000000c600c67308 */ /* 0x000e620000000800 */
[C---:B0-----:R-:W-:Y:S01]  /*1dac0*/  FADD.FTZ R13, R160.reuse, R13 ;  /* 0x0000000da00d7221 */ /* 0x041fe20000010000 */
[----:B------:R-:W-:-:S06]  /*1dad0*/  F2FP.F16.F32.PACK_AB R196, R160, R196 ;  /* 0x000000c4a0c4723e */ /* 0x000fcc00000000ff */
[----:B------:R-:W0:Y:S08]  /*1dae0*/  MUFU.EX2 R161, R161 ;  /* 0x000000a100a17308 */ /* 0x000e300000000800 */
[----:B------:R-:W-:Y:S01]  /*1daf0*/  MUFU.EX2 R199, R199 ;  /* 0x000000c700c77308 */ /* 0x000fe20000000800 */
[----:B-1----:R-:W-:-:S04]  /*1db00*/  FADD.FTZ R13, R198, R13 ;  /* 0x0000000dc60d7221 */ /* 0x002fc80000010000 */
[C---:B0-----:R-:W-:Y:S01]  /*1db10*/  FADD.FTZ R13, R161.reuse, R13 ;  /* 0x0000000da10d7221 */ /* 0x041fe20000010000 */
[----:B------:R-:W-:Y:S01]  /*1db20*/  F2FP.F16.F32.PACK_AB R198, R161, R198 ;  /* 0x000000c6a1c6723e */ /* 0x000fe200000000ff */
[----:B------:R-:W-:Y:S02]  /*1db30*/  WARPGROUP.DEPBAR.LE gsb0, 0x0 ;  /* 0x00008000000079c5 */ /* 0x000fe40000010000 */
[-CC-:B------:R-:W-:Y:S01]  /*1db40*/  FFMA.FTZ R192, R152, R3.reuse, -R2.reuse ;  /* 0x0000000398c07223 */ /* 0x180fe20000010802 */
[-CC-:B------:R-:W-:Y:S01]  /*1db50*/  FFMA.FTZ R152, R153, R3.reuse, -R2.reuse ;  /* 0x0000000399987223 */ /* 0x180fe20000010802 */
[-CC-:B------:R-:W-:Y:S01]  /*1db60*/  FFMA.FTZ R194, R156, R3.reuse, -R2.reuse ;  /* 0x000000039cc27223 */ /* 0x180fe20000010802 */
[-C--:B------:R-:W-:Y:S01]  /*1db70*/  FFMA.FTZ R2, R157, R3.reuse, -R2 ;  /* 0x000000039d027223 */ /* 0x080fe20000010802 */
[-CC-:B------:R-:W-:Y:S01]  /*1db80*/  FFMA.FTZ R153, R187, R3.reuse, -R168.reuse ;  /* 0x00000003bb997223 */ /* 0x180fe200000108a8 */
[-CC-:B------:R-:W-:Y:S01]  /*1db90*/  FFMA.FTZ R156, R191, R3.reuse, -R168.reuse ;  /* 0x00000003bf9c7223 */ /* 0x180fe200000108a8 */
[-CC-:B------:R-:W-:Y:S01]  /*1dba0*/  FFMA.FTZ R157, R179, R3.reuse, -R168.reuse ;  /* 0x00000003b39d7223 */ /* 0x180fe200000108a8 */
[----:B------:R0:W-:Y:S01]  /*1dbb0*/  MUFU.EX2 R7, R2 ;  /* 0x0000000200077308 */ /* 0x0001e20000000800 */
[----:B------:R-:W-:Y:S01]  /*1dbc0*/  @!P1 SYNCS.ARRIVE.TRANS64.RED.A1T0 RZ, [R11+URZ], RZ ;  /* 0x000000ff0bff99a7 */ /* 0x000fe2000810043f */
[-CC-:B------:R-:W-:Y:S01]  /*1dbd0*/  FFMA.FTZ R193, R154, R3.reuse, -R168.reuse ;  /* 0x000000039ac17223 */ /* 0x180fe200000108a8 */
[----:B------:R-:W-:-:S05]  /*1dbe0*/  FFMA.FTZ R195, R158, R3, -R168 ;  /* 0x000000039ec37223 */ /* 0x000fca00000108a8 */
[----:B------:R-:W-:Y:S01]  /*1dbf0*/  MUFU.EX2 R153, R153 ;  /* 0x0000009900997308 */ /* 0x000fe20000000800 */
[----:B0-----:R-:W-:Y:S01]  /*1dc00*/  FSEL R2, R4, RZ, P2 ;  /* 0x000000ff04027208 */ /* 0x001fe20001000000 */
[----:B------:R0:W-:Y:S01]  /*1dc10*/  @!P1 SYNCS.ARRIVE.TRANS64.RED.A1T0 RZ, [R9+URZ], RZ ;  /* 0x000000ff09ff99a7 */ /* 0x0001e2000810043f */
[C---:B------:R-:W-:Y:S01]  /*1dc20*/  ISETP.GT.AND P2, PT, R8.reuse, R223, PT ;  /* 0x000000df0800720c */ /* 0x040fe20003f44270 */
[----:B------:R-:W-:Y:S02]  /*1dc30*/  VIADD R8, R8, 0xffffffff ;  /* 0xffffffff08087836 */ /* 0x000fe40000000000 */
[----:B------:R-:W-:Y:S02]  /*1dc40*/  FADD.FTZ R2, -R2, R6 ;  /* 0x0000000602027221 */ /* 0x000fe40000010100 */
[----:B------:R-:W-:Y:S02]  /*1dc50*/  MUFU.EX2 R156, R156 ;  /* 0x0000009c009c7308 */ /* 0x000fe40000000800 */
[-C--:B------:R-:W-:Y:S01]  /*1dc60*/  FMUL.FTZ R2, R2, R3.reuse ;  /* 0x0000000302027220 */ /* 0x080fe20000410000 */
[-CC-:B0-----:R-:W-:Y:S01]  /*1dc70*/  FFMA.FTZ R9, R167, R3.reuse, -R168.reuse ;  /* 0x00000003a7097223 */ /* 0x181fe200000108a8 */
[----:B------:R-:W-:-:S04]  /*1dc80*/  FFMA.FTZ R168, R176, R3, -R168 ;  /* 0x00000003b0a87223 */ /* 0x000fc800000108a8 */
[----:B------:R-:W0:Y:S08]  /*1dc90*/  MUFU.EX2 R2, R2 ;  /* 0x0000000200027308 */ /* 0x000e300000000800 */
[----:B------:R-:W1:Y:S08]  /*1dca0*/  MUFU.EX2 R157, R157 ;  /* 0x0000009d009d7308 */ /* 0x000e700000000800 */
        /* <DEDUP_REMOVED lines=10> */
[----:B-1----:R-:W-:-:S03]  /*1dd50*/  F2FP.F16.F32.PACK_AB R205, R157, R205 ;  /* 0x000000cd9dcd723e */ /* 0x002fc600000000ff */
[----:B------:R-:W-:-:S03]  /*1dd60*/  FADD.FTZ R12, R157, R12 ;  /* 0x0000000c9d0c7221 */ /* 0x000fc60000010000 */
[----:B------:R-:W-:Y:S01]  /*1dd70*/  MUFU.EX2 R9, R9 ;  /* 0x0000000900097308 */ /* 0x000fe20000000800 */
[----:B------:R-:W-:Y:S01]  /*1dd80*/  FADD.FTZ R12, R207, R12 ;  /* 0x0000000ccf0c7221 */ /* 0x000fe20000010000 */
[----:B------:R-:W-:-:S03]  /*1dd90*/  F2FP.F16.F32.PACK_AB R207, R164, R207 ;  /* 0x000000cfa4cf723e */ /* 0x000fc600000000ff */
[----:B------:R-:W-:-:S03]  /*1dda0*/  FADD.FTZ R12, R164, R12 ;  /* 0x0000000ca40c7221 */ /* 0x000fc60000010000 */
[----:B------:R-:W1:Y:S01]  /*1ddb0*/  MUFU.EX2 R152, R152 ;  /* 0x0000009800987308 */ /* 0x000e620000000800 */
[----:B------:R-:W-:Y:S01]  /*1ddc0*/  FADD.FTZ R12, R201, R12 ;  /* 0x0000000cc90c7221 */ /* 0x000fe20000010000 */
[----:B0-----:R-:W-:Y:S01]  /*1ddd0*/  FADD.FTZ R13, R192, R13 ;  /* 0x0000000dc00d7221 */ /* 0x001fe20000010000 */
[C---:B------:R-:W-:Y:S02]  /*1dde0*/  F2FP.F16.F32.PACK_AB R201, R6.reuse, R201 ;  /* 0x000000c906c9723e */ /* 0x040fe400000000ff */
[----:B------:R-:W-:Y:S01]  /*1ddf0*/  FADD.FTZ R12, R6, R12 ;  /* 0x0000000c060c7221 */ /* 0x000fe20000010000 */
[----:B------:R-:W-:Y:S02]  /*1de00*/  MOV R6, R4 ;  /* 0x0000000400067202 */ /* 0x000fe40000000f00 */
[----:B------:R-:W0:Y:S01]  /*1de10*/  MUFU.EX2 R193, R193 ;  /* 0x000000c100c17308 */ /* 0x000e220000000800 */
[----:B------:R-:W-:Y:S01]  /*1de20*/  FADD.FTZ R12, R203, R12 ;  /* 0x0000000ccb0c7221 */ /* 0x000fe20000010000 */
[----:B------:R-:W-:-:S03]  /*1de30*/  F2FP.F16.F32.PACK_AB R203, R165, R203 ;  /* 0x000000cba5cb723e */ /* 0x000fc600000000ff */
[----:B------:R-:W-:-:S03]  /*1de40*/  FADD.FTZ R12, R165, R12 ;  /* 0x0000000ca50c7221 */ /* 0x000fc60000010000 */
[----:B------:R-:W2:Y:S01]  /*1de50*/  MUFU.EX2 R194, R194 ;  /* 0x000000c200c27308 */ /* 0x000ea20000000800 */
[----:B------:R-:W-:Y:S01]  /*1de60*/  FADD.FTZ R12, R197, R12 ;  /* 0x0000000cc50c7221 */ /* 0x000fe20000010000 */
[C---:B-1----:R-:W-:Y:S01]  /*1de70*/  FADD.FTZ R13, R152.reuse, R13 ;  /* 0x0000000d980d7221 */ /* 0x042fe20000010000 */
[----:B------:R-:W-:Y:S02]  /*1de80*/  F2FP.F16.F32.PACK_AB R192, R152, R192 ;  /* 0x000000c098c0723e */ /* 0x000fe400000000ff */
[C---:B------:R-:W-:Y:S01]  /*1de90*/  FADD.FTZ R12, R11.reuse, R12 ;  /* 0x0000000c0b0c7221 */ /* 0x040fe20000010000 */
[----:B------:R-:W-:Y:S02]  /*1dea0*/  F2FP.F16.F32.PACK_AB R197, R11, R197 ;  /* 0x000000c50bc5723e */ /* 0x000fe400000000ff */
[----:B------:R-:W1:Y:S01]  /*1deb0*/  MUFU.EX2 R195, R195 ;  /* 0x000000c300c37308 */ /* 0x000e620000000800 */
[----:B------:R-:W-:Y:S01]  /*1dec0*/  FADD.FTZ R12, R199, R12 ;  /* 0x0000000cc70c7221 */ /* 0x000fe20000010000 */
[----:B------:R-:W-:-:S03]  /*1ded0*/  F2FP.F16.F32.PACK_AB R199, R9, R199 ;  /* 0x000000c709c7723e */ /* 0x000fc600000000ff */
[----:B------:R-:W-:Y:S01]  /*1dee0*/  FADD.FTZ R12, R9, R12 ;  /* 0x0000000c090c7221 */ /* 0x000fe20000010000 */
[----:B------:R-:W-:Y:S02]  /*1def0*/  MOV R9, R219 ;  /* 0x000000db00097202 */ /* 0x000fe40000000f00 */
[----:B------:R-:W3:Y:S01]  /*1df00*/  MUFU.EX2 R168, R168 ;  /* 0x000000a800a87308 */ /* 0x000ee20000000800 */
[----:B0-----:R-:W-:Y:S01]  /*1df10*/  FADD.FTZ R12, R193, R12 ;  /* 0x0000000cc10c7221 */ /* 0x001fe20000010000 */
[----:B--2---:R-:W-:Y:S01]  /*1df20*/  FADD.FTZ R13, R194, R13 ;  /* 0x0000000dc20d7221 */ /* 0x004fe20000010000 */
[C---:B------:R-:W-:Y:S02]  /*1df30*/  F2FP.F16.F32.PACK_AB R194, R7.reuse, R194 ;  /* 0x000000c207c2723e */ /* 0x040fe400000000ff */
[C---:B------:R-:W-:Y:S01]  /*1df40*/  FADD.FTZ R12, R10.reuse, R12 ;  /* 0x0000000c0a0c7221 */ /* 0x040fe20000010000 */
[----:B------:R-:W-:Y:S01]  /*1df50*/  FADD.FTZ R13, R7, R13 ;  /* 0x0000000d070d7221 */ /* 0x000fe20000010000 */
[----:B------:R-:W-:Y:S01]  /*1df60*/  F2FP.F16.F32.PACK_AB R193, R10, R193 ;  /* 0x000000c10ac1723e */ /* 0x000fe200000000ff */
[----:B------:R-:W-:-:S02]  /*1df70*/  IMAD.MOV.U32 R10, RZ, RZ, R214 ;  /* 0x000000ffff0a7224 */ /* 0x000fc400078e00d6 */
[----:B-1----:R-:W-:-:S04]  /*1df80*/  FADD.FTZ R7, R195, R12 ;  /* 0x0000000cc3077221 */ /* 0x002fc80000010000 */
[C---:B---3--:R-:W-:Y:S01]  /*1df90*/  FADD.FTZ R12, R168.reuse, R7 ;  /* 0x00000007a80c7221 */ /* 0x048fe20000010000 */
[----:B------:R-:W-:Y:S01]  /*1dfa0*/  F2FP.F16.F32.PACK_AB R195, R168, R195 ;  /* 0x000000c3a8c3723e */ /* 0x000fe200000000ff */
[----:B------:R-:W-:Y:S01]  /*1dfb0*/  IMAD.MOV.U32 R7, RZ, RZ, R5 ;  /* 0x000000ffff077224 */ /* 0x000fe200078e0005 */
[----:B------:R-:W-:Y:S06]  /*1dfc0*/  @P2 BRA `(.L_x_2528) ;  /* 0xffffffb0007c2947 */ /* 0x000fec000383ffff */
[----:B------:R-:W-:Y:S05]  /*1dfd0*/  BSYNC B1 ;  /* 0x0000000000017941 */ /* 0x000fea0003800000 */
.L_x_2517:
[----:B------:R-:W-:Y:S05]  /*1dfe0*/  BSYNC B0 ;  /* 0x0000000000007941 */ /* 0x000fea0003800000 */
.L_x_2516:
[----:B------:R-:W-:Y:S01]  /*1dff0*/  ISETP.GE.AND P2, PT, R8, RZ, PT ;  /* 0x000000ff0800720c */ /* 0x000fe20003f46270 */
[----:B------:R-:W-:-:S12]  /*1e000*/  BSSY B0, `(.L_x_2529) ;  /* 0x000048a000007945 */ /* 0x000fd80003800000 */
[----:B------:R-:W-:Y:S05]  /*1e010*/  @!P2 BRA `(.L_x_2530) ;  /* 0x000000480020a947 */ /* 0x000fea0003800000 */
[----:B------:R-:W-:Y:S01]  /*1e020*/  IMAD.MOV.U32 R6, RZ, RZ, R4 ;  /* 0x000000ffff067224 */ /* 0x000fe200078e0004 */
[----:B------:R-:W-:Y:S01]  /*1e030*/  MOV R9, R219 ;  /* 0x000000db00097202 */ /* 0x000fe20000000f00 */
[----:B------:R-:W-:Y:S02]  /*1e040*/  IMAD.MOV.U32 R7, RZ, RZ, R5 ;  /* 0x000000ffff077224 */ /* 0x000fe400078e0005 */
[----:B------:R-:W-:-:S07]  /*1e050*/  IMAD.MOV.U32 R10, RZ, RZ, R214 ;  /* 0x000000ffff0a7224 */ /* 0x000fce00078e00d6 */
.L_x_2541:
[----:B------:R-:W-:-:S05]  /*1e060*/  VIADD R11, R10, 0x1 ;  /* 0x000000010a0b7836 */ /* 0x000fca0000000000 */
[----:B------:R-:W-:-:S04]  /*1e070*/  ISETP.NE.AND P2, PT, R11, 0x2, PT ;  /* 0x000000020b00780c */ /* 0x000fc80003f45270 */
[----:B------:R-:W-:Y:S02]  /*1e080*/  SEL R4, RZ, 0x1, P2 ;  /* 0x00000001ff047807 */ /* 0x000fe40001000000 */
[----:B------:R-:W-:Y:S02]  /*1e090*/  SEL R11, R11, RZ, P2 ;  /* 0x000000ff0b0b7207 */ /* 0x000fe40001000000 */
[----:B------:R-:W-:Y:S02]  /*1e0a0*/  LOP3.LUT R219, R9, R4, RZ, 0x3c, !PT ;  /* 0x0000000409db7212 */ /* 0x000fe400078e3cff */
[----:B------:R-:W-:Y:S01]  /*1e0b0*/  MOV R214, R11 ;  /* 0x0000000b00d67202 */ /* 0x000fe20000000f00 */
[----:B------:R-:W-:Y:S06]  /*1e0c0*/  @!P0 BRA `(.L_x_2531) ;  /* 0x0000000000048947 */ /* 0x000fec0003800000 */
[----:B------:R-:W-:Y:S01]  /*1e0d0*/  BPT.TRAP 0x1 ;  /* 0x000000040000795c */ /* 0x000fe20000300000 */
.L_x_2531:
[----:B------:R-:W-:Y:S01]  /*1e0e0*/  IMAD R4, R214, 0x8, R16 ;  /* 0x00000008d6047824 */ /* 0x000fe200078e0210 */
[----:B------:R-:W-:-:S04]  /*1e0f0*/  SHF.L.U32 R5, R219, 0x1f, RZ ;  /* 0x0000001fdb057819 */ /* 0x000fc800000006ff */
[----:B------:R0:W1:Y:S01]  /*1e100*/  SYNCS.PHASECHK.TRANS64.TRYWAIT P2, [R4+URZ+0x38830], R5 ;  /* 0x03883005040075a7 */ /* 0x000062000804017f */
[----:B------:R-:W-:Y:S05]  /*1e110*/  @!P0 BRA `(.L_x_2532) ;  /* 0x0000000000048947 */ /* 0x000fea0003800000 */
[----:B------:R-:W-:Y:S01]  /*1e120*/  BPT.TRAP 0x1 ;  /* 0x000000040000795c */ /* 0x000fe20000300000 */
.L_x_2532:
[----:B------:R-:W-:Y:S01]  /*1e130*/  IMAD R3, R214, 0xa00, R222 ;  /* 0x00000a00d6037824 */ /* 0x000fe200078e02de */
[----:B------:R-:W-:Y:S03]  /*1e140*/  BSSY B1, `(.L_x_2533) ;  /* 0x0000006000017945 */ /* 0x000fe60003800000 */
[C---:B------:R-:W-:Y:S01]  /*1e150*/  VIADD R14, R3.reuse, 0x80 ;  /* 0x00000080030e7836 */ /* 0x040fe20000000000 */
[----:B------:R-:W-:Y:S01]  /*1e160*/  IADD3 R20, R3, 0x100, RZ ;  /* 0x0000010003147810 */ /* 0x000fe20007ffe0ff */
[----:B-1----:R-:W-:Y:S06]  /*1e170*/  @P2 BRA `(.L_x_2534) ;  /* 0x0000000000082947 */ /* 0x002fec0003800000 */
[----:B------:R-:W1:Y:S02]  /*1e180*/  SYNCS.PHASECHK.TRANS64.TRYWAIT P2, [R4+URZ+0x38830], R5 ;  /* 0x03883005040075a7 */ /* 0x000e64000804017f */
[----:B-1----:R-:W-:Y:S05]  /*1e190*/  @!P2 BRA `(.L_x_2535) ;  /* 0x000001040000a947 */ /* 0x002fea0003800000 */
.L_x_2534:
[----:B------:R-:W-:Y:S05]  /*1e1a0*/  BSYNC B1 ;  /* 0x0000000000017941 */ /* 0x000fea0003800000 */
.L_x_2533:
[----:B------:R-:W2:Y:S04]  /*1e1b0*/  LDL.64 R152, [R1+0x40] ;  /* 0x0000400001987983 */ /* 0x000ea80000100a00 */
[----:B------:R-:W3:Y:S01]  /*1e1c0*/  LDL.64 R154, [R1+0x48] ;  /* 0x00004800019a7983 */ /* 0x000ee20000100a00 */
[----:B01----:R-:W-:Y:S02]  /*1e1d0*/  IMAD.MOV.U32 R4, RZ, RZ, R3 ;  /* 0x000000ffff047224 */ /* 0x003fe400078e0003 */
[----:B------:R-:W-:Y:S01]  /*1e1e0*/  IMAD.MOV.U32 R5, RZ, RZ, 0x40000040 ;  /* 0x40000040ff057424 */ /* 0x000fe200078e00ff */
[----:B------:R-:W4:Y:S02]  /*1e1f0*/  LDL.64 R224, [R1+0x30] ;  /* 0x0000300001e07983 */ /* 0x000f240000100a00 */
[----:B------:R-:W-:-:S02]  /*1e200*/  R2UR UR6, R4 ;  /* 0x00000000040672ca */ /* 0x000fc400000e0000 */
[----:B------:R-:W-:Y:S01]  /*1e210*/  R2UR UR7, R5 ;  /* 0x00000000050772ca */ /* 0x000fe200000e0000 */
[----:B------:R-:W-:Y:S01]  /*1e220*/  WARPGROUP.ARRIVE ;  /* 0x00000000000079c5 */ /* 0x000fe20000000000 */
[----:B------:R-:W-:Y:S01]  /*1e230*/  IMAD.MOV.U32 R15, RZ, RZ, 0x40000040 ;  /* 0x40000040ff0f7424 */ /* 0x000fe200078e00ff */
[----:B------:R-:W-:-:S04]  /*1e240*/  R2UR UR14, R14 ;  /* 0x000000000e0e72ca */ /* 0x000fc800000e0000 */
[----:B------:R-:W-:Y:S02]  /*1e250*/  R2UR UR15, R15 ;  /* 0x000000000f0f72ca */ /* 0x000fe400000e0000 */
[----:B------:R-:W-:Y:S02]  /*1e260*/  MOV R21, 0x40000040 ;  /* 0x4000004000157802 */ /* 0x000fe40000000f00 */
[----:B------:R-:W-:Y:S02]  /*1e270*/  R2UR UR26, R20 ;  /* 0x00000000141a72ca */ /* 0x000fe400000e0000 */
[----:B------:R-:W-:Y:S02]  /*1e280*/  R2UR UR27, R21 ;  /* 0x00000000151b72ca */ /* 0x000fe400000e0000 */
[----:B------:R-:W-:Y:S02]  /*1e290*/  IADD3 R4, R3, 0x180, RZ ;  /* 0x0000018003047810 */ /* 0x000fe40007ffe0ff */
[----:B------:R-:W-:-:S02]  /*1e2a0*/  R2UR UR23, R5 ;  /* 0x00000000051772ca */ /* 0x000fc400000e0000 */
        /* <DEDUP_REMOVED lines=21> */
[----:B------:R-:W-:Y:S01]  /*1e400*/  VIADD R14, R3, 0x200 ;  /* 0x00000200030e7836 */ /* 0x000fe20000000000 */
[----:B------:R-:W-:Y:S02]  /*1e410*/  WARPGROUP.DEPBAR.LE gsb0, 0x0 ;  /* 0x00008000000079c5 */ /* 0x000fe40000010000 */
[----:B------:R-:W-:-:S06]  /*1e420*/  WARPGROUP.ARRIVE ;  /* 0x00000000000079c5 */ /* 0x000fcc0000000000 */
[----:B------:R-:W-:Y:S01]  /*1e430*/  HGMMA.64x16x16.F32 R160, gdesc[UR20], RZ, !UPT, gsb0 ;  /* 0x0020000014a079f0 */ /* 0x000fe2000c0008ff */
[----:B------:R-:W-:Y:S02]  /*1e440*/  R2UR UR10, R14 ;  /* 0x000000000e0a72ca */ /* 0x000fe400000e0000 */
[----:B------:R-:W-:Y:S01]  /*1e450*/  R2UR UR11, R15 ;  /* 0x000000000f0b72ca */ /* 0x000fe200000e0000 */
[----:B------:R-:W-:Y:S01]  /*1e460*/  VIADD R4, R3, 0x2 ;  /* 0x0000000203047836 */ /* 0x000fe20000000000 */
[----:B------:R-:W-:Y:S02]  /*1e470*/  WARPGROUP.DEPBAR.LE gsb0, 0x0 ;  /* 0x00008000000079c5 */ /* 0x000fe40000010000 */
[----:B------:R-:W-:Y:S01]  /*1e480*/  IMAD.MOV.U32 R5, RZ, RZ, 0x40000040 ;  /* 0x40000040ff057424 */ /* 0x000fe200078e00ff */
[----:B--2---:R-:W-:Y:S02]  /*1e490*/  R2UR UR30, R152 ;  /* 0x00000000981e72ca */ /* 0x004fe400000e0000 */
[----:B------:R-:W-:-:S02]  /*1e4a0*/  R2UR UR31, R153 ;  /* 0x00000000991f72ca */ /* 0x000fc400000e0000 */
        /* <DEDUP_REMOVED lines=17> */
[----:B------:R-:W-:Y:S01]  /*1e5c0*/  UMOV UR16, UR28 ;  /* 0x0000001c00107c82 */ /* 0x000fe20008000000 */
[----:B------:R-:W-:Y:S01]  /*1e5d0*/  UMOV UR17, UR29 ;  /* 0x0000001d00117c82 */ /* 0x000fe20008000000 */
[----:B------:R-:W-:Y:S02]  /*1e5e0*/  WARPGROUP.DEPBAR.LE gsb0, 0x0 ;  /* 0x00008000000079c5 */ /* 0x000fe40000010000 */
[----:B------:R-:W-:Y:S01]  /*1e5f0*/  WARPGROUP.ARRIVE ;  /* 0x00000000000079c5 */ /* 0x000fe20000000000 */
[----:B------:R-:W-:Y:S02]  /*1e600*/  VIADD R4, R3, 0x182 ;  /* 0x0000018203047836 */ /* 0x000fe40000000000 */
[----:B------:R-:W-:Y:S01]  /*1e610*/  IMAD.MOV.U32 R5, RZ, RZ, 0x40000040 ;  /* 0x40000040ff057424 */ /* 0x000fe200078e00ff */
        /* <DEDUP_REMOVED lines=18> */
[----:B------:R-:W3:Y:S02]  /*1e740*/  LDL.64 R20, [R1+0x28] ;  /* 0x0000280001147983 */ /* 0x000ee40000100a00 */
[----:B------:R-:W-:Y:S01]  /*1e750*/  HGMMA.64x16x16.F32 R168, gdesc[UR16], R168, gsb0 ;  /* 0x0020000010a879f0 */ /* 0x000fe200080008a8 */
[----:B------:R-:W-:Y:S01]  /*1e760*/  IMAD.MOV.U32 R5, RZ, RZ, 0x40000040 ;  /* 0x40000040ff057424 */ /* 0x000fe200078e00ff */
[----:B------:R-:W-:Y:S01]  /*1e770*/  IADD3 R4, R3, 0x202, RZ ;  /* 0x0000020203047810 */ /* 0x000fe20007ffe0ff */
[----:B------:R-:W-:Y:S02]  /*1e780*/  WARPGROUP.DEPBAR.LE gsb0, 0x0 ;  /* 0x00008000000079c5 */ /* 0x000fe40000010000 */
        /* <DEDUP_REMOVED lines=48> */
[----:B----4-:R-:W-:Y:S02]  /*1ea90*/  R2UR UR28, R224 ;  /* 0x00000000e01c72ca */ /* 0x010fe400000e0000 */
        /* <DEDUP_REMOVED lines=731> */
.L_x_2536:
[----:B------:R-:W-:Y:S01]  /*21850*/  SHF.L.U32 R0, R9, 0x1f, RZ ;  /* 0x0000001f09007819 */ /* 0x000fe200000006ff */
[----:B------:R-:W-:-:S04]  /*21860*/  IMAD R9, R10, 0x8, R16 ;  /* 0x000000080a097824 */ /* 0x000fc800078e0210 */
[----:B------:R0:W1:Y:S01]  /*21870*/  SYNCS.PHASECHK.TRANS64.TRYWAIT P2, [R9+URZ+0x38850], R0 ;  /* 0x03885000090075a7 */ /* 0x000062000804017f */
[----:B------:R-:W-:Y:S05]  /*21880*/  @!P0 BRA `(.L_x_2537) ;  /* 0x0000000000048947 */ /* 0x000fea0003800000 */
[----:B------:R-:W-:Y:S01]  /*21890*/  BPT.TRAP 0x1 ;  /* 0x000000040000795c */ /* 0x000fe20000300000 */
.L_x_2537:
[----:B------:R-:W-:Y:S04]  /*218a0*/  BSSY B1, `(.L_x_2538) ;  /* 0x0000004000017945 */ /* 0x000fe80003800000 */
[----:B-1----:R-:W-:Y:S05]  /*218b0*/  @P2 BRA `(.L_x_2539) ;  /* 0x0000000000082947 */ /* 0x002fea0003800000 */
[----:B------:R-:W1:Y:S02]  /*218c0*/  SYNCS.PHASECHK.TRANS64.TRYWAIT P2, [R9+URZ+0x38850], R0 ;  /* 0x03885000090075a7 */ /* 0x000e64000804017f */
[----:B-1----:R-:W-:Y:S05]  /*218d0*/  @!P2 BRA `(.L_x_2540) ;  /* 0x000000cc0044a947 */ /* 0x002fea0003800000 */
.L_x_2539:
[----:B------:R-:W-:Y:S05]  /*218e0*/  BSYNC B1 ;  /* 0x0000000000017941 */ /* 0x000fea0003800000 */
.L_x_2538:
[----:B01----:R-:W-:Y:S01]  /*218f0*/  VIADD R0, R16, 0x400 ;  /* 0x0000040010007836 */ /* 0x003fe20000000000 */
[----:B------:R-:W-:Y:S01]  /*21900*/  MOV R3, 0x40000040 ;  /* 0x4000004000037802 */ /* 0x000fe20000000f00 */
[----:B------:R-:W-:Y:S01]  /*21910*/  WARPGROUP.ARRIVE ;  /* 0x00000000000079c5 */ /* 0x000fe20000000000 */
[----:B------:R-:W-:Y:S01]  /*21920*/  IMAD.MOV.U32 R5, RZ, RZ, 0x40000040 ;  /* 0x40000040ff057424 */ /* 0x000fe200078e00ff */
[----:B------:R-:W-:Y:S01]  /*21930*/  @!P1 IADD3 R9, R9, 0x38860, RZ ;  /* 0x0003886009099810 */ /* 0x000fe20007ffe0ff */
[----:B------:R-:W-:Y:S01]  /*21940*/  @!P1 IMAD R11, R11, 0x8, R16 ;  /* 0x000000080b0b9824 */ /* 0x000fe200078e0210 */
[----:B------:R-:W-:Y:S02]  /*21950*/  SHF.R.U32.HI R0, RZ, 0x4, R0 ;  /* 0x00000004ff007819 */ /* 0x000fe40000011600 */
[----:B------:R-:W-:Y:S01]  /*21960*/  R2UR UR7, R3 ;  /* 0x00000000030772ca */ /* 0x000fe200000e0000 */
[----:B------:R-:W-:Y:S01]  /*21970*/  IMAD.MOV.U32 R3, RZ, RZ, 0x40000040 ;  /* 0x40000040ff037424 */ /* 0x000fe200078e00ff */
[----:B------:R-:W-:Y:S01]  /*21980*/  LOP3.LUT R0, R0, 0x3fff, RZ, 0xc0, !PT ;  /* 0x00003fff00007812 */ /* 0x000fe200078ec0ff */
[----:B------:R-:W-:Y:S01]  /*21990*/  @!P1 VIADD R11, R11, 0x38840 ;  /* 0x000388400b0b9836 */ /* 0x000fe20000000000 */
[----:B------:R-:W-:-:S02]  /*219a0*/  @!P1 PRMT R9, RZ, 0x654, R9 ;  /* 0x00000654ff099816 */ /* 0x000fc40000000009 */
[----:B------:R-:W-:Y:S02]  /*219b0*/  LOP3.LUT R0, R0, 0x2800000, RZ, 0xfc, !PT ;  /* 0x0280000000007812 */ /* 0x000fe400078efcff */
[C---:B------:R-:W-:Y:S01]  /*219c0*/  ISETP.GT.AND P2, PT, R8.reuse, RZ, PT ;  /* 0x000000ff0800720c */ /* 0x040fe20003f44270 */
[----:B------:R-:W-:Y:S02]  /*219d0*/  VIADD R8, R8, 0xffffffff ;  /* 0xffffffff08087836 */ /* 0x000fe40000000000 */
[----:B------:R-:W-:Y:S01]  /*219e0*/  IMAD R2, R10, 0xa00, R0 ;  /* 0x00000a000a027824 */ /* 0x000fe200078e0200 */
[----:B------:R-:W-:-:S03]  /*219f0*/  FMNMX.FTZ R0, R184, R7, !PT ;  /* 0x00000007b8007209 */ /* 0x000fc60007810000 */
[C---:B------:R-:W-:Y:S01]  /*21a00*/  VIADD R4, R2.reuse, 0x80 ;  /* 0x0000008002047836 */ /* 0x040fe20000000000 */
[----:B------:R-:W-:Y:S02]  /*21a10*/  R2UR UR6, R2 ;  /* 0x00000000020672ca */ /* 0x000fe400000e0000 */
[----:B------:R-:W-:-:S04]  /*21a20*/  FMNMX.FTZ R0, R185, R0, !PT ;  /* 0x00000000b9007209 */ /* 0x000fc80007810000 */
[----:B------:R-:W-:-:S04]  /*21a30*/  FMNMX.FTZ R0, R188, R0, !PT ;  /* 0x00000000bc007209 */ /* 0x000fc80007810000 */
[----:B------:R-:W-:-:S03]  /*21a40*/  FMNMX.FTZ R0, R189, R0, !PT ;  /* 0x00000000bd007209 */ /* 0x000fc60007810000 */
        /* <DEDUP_REMOVED lines=24> */
[C---:B------:R-:W-:Y:S01]  /*21bd0*/  VIADD R4, R2.reuse, 0x180 ;  /* 0x0000018002047836 */ /* 0x040fe20000000000 */
[----:B------:R-:W-:Y:S01]  /*21be0*/  R2UR UR7, R5 ;  /* 0x00000000050772ca */ /* 0x000fe200000e0000 */
[----:B------:R-:W-:Y:S01]  /*21bf0*/  VIADD R2, R2, 0x200 ;  /* 0x0000020002027836 */ /* 0x000fe20000000000 */
[----:B------:R-:W-:Y:S01]  /*21c00*/  MOV R5, 0x40000040 ;  /* 0x4000004000057802 */ /* 0x000fe20000000f00 */
[----:B------:R-:W-:Y:S02]  /*21c10*/  WARPGROUP.DEPBAR.LE gsb0, 0x0 ;  /* 0x00008000000079c5 */ /* 0x000fe40000010000 */
[----:B------:R-:W-:-:S15]  /*21c20*/  WARPGROUP.ARRIVE ;  /* 0x00000000000079c5 */ /* 0x000fde0000000000 */
[----:B------:R-:W-:-:S05]  /*21c30*/  NOP ;  /* 0x0000000000007918 */ /* 0x000fca0000000000 */
[----:B------:R-:W-:Y:S01]  /*21c40*/  HGMMA.64x256x16.F32 R24, R200, gdesc[UR4].tnspB, R24, gsb0 ;  /* 0x43e00004c8187df0 */ /* 0x000fe20008000818 */
[----:B------:R-:W-:Y:S02]  /*21c50*/  R2UR UR6, R4 ;  /* 0x00000000040672ca */ /* 0x000fe400000e0000 */
[----:B------:R-:W-:Y:S02]  /*21c60*/  R2UR UR7, R5 ;  /* 0x00000000050772ca */ /* 0x000fe400000e0000 */
        /* <DEDUP_REMOVED lines=10> */
[----:B------:R-:W-:Y:S02]  /*21d10*/  R2UR UR7, R3 ;  /* 0x00000000030772ca */ /* 0x000fe400000e0000 */
[----:B------:R-:W-:Y:S02]  /*21d20*/  FMNMX.FTZ R2, R186, R6, !PT ;  /* 0x00000006ba027209 */ /* 0x000fe40007810000 */
[----:B------:R-:W-:Y:S02]  /*21d30*/  MOV R3, UR38 ;  /* 0x0000002600037c02 */ /* 0x000fe40008000f00 */
[----:B------:R-:W-:-:S03]  /*21d40*/  FMNMX.FTZ R2, R187, R2, !PT ;  /* 0x00000002bb027209 */ /* 0x000fc60007810000 */
[----:B------:R-:W-:Y:S01]  /*21d50*/  FMUL.FTZ R0, R0, R3 ;  /* 0x0000000300007220 */ /* 0x000fe20000410000 */
[----:B------:R-:W-:-:S04]  /*21d60*/  FMNMX.FTZ R2, R190, R2, !PT ;  /* 0x00000002be027209 */ /* 0x000fc80007810000 */
[----:B------:R-:W-:Y:S01]  /*21d70*/  FMNMX.FTZ R4, R191, R2, !PT ;  /* 0x00000002bf047209 */ /* 0x000fe20007810000 */
[-C--:B------:R-:W-:Y:S01]  /*21d80*/  FMUL.FTZ R2, R5, R3.reuse ;  /* 0x0000000305027220 */ /* 0x080fe20000410000 */
[----:B------:R-:W-:Y:S02]  /*21d90*/  MUFU.EX2 R0, R0 ;  /* 0x0000000000007308 */ /* 0x000fe40000000800 */
[----:B------:R-:W-:Y:S01]  /*21da0*/  FMNMX.FTZ R4, R178, R4, !PT ;  /* 0x00000004b2047209 */ /* 0x000fe20007810000 */
[-CC-:B------:R-:W-:Y:S01]  /*21db0*/  FFMA.FTZ R208, R184, R3.reuse, -R2.reuse ;  /* 0x00000003b8d07223 */ /* 0x180fe20000010802 */
[-CC-:B------:R-:W-:Y:S01]  /*21dc0*/  FFMA.FTZ R7, R185, R3.reuse, -R2.reuse ;  /* 0x00000003b9077223 */ /* 0x180fe20000010802 */
[-CC-:B------:R-:W-:Y:S01]  /*21dd0*/  FFMA.FTZ R210, R188, R3.reuse, -R2.reuse ;  /* 0x00000003bcd27223 */ /* 0x180fe20000010802 */
        /* <DEDUP_REMOVED lines=11> */
[----:B------:R-:W-:Y:S01]  /*21e90*/  FFMA.FTZ R20, R173, R3, -R2 ;  /* 0x00000003ad147223 */ /* 0x000fe20000010802 */
[----:B------:R-:W-:Y:S01]  /*21ea0*/  FMNMX.FTZ R4, R170, R4, !PT ;  /* 0x00000004aa047209 */ /* 0x000fe20007810000 */
[----:B------:R-:W0:Y:S01]  /*21eb0*/  MUFU.EX2 R208, R208 ;  /* 0x000000d000d07308 */ /* 0x000e220000000800 */
[----:B------:R-:W-:-:S02]  /*21ec0*/  @!P1 PRMT R168, RZ, 0x654, R11 ;  /* 0x00000654ffa89816 */ /* 0x000fc4000000000b */
[----:B------:R-:W-:-:S04]  /*21ed0*/  FMNMX.FTZ R4, R171, R4, !PT ;  /* 0x00000004ab047209 */ /* 0x000fc80007810000 */
[----:B------:R-:W-:Y:S01]  /*21ee0*/  FMNMX.FTZ R4, R174, R4, !PT ;  /* 0x00000004ae047209 */ /* 0x000fe20007810000 */
[----:B------:R-:W1:Y:S03]  /*21ef0*/  MUFU.EX2 R7, R7 ;  /* 0x0000000700077308 */ /* 0x000e660000000800 */
[----:B------:R-:W-:-:S04]  /*21f00*/  FMNMX.FTZ R4, R175, R4, !PT ;  /* 0x00000004af047209 */ /* 0x000fc80007810000 */
[----:B------:R-:W-:Y:S01]  /*21f10*/  FMNMX.FTZ R4, R162, R4, !PT ;  /* 0x00000004a2047209 */ /* 0x000fe20007810000 */
[----:B------:R-:W2:Y:S01]  /*21f20*/  MUFU.EX2 R210, R210 ;  /* 0x000000d200d27308 */ /* 0x000ea20000000800 */
[----:B0-----:R-:W-:Y:S02]  /*21f30*/  FFMA.FTZ R13, R0, R13, R208 ;  /* 0x0000000d000d7223 */ /* 0x001fe400000100d0 */
[----:B------:R-:W-:-:S04]  /*21f40*/  FMNMX.FTZ R4, R163, R4, !PT ;  /* 0x00000004a3047209 */ /* 0x000fc80007810000 */
[----:B------:R-:W-:Y:S01]  /*21f50*/  FMNMX.FTZ R4, R166, R4, !PT ;  /* 0x00000004a6047209 */ /* 0x000fe20007810000 */
[----:B------:R-:W0:Y:S01]  /*21f60*/  MUFU.EX2 R184, R184 ;  /* 0x000000b800b87308 */ /* 0x000e220000000800 */
[C---:B-1----:R-:W-:Y:S01]  /*21f70*/  FADD.FTZ R13, R7.reuse, R13 ;  /* 0x0000000d070d7221 */ /* 0x042fe20000010000 */
[----:B------:R-:W-:Y:S02]  /*21f80*/  F2FP.F16.F32.PACK_AB R208, R7, R208 ;  /* 0x000000d007d0723e */ /* 0x000fe400000000ff */
[----:B------:R-:W-:-:S04]  /*21f90*/  FMNMX.FTZ R4, R167, R4, !PT ;  /* 0x00000004a7047209 */ /* 0x000fc80007810000 */
[----:B------:R-:W-:Y:S01]  /*21fa0*/  FMNMX.FTZ R4, R154, R4, !PT ;  /* 0x000000049a047209 */ /* 0x000fe20007810000 */
[----:B------:R-:W1:Y:S01]  /*21fb0*/  MUFU.EX2 R204, R204 ;  /* 0x000000cc00cc7308 */ /* 0x000e620000000800 */
[----:B--2---:R-:W-:Y:S02]  /*21fc0*/  FADD.FTZ R13, R210, R13 ;  /* 0x0000000dd20d7221 */ /* 0x004fe40000010000 */
[----:B------:R-:W-:-:S04]  /*21fd0*/  FMNMX.FTZ R4, R155, R4, !PT ;  /* 0x000000049b047209 */ /* 0x000fc80007810000 */
[----:B------:R-:W-:Y:S01]  /*21fe0*/  FMNMX.FTZ R4, R158, R4, !PT ;  /* 0x000000049e047209 */ /* 0x000fe20007810000 */
[----:B------:R-:W2:Y:S01]  /*21ff0*/  MUFU.EX2 R10, R10 ;  /* 0x0000000a000a7308 */ /* 0x000ea20000000800 */
[C---:B0-----:R-:W-:Y:S01]  /*22000*/  FADD.FTZ R13, R184.reuse, R13 ;  /* 0x0000000db80d7221 */ /* 0x041fe20000010000 */
[----:B------:R-:W-:Y:S02]  /*22010*/  F2FP.F16.F32.PACK_AB R210, R184, R210 ;  /* 0x000000d2b8d2723e */ /* 0x000fe400000000ff */
[----:B------:R-:W-:-:S04]  /*22020*/  FMNMX.FTZ R4, R159, R4, !PT ;  /* 0x000000049f047209 */ /* 0x000fc80007810000 */
[----:B------:R-:W0:Y:S01]  /*22030*/  MUFU.EX2 R206, R206 ;  /* 0x000000ce00ce7308 */ /* 0x000e220000000800 */
[----:B------:R-:W3:Y:S01]  /*22040*/  SHFL.BFLY PT, R21, R4, 0x2, 0x1f ;  /* 0x0c401f0004157f89 */ /* 0x000ee200000e0000 */
[----:B-1----:R-:W-:-:S06]  /*22050*/  FADD.FTZ R13, R204, R13 ;  /* 0x0000000dcc0d7221 */ /* 0x002fcc0000010000 */
[----:B------:R-:W1:Y:S01]  /*22060*/  MUFU.EX2 R14, R14 ;  /* 0x0000000e000e7308 */ /* 0x000e620000000800 */
[C---:B--2---:R-:W-:Y:S01]  /*22070*/  FADD.FTZ R13, R10.reuse, R13 ;  /* 0x0000000d0a0d7221 */ /* 0x044fe20000010000 */
[----:B------:R-:W-:-:S06]  /*22080*/  F2FP.F16.F32.PACK_AB R204, R10, R204 ;  /* 0x000000cc0acc723e */ /* 0x000fcc00000000ff */
[----:B------:R-:W2:Y:S01]  /*22090*/  MUFU.EX2 R200, R200 ;  /* 0x000000c800c87308 */ /* 0x000ea20000000800 */
[----:B0-----:R-:W-:-:S07]  /*220a0*/  FADD.FTZ R13, R206, R13 ;  /* 0x0000000dce0d7221 */ /* 0x001fce0000010000 */
[----:B------:R-:W0:Y:S01]  /*220b0*/  MUFU.EX2 R15, R15 ;  /* 0x0000000f000f7308 */ /* 0x000e220000000800 */
[----:B---3--:R-:W-:Y:S01]  /*220c0*/  FMNMX.FTZ R4, R4, R21, !PT ;  /* 0x0000001504047209 */ /* 0x008fe20007810000 */
[----:B------:R-:W-:Y:S01]  /*220d0*/  FFMA.FTZ R21, R161, R3, -R2 ;  /* 0x00000003a1157223 */ /* 0x000fe20000010802 */
[C---:B-1----:R-:W-:Y:S01]  /*220e0*/  FADD.FTZ R13, R14.reuse, R13 ;  /* 0x0000000d0e0d7221 */ /* 0x042fe20000010000 */
[----:B------:R-:W-:Y:S02]  /*220f0*/  F2FP.F16.F32.PACK_AB R206, R14, R206 ;  /* 0x000000ce0ece723e */ /* 0x000fe400000000ff */
[----:B------:R-:W1:Y:S02]  /*22100*/  SHFL.BFLY PT, R161, R4, 0x1, 0x1f ;  /* 0x0c201f0004a17f89 */ /* 0x000e6400000e0000 */
[----:B------:R-:W3:Y:S01]  /*22110*/  MUFU.EX2 R202, R202 ;  /* 0x000000ca00ca7308 */ /* 0x000ee20000000800 */
[----:B--2---:R-:W-:-:S07]  /*22120*/  FADD.FTZ R13, R200, R13 ;  /* 0x0000000dc80d7221 */ /* 0x004fce0000010000 */
[----:B------:R-:W2:Y:S01]  /*22130*/  MUFU.EX2 R20, R20 ;  /* 0x0000001400147308 */ /* 0x000ea20000000800 */
[C---:B0-----:R-:W-:Y:S01]  /*22140*/  FADD.FTZ R13, R15.reuse, R13 ;  /* 0x0000000d0f0d7221 */ /* 0x041fe20000010000 */
[----:B------:R-:W-:-:S06]  /*22150*/  F2FP.F16.F32.PACK_AB R200, R15, R200 ;  /* 0x000000c80fc8723e */ /* 0x000fcc00000000ff */
[----:B------:R-:W-:Y:S01]  /*22160*/  MUFU.EX2 R21, R21 ;  /* 0x0000001500157308 */ /* 0x000fe20000000800 */
[----:B---3--:R-:W-:Y:S01]  /*22170*/  FADD.FTZ R13, R202, R13 ;  /* 0x0000000dca0d7221 */ /* 0x008fe20000010000 */
[----:B-1----:R-:W-:-:S03]  /*22180*/  FMNMX.FTZ R4, R4, R161, !PT ;  /* 0x000000a104047209 */ /* 0x002fc60007810000 */
[C---:B--2---:R-:W-:Y:S01]  /*22190*/  FADD.FTZ R13, R20.reuse, R13 ;  /* 0x0000000d140d7221 */ /* 0x044fe20000010000 */
[----:B------:R-:W-:Y:S01]  /*221a0*/  F2FP.F16.F32.PACK_AB R202, R20, R202 ;  /* 0x000000ca14ca723e */ /* 0x000fe200000000ff */
[----:B------:R-:W-:Y:S02]  /*221b0*/  WARPGROUP.DEPBAR.LE gsb0, 0x0 ;  /* 0x00008000000079c5 */ /* 0x000fe40000010000 */
[----:B------:R-:W-:Y:S01]  /*221c0*/  WARPGROUP.ARRIVE ;  /* 0x00000000000079c5 */ /* 0x000fe20000000000 */
[-CC-:B------:R-:W-:Y:S01]  /*221d0*/  FFMA.FTZ R196, R160, R3.reuse, -R2.reuse ;  /* 0x00000003a0c47223 */ /* 0x180fe20000010802 */
[-CC-:B------:R-:W-:Y:S01]  /*221e0*/  FFMA.FTZ R198, R164, R3.reuse, -R2.reuse ;  /* 0x00000003a4c67223 */ /* 0x180fe20000010802 */
[----:B------:R-:W-:-:S03]  /*221f0*/  FFMA.FTZ R160, R165, R3, -R2 ;  /* 0x00000003a5a07223 */ /* 0x000fc60000010802 */
[----:B------:R-:W-:Y:S01]  /*22200*/  HGMMA.64x256x16.F32 R24, R192, gdesc[UR4].tnspB, R24, gsb0 ;  /* 0x43e00004c0187df0 */ /* 0x000fe20008000818 */
[----:B------:R-:W0:Y:S08]  /*22210*/  MUFU.EX2 R196, R196 ;  /* 0x000000c400c47308 */ /* 0x000e300000000800 */
[----:B------:R-:W1:Y:S08]  /*22220*/  MUFU.EX2 R198, R198 ;  /* 0x000000c600c67308 */ /* 0x000e700000000800 */
[----:B------:R-:W2:Y:S01]  /*22230*/  MUFU.EX2 R160, R160 ;  /* 0x000000a000a07308 */ /* 0x000ea20000000800 */
[----:B0-----:R-:W-:Y:S01]  /*22240*/  FADD.FTZ R13, R196, R13 ;  /* 0x0000000dc40d7221 */ /* 0x001fe20000010000 */
[----:B------:R-:W-:-:S03]  /*22250*/  F2FP.F16.F32.PACK_AB R196, R21, R196 ;  /* 0x000000c415c4723e */ /* 0x000fc600000000ff */
[----:B------:R-:W-:-:S04]  /*22260*/  FADD.FTZ R13, R21, R13 ;  /* 0x0000000d150d7221 */ /* 0x000fc80000010000 */
[----:B-1----:R-:W-:-:S04]  /*22270*/  FADD.FTZ R13, R198, R13 ;  /* 0x0000000dc60d7221 */ /* 0x002fc80000010000 */
[C---:B--2---:R-:W-:Y:S01]  /*22280*/  FADD.FTZ R13, R160.reuse, R13 ;  /* 0x0000000da00d7221 */ /* 0x044fe20000010000 */
[----:B------:R-:W-:Y:S01]  /*22290*/  F2FP.F16.F32.PACK_AB R198, R160, R198 ;  /* 0x000000c6a0c6723e */ /* 0x000fe200000000ff */
[----:B------:R-:W-:Y:S02]  /*222a0*/  WARPGROUP.DEPBAR.LE gsb0, 0x0 ;  /* 0x00008000000079c5 */ /* 0x000fe40000010000 */
[-CC-:B------:R-:W-:Y:S01]  /*222b0*/  FFMA.FTZ R192, R152, R3.reuse, -R2.reuse ;  /* 0x0000000398c07223 */ /* 0x180fe20000010802 */
[-CC-:B------:R-:W-:Y:S01]  /*222c0*/  FFMA.FTZ R152, R153, R3.reuse, -R2.reuse ;  /* 0x0000000399987223 */ /* 0x180fe20000010802 */
[-C--:B------:R-:W-:Y:S01]  /*222d0*/  FFMA.FTZ R194, R156, R3.reuse, -R2 ;  /* 0x000000039cc27223 */ /* 0x080fe20000010802 */
[C---:B------:R-:W-:Y:S01]  /*222e0*/  FADD.FTZ R153, -R4.reuse, R6 ;  /* 0x0000000604997221 */ /* 0x040fe20000010100 */
[-C--:B------:R-:W-:Y:S01]  /*222f0*/  FMUL.FTZ R156, R4, R3.reuse ;  /* 0x00000003049c7220 */ /* 0x080fe20000410000 */
[-C--:B------:R-:W-:Y:S01]  /*22300*/  FFMA.FTZ R2, R157, R3.reuse, -R2 ;  /* 0x000000039d027223 */ /* 0x080fe20000010802 */
[----:B------:R-:W-:Y:S01]  /*22310*/  @!P1 SYNCS.ARRIVE.TRANS64.RED.A1T0 RZ, [R168+URZ], RZ ;  /* 0x000000ffa8ff99a7 */ /* 0x000fe2000810043f */
[-C--:B------:R-:W-:Y:S01]  /*22320*/  FMUL.FTZ R153, R153, R3.reuse ;  /* 0x0000000399997220 */ /* 0x080fe20000410000 */
        /* <DEDUP_REMOVED lines=9> */
[----:B------:R0:W-:Y:S01]  /*223c0*/  MUFU.EX2 R2, R153 ;  /* 0x0000009900027308 */ /* 0x0001e20000000800 */
[-CC-:B------:R-:W-:Y:S01]  /*223d0*/  FFMA.FTZ R197, R162, R3.reuse, -R156.reuse ;  /* 0x00000003a2c57223 */ /* 0x180fe2000001089c */
[-CC-:B------:R-:W-:Y:S01]  /*223e0*/  FFMA.FTZ R161, R171, R3.reuse, -R156.reuse ;  /* 0x00000003aba17223 */ /* 0x180fe2000001089c */
[-CC-:B------:R-:W-:Y:S01]  /*223f0*/  FFMA.FTZ R203, R174, R3.reuse, -R156.reuse ;  /* 0x00000003aecb7223 */ /* 0x180fe2000001089c */
[-CC-:B------:R-:W-:Y:S01]  /*22400*/  FFMA.FTZ R175, R175, R3.reuse, -R156.reuse ;  /* 0x00000003afaf7223 */ /* 0x180fe2000001089c */
[-CC-:B------:R-:W-:Y:S01]  /*22410*/  FFMA.FTZ R163, R163, R3.reuse, -R156.reuse ;  /* 0x00000003a3a37223 */ /* 0x180fe2000001089c */
[-CC-:B------:R-:W-:Y:S01]  /*22420*/  FFMA.FTZ R199, R166, R3.reuse, -R156.reuse ;  /* 0x00000003a6c77223 */ /* 0x180fe2000001089c */
[----:B------:R1:W-:Y:S01]  /*22430*/  @!P1 SYNCS.ARRIVE.TRANS64.RED.A1T0 RZ, [R9+URZ], RZ ;  /* 0x000000ff09ff99a7 */ /* 0x0003e2000810043f */
[----:B------:R-:W2:Y:S01]  /*22440*/  MUFU.EX2 R209, R209 ;  /* 0x000000d100d17308 */ /* 0x000ea20000000800 */
[-CC-:B0-----:R-:W-:Y:S01]  /*22450*/  FFMA.FTZ R153, R187, R3.reuse, -R156.reuse ;  /* 0x00000003bb997223 */ /* 0x181fe2000001089c */
[-CC-:B------:R-:W-:Y:S01]  /*22460*/  FFMA.FTZ R193, R154, R3.reuse, -R156.reuse ;  /* 0x000000039ac17223 */ /* 0x180fe2000001089c */
[-CC-:B------:R-:W-:Y:S01]  /*22470*/  FFMA.FTZ R155, R155, R3.reuse, -R156.reuse ;  /* 0x000000039b9b7223 */ /* 0x180fe2000001089c */
[----:B------:R-:W-:-:S04]  /*22480*/  FFMA.FTZ R158, R158, R3, -R156 ;  /* 0x000000039e9e7223 */ /* 0x000fc8000001089c */
[----:B------:R-:W0:Y:S08]  /*22490*/  MUFU.EX2 R153, R153 ;  /* 0x0000009900997308 */ /* 0x000e300000000800 */
[----:B------:R-:W3:Y:S01]  /*224a0*/  MUFU.EX2 R211, R211 ;  /* 0x000000d300d37308 */ /* 0x000ee20000000800 */
[----:B--2---:R-:W-:-:S07]  /*224b0*/  FFMA.FTZ R12, R2, R12, R209 ;  /* 0x0000000c020c7223 */ /* 0x004fce00000100d1 */
[----:B------:R-:W2:Y:S01]  /*224c0*/  MUFU.EX2 R165, R165 ;  /* 0x000000a500a57308 */ /* 0x000ea20000000800 */
[C---:B0-----:R-:W-:Y:S01]  /*224d0*/  FADD.FTZ R12, R153.reuse, R12 ;  /* 0x0000000c990c7221 */ /* 0x041fe20000010000 */
[----:B------:R-:W-:-:S06]  /*224e0*/  F2FP.F16.F32.PACK_AB R209, R153, R209 ;  /* 0x000000d199d1723e */ /* 0x000fcc00000000ff */
[----:B------:R-:W0:Y:S01]  /*224f0*/  MUFU.EX2 R205, R205 ;  /* 0x000000cd00cd7308 */ /* 0x000e220000000800 */
[----:B---3--:R-:W-:-:S07]  /*22500*/  FADD.FTZ R12, R211, R12 ;  /* 0x0000000cd30c7221 */ /* 0x008fce0000010000 */
[----:B------:R-:W3:Y:S01]  /*22510*/  MUFU.EX2 R157, R157 ;  /* 0x0000009d009d7308 */ /* 0x000ee20000000800 */
[----:B--2---:R-:W-:Y:S01]  /*22520*/  FADD.FTZ R162, R165, R12 ;  /* 0x0000000ca5a27221 */ /* 0x004fe20000010000 */
[-CC-:B------:R-:W-:Y:S01]  /*22530*/  FFMA.FTZ R12, R167, R3.reuse, -R156.reuse ;  /* 0x00000003a70c7223 */ /* 0x180fe2000001089c */
[----:B------:R-:W-:Y:S01]  /*22540*/  FFMA.FTZ R156, R159, R3, -R156 ;  /* 0x000000039f9c7223 */ /* 0x000fe2000001089c */
[----:B------:R-:W-:-:S04]  /*22550*/  F2FP.F16.F32.PACK_AB R211, R165, R211 ;  /* 0x000000d3a5d3723e */ /* 0x000fc800000000ff */
[----:B------:R-:W2:Y:S01]  /*22560*/  MUFU.EX2 R207, R207 ;  /* 0x000000cf00cf7308 */ /* 0x000ea20000000800 */
[----:B0-----:R-:W-:-:S07]  /*22570*/  FADD.FTZ R162, R205, R162 ;  /* 0x000000a2cda27221 */ /* 0x001fce0000010000 */
[----:B------:R-:W0:Y:S01]  /*22580*/  MUFU.EX2 R164, R164 ;  /* 0x000000a400a47308 */ /* 0x000e220000000800 */
[C---:B---3--:R-:W-:Y:S01]  /*22590*/  FADD.FTZ R162, R157.reuse, R162 ;  /* 0x000000a29da27221 */ /* 0x048fe20000010000 */
[----:B------:R-:W-:-:S06]  /*225a0*/  F2FP.F16.F32.PACK_AB R205, R157, R205 ;  /* 0x000000cd9dcd723e */ /* 0x000fcc00000000ff */
[----:B------:R-:W3:Y:S01]  /*225b0*/  MUFU.EX2 R201, R201 ;  /* 0x000000c900c97308 */ /* 0x000ee20000000800 */
[----:B--2---:R-:W-:-:S07]  /*225c0*/  FADD.FTZ R162, R207, R162 ;  /* 0x000000a2cfa27221 */ /* 0x004fce0000010000 */
[----:B------:R-:W2:Y:S01]  /*225d0*/  MUFU.EX2 R161, R161 ;  /* 0x000000a100a17308 */ /* 0x000ea20000000800 */
[C---:B0-----:R-:W-:Y:S01]  /*225e0*/  FADD.FTZ R162, R164.reuse, R162 ;  /* 0x000000a2a4a27221 */ /* 0x041fe20000010000 */
[----:B------:R-:W-:-:S06]  /*225f0*/  F2FP.F16.F32.PACK_AB R207, R164, R207 ;  /* 0x000000cfa4cf723e */ /* 0x000fcc00000000ff */
[----:B------:R-:W0:Y:S01]  /*22600*/  MUFU.EX2 R203, R203 ;  /* 0x000000cb00cb7308 */ /* 0x000e220000000800 */
[----:B---3--:R-:W-:-:S07]  /*22610*/  FADD.FTZ R162, R201, R162 ;  /* 0x000000a2c9a27221 */ /* 0x008fce0000010000 */
[----:B------:R-:W3:Y:S01]  /*22620*/  MUFU.EX2 R11, R175 ;  /* 0x000000af000b7308 */ /* 0x000ee20000000800 */
[C---:B--2---:R-:W-:Y:S01]  /*22630*/  FADD.FTZ R162, R161.reuse, R162 ;  /* 0x000000a2a1a27221 */ /* 0x044fe20000010000 */
[----:B------:R-:W-:-:S06]  /*22640*/  F2FP.F16.F32.PACK_AB R201, R161, R201 ;  /* 0x000000c9a1c9723e */ /* 0x000fcc00000000ff */
[----:B------:R-:W2:Y:S01]  /*22650*/  MUFU.EX2 R197, R197 ;  /* 0x000000c500c57308 */ /* 0x000ea20000000800 */
[----:B0-----:R-:W-:-:S07]  /*22660*/  FADD.FTZ R162, R203, R162 ;  /* 0x000000a2cba27221 */ /* 0x001fce0000010000 */
[----:B-1----:R-:W0:Y:S01]  /*22670*/  MUFU.EX2 R9, R163 ;  /* 0x000000a300097308 */ /* 0x002e220000000800 */
[C---:B---3--:R-:W-:Y:S01]  /*22680*/  FADD.FTZ R162, R11.reuse, R162 ;  /* 0x000000a20ba27221 */ /* 0x048fe20000010000 */
[----:B------:R-:W-:-:S06]  /*22690*/  F2FP.F16.F32.PACK_AB R203, R11, R203 ;  /* 0x000000cb0bcb723e */ /* 0x000fcc00000000ff */
[----:B------:R-:W1:Y:S01]  /*226a0*/  MUFU.EX2 R199, R199 ;  /* 0x000000c700c77308 */ /* 0x000e620000000800 */
[----:B--2---:R-:W-:-:S07]  /*226b0*/  FADD.FTZ R162, R197, R162 ;  /* 0x000000a2c5a27221 */ /* 0x004fce0000010000 */
[----:B------:R-:W2:Y:S01]  /*226c0*/  MUFU.EX2 R12, R12 ;  /* 0x0000000c000c7308 */ /* 0x000ea20000000800 */
[C---:B0-----:R-:W-:Y:S01]  /*226d0*/  FADD.FTZ R162, R9.reuse, R162 ;  /* 0x000000a209a27221 */ /* 0x041fe20000010000 */
[----:B------:R-:W-:Y:S01]  /*226e0*/  F2FP.F16.F32.PACK_AB R197, R9, R197 ;  /* 0x000000c509c5723e */ /* 0x000fe200000000ff */
[----:B------:R-:W-:-:S05]  /*226f0*/  IMAD.MOV.U32 R9, RZ, RZ, R219 ;  /* 0x000000ffff097224 */ /* 0x000fca00078e00db */
        /* <DEDUP_REMOVED lines=8> */
[----:B-1----:R-:W-:-:S07]  /*22780*/  FADD.FTZ R10, R193, R10 ;  /* 0x0000000ac10a7221 */ /* 0x002fce0000010000 */
[----:B------:R-:W1:Y:S01]  /*22790*/  MUFU.EX2 R194, R194 ;  /* 0x000000c200c27308 */ /* 0x000e620000000800 */
[C---:B--2---:R-:W-:Y:S01]  /*227a0*/  FADD.FTZ R13, R152.reuse, R13 ;  /* 0x0000000d980d7221 */ /* 0x044fe20000010000 */
[----:B------:R-:W-:-:S06]  /*227b0*/  F2FP.F16.F32.PACK_AB R192, R152, R192 ;  /* 0x000000c098c0723e */ /* 0x000fcc00000000ff */
[----:B------:R-:W2:Y:S01]  /*227c0*/  MUFU.EX2 R158, R158 ;  /* 0x0000009e009e7308 */ /* 0x000ea20000000800 */
[C---:B0-----:R-:W-:Y:S01]  /*227d0*/  FADD.FTZ R7, R155.reuse, R10 ;  /* 0x0000000a9b077221 */ /* 0x041fe20000010000 */
[----:B------:R-:W-:Y:S02]  /*227e0*/  F2FP.F16.F32.PACK_AB R193, R155, R193 ;  /* 0x000000c19bc1723e */ /* 0x000fe400000000ff */
[----:B------:R-:W-:-:S04]  /*227f0*/  MOV R10, R214 ;  /* 0x000000d6000a7202 */ /* 0x000fc80000000f00 */
[----:B------:R-:W0:Y:S01]  /*22800*/  MUFU.EX2 R156, R156 ;  /* 0x0000009c009c7308 */ /* 0x000e220000000800 */
[----:B-1----:R-:W-:Y:S01]  /*22810*/  FADD.FTZ R13, R194, R13 ;  /* 0x0000000dc20d7221 */ /* 0x002fe20000010000 */
[----:B------:R-:W-:-:S03]  /*22820*/  F2FP.F16.F32.PACK_AB R194, R6, R194 ;  /* 0x000000c206c2723e */ /* 0x000fc600000000ff */
[----:B------:R-:W-:Y:S01]  /*22830*/  FADD.FTZ R13, R6, R13 ;  /* 0x0000000d060d7221 */ /* 0x000fe20000010000 */
[----:B------:R-:W-:Y:S02]  /*22840*/  IMAD.MOV.U32 R6, RZ, RZ, R4 ;  /* 0x000000ffff067224 */ /* 0x000fe400078e0004 */
[----:B--2---:R-:W-:-:S04]  /*22850*/  FADD.FTZ R7, R158, R7 ;  /* 0x000000079e077221 */ /* 0x004fc80000010000 */
[C---:B0-----:R-:W-:Y:S01]  /*22860*/  FADD.FTZ R12, R156.reuse, R7 ;  /* 0x000000079c0c7221 */ /* 0x041fe20000010000 */
[----:B------:R-:W-:Y:S01]  /*22870*/  F2FP.F16.F32.PACK_AB R195, R156, R158 ;  /* 0x0000009e9cc3723e */ /* 0x000fe200000000ff */
[----:B------:R-:W-:Y:S01]  /*22880*/  IMAD.MOV.U32 R7, RZ, RZ, R5 ;  /* 0x000000ffff077224 */ /* 0x000fe200078e0005 */
[----:B------:R-:W-:Y:S06]  /*22890*/  @P2 BRA `(.L_x_2541) ;  /* 0xffffffb400f02947 */ /* 0x000fec000383ffff */
.L_x_2530:
[----:B------:R-:W-:Y:S05]  /*228a0*/  BSYNC B0 ;  /* 0x0000000000007941 */ /* 0x000fea0003800000 */
.L_x_2529:
        /* <DEDUP_REMOVED lines=131> */
.L_x_2542:
[----:B------:R-:W-:Y:S02]  /*230e0*/  LEA R0, R214, R16, 0x3 ;  /* 0x00000010d6007211 */ /* 0x000fe400078e18ff */
[----:B------:R-:W-:-:S04]  /*230f0*/  SHF.L.U32 R7, R219, 0x1f, RZ ;  /* 0x0000001fdb077819 */ /* 0x000fc800000006ff */
[----:B------:R0:W1:Y:S01]  /*23100*/  SYNCS.PHASECHK.TRANS64.TRYWAIT P2, [R0+URZ+0x38850], R7 ;  /* 0x03885007000075a7 */ /* 0x000062000804017f */
[----:B------:R-:W-:Y:S05]  /*23110*/  @!P0 BRA `(.L_x_2543) ;  /* 0x0000000000048947 */ /* 0x000fea0003800000 */
[----:B------:R-:W-:Y:S01]  /*23120*/  BPT.TRAP 0x1 ;  /* 0x000000040000795c */ /* 0x000fe20000300000 */
.L_x_2543:
        /* <DEDUP_REMOVED lines=9> */
.L_x_2545:
[----:B------:R-:W-:Y:S05]  /*231c0*/  BSYNC B0 ;  /* 0x0000000000007941 */ /* 0x000fea0003800000 */
.L_x_2544:
[----:B------:R-:W-:Y:S01]  /*231d0*/  IMAD.MOV.U32 R6, RZ, RZ, R2 ;  /* 0x000000ffff067224 */ /* 0x000fe200078e0002 */
[----:B01----:R-:W-:Y:S01]  /*231e0*/  MOV R7, 0x40000040 ;  /* 0x4000004000077802 */ /* 0x003fe20000000f00 */
[----:B------:R-:W2:Y:S01]  /*231f0*/  LDL.LU R16, [R1+0x80] ;  /* 0x0000800001107983 */ /* 0x000ea20000300800 */
[----:B------:R-:W-:Y:S01]  /*23200*/  WARPGROUP.ARRIVE ;  /* 0x00000000000079c5 */ /* 0x000fe20000000000 */
[----:B------:R-:W-:Y:S01]  /*23210*/  IADD3 R214, R214, 0x1, RZ ;  /* 0x00000001d6d67810 */ /* 0x000fe20007ffe0ff */
[----:B------:R-:W-:Y:S01]  /*23220*/  @!P1 VIADD R11, R0, 0x38860 ;  /* 0x00038860000b9836 */ /* 0x000fe20000000000 */
[----:B------:R-:W-:Y:S01]  /*23230*/  R2UR UR6, R6 ;  /* 0x00000000060672ca */ /* 0x000fe200000e0000 */
[----:B------:R-:W-:Y:S01]  /*23240*/  VIADD R6, R2, 0x80 ;  /* 0x0000008002067836 */ /* 0x000fe20000000000 */
[----:B------:R-:W-:Y:S01]  /*23250*/  R2UR UR7, R7 ;  /* 0x00000000070772ca */ /* 0x000fe200000e0000 */
[----:B------:R-:W-:Y:S01]  /*23260*/  IMAD.MOV.U32 R7, RZ, RZ, 0x40000040 ;  /* 0x40000040ff077424 */ /* 0x000fe200078e00ff */
[----:B------:R-:W-:Y:S01]  /*23270*/  ISETP.NE.AND P2, PT, R214, 0x2, PT ;  /* 0x00000002d600780c */ /* 0x000fe20003f45270 */
[----:B------:R-:W-:Y:S01]  /*23280*/  IMAD.MOV.U32 R0, RZ, RZ, -0x800000 ;  /* 0xff800000ff007424 */ /* 0x000fe200078e00ff */
[----:B------:R-:W-:-:S02]  /*23290*/  @!P1 PRMT R11, RZ, 0x654, R11 ;  /* 0x00000654ff0b9816 */ /* 0x000fc4000000000b */
[----:B------:R-:W-:-:S07]  /*232a0*/  SEL R214, R214, RZ, P2 ;  /* 0x000000ffd6d67207 */ /* 0x000fce0001000000 */
        /* <DEDUP_REMOVED lines=19> */
[----:B------:R-:W-:Y:S01]  /*233e0*/  R2UR UR6, R6 ;  /* 0x00000000060672ca */ /* 0x000fe200000e0000 */
[----:B------:R-:W-:Y:S01]  /*233f0*/  VIADD R6, R2, 0x200 ;  /* 0x0000020002067836 */ /* 0x000fe20000000000 */
[----:B------:R-:W-:Y:S01]  /*23400*/  R2UR UR7, R7 ;  /* 0x00000000070772ca */ /* 0x000fe200000e0000 */
[----:B------:R-:W-:Y:S01]  /*23410*/  IMAD.MOV.U32 R7, RZ, RZ, 0x40000040 ;  /* 0x40000040ff077424 */ /* 0x000fe200078e00ff */
[----:B------:R-:W0:Y:S02]  /*23420*/  SHFL.BFLY PT, R2, R13, 0x2, 0x1f ;  /* 0x0c401f000d027f89 */ /* 0x000e2400000e0000 */
[----:B0-----:R-:W-:Y:S01]  /*23430*/  FADD.FTZ R2, R2, R13 ;  /* 0x0000000d02027221 */ /* 0x001fe20000010000 */
[----:B------:R-:W-:Y:S02]  /*23440*/  WARPGROUP.DEPBAR.LE gsb0, 0x0 ;  /* 0x00008000000079c5 */ /* 0x000fe40000010000 */
[----:B------:R-:W-:-:S15]  /*23450*/  WARPGROUP.ARRIVE ;  /* 0x00000000000079c5 */ /* 0x000fde0000000000 */
[----:B------:R-:W-:-:S03]  /*23460*/  NOP ;  /* 0x0000000000007918 */ /* 0x000fc60000000000 */
[----:B------:R-:W-:Y:S01]  /*23470*/  HGMMA.64x256x16.F32 R24, R196, gdesc[UR4].tnspB, R24, gsb0 ;  /* 0x43e00004c4187df0 */ /* 0x000fe20008000818 */
[----:B------:R-:W-:Y:S02]  /*23480*/  R2UR UR6, R6 ;  /* 0x00000000060672ca */ /* 0x000fe400000e0000 */
[----:B------:R-:W-:Y:S02]  /*23490*/  R2UR UR7, R7 ;  /* 0x00000000070772ca */ /* 0x000fe400000e0000 */
[----:B------:R-:W0:Y:S02]  /*234a0*/  SHFL.BFLY PT, R7, R12, 0x2, 0x1f ;  /* 0x0c401f000c077f89 */ /* 0x000e2400000e0000 */
[----:B0-----:R-:W-:Y:S02]  /*234b0*/  FADD.FTZ R6, R7, R12 ;  /* 0x0000000c07067221 */ /* 0x001fe40000010000 */
[----:B------:R-:W0:Y:S04]  /*234c0*/  SHFL.BFLY PT, R7, R2, 0x1, 0x1f ;  /* 0x0c201f0002077f89 */ /* 0x000e2800000e0000 */
[----:B------:R-:W1:Y:S01]  /*234d0*/  SHFL.BFLY PT, R9, R6, 0x1, 0x1f ;  /* 0x0c201f0006097f89 */ /* 0x000e6200000e0000 */
[----:B0-----:R-:W-:Y:S01]  /*234e0*/  FADD.FTZ R14, R2, R7 ;  /* 0x00000007020e7221 */ /* 0x001fe20000010000 */
[----:B------:R-:W-:Y:S01]  /*234f0*/  SEL R2, RZ, 0x1, P2 ;  /* 0x00000001ff027807 */ /* 0x000fe20001000000 */
[----:B-1----:R-:W-:-:S03]  /*23500*/  FADD.FTZ R15, R6, R9 ;  /* 0x00000009060f7221 */ /* 0x002fc60000010000 */
[----:B------:R-:W-:Y:S02]  /*23510*/  FSETP.NE.FTZ.AND P0, PT, R14, RZ, PT ;  /* 0x000000ff0e00720b */ /* 0x000fe40003f15000 */
[----:B------:R-:W-:Y:S02]  /*23520*/  CS2R R6, SRZ ;  /* 0x0000000000067805 */ /* 0x000fe4000001ff00 */
[----:B------:R-:W-:Y:S02]  /*23530*/  LOP3.LUT R219, R219, R2, RZ, 0x3c, !PT ;  /* 0x00000002dbdb7212 */ /* 0x000fe400078e3cff */
[----:B------:R-:W-:Y:S02]  /*23540*/  FSETP.NE.FTZ.AND P3, PT, R15, RZ, PT ;  /* 0x000000ff0f00720b */ /* 0x000fe40003f75000 */
[----:B------:R-:W-:-:S05]  /*23550*/  MOV R2, 0xff800000 ;  /* 0xff80000000027802 */ /* 0x000fca0000000f00 */
[----:B------:R-:W0:Y:S01]  /*23560*/  @P0 MUFU.LG2 R9, R14 ;  /* 0x0000000e00090308 */ /* 0x000e220000000c00 */
[----:B------:R-:W-:-:S05]  /*23570*/  @P0 FMUL.FTZ R8, R3, 0.69314718246459960938 ;  /* 0x3f31721803080820 */ /* 0x000fca0000410000 */
[----:B------:R-:W-:Y:S02]  /*23580*/  @P3 FMUL.FTZ R12, R3, 0.69314718246459960938 ;  /* 0x3f317218030c3820 */ /* 0x000fe40000410000 */
[----:B------:R-:W1:Y:S08]  /*23590*/  @P3 MUFU.LG2 R10, R15 ;  /* 0x0000000f000a3308 */ /* 0x000e700000000c00 */
[----:B------:R-:W2:Y:S01]  /*235a0*/  @P0 MUFU.RCP R7, R14 ;  /* 0x0000000e00070308 */ /* 0x000ea20000001000 */
[----:B0-----:R-:W-:-:S04]  /*235b0*/  @P0 FMUL.FTZ R9, R9, 0.69314718246459960938 ;  /* 0x3f31721809090820 */ /* 0x001fc80000410000 */
[----:B------:R-:W-:Y:S01]  /*235c0*/  @P0 FFMA.FTZ R0, R8, R5, R9 ;  /* 0x0000000508000223 */ /* 0x000fe20000010009 */
[----:B------:R-:W-:Y:S02]  /*235d0*/  PLOP3.LUT P0, PT, PT, PT, PT, 0x8, 0x0 ;  /* 0x000000000000781c */ /* 0x000fe40003f0e170 */
[----:B------:R-:W0:Y:S01]  /*235e0*/  @P3 MUFU.RCP R6, R15 ;  /* 0x0000000f00063308 */ /* 0x000e220000001000 */
[----:B-1----:R-:W-:-:S04]  /*235f0*/  @P3 FMUL.FTZ R3, R10, 0.69314718246459960938 ;  /* 0x3f3172180a033820 */ /* 0x002fc80000410000 */
[----:B------:R-:W-:Y:S01]  /*23600*/  @P3 FFMA.FTZ R2, R12, R4, R3 ;  /* 0x000000040c023223 */ /* 0x000fe20000010003 */
[----:B------:R-:W-:Y:S02]  /*23610*/  WARPGROUP.DEPBAR.LE gsb0, 0x0 ;  /* 0x00008000000079c5 */ /* 0x000fe40000010000 */
[----:B------:R-:W-:-:S06]  /*23620*/  WARPGROUP.ARRIVE ;  /* 0x00000000000079c5 */ /* 0x000fcc0000000000 */
        /* <DEDUP_REMOVED lines=131> */
.L_x_2405:
        /* <DEDUP_REMOVED lines=10> */
[----:B------:R-:W3:Y:S01]  /*23f00*/  LDL R144, [R1+0x74] ;  /* 0x0000740001907983 */ /* 0x000ee20000100800 */
[----:B------:R-:W4:Y:S01]  /*23f10*/  S2R R55, SR_SWINHI ;  /* 0x0000000000377919 */ /* 0x000f220000002f00 */
[----:B------:R-:W-:Y:S01]  /*23f20*/  F2FP.F16.F32.PACK_AB R4, R25, R4 ;  /* 0x000000041904723e */ /* 0x000fe200000000ff */
[----:B------:R-:W-:Y:S01]  /*23f30*/  ULDC.64 UR4, c[0x0][0xbd8] ;  /* 0x0002f60000047ab9 */ /* 0x000fe20000000a00 */
[----:B------:R-:W-:Y:S02]  /*23f40*/  MOV R20, R16 ;  /* 0x0000001000147202 */ /* 0x000fe40000000f00 */
[----:B----4-:R-:W-:-:S02]  /*23f50*/  MOV R21, R55 ;  /* 0x0000003700157202 */ /* 0x010fc40000000f00 */
        /* <DEDUP_REMOVED lines=17> */
[----:B------:R-:W-:Y:S01]  /*24070*/  F2FP.F16.F32.PACK_AB R179, R151, R150 ;  /* 0x0000009697b3723e */ /* 0x000fe200000000ff */
[----:B------:R-:W-:Y:S01]  /*24080*/  IMAD.MOV.U32 R76, RZ, RZ, RZ ;  /* 0x000000ffff4c7224 */ /* 0x000fe200078e00ff */
[----:B------:R-:W-:Y:S01]  /*24090*/  BAR.SYNC.DEFER_BLOCKING 0x1, 0x100 ;  /* 0x0044000000007b1d */ /* 0x000fe20000010000 */
[----:B--2---:R-:W-:-:S03]  /*240a0*/  IMAD.WIDE R120, R6, 0x2, R20 ;  /* 0x0000000206787825 */ /* 0x004fc600078e0214 */
[----:B------:R-:W-:-:S04]  /*240b0*/  IADD3 R6, P1, R120, 0x20, RZ ;  /* 0x0000002078067810 */ /* 0x000fc80007f3e0ff */
[----:B------:R-:W-:Y:S02]  /*240c0*/  LOP3.LUT R88, R6, 0x380, RZ, 0xc0, !PT ;  /* 0x0000038006587812 */ /* 0x000fe400078ec0ff */
[----:B------:R-:W-:Y:S02]  /*240d0*/  IADD3 R55, P0, R120, 0x40, RZ ;  /* 0x0000004078377810 */ /* 0x000fe40007f1e0ff */
[----:B------:R-:W-:Y:S02]  /*240e0*/  SHF.R.U64 R88, R88, 0x3, RZ ;  /* 0x0000000358587819 */ /* 0x000fe400000012ff */
[C---:B------:R-:W-:Y:S02]  /*240f0*/  IADD3 R106, P2, R120.reuse, 0x4060, RZ ;  /* 0x00004060786a7810 */ /* 0x040fe40007f5e0ff */
[----:B------:R-:W-:Y:S02]  /*24100*/  IADD3 R80, P4, R120, 0x60, RZ ;  /* 0x0000006078507810 */ /* 0x000fe40007f9e0ff */
[----:B------:R-:W-:-:S02]  /*24110*/  LOP3.LUT R92, R55, 0x380, RZ, 0xc0, !PT ;  /* 0x00000380375c7812 */ /* 0x000fc400078ec0ff */
[----:B------:R-:W-:Y:S02]  /*24120*/  LOP3.LUT R88, R88, R6, RZ, 0x3c, !PT ;  /* 0x0000000658587212 */ /* 0x000fe400078e3cff */
[----:B------:R-:W-:Y:S02]  /*24130*/  IADD3 R84, P3, R120, 0x4000, RZ ;  /* 0x0000400078547810 */ /* 0x000fe40007f7e0ff */
[----:B------:R-:W-:Y:S02]  /*24140*/  LOP3.LUT R6, R106, 0x380, RZ, 0xc0, !PT ;  /* 0x000003806a067812 */ /* 0x000fe400078ec0ff */
[----:B------:R-:W-:Y:S02]  /*24150*/  LOP3.LUT R96, R80, 0x380, RZ, 0xc0, !PT ;  /* 0x0000038050607812 */ /* 0x000fe400078ec0ff */
[----:B------:R-:W-:Y:S02]  /*24160*/  IADD3.X R89, RZ, R121, RZ, P1, !PT ;  /* 0x00000079ff597210 */ /* 0x000fe40000ffe4ff */
[----:B------:R-:W-:-:S02]  /*24170*/  SHF.R.U64 R92, R92, 0x3, RZ ;  /* 0x000000035c5c7819 */ /* 0x000fc400000012ff */
[----:B------:R-:W-:Y:S02]  /*24180*/  IADD3 R108, P1, R120, 0x8000, RZ ;  /* 0x00008000786c7810 */ /* 0x000fe40007f3e0ff */
[----:B------:R-:W-:Y:S02]  /*24190*/  IADD3.X R101, RZ, R121, RZ, P3, !PT ;  /* 0x00000079ff657210 */ /* 0x000fe40001ffe4ff */
[----:B------:R-:W-:Y:S02]  /*241a0*/  SHF.R.U64 R6, R6, 0x3, RZ ;  /* 0x0000000306067819 */ /* 0x000fe400000012ff */
[----:B------:R-:W-:Y:S02]  /*241b0*/  IADD3 R114, P3, R120, 0x8060, RZ ;  /* 0x0000806078727810 */ /* 0x000fe40007f7e0ff */
[----:B------:R-:W-:Y:S02]  /*241c0*/  SHF.R.U64 R96, R96, 0x3, RZ ;  /* 0x0000000360607819 */ /* 0x000fe400000012ff */
[----:B------:R-:W-:-:S02]  /*241d0*/  LOP3.LUT R81, R120, 0x380, RZ, 0xc0, !PT ;  /* 0x0000038078517812 */ /* 0x000fc400078ec0ff */
[C---:B------:R-:W-:Y:S02]  /*241e0*/  IADD3 R102, P6, R120.reuse, 0x4020, RZ ;  /* 0x0000402078667810 */ /* 0x040fe40007fde0ff */
[----:B------:R-:W-:Y:S02]  /*241f0*/  IADD3 R104, P5, R120, 0x4040, RZ ;  /* 0x0000404078687810 */ /* 0x000fe40007fbe0ff */
[----:B------:R-:W-:Y:S02]  /*24200*/  LOP3.LUT R100, R84, 0x380, RZ, 0xc0, !PT ;  /* 0x0000038054647812 */ /* 0x000fe400078ec0ff */
[----:B------:R-:W-:Y:S02]  /*24210*/  LOP3.LUT R92, R92, R55, RZ, 0x3c, !PT ;  /* 0x000000375c5c7212 */ /* 0x000fe400078e3cff */
[----:B------:R-:W-:Y:S02]  /*24220*/  LOP3.LUT R55, R108, 0x380, RZ, 0xc0, !PT ;  /* 0x000003806c377812 */ /* 0x000fe400078ec0ff */
[----:B------:R-:W-:-:S02]  /*24230*/  LOP3.LUT R106, R6, R106, RZ, 0x3c, !PT ;  /* 0x0000006a066a7212 */ /* 0x000fc400078e3cff */
[----:B------:R-:W-:Y:S02]  /*24240*/  LOP3.LUT R96, R96, R80, RZ, 0x3c, !PT ;  /* 0x0000005060607212 */ /* 0x000fe400078e3cff */
[----:B------:R-:W-:Y:S01]  /*24250*/  LOP3.LUT R6, R114, 0x380, RZ, 0xc0, !PT ;  /* 0x0000038072067812 */ /* 0x000fe200078ec0ff */
[--C-:B------:R-:W-:Y:S01]  /*24260*/  IMAD.X R103, RZ, RZ, R121.reuse, P6 ;  /* 0x000000ffff677224 */ /* 0x100fe200030e0679 */
[----:B------:R-:W-:Y:S02]  /*24270*/  SHF.R.U64 R81, R81, 0x3, RZ ;  /* 0x0000000351517819 */ /* 0x000fe400000012ff */
[----:B------:R-:W-:Y:S02]  /*24280*/  SHF.R.U64 R100, R100, 0x3, RZ ;  /* 0x0000000364647819 */ /* 0x000fe400000012ff */
[----:B------:R-:W-:Y:S01]  /*24290*/  LOP3.LUT R80, R104, 0x380, RZ, 0xc0, !PT ;  /* 0x0000038068507812 */ /* 0x000fe200078ec0ff */
[--C-:B------:R-:W-:Y:S01]  /*242a0*/  IMAD.X R93, RZ, RZ, R121.reuse, P0 ;  /* 0x000000ffff5d7224 */ /* 0x100fe200000e0679 */
[----:B------:R-:W-:Y:S01]  /*242b0*/  SHF.R.U64 R55, R55, 0x3, RZ ;  /* 0x0000000337377819 */ /* 0x000fe200000012ff */
[--C-:B------:R-:W-:Y:S01]  /*242c0*/  IMAD.X R97, RZ, RZ, R121.reuse, P4 ;  /* 0x000000ffff617224 */ /* 0x100fe200020e0679 */
[C---:B------:R-:W-:Y:S01]  /*242d0*/  IADD3 R116, P6, R120.reuse, 0xc000, RZ ;  /* 0x0000c00078747810 */ /* 0x040fe20007fde0ff */
[--C-:B------:R-:W-:Y:S01]  /*242e0*/  IMAD.X R105, RZ, RZ, R121.reuse, P5 ;  /* 0x000000ffff697224 */ /* 0x100fe200028e0679 */
[----:B------:R-:W-:Y:S01]  /*242f0*/  IADD3.X R107, RZ, R121, RZ, P2, !PT ;  /* 0x00000079ff6b7210 */ /* 0x000fe200017fe4ff */
[----:B------:R-:W-:Y:S01]  /*24300*/  IMAD.X R109, RZ, RZ, R121, P1 ;  /* 0x000000ffff6d7224 */ /* 0x000fe200008e0679 */
[----:B------:R-:W-:-:S02]  /*24310*/  IADD3 R110, P0, R120, 0x8020, RZ ;  /* 0x00008020786e7810 */ /* 0x000fc40007f1e0ff */
[C---:B------:R-:W-:Y:S02]  /*24320*/  IADD3 R112, P4, R120.reuse, 0x8040, RZ ;  /* 0x0000804078707810 */ /* 0x040fe40007f9e0ff */
[C---:B------:R-:W-:Y:S02]  /*24330*/  IADD3 R26, P5, R120.reuse, 0xc020, RZ ;  /* 0x0000c020781a7810 */ /* 0x040fe40007fbe0ff */
[C---:B------:R-:W-:Y:S02]  /*24340*/  IADD3 R30, P2, R120.reuse, 0xc040, RZ ;  /* 0x0000c040781e7810 */ /* 0x040fe40007f5e0ff */
[----:B------:R-:W-:Y:S02]  /*24350*/  IADD3 R42, P1, R120, 0xc060, RZ ;  /* 0x0000c060782a7810 */ /* 0x000fe40007f3e0ff */
[----:B------:R-:W-:Y:S02]  /*24360*/  SHF.R.U64 R6, R6, 0x3, RZ ;  /* 0x0000000306067819 */ /* 0x000fe400000012ff */
[----:B------:R-:W-:-:S02]  /*24370*/  LOP3.LUT R120, R81, R120, RZ, 0x3c, !PT ;  /* 0x0000007851787212 */ /* 0x000fc400078e3cff */
[----:B------:R-:W-:Y:S02]  /*24380*/  LOP3.LUT R100, R100, R84, RZ, 0x3c, !PT ;  /* 0x0000005464647212 */ /* 0x000fe400078e3cff */
[----:B------:R-:W-:Y:S02]  /*24390*/  SHF.R.U64 R80, R80, 0x3, RZ ;  /* 0x0000000350507819 */ /* 0x000fe400000012ff */
[----:B------:R-:W-:Y:S02]  /*243a0*/  LOP3.LUT R84, R102, 0x380, RZ, 0xc0, !PT ;  /* 0x0000038066547812 */ /* 0x000fe400078ec0ff */
[----:B------:R-:W-:Y:S02]  /*243b0*/  LOP3.LUT R108, R55, R108, RZ, 0x3c, !PT ;  /* 0x0000006c376c7212 */ /* 0x000fe400078e3cff */
[----:B------:R-:W-:Y:S02]  /*243c0*/  LOP3.LUT R55, R116, 0x380, RZ, 0xc0, !PT ;  /* 0x0000038074377812 */ /* 0x000fe400078ec0ff */
[----:B------:R-:W-:-:S02]  /*243d0*/  LOP3.LUT R114, R6, R114, RZ, 0x3c, !PT ;  /* 0x0000007206727212 */ /* 0x000fc400078e3cff */
[----:B------:R-:W-:Y:S02]  /*243e0*/  LOP3.LUT R104, R80, R104, RZ, 0x3c, !PT ;  /* 0x0000006850687212 */ /* 0x000fe400078e3cff */
[----:B------:R-:W-:Y:S02]  /*243f0*/  MOV R120, R120 ;  /* 0x0000007800787202 */ /* 0x000fe40000000f00 */
[----:B------:R-:W-:Y:S02]  /*24400*/  F2FP.F16.F32.PACK_AB R6, R29, R8 ;  /* 0x000000081d06723e */ /* 0x000fe400000000ff */
[----:B------:R-:W-:Y:S02]  /*24410*/  SHF.R.U64 R84, R84, 0x3, RZ ;  /* 0x0000000354547819 */ /* 0x000fe400000012ff */
[----:B------:R-:W-:Y:S02]  /*24420*/  LOP3.LUT R80, R110, 0x380, RZ, 0xc0, !PT ;  /* 0x000003806e507812 */ /* 0x000fe400078ec0ff */
[----:B------:R-:W-:-:S02]  /*24430*/  SHF.R.U64 R55, R55, 0x3, RZ ;  /* 0x0000000337377819 */ /* 0x000fc400000012ff */
[----:B------:R-:W-:Y:S02]  /*24440*/  LOP3.LUT R25, R26, 0x380, RZ, 0xc0, !PT ;  /* 0x000003801a197812 */ /* 0x000fe400078ec0ff */
[----:B------:R-:W-:Y:S01]  /*24450*/  LOP3.LUT R27, R30, 0x380, RZ, 0xc0, !PT ;  /* 0x000003801e1b7812 */ /* 0x000fe200078ec0ff */
[----:B------:R2:W-:Y:S01]  /*24460*/  STSM.16.M88.4 [R120], R4 ;  /* 0x0000000478007844 */ /* 0x0005e20000000200 */
[----:B------:R-:W-:Y:S02]  /*24470*/  LOP3.LUT R102, R84, R102, RZ, 0x3c, !PT ;  /* 0x0000006654667212 */ /* 0x000fe400078e3cff */
[----:B------:R-:W-:Y:S02]  /*24480*/  SHF.R.U64 R80, R80, 0x3, RZ ;  /* 0x0000000350507819 */ /* 0x000fe400000012ff */
[----:B------:R-:W-:Y:S02]  /*24490*/  LOP3.LUT R84, R112, 0x380, RZ, 0xc0, !PT ;  /* 0x0000038070547812 */ /* 0x000fe400078ec0ff */
[----:B------:R-:W-:-:S02]  /*244a0*/  LOP3.LUT R116, R55, R116, RZ, 0x3c, !PT ;  /* 0x0000007437747212 */ /* 0x000fc400078e3cff */
[----:B------:R-:W-:Y:S02]  /*244b0*/  SHF.R.U64 R25, R25, 0x3, RZ ;  /* 0x0000000319197819 */ /* 0x000fe400000012ff */
[----:B------:R-:W-:Y:S02]  /*244c0*/  SHF.R.U64 R27, R27, 0x3, RZ ;  /* 0x000000031b1b7819 */ /* 0x000fe400000012ff */
[----:B------:R-:W-:Y:S02]  /*244d0*/  MOV R88, R88 ;  /* 0x0000005800587202 */ /* 0x000fe40000000f00 */
[----:B------:R-:W-:Y:S02]  /*244e0*/  LOP3.LUT R55, R42, 0x380, RZ, 0xc0, !PT ;  /* 0x000003802a377812 */ /* 0x000fe400078ec0ff */
[----:B--2---:R-:W-:Y:S02]  /*244f0*/  F2FP.F16.F32.PACK_AB R4, R33, R10 ;  /* 0x0000000a2104723e */ /* 0x004fe400000000ff */
[----:B------:R-:W-:-:S02]  /*24500*/  F2FP.F16.F32.PACK_AB R5, R35, R34 ;  /* 0x000000222305723e */ /* 0x000fc400000000ff */
[----:B------:R-:W-:Y:S02]  /*24510*/  F2FP.F16.F32.PACK_AB R6, R37, R12 ;  /* 0x0000000c2506723e */ /* 0x000fe400000000ff */
[----:B------:R-:W-:Y:S02]  /*24520*/  F2FP.F16.F32.PACK_AB R7, R39, R38 ;  /* 0x000000262707723e */ /* 0x000fe400000000ff */
[----:B------:R-:W-:Y:S02]  /*24530*/  MOV R92, R92 ;  /* 0x0000005c005c7202 */ /* 0x000fe40000000f00 */
[----:B------:R-:W-:Y:S02]  /*24540*/  F2FP.F16.F32.PACK_AB R8, R41, R14 ;  /* 0x0000000e2908723e */ /* 0x000fe400000000ff */
[----:B------:R-:W-:Y:S02]  /*24550*/  F2FP.F16.F32.PACK_AB R10, R45, R24 ;  /* 0x000000182d0a723e */ /* 0x000fe400000000ff */
[----:B------:R-:W-:Y:S01]  /*24560*/  LOP3.LUT R110, R80, R110, RZ, 0x3c, !PT ;  /* 0x0000006e506e7212 */ /* 0x000fe200078e3cff */
[----:B------:R2:W-:Y:S01]  /*24570*/  STSM.16.M88.4 [R88], R4 ;  /* 0x0000000458007844 */ /* 0x0005e20000000200 */
[----:B------:R-:W-:-:S02]  /*24580*/  SHF.R.U64 R84, R84, 0x3, RZ ;  /* 0x0000000354547819 */ /* 0x000fc400000012ff */
[----:B------:R-:W-:Y:S02]  /*24590*/  LOP3.LUT R118, R25, R26, RZ, 0x3c, !PT ;  /* 0x0000001a19767212 */ /* 0x000fe400078e3cff */
[----:B------:R-:W-:Y:S02]  /*245a0*/  LOP3.LUT R80, R27, R30, RZ, 0x3c, !PT ;  /* 0x0000001e1b507212 */ /* 0x000fe400078e3cff */
[----:B------:R-:W-:Y:S02]  /*245b0*/  MOV R96, R96 ;  /* 0x0000006000607202 */ /* 0x000fe40000000f00 */
[----:B------:R-:W-:Y:S02]  /*245c0*/  F2FP.F16.F32.PACK_AB R12, R49, R157 ;  /* 0x0000009d310c723e */ /* 0x000fe400000000ff */
[----:B------:R-:W-:Y:S01]  /*245d0*/  F2FP.F16.F32.PACK_AB R14, R53, R158 ;  /* 0x0000009e350e723e */ /* 0x000fe200000000ff */
[----:B------:R-:W-:Y:S01]  /*245e0*/  IMAD.X R111, RZ, RZ, R121, P0 ;  /* 0x000000ffff6f7224 */ /* 0x000fe200000e0679 */
[----:B------:R-:W-:-:S02]  /*245f0*/  SHF.R.U64 R55, R55, 0x3, RZ ;  /* 0x0000000337377819 */ /* 0x000fc400000012ff */
[----:B------:R-:W-:Y:S02]  /*24600*/  MOV R100, R100 ;  /* 0x0000006400647202 */ /* 0x000fe40000000f00 */
[----:B------:R-:W-:Y:S02]  /*24610*/  F2FP.F16.F32.PACK_AB R24, R57, R159 ;  /* 0x0000009f3918723e */ /* 0x000fe400000000ff */
[----:B------:R-:W-:Y:S02]  /*24620*/  F2FP.F16.F32.PACK_AB R25, R59, R58 ;  /* 0x0000003a3b19723e */ /* 0x000fe400000000ff */
[----:B------:R-:W-:Y:S02]  /*24630*/  F2FP.F16.F32.PACK_AB R26, R61, R160 ;  /* 0x000000a03d1a723e */ /* 0x000fe400000000ff */
[----:B------:R-:W-:Y:S01]  /*24640*/  F2FP.F16.F32.PACK_AB R27, R63, R62 ;  /* 0x0000003e3f1b723e */ /* 0x000fe200000000ff */
[----:B------:R4:W-:Y:S01]  /*24650*/  STSM.16.M88.4 [R92], R8 ;  /* 0x000000085c007844 */ /* 0x0009e20000000200 */
[----:B------:R-:W-:-:S02]  /*24660*/  MOV R102, R102 ;  /* 0x0000006600667202 */ /* 0x000fc40000000f00 */
[----:B--2---:R-:W-:Y:S02]  /*24670*/  F2FP.F16.F32.PACK_AB R4, R65, R161 ;  /* 0x000000a14104723e */ /* 0x004fe400000000ff */
[----:B------:R-:W-:Y:S02]  /*24680*/  F2FP.F16.F32.PACK_AB R5, R67, R66 ;  /* 0x000000424305723e */ /* 0x000fe400000000ff */
[----:B------:R-:W-:Y:S02]  /*24690*/  F2FP.F16.F32.PACK_AB R6, R69, R162 ;  /* 0x000000a24506723e */ /* 0x000fe400000000ff */
[----:B------:R-:W-:Y:S01]  /*246a0*/  F2FP.F16.F32.PACK_AB R7, R71, R70 ;  /* 0x000000464707723e */ /* 0x000fe200000000ff */
[----:B------:R-:W-:Y:S01]  /*246b0*/  STSM.16.M88.4 [R96], R12 ;  /* 0x0000000c60007844 */ /* 0x000fe20000000200 */
[----:B------:R-:W-:Y:S02]  /*246c0*/  IADD3.X R113, RZ, R121, RZ, P4, !PT ;  /* 0x00000079ff717210 */ /* 0x000fe400027fe4ff */
[----:B------:R-:W-:-:S02]  /*246d0*/  LOP3.LUT R112, R84, R112, RZ, 0x3c, !PT ;  /* 0x0000007054707212 */ /* 0x000fc400078e3cff */
[----:B------:R-:W-:Y:S02]  /*246e0*/  MOV R104, R104 ;  /* 0x0000006800687202 */ /* 0x000fe40000000f00 */
[----:B----4-:R-:W-:Y:S02]  /*246f0*/  F2FP.F16.F32.PACK_AB R8, R73, R163 ;  /* 0x000000a34908723e */ /* 0x010fe400000000ff */
[----:B------:R-:W-:Y:S02]  /*24700*/  F2FP.F16.F32.PACK_AB R9, R75, R74 ;  /* 0x0000004a4b09723e */ /* 0x000fe400000000ff */
[----:B------:R-:W-:Y:S02]  /*24710*/  F2FP.F16.F32.PACK_AB R10, R77, R164 ;  /* 0x000000a44d0a723e */ /* 0x000fe400000000ff */
[----:B------:R-:W-:Y:S01]  /*24720*/  F2FP.F16.F32.PACK_AB R11, R79, R78 ;  /* 0x0000004e4f0b723e */ /* 0x000fe200000000ff */
[----:B------:R-:W-:Y:S01]  /*24730*/  STSM.16.M88.4 [R100], R24 ;  /* 0x0000001864007844 */ /* 0x000fe20000000200 */
[----:B------:R-:W-:-:S02]  /*24740*/  LOP3.LUT R84, R55, R42, RZ, 0x3c, !PT ;  /* 0x0000002a37547212 */ /* 0x000fc400078e3cff */
[----:B------:R-:W-:Y:S02]  /*24750*/  MOV R106, R106 ;  /* 0x0000006a006a7202 */ /* 0x000fe40000000f00 */
[----:B------:R-:W-:Y:S02]  /*24760*/  F2FP.F16.F32.PACK_AB R29, R83, R82 ;  /* 0x00000052531d723e */ /* 0x000fe400000000ff */
[----:B------:R-:W-:Y:S01]  /*24770*/  F2FP.F16.F32.PACK_AB R30, R40, R166 ;  /* 0x000000a6281e723e */ /* 0x000fe200000000ff */
[----:B------:R2:W-:Y:S01]  /*24780*/  STSM.16.M88.4 [R102], R4 ;  /* 0x0000000466007844 */ /* 0x0005e20000000200 */
[----:B------:R-:W-:Y:S02]  /*24790*/  MOV R108, R108 ;  /* 0x0000006c006c7202 */ /* 0x000fe40000000f00 */
[----:B------:R-:W-:Y:S02]  /*247a0*/  F2FP.F16.F32.PACK_AB R40, R52, R167 ;  /* 0x000000a73428723e */ /* 0x000fe400000000ff */
[----:B------:R-:W-:-:S02]  /*247b0*/  F2FP.F16.F32.PACK_AB R41, R91, R90 ;  /* 0x0000005a5b29723e */ /* 0x000fc400000000ff */
[----:B------:R-:W-:Y:S02]  /*247c0*/  F2FP.F16.F32.PACK_AB R42, R68, R168 ;  /* 0x000000a8442a723e */ /* 0x000fe400000000ff */
[----:B------:R-:W-:Y:S02]  /*247d0*/  MOV R110, R110 ;  /* 0x0000006e006e7202 */ /* 0x000fe40000000f00 */
        /* <DEDUP_REMOVED lines=12> */
[----:B---3--:R-:W-:-:S03]  /*248a0*/  SHF.R.S32.HI R78, RZ, 0x1f, R144 ;  /* 0x0000001fff4e7819 */ /* 0x008fc60000011490 */
[----:B------:R-:W-:Y:S01]  /*248b0*/  STSM.16.M88.4 [R110], R52 ;  /* 0x000000346e007844 */ /* 0x000fe20000000200 */
[----:B------:R-:W-:-:S03]  /*248c0*/  IMAD.X R117, RZ, RZ, R121, P6 ;  /* 0x000000ffff757224 */ /* 0x000fc600030e0679 */
[----:B------:R2:W-:Y:S01]  /*248d0*/  STSM.16.M88.4 [R112], R4 ;  /* 0x0000000470007844 */ /* 0x0005e20000000200 */
[----:B------:R-:W-:Y:S01]  /*248e0*/  IADD3.X R119, RZ, R121, RZ, P5, !PT ;  /* 0x00000079ff777210 */ /* 0x000fe20002ffe4ff */
[--C-:B------:R-:W-:Y:S01]  /*248f0*/  IMAD.X R81, RZ, RZ, R121.reuse, P2 ;  /* 0x000000ffff517224 */ /* 0x100fe200010e0679 */
[----:B------:R-:W-:Y:S01]  /*24900*/  ISETP.NE.U32.AND P0, PT, RZ, UR4, PT ;  /* 0x00000004ff007c0c */ /* 0x000fe2000bf05070 */
[----:B------:R-:W-:Y:S01]  /*24910*/  IMAD.X R85, RZ, RZ, R121, P1 ;  /* 0x000000ffff557224 */ /* 0x000fe200008e0679 */
[----:B------:R-:W-:Y:S02]  /*24920*/  SHF.L.U64.HI R3, R144, 0x2, R78 ;  /* 0x0000000290037819 */ /* 0x000fe4000001024e */
[----:B------:R-:W-:Y:S02]  /*24930*/  MOV R114, R114 ;  /* 0x0000007200727202 */ /* 0x000fe40000000f00 */
[----:B----4-:R-:W-:Y:S02]  /*24940*/  F2FP.F16.F32.PACK_AB R8, R154, R173 ;  /* 0x000000ad9a08723e */ /* 0x010fe400000000ff */
[----:B------:R-:W-:-:S02]  /*24950*/  F2FP.F16.F32.PACK_AB R9, R56, R51 ;  /* 0x000000333809723e */ /* 0x000fc400000000ff */
[----:B--2---:R-:W-:Y:S02]  /*24960*/  SHF.L.U32 R4, R144, 0x2, RZ ;  /* 0x0000000290047819 */ /* 0x004fe400000006ff */
[----:B------:R-:W-:Y:S02]  /*24970*/  F2FP.F16.F32.PACK_AB R10, R155, R174 ;  /* 0x000000ae9b0a723e */ /* 0x000fe400000000ff */
[----:B------:R-:W-:Y:S02]  /*24980*/  IADD3 R6, P1, R4, UR4, RZ ;  /* 0x0000000404067c10 */ /* 0x000fe4000ff3e0ff */
[----:B------:R-:W-:Y:S02]  /*24990*/  F2FP.F16.F32.PACK_AB R11, R64, R60 ;  /* 0x0000003c400b723e */ /* 0x000fe400000000ff */
        /* <DEDUP_REMOVED lines=10> */
[----:B------:R-:W-:Y:S02]  /*24a40*/  MOV R80, R80 ;  /* 0x0000005000507202 */ /* 0x000fe40000000f00 */
[----:B------:R-:W-:Y:S02]  /*24a50*/  ISETP.NE.AND.EX P0, PT, RZ, UR5, PT, P0 ;  /* 0x00000005ff007c0c */ /* 0x000fe4000bf05300 */
[----:B------:R-:W-:Y:S01]  /*24a60*/  IADD3.X R7, R3, UR5, RZ, P1, !PT ;  /* 0x0000000503077c10 */ /* 0x000fe20008ffe4ff */
[----:B------:R-:W-:Y:S01]  /*24a70*/  ULDC.64 UR4, c[0x0][0xbe0] ;  /* 0x0002f80000047ab9 */ /* 0x000fe20000000a00 */
[----:B------:R-:W-:Y:S01]  /*24a80*/  MOV R84, R84 ;  /* 0x0000005400547202 */ /* 0x000fe20000000f00 */
[----:B------:R2:W-:Y:S01]  /*24a90*/  STSM.16.M88.4 [R114], R8 ;  /* 0x0000000872007844 */ /* 0x0005e20000000200 */
[----:B------:R-:W-:-:S03]  /*24aa0*/  ISETP.NE.U32.AND P1, PT, RZ, UR4, PT ;  /* 0x00000004ff007c0c */ /* 0x000fc6000bf25070 */
[----:B------:R3:W-:Y:S01]  /*24ab0*/  STSM.16.M88.4 [R116], R12 ;  /* 0x0000000c74007844 */ /* 0x0007e20000000200 */
[----:B------:R-:W-:-:S03]  /*24ac0*/  ISETP.NE.AND.EX P1, PT, RZ, UR5, PT, P1 ;  /* 0x00000005ff007c0c */ /* 0x000fc6000bf25310 */
[----:B------:R3:W-:Y:S04]  /*24ad0*/  STSM.16.M88.4 [R118], R24 ;  /* 0x0000001876007844 */ /* 0x0007e80000000200 */
[----:B------:R3:W-:Y:S04]  /*24ae0*/  STSM.16.M88.4 [R80], R136 ;  /* 0x0000008850007844 */ /* 0x0007e80000000200 */
[----:B------:R3:W-:Y:S01]  /*24af0*/  STSM.16.M88.4 [R84], R176 ;  /* 0x000000b054007844 */ /* 0x0007e20000000200 */
[----:B------:R-:W-:Y:S01]  /*24b00*/  BAR.SYNC.DEFER_BLOCKING 0x1, 0x100 ;  /* 0x0044000000007b1d */ /* 0x000fe20000010000 */
[----:B------:R-:W-:-:S04]  /*24b10*/  @P1 IADD3 R4, P2, R4, UR4, RZ ;  /* 0x0000000404041c10 */ /* 0x000fc8000ff5e0ff */
[----:B------:R-:W-:Y:S01]  /*24b20*/  @P1 IADD3.X R5, R3, UR5, RZ, P2, !PT ;  /* 0x0000000503051c10 */ /* 0x000fe200097fe4ff */
[----:B------:R-:W-:Y:S02]  /*24b30*/  ULDC UR4, c[0x0][0xa88] ;  /* 0x0002a20000047ab9 */ /* 0x000fe40000000800 */
[----:B------:R-:W-:Y:S01]  /*24b40*/  MOV R3, UR4 ;  /* 0x0000000400037c02 */ /* 0x000fe20008000f00 */
[----:B------:R3:W5:Y:S05]  /*24b50*/  @P0 LDG.E R76, desc[UR60][R6.64] ;  /* 0x0000003c064c0981 */ /* 0x00076a000c1e1900 */
[----:B------:R3:W5:Y:S01]  /*24b60*/  @P1 LDG.E R3, desc[UR60][R4.64] ;  /* 0x0000003c04031981 */ /* 0x000762000c1e1900 */
[----:B------:R-:W2:Y:S02]  /*24b70*/  S2R R148, SR_TID.X ;  /* 0x0000000000947919 */ /* 0x000ea40000002100 */
[----:B--2---:R-:W-:-:S05]  /*24b80*/  VIADD R11, R148, 0xffffff80 ;  /* 0xffffff80940b7836 */ /* 0x004fca0000000000 */
[----:B------:R-:W-:-:S04]  /*24b90*/  SHF.R.S32.HI R8, RZ, 0x1f, R11 ;  /* 0x0000001fff087819 */ /* 0x000fc8000001140b */
[----:B------:R-:W-:Y:S01]  /*24ba0*/  LEA.HI R9, R8, R11, RZ, 0x3 ;  /* 0x0000000b08097211 */ /* 0x000fe200078f18ff */
[----:B---3--:R-:W-:Y:S06]  /*24bb0*/  @P1 BRA `(.L_x_2549) ;  /* 0x0000000000101947 */ /* 0x008fec0003800000 */
[----:B------:R-:W-:Y:S05]  /*24bc0*/  @!P0 BRA `(.L_x_2549) ;  /* 0x00000000000c8947 */ /* 0x000fea0003800000 */
[----:B------:R-:W2:Y:S04]  /*24bd0*/  LDG.E R4, desc[UR60][R6.64] ;  /* 0x0000003c06047981 */ /* 0x000ea8000c1e1900 */
[----:B-----5:R-:W2:Y:S02]  /*24be0*/  LDG.E R3, desc[UR60][R6.64+0x4] ;  /* 0x0000043c06037981 */ /* 0x020ea4000c1e1900 */
[----:B--2---:R-:W-:-:S07]  /*24bf0*/  IMAD.IADD R3, R3, 0x1, -R4 ;  /* 0x0000000103037824 */ /* 0x004fce00078e0a04 */
.L_x_2549:
[----:B------:R-:W2:Y:S01]  /*24c00*/  LDL R10, [R1+0x68] ;  /* 0x00006800010a7983 */ /* 0x000ea20000100800 */
[----:B------:R-:W-:Y:S01]  /*24c10*/  LOP3.LUT R4, R9, 0xfffffff8, RZ, 0xc0, !PT ;  /* 0xfffffff809047812 */ /* 0x000fe200078ec0ff */
[----:B------:R-:W-:Y:S02]  /*24c20*/  ULDC.64 UR4, c[0x0][0xb70] ;  /* 0x0002dc0000047ab9 */ /* 0x000fe40000000a00 */
[----:B------:R-:W3:Y:S04]  /*24c30*/  LDL.LU R83, [R1+0x78] ;  /* 0x0000780001537983 */ /* 0x000ee80000300800 */
[----:B------:R-:W2:Y:S01]  /*24c40*/  LDL.LU R82, [R1+0x84] ;  /* 0x0000840001527983 */ /* 0x000ea20000300800 */
[----:B-----5:R-:W-:Y:S01]  /*24c50*/  SHF.R.S32.HI R77, RZ, 0x1f, R76 ;  /* 0x0000001fff4d7819 */ /* 0x020fe2000001144c */
[----:B------:R-:W-:Y:S01]  /*24c60*/  IMAD.IADD R7, R11, 0x1, -R4 ;  /* 0x000000010b077824 */ /* 0x000fe200078e0a04 */
[----:B------:R-:W-:-:S02]  /*24c70*/  SEL R78, R78, RZ, !P0 ;  /* 0x000000ff4e4e7207 */ /* 0x000fc40004000000 */
[----:B------:R-:W-:Y:S02]  /*24c80*/  SEL R79, R144, RZ, !P0 ;  /* 0x000000ff904f7207 */ /* 0x000fe40004000000 */
[----:B------:R-:W-:Y:S02]  /*24c90*/  LEA R7, R7, R234, 0x3 ;  /* 0x000000ea07077211 */ /* 0x000fe400078e18ff */
[----:B------:R-:W-:-:S03]  /*24ca0*/  LEA.HI R8, R8, R11, RZ, 0x7 ;  /* 0x0000000b08087211 */ /* 0x000fc600078f38ff */
[----:B------:R-:W-:Y:S01]  /*24cb0*/  IMAD.WIDE R20, R7, 0x2, R20 ;  /* 0x0000000207147825 */ /* 0x000fe200078e0214 */
[----:B------:R-:W-:Y:S02]  /*24cc0*/  LOP3.LUT R12, R8, 0xffffff80, RZ, 0xc0, !PT ;  /* 0xffffff80080c7812 */ /* 0x000fe400078ec0ff */
[C---:B------:R-:W-:Y:S02]  /*24cd0*/  IADD3 R13, P3, R20.reuse, 0x2000, RZ ;  /* 0x00002000140d7810 */ /* 0x040fe40007f7e0ff */
[----:B------:R-:W-:Y:S02]  /*24ce0*/  IADD3 R29, P2, R20, 0x4000, RZ ;  /* 0x00004000141d7810 */ /* 0x000fe40007f5e0ff */
[----:B------:R-:W-:Y:S02]  /*24cf0*/  IADD3 R11, R11, -R12, RZ ;  /* 0x8000000c0b0b7210 */ /* 0x000fe40007ffe0ff */
[----:B------:R-:W-:Y:S02]  /*24d00*/  LOP3.LUT R12, R13, 0x380, RZ, 0xc0, !PT ;  /* 0x000003800d0c7812 */ /* 0x000fe400078ec0ff */
[----:B------:R-:W-:-:S02]  /*24d10*/  LOP3.LUT R28, R29, 0x380, RZ, 0xc0, !PT ;  /* 0x000003801d1c7812 */ /* 0x000fc400078ec0ff */
[----:B------:R-:W-:Y:S02]  /*24d20*/  SHF.R.U64 R12, R12, 0x3, RZ ;  /* 0x000000030c0c7819 */ /* 0x000fe400000012ff */
[----:B------:R-:W-:Y:S02]  /*24d30*/  SHF.R.U64 R28, R28, 0x3, RZ ;  /* 0x000000031c1c7819 */ /* 0x000fe400000012ff */
[----:B------:R-:W-:Y:S01]  /*24d40*/  LOP3.LUT R12, R12, R13, RZ, 0x3c, !PT ;  /* 0x0000000d0c0c7212 */ /* 0x000fe200078e3cff */
[--C-:B------:R-:W-:Y:S01]  /*24d50*/  IMAD.X R13, RZ, RZ, R21.reuse, P3 ;  /* 0x000000ffff0d7224 */ /* 0x100fe200018e0615 */
[----:B------:R-:W-:Y:S01]  /*24d60*/  LOP3.LUT R28, R28, R29, RZ, 0x3c, !PT ;  /* 0x0000001d1c1c7212 */ /* 0x000fe200078e3cff */
[----:B------:R-:W-:Y:S01]  /*24d70*/  IMAD.X R29, RZ, RZ, R21, P2 ;  /* 0x000000ffff1d7224 */ /* 0x000fe200010e0615 */
[C---:B------:R-:W-:Y:S02]  /*24d80*/  IADD3 R33, P6, R20.reuse, 0x5000, RZ ;  /* 0x0000500014217810 */ /* 0x040fe40007fde0ff */
[----:B------:R-:W-:-:S02]  /*24d90*/  IADD3 R37, P5, R20, 0x6000, RZ ;  /* 0x0000600014257810 */ /* 0x000fc40007fbe0ff */
[C---:B------:R-:W-:Y:S02]  /*24da0*/  IADD3 R45, P3, R20.reuse, 0x8000, RZ ;  /* 0x00008000142d7810 */ /* 0x040fe40007f7e0ff */
[----:B------:R-:W-:Y:S02]  /*24db0*/  IADD3 R55, P2, R20, 0xa000, RZ ;  /* 0x0000a00014377810 */ /* 0x000fe40007f5e0ff */
        /* <DEDUP_REMOVED lines=19> */
[----:B------:R-:W-:Y:S02]  /*24ef0*/  LOP3.LUT R56, R57, 0x380, RZ, 0xc0, !PT ;  /* 0x0000038039387812 */ /* 0x000fe400078ec0ff */
[----:B------:R-:W-:Y:S02]  /*24f00*/  LOP3.LUT R60, R61, 0x380, RZ, 0xc0, !PT ;  /* 0x000003803d3c7812 */ /* 0x000fe400078ec0ff */
[----:B------:R-:W-:Y:S02]  /*24f10*/  LOP3.LUT R68, R69, 0x380, RZ, 0xc0, !PT ;  /* 0x0000038045447812 */ /* 0x000fe400078ec0ff */
[----:B------:R-:W-:Y:S02]  /*24f20*/  SHF.R.U64 R56, R56, 0x3, RZ ;  /* 0x0000000338387819 */ /* 0x000fe400000012ff */
[----:B------:R-:W-:Y:S02]  /*24f30*/  SHF.R.U64 R60, R60, 0x3, RZ ;  /* 0x000000033c3c7819 */ /* 0x000fe400000012ff */
[----:B------:R-:W-:-:S02]  /*24f40*/  SHF.R.U64 R68, R68, 0x3, RZ ;  /* 0x0000000344447819 */ /* 0x000fc400000012ff */
[----:B------:R-:W-:Y:S02]  /*24f50*/  LOP3.LUT R56, R56, R57, RZ, 0x3c, !PT ;  /* 0x0000003938387212 */ /* 0x000fe400078e3cff */
[----:B------:R-:W-:Y:S01]  /*24f60*/  LOP3.LUT R60, R60, R61, RZ, 0x3c, !PT ;  /* 0x0000003d3c3c7212 */ /* 0x000fe200078e3cff */
[----:B------:R-:W-:Y:S01]  /*24f70*/  IMAD.X R61, RZ, RZ, R21, P5 ;  /* 0x000000ffff3d7224 */ /* 0x000fe200028e0615 */
[----:B------:R-:W-:Y:S02]  /*24f80*/  LOP3.LUT R68, R68, R69, RZ, 0x3c, !PT ;  /* 0x0000004544447212 */ /* 0x000fe400078e3cff */
[-C--:B------:R-:W-:Y:S02]  /*24f90*/  IADD3.X R57, RZ, R21.reuse, RZ, P6, !PT ;  /* 0x00000015ff397210 */ /* 0x080fe400037fe4ff */
[----:B------:R-:W-:Y:S01]  /*24fa0*/  IADD3.X R69, RZ, R21, RZ, P3, !PT ;  /* 0x00000015ff457210 */ /* 0x000fe20001ffe4ff */
[----:B------:R-:W-:Y:S01]  /*24fb0*/  BSSY B1, `(.L_x_2550) ;  /* 0x000007f000017945 */ /* 0x000fe20003800000 */
[----:B---3--:R-:W-:Y:S01]  /*24fc0*/  SHF.R.S32.HI R80, RZ, 0x1f, R83 ;  /* 0x0000001fff507819 */ /* 0x008fe20000011453 */
[----:B------:R-:W-:-:S04]  /*24fd0*/  IMAD.WIDE.U32 R4, R83, UR4, R76 ;  /* 0x0000000453047c25 */ /* 0x000fc8000f8e004c */
[----:B------:R-:W-:Y:S02]  /*24fe0*/  IMAD R6, R80, UR4, RZ ;  /* 0x0000000450067c24 */ /* 0x000fe4000f8e02ff */
[----:B--2---:R-:W-:Y:S02]  /*24ff0*/  IMAD R10, R82, 0x80, R10 ;  /* 0x00000080520a7824 */ /* 0x004fe400078e020a */
[----:B------:R-:W-:Y:S01]  /*25000*/  IMAD R9, R83, UR5, R6 ;  /* 0x0000000553097c24 */ /* 0x000fe2000f8e0206 */
[----:B------:R-:W-:Y:S02]  /*25010*/  ULDC.64 UR4, c[0x0][0xb78] ;  /* 0x0002de0000047ab9 */ /* 0x000fe40000000a00 */
[----:B------:R-:W-:Y:S01]  /*25020*/  IMAD R6, R78, UR4, RZ ;  /* 0x000000044e067c24 */ /* 0x000fe2000f8e02ff */
[----:B------:R-:W-:Y:S01]  /*25030*/  SHF.R.S32.HI R7, RZ, 0x1f, R10 ;  /* 0x0000001fff077819 */ /* 0x000fe2000001140a */
[----:B------:R-:W-:Y:S01]  /*25040*/  IMAD.IADD R5, R5, 0x1, R9 ;  /* 0x0000000105057824 */ /* 0x000fe200078e0209 */
[----:B------:R-:W-:Y:S01]  /*25050*/  IADD3 R9, P4, R20, 0x1000, RZ ;  /* 0x0000100014097810 */ /* 0x000fe20007f9e0ff */
[----:B------:R-:W-:-:S02]  /*25060*/  IMAD R6, R79, UR5, R6 ;  /* 0x000000054f067c24 */ /* 0x000fc4000f8e0206 */
[----:B------:R-:W-:Y:S01]  /*25070*/  IMAD.WIDE.U32 R4, R79, UR4, R4 ;  /* 0x000000044f047c25 */ /* 0x000fe2000f8e0004 */
[----:B------:R-:W-:Y:S01]  /*25080*/  ULDC.64 UR4, c[0x0][0xb40] ;  /* 0x0002d00000047ab9 */ /* 0x000fe20000000a00 */
[----:B------:R-:W-:Y:S02]  /*25090*/  LOP3.LUT R8, R9, 0x380, RZ, 0xc0, !PT ;  /* 0x0000038009087812 */ /* 0x000fe400078ec0ff */
[----:B------:R-:W-:Y:S02]  /*250a0*/  IADD3 R4, P0, R10, R4, RZ ;  /* 0x000000040a047210 */ /* 0x000fe40007f1e0ff */
[----:B------:R-:W-:Y:S02]  /*250b0*/  SHF.R.U64 R8, R8, 0x3, RZ ;  /* 0x0000000308087819 */ /* 0x000fe400000012ff */
[----:B------:R-:W-:Y:S02]  /*250c0*/  IADD3.X R7, R7, R5, R6, P0, !PT ;  /* 0x0000000507077210 */ /* 0x000fe400007fe406 */
[----:B------:R-:W-:-:S02]  /*250d0*/  LEA R52, P1, R4, UR4, 0x2 ;  /* 0x0000000404347c11 */ /* 0x000fc4000f8210ff */
[----:B------:R-:W-:Y:S01]  /*250e0*/  LOP3.LUT R8, R8, R9, RZ, 0x3c, !PT ;  /* 0x0000000908087212 */ /* 0x000fe200078e3cff */
[----:B------:R-:W-:Y:S01]  /*250f0*/  IMAD.X R9, RZ, RZ, R21, P4 ;  /* 0x000000ffff097224 */ /* 0x000fe200020e0615 */
[----:B------:R-:W-:Y:S01]  /*25100*/  LEA.HI.X R53, R4, UR5, R7, 0x2, P1 ;  /* 0x0000000504357c11 */ /* 0x000fe200088f1407 */
[----:B------:R-:W-:Y:S01]  /*25110*/  VIADD R4, R10, 0x8 ;  /* 0x000000080a047836 */ /* 0x000fe20000000000 */
[C---:B------:R-:W-:Y:S01]  /*25120*/  IADD3 R25, P1, R20.reuse, 0x3000, RZ ;  /* 0x0000300014197810 */ /* 0x040fe20007f3e0ff */
[----:B------:R-:W-:Y:S01]  /*25130*/  ULDC.64 UR4, c[0x0][0xaa0] ;  /* 0x0002a80000047ab9 */ /* 0x000fe20000000a00 */
[----:B------:R-:W-:Y:S02]  /*25140*/  IADD3 R41, P4, R20, 0x7000, RZ ;  /* 0x0000700014297810 */ /* 0x000fe40007f9e0ff */
[----:B------:R-:W-:Y:S02]  /*25150*/  LOP3.LUT R24, R25, 0x380, RZ, 0xc0, !PT ;  /* 0x0000038019187812 */ /* 0x000fe400078ec0ff */
[----:B------:R-:W-:-:S02]  /*25160*/  LOP3.LUT R40, R41, 0x380, RZ, 0xc0, !PT ;  /* 0x0000038029287812 */ /* 0x000fc400078ec0ff */
[----:B------:R-:W-:Y:S02]  /*25170*/  SHF.R.U64 R24, R24, 0x3, RZ ;  /* 0x0000000318187819 */ /* 0x000fe400000012ff */
[----:B------:R-:W-:Y:S02]  /*25180*/  SHF.R.U64 R40, R40, 0x3, RZ ;  /* 0x0000000328287819 */ /* 0x000fe400000012ff */
[----:B------:R-:W-:Y:S02]  /*25190*/  LOP3.LUT R24, R24, R25, RZ, 0x3c, !PT ;  /* 0x0000001918187212 */ /* 0x000fe400078e3cff */
[----:B------:R-:W-:Y:S02]  /*251a0*/  IADD3.X R25, RZ, R21, RZ, P1, !PT ;  /* 0x00000015ff197210 */ /* 0x000fe40000ffe4ff */
[----:B------:R-:W-:Y:S02]  /*251b0*/  IADD3 R49, P1, R20, 0x9000, RZ ;  /* 0x0000900014317810 */ /* 0x000fe40007f3e0ff */
[----:B------:R-:W-:Y:S01]  /*251c0*/  LOP3.LUT R40, R40, R41, RZ, 0x3c, !PT ;  /* 0x0000002928287212 */ /* 0x000fe200078e3cff */
[----:B------:R-:W-:Y:S01]  /*251d0*/  IMAD.X R41, RZ, RZ, R21, P4 ;  /* 0x000000ffff297224 */ /* 0x000fe200020e0615 */
[----:B------:R-:W-:-:S02]  /*251e0*/  LOP3.LUT R48, R49, 0x380, RZ, 0xc0, !PT ;  /* 0x0000038031307812 */ /* 0x000fc400078ec0ff */
[----:B------:R-:W-:Y:S02]  /*251f0*/  LOP3.LUT P0, RZ, R11, 0x3, RZ, 0xc0, !PT ;  /* 0x000000030bff7812 */ /* 0x000fe4000780c0ff */
[----:B------:R-:W-:Y:S02]  /*25200*/  SHF.R.U64 R48, R48, 0x3, RZ ;  /* 0x0000000330307819 */ /* 0x000fe400000012ff */
[----:B------:R-:W-:Y:S02]  /*25210*/  IADD3 R65, P4, R20, 0xd000, RZ ;  /* 0x0000d00014417810 */ /* 0x000fe40007f9e0ff */
[----:B------:R-:W-:Y:S02]  /*25220*/  LOP3.LUT R48, R48, R49, RZ, 0x3c, !PT ;  /* 0x0000003130307212 */ /* 0x000fe400078e3cff */
[----:B------:R-:W-:Y:S02]  /*25230*/  IADD3 R5, P2, R20, 0xf000, RZ ;  /* 0x0000f00014057810 */ /* 0x000fe40007f5e0ff */
[----:B------:R-:W-:-:S02]  /*25240*/  IADD3.X R49, RZ, R21, RZ, P1, !PT ;  /* 0x00000015ff317210 */ /* 0x000fc40000ffe4ff */
[-C--:B------:R-:W-:Y:S01]  /*25250*/  ISETP.GE.OR P1, PT, R10, R3.reuse, P0 ;  /* 0x000000030a00720c */ /* 0x080fe20000726670 */
[----:B------:R-:W-:Y:S01]  /*25260*/  IMAD.X R73, RZ, RZ, R21, P2 ;  /* 0x000000ffff497224 */ /* 0x000fe200010e0615 */
[----:B------:R-:W-:Y:S02]  /*25270*/  LOP3.LUT R64, R65, 0x380, RZ, 0xc0, !PT ;  /* 0x0000038041407812 */ /* 0x000fe400078ec0ff */
[----:B------:R-:W-:Y:S02]  /*25280*/  ISETP.GE.OR P0, PT, R4, R3, P0 ;  /* 0x000000030400720c */ /* 0x000fe40000706670 */
[----:B------:R-:W-:Y:S02]  /*25290*/  LOP3.LUT R7, R20, 0x380, RZ, 0xc0, !PT ;  /* 0x0000038014077812 */ /* 0x000fe400078ec0ff */
[----:B------:R-:W-:Y:S02]  /*252a0*/  LOP3.LUT R4, R5, 0x380, RZ, 0xc0, !PT ;  /* 0x0000038005047812 */ /* 0x000fe400078ec0ff */
[----:B------:R-:W-:-:S02]  /*252b0*/  SHF.R.U64 R64, R64, 0x3, RZ ;  /* 0x0000000340407819 */ /* 0x000fc400000012ff */
[----:B------:R-:W-:Y:S01]  /*252c0*/  SHF.R.U64 R7, R7, 0x3, RZ ;  /* 0x0000000307077819 */ /* 0x000fe200000012ff */
[----:B------:R-:W-:Y:S01]  /*252d0*/  @!P1 STG.E desc[UR60][R52.64], R0 ;  /* 0x0000000034009986 */ /* 0x000fe2000c10193c */
[----:B------:R-:W-:Y:S02]  /*252e0*/  SHF.R.U64 R4, R4, 0x3, RZ ;  /* 0x0000000304047819 */ /* 0x000fe400000012ff */
[----:B------:R-:W-:Y:S01]  /*252f0*/  LOP3.LUT R64, R64, R65, RZ, 0x3c, !PT ;  /* 0x0000004140407212 */ /* 0x000fe200078e3cff */
[----:B------:R-:W-:Y:S01]  /*25300*/  IMAD.X R65, RZ, RZ, R21, P4 ;  /* 0x000000ffff417224 */ /* 0x000fe200020e0615 */
[----:B------:R-:W-:Y:S01]  /*25310*/  LOP3.LUT R20, R7, R20, RZ, 0x3c, !PT ;  /* 0x0000001407147212 */ /* 0x000fe200078e3cff */
[----:B------:R2:W-:Y:S01]  /*25320*/  @!P0 STG.E desc[UR60][R52.64+0x20], R2 ;  /* 0x0000200234008986 */ /* 0x0005e2000c10193c */
[----:B------:R-:W-:Y:S01]  /*25330*/  LOP3.LUT R72, R4, R5, RZ, 0x3c, !PT ;  /* 0x0000000504487212 */ /* 0x000fe200078e3cff */
[----:B------:R-:W-:Y:S02]  /*25340*/  IMAD R77, R77, UR4, RZ ;  /* 0x000000044d4d7c24 */ /* 0x000fe4000f8e02ff */
[----:B------:R3:W5:Y:S04]  /*25350*/  LD.E.128 R4, desc[UR60][R20.64] ;  /* 0x0000003c14047980 */ /* 0x000768000c101d00 */
[----:B------:R-:W5:Y:S04]  /*25360*/  LD.E.128 R8, desc[UR60][R8.64] ;  /* 0x0000003c08087980 */ /* 0x000f68000c101d00 */
[----:B------:R-:W5:Y:S01]  /*25370*/  LD.E.128 R12, desc[UR60][R12.64] ;  /* 0x0000003c0c0c7980 */ /* 0x000f62000c101d00 */
[--C-:B---3--:R-:W-:Y:S01]  /*25380*/  SHF.R.S32.HI R21, RZ, 0x1f, R17.reuse ;  /* 0x0000001fff157819 */ /* 0x108fe20000011411 */
[----:B------:R-:W-:-:S02]  /*25390*/  IMAD.MOV.U32 R20, RZ, RZ, R17 ;  /* 0x000000ffff147224 */ /* 0x000fc400078e0011 */
        /* <DEDUP_REMOVED lines=19> */
[----:B--2---:R-:W2:Y:S01]  /*254d0*/  FENCE.VIEW.ASYNC.S ;  /* 0x00000000000073c6 */ /* 0x004ea20000000000 */
[----:B------:R-:W-:Y:S01]  /*254e0*/  IMAD R77, R76, UR5, R77 ;  /* 0x000000054c4d7c24 */ /* 0x000fe2000f8e024d */
[----:B------:R-:W-:Y:S01]  /*254f0*/  ULDC.64 UR4, c[0x0][0xae0] ;  /* 0x0002b80000047ab9 */ /* 0x000fe20000000a00 */
[----:B------:R-:W-:-:S02]  /*25500*/  IMAD R81, R82, -0x80, R3 ;  /* 0xffffff8052517824 */ /* 0x000fc400078e0203 */
[----:B------:R-:W-:Y:S01]  /*25510*/  IMAD R80, R80, UR4, RZ ;  /* 0x0000000450507c24 */ /* 0x000fe2000f8e02ff */
[----:B------:R-:W-:Y:S01]  /*25520*/  IADD3 R21, R21, R77, RZ ;  /* 0x0000004d15157210 */ /* 0x000fe20007ffe0ff */
[C---:B------:R-:W-:Y:S01]  /*25530*/  VIADD R0, R22.reuse, 0x60 ;  /* 0x0000006016007836 */ /* 0x040fe20000000000 */
[-C--:B------:R-:W-:Y:S01]  /*25540*/  ISETP.GE.AND P3, PT, R22, R81.reuse, PT ;  /* 0x000000511600720c */ /* 0x080fe20003f66270 */
[C---:B------:R-:W-:Y:S01]  /*25550*/  IMAD R77, R83.reuse, UR5, R80 ;  /* 0x00000005534d7c24 */ /* 0x040fe2000f8e0250 */
[-C--:B------:R-:W-:Y:S01]  /*25560*/  ISETP.GE.AND P1, PT, R218, R81.reuse, PT ;  /* 0x00000051da00720c */ /* 0x080fe20003f26270 */
[----:B------:R-:W-:Y:S01]  /*25570*/  IMAD.WIDE.U32 R2, R83, UR4, R20 ;  /* 0x0000000453027c25 */ /* 0x000fe2000f8e0014 */
[-C--:B------:R-:W-:Y:S01]  /*25580*/  ISETP.GE.AND P0, PT, R0, R81.reuse, PT ;  /* 0x000000510000720c */ /* 0x080fe20003f06270 */
[----:B------:R-:W-:Y:S01]  /*25590*/  ULDC.64 UR4, c[0x0][0xae8] ;  /* 0x0002ba0000047ab9 */ /* 0x000fe20000000a00 */
[----:B------:R-:W-:Y:S01]  /*255a0*/  IADD3 R0, R16, 0x38820, RZ ;  /* 0x0003882010007810 */ /* 0x000fe20007ffe0ff */
[----:B------:R-:W-:Y:S01]  /*255b0*/  IMAD R78, R78, UR4, RZ ;  /* 0x000000044e4e7c24 */ /* 0x000fe2000f8e02ff */
[----:B------:R-:W-:Y:S01]  /*255c0*/  ISETP.GE.AND P2, PT, R220, R81, PT ;  /* 0x00000051dc00720c */ /* 0x000fe20003f46270 */
[----:B------:R-:W-:Y:S01]  /*255d0*/  IMAD.IADD R3, R3, 0x1, R77 ;  /* 0x0000000103037824 */ /* 0x000fe200078e024d */
[----:B------:R-:W-:Y:S01]  /*255e0*/  PRMT R0, RZ, 0x654, R0 ;  /* 0x00000654ff007816 */ /* 0x000fe20000000000 */
[----:B------:R-:W-:-:S02]  /*255f0*/  IMAD R81, R79, UR5, R78 ;  /* 0x000000054f517c24 */ /* 0x000fc4000f8e024e */
[----:B------:R-:W-:Y:S01]  /*25600*/  IMAD.WIDE.U32 R76, R79, UR4, R2 ;  /* 0x000000044f4c7c25 */ /* 0x000fe2000f8e0002 */
[----:B--2---:R2:W-:Y:S03]  /*25610*/  SYNCS.ARRIVE.TRANS64.RED.A1T0 RZ, [R0+URZ], RZ ;  /* 0x000000ff00ff79a7 */ /* 0x0045e6000810043f */
[----:B------:R-:W-:Y:S01]  /*25620*/  IMAD.WIDE R20, R82, 0x80, R22 ;  /* 0x0000008052147825 */ /* 0x000fe200078e0216 */
[----:B------:R-:W-:-:S03]  /*25630*/  IADD3 R81, R77, R81, RZ ;  /* 0x000000514d517210 */ /* 0x000fc60007ffe0ff */
[C---:B------:R-:W-:Y:S02]  /*25640*/  VIADD R80, R17.reuse, 0xc0 ;  /* 0x000000c011507836 */ /* 0x040fe40000000000 */
[----:B------:R-:W-:Y:S01]  /*25650*/  VIADD R82, R17, 0x80 ;  /* 0x0000008011527836 */ /* 0x000fe20000000000 */
[----:B--2---:R-:W-:Y:S06]  /*25660*/  @P3 BRA `(.L_x_2551) ;  /* 0x00000000004c3947 */ /* 0x004fec0003800000 */
[----:B------:R-:W-:Y:S01]  /*25670*/  ULDC.64 UR4, c[0x0][0xad8] ;  /* 0x0002b60000047ab9 */ /* 0x000fe20000000a00 */
[----:B------:R-:W-:Y:S01]  /*25680*/  IMAD.MOV.U32 R2, RZ, RZ, R76 ;  /* 0x000000ffff027224 */ /* 0x000fe200078e004c */
[----:B------:R-:W-:Y:S01]  /*25690*/  ULDC.64 UR6, c[0x0][0xa80] ;  /* 0x0002a00000067ab9 */ /* 0x000fe20000000a00 */
[----:B------:R-:W-:Y:S02]  /*256a0*/  IMAD R79, R21, UR4, RZ ;  /* 0x00000004154f7c24 */ /* 0x000fe4000f8e02ff */
[----:B------:R-:W-:Y:S02]  /*256b0*/  IMAD.MOV.U32 R3, RZ, RZ, R81 ;  /* 0x000000ffff037224 */ /* 0x000fe400078e0051 */
[C---:B------:R-:W-:Y:S02]  /*256c0*/  IMAD R79, R20.reuse, UR5, R79 ;  /* 0x00000005144f7c24 */ /* 0x040fe4000f8e024f */
[----:B------:R-:W-:Y:S01]  /*256d0*/  IMAD.WIDE.U32 R2, R20, UR4, R2 ;  /* 0x0000000414027c25 */ /* 0x000fe2000f8e0002 */
[----:B------:R-:W-:-:S02]  /*256e0*/  ULDC UR4, c[0x0][0xa8c] ;  /* 0x0002a30000047ab9 */ /* 0x000fc40000000800 */
[----:B------:R-:W-:Y:S02]  /*256f0*/  ISETP.GE.AND P3, PT, R17, UR4, PT ;  /* 0x0000000411007c0c */ /* 0x000fe4000bf66270 */
[C---:B------:R-:W-:Y:S02]  /*25700*/  LEA R78, P5, R2.reuse, UR6, 0x1 ;  /* 0x00000006024e7c11 */ /* 0x040fe4000f8a08ff */
[----:B------:R-:W-:Y:S02]  /*25710*/  IADD3 R3, R3, R79, RZ ;  /* 0x0000004f03037210 */ /* 0x000fe40007ffe0ff */
[----:B------:R-:W-:Y:S02]  /*25720*/  ISETP.GE.AND P4, PT, R19, UR4, PT ;  /* 0x0000000413007c0c */ /* 0x000fe4000bf86270 */
[----:B------:R-:W-:Y:S02]  /*25730*/  LEA.HI.X R79, R2, UR7, R3, 0x1, P5 ;  /* 0x00000007024f7c11 */ /* 0x000fe4000a8f0c03 */
[----:B------:R-:W-:-:S02]  /*25740*/  ISETP.GE.AND P5, PT, R82, UR4, PT ;  /* 0x0000000452007c0c */ /* 0x000fc4000bfa6270 */
[----:B------:R-:W-:Y:S01]  /*25750*/  ISETP.GE.AND P6, PT, R80, UR4, PT ;  /* 0x0000000450007c0c */ /* 0x000fe2000bfc6270 */
[----:B-----5:R2:W-:Y:S06]  /*25760*/  @!P3 STG.E.128 desc[UR60][R78.64], R4 ;  /* 0x000000044e00b986 */ /* 0x0205ec000c101d3c */
[----:B------:R2:W-:Y:S04]  /*25770*/  @!P4 STG.E.128 desc[UR60][R78.64+0x80], R28 ;  /* 0x0000801c4e00c986 */ /* 0x0005e8000c101d3c */
[----:B------:R2:W-:Y:S04]  /*25780*/  @!P5 STG.E.128 desc[UR60][R78.64+0x100], R44 ;  /* 0x0001002c4e00d986 */ /* 0x0005e8000c101d3c */
[----:B------:R2:W-:Y:S02]  /*25790*/  @!P6 STG.E.128 desc[UR60][R78.64+0x180], R60 ;  /* 0x0001803c4e00e986 */ /* 0x0005e4000c101d3c */
.L_x_2551:
[----:B------:R-:W-:Y:S05]  /*257a0*/  BSYNC B1 ;  /* 0x0000000000017941 */ /* 0x000fea0003800000 */
.L_x_2550:
[----:B------:R-:W-:Y:S04]  /*257b0*/  BSSY B1, `(.L_x_2552) ;  /* 0x0000017000017945 */ /* 0x000fe80003800000 */
[----:B------:R-:W-:Y:S05]  /*257c0*/  @P1 BRA `(.L_x_2553) ;  /* 0x0000000000541947 */ /* 0x000fea0003800000 */
[----:B--2--5:R-:W-:Y:S01]  /*257d0*/  IADD3 R5, P1, R20, 0x20, RZ ;  /* 0x0000002014057810 */ /* 0x024fe20007f3e0ff */
[----:B------:R-:W-:Y:S01]  /*257e0*/  ULDC.64 UR6, c[0x0][0xad8] ;  /* 0x0002b60000067ab9 */ /* 0x000fe20000000a00 */
[----:B------:R-:W-:Y:S01]  /*257f0*/  MOV R3, R81 ;  /* 0x0000005100037202 */ /* 0x000fe20000000f00 */
[----:B------:R-:W-:Y:S01]  /*25800*/  IMAD.MOV.U32 R2, RZ, RZ, R76 ;  /* 0x000000ffff027224 */ /* 0x000fe200078e004c */
[----:B------:R-:W-:Y:S01]  /*25810*/  ULDC UR4, c[0x0][0xa8c] ;  /* 0x0002a30000047ab9 */ /* 0x000fe20000000800 */
[----:B------:R-:W-:Y:S01]  /*25820*/  IMAD.X R0, RZ, RZ, R21, P1 ;  /* 0x000000ffff007224 */ /* 0x000fe200008e0615 */
[----:B------:R-:W-:Y:S01]  /*25830*/  ISETP.GE.AND P3, PT, R17, UR4, PT ;  /* 0x0000000411007c0c */ /* 0x000fe2000bf66270 */
[----:B------:R-:W-:Y:S01]  /*25840*/  IMAD.WIDE.U32 R2, R5, UR6, R2 ;  /* 0x0000000605027c25 */ /* 0x000fe2000f8e0002 */
[----:B------:R-:W-:Y:S02]  /*25850*/  ISETP.GE.AND P4, PT, R19, UR4, PT ;  /* 0x0000000413007c0c */ /* 0x000fe4000bf86270 */
        /* <DEDUP_REMOVED lines=12> */
.L_x_2553:
[----:B------:R-:W-:Y:S05]  /*25920*/  BSYNC B1 ;  /* 0x0000000000017941 */ /* 0x000fea0003800000 */
.L_x_2552:
[----:B------:R-:W-:Y:S04]  /*25930*/  BSSY B1, `(.L_x_2554) ;  /* 0x0000017000017945 */ /* 0x000fe80003800000 */
[----:B------:R-:W-:Y:S05]  /*25940*/  @P2 BRA `(.L_x_2555) ;  /* 0x0000000000542947 */ /* 0x000fea0003800000 */
[----:B--23-5:R-:W-:Y:S01]  /*25950*/  IADD3 R5, P1, R20, 0x40, RZ ;  /* 0x0000004014057810 */ /* 0x02cfe20007f3e0ff */
        /* <DEDUP_REMOVED lines=20> */
.L_x_2555:
[----:B------:R-:W-:Y:S05]  /*25aa0*/  BSYNC B1 ;  /* 0x0000000000017941 */ /* 0x000fea0003800000 */
.L_x_2554:
[----:B------:R-:W-:Y:S05]  /*25ab0*/  @P0 BRA `(.L_x_2556) ;  /* 0x0000000c00240947 */ /* 0x000fea0003800000 */
[----:B--2345:R-:W-:Y:S01]  /*25ac0*/  IADD3 R5, P0, R20, 0x60, RZ ;  /* 0x0000006014057810 */ /* 0x03cfe20007f1e0ff */
[----:B------:R-:W-:Y:S01]  /*25ad0*/  ULDC.64 UR6, c[0x0][0xad8] ;  /* 0x0002b60000067ab9 */ /* 0x000fe20000000a00 */
[----:B------:R-:W-:Y:S01]  /*25ae0*/  IMAD.MOV.U32 R2, RZ, RZ, R76 ;  /* 0x000000ffff027224 */ /* 0x000fe200078e004c */
[----:B------:R-:W-:Y:S01]  /*25af0*/  ULDC UR4, c[0x0][0xa8c] ;  /* 0x0002a30000047ab9 */ /* 0x000fe20000000800 */
[----:B------:R-:W-:Y:S01]  /*25b00*/  IADD3.X R20, RZ, R21, RZ, P0, !PT ;  /* 0x00000015ff147210 */ /* 0x000fe200007fe4ff */
[----:B------:R-:W-:Y:S01]  /*25b10*/  IMAD.MOV.U32 R3, RZ, RZ, R81 ;  /* 0x000000ffff037224 */ /* 0x000fe200078e0051 */
[----:B------:R-:W-:Y:S02]  /*25b20*/  ISETP.GE.AND P1, PT, R17, UR4, PT ;  /* 0x0000000411007c0c */ /* 0x000fe4000bf26270 */
[----:B------:R-:W-:Y:S01]  /*25b30*/  ISETP.GE.AND P2, PT, R19, UR4, PT ;  /* 0x0000000413007c0c */ /* 0x000fe2000bf46270 */
[----:B------:R-:W-:Y:S01]  /*25b40*/  IMAD R20, R20, UR6, RZ ;  /* 0x0000000614147c24 */ /* 0x000fe2000f8e02ff */
[----:B------:R-:W-:Y:S01]  /*25b50*/  ISETP.GE.AND P3, PT, R82, UR4, PT ;  /* 0x0000000452007c0c */ /* 0x000fe2000bf66270 */
[----:B------:R-:W-:-:S04]  /*25b60*/  IMAD.WIDE.U32 R2, R5, UR6, R2 ;  /* 0x0000000605027c25 */ /* 0x000fc8000f8e0002 */
        /* <DEDUP_REMOVED lines=12> */
.L_x_2548:
[----:B------:R-:W2:Y:S01]  /*25c30*/  LDL R13, [R1+0x74] ;  /* 0x00007400010d7983 */ /* 0x000ea20000100800 */
[----:B------:R-:W-:Y:S01]  /*25c40*/  ULDC.64 UR4, c[0x0][0xbd8] ;  /* 0x0002f60000047ab9 */ /* 0x000fe20000000a00 */
[----:B------:R-:W-:Y:S01]  /*25c50*/  IMAD.MOV.U32 R7, RZ, RZ, RZ ;  /* 0x000000ffff077224 */ /* 0x000fe200078e00ff */
[----:B------:R-:W-:-:S04]  /*25c60*/  ISETP.NE.U32.AND P0, PT, RZ, UR4, PT ;  /* 0x00000004ff007c0c */ /* 0x000fc8000bf05070 */
[----:B------:R-:W-:Y:S01]  /*25c70*/  ISETP.NE.AND.EX P0, PT, RZ, UR5, PT, P0 ;  /* 0x00000005ff007c0c */ /* 0x000fe2000bf05300 */
        /* <DEDUP_REMOVED lines=11> */
[----:B------:R-:W-:Y:S02]  /*25d30*/  @P1 IADD3.X R5, R0, UR5, RZ, P2, !PT ;  /* 0x0000000500051c10 */ /* 0x000fe400097fe4ff */
[----:B------:R-:W-:-:S06]  /*25d40*/  MOV R0, UR4 ;  /* 0x0000000400007c02 */ /* 0x000fcc0008000f00 */
[----:B------:R2:W5:Y:S01]  /*25d50*/  @P1 LDG.E R0, desc[UR60][R4.64] ;  /* 0x0000003c04001981 */ /* 0x000562000c1e1900 */
[----:B------:R-:W3:Y:S02]  /*25d60*/  S2R R8, SR_TID.X ;  /* 0x0000000000087919 */ /* 0x000ee40000002100 */
[----:B---3--:R-:W-:-:S05]  /*25d70*/  VIADD R6, R8, 0xffffff80 ;  /* 0xffffff8008067836 */ /* 0x008fca0000000000 */
[----:B------:R-:W-:Y:S01]  /*25d80*/  ISETP.GT.AND P2, PT, R6, 0x7f, PT ;  /* 0x0000007f0600780c */ /* 0x000fe20003f44270 */
[----:B--2---:R-:W-:-:S12]  /*25d90*/  @P1 BRA `(.L_x_2557) ;  /* 0x0000000000101947 */ /* 0x004fd80003800000 */
[----:B------:R-:W-:Y:S05]  /*25da0*/  @!P0 BRA `(.L_x_2557) ;  /* 0x00000000000c8947 */ /* 0x000fea0003800000 */
[----:B------:R-:W2:Y:S04]  /*25db0*/  LDG.E R5, desc[UR60][R2.64] ;  /* 0x0000003c02057981 */ /* 0x000ea8000c1e1900 */
[----:B-----5:R-:W2:Y:S02]  /*25dc0*/  LDG.E R0, desc[UR60][R2.64+0x4] ;  /* 0x0000043c02007981 */ /* 0x020ea4000c1e1900 */
[----:B--2---:R-:W-:-:S07]  /*25dd0*/  IMAD.IADD R0, R0, 0x1, -R5 ;  /* 0x0000000100007824 */ /* 0x004fce00078e0a05 */
.L_x_2557:
[----:B------:R-:W2:Y:S04]  /*25de0*/  LDL R11, [R1+0x78] ;  /* 0x00007800010b7983 */ /* 0x000ea80000100800 */
[----:B------:R3:W5:Y:S01]  /*25df0*/  LDL R14, [R1+0x84] ;  /* 0x00008400010e7983 */ /* 0x0007620000100800 */
[----:B------:R-:W-:Y:S01]  /*25e00*/  BSSY B1, `(.L_x_2558) ;  /* 0x000001c000017945 */ /* 0x000fe20003800000 */
[----:B------:R-:W-:Y:S02]  /*25e10*/  SHF.R.S32.HI R12, RZ, 0x1f, R17 ;  /* 0x0000001fff0c7819 */ /* 0x000fe40000011411 */
[----:B------:R-:W-:Y:S02]  /*25e20*/  SEL R13, R13, RZ, !P0 ;  /* 0x000000ff0d0d7207 */ /* 0x000fe40004000000 */
        /* <DEDUP_REMOVED lines=9> */
[----:B------:R-:W-:Y:S02]  /*25ec0*/  ULDC.64 UR4, c[0x0][0xb70] ;  /* 0x0002dc0000047ab9 */ /* 0x000fe40000000a00 */
        /* <DEDUP_REMOVED lines=9> */
[----:B------:R-:W-:-:S04]  /*25f60*/  ULDC.64 UR4, c[0x0][0xb40] ;  /* 0x0002d00000047ab9 */ /* 0x000fc80000000a00 */
[----:B------:R-:W-:Y:S02]  /*25f70*/  IADD3 R3, R3, R5, RZ ;  /* 0x0000000503037210 */ /* 0x000fe40007ffe0ff */
[----:B------:R-:W-:-:S04]  /*25f80*/  LEA R4, P0, R2, UR4, 0x2 ;  /* 0x0000000402047c11 */ /* 0x000fc8000f8010ff */
[----:B------:R-:W-:Y:S01]  /*25f90*/  LEA.HI.X R5, R2, UR5, R3, 0x2, P0 ;  /* 0x0000000502057c11 */ /* 0x000fe200080f1403 */
[----:B------:R-:W-:-:S05]  /*25fa0*/  IMAD.MOV.U32 R3, RZ, RZ, -0x800000 ;  /* 0xff800000ff037424 */ /* 0x000fca00078e00ff */
[----:B------:R2:W-:Y:S03]  /*25fb0*/  STG.E desc[UR60][R4.64], R3 ;  /* 0x0000000304007986 */ /* 0x0005e6000c10193c */
.L_x_2559:
[----:B------:R-:W-:Y:S05]  /*25fc0*/  BSYNC B1 ;  /* 0x0000000000017941 */ /* 0x000fea0003800000 */
.L_x_2558:
[----:B------:R-:W-:Y:S01]  /*25fd0*/  ULDC.64 UR4, c[0x0][0xaa0] ;  /* 0x0002a80000047ab9 */ /* 0x000fe20000000a00 */
[----:B--2---:R-:W-:Y:S01]  /*25fe0*/  MOV R3, R12 ;  /* 0x0000000c00037202 */ /* 0x004fe20000000f00 */
[----:B------:R-:W-:Y:S01]  /*25ff0*/  IMAD.MOV.U32 R2, RZ, RZ, R17 ;  /* 0x000000ffff027224 */ /* 0x000fe200078e0011 */
[----:B------:R-:W-:Y:S01]  /*26000*/  BSSY B1, `(.L_x_2560) ;  /* 0x000002d000017945 */ /* 0x000fe20003800000 */
        /* <DEDUP_REMOVED lines=11> */
[----:B------:R-:W-:Y:S01]  /*260c0*/  IADD3 R3, R3, R5, RZ ;  /* 0x0000000503037210 */ /* 0x000fe20007ffe0ff */
[----:B------:R-:W-:-:S03]  /*260d0*/  VIADD R0, R22, 0x60 ;  /* 0x0000006016007836 */ /* 0x000fc60000000000 */
        /* <DEDUP_REMOVED lines=25> */
[----:B------:R-:W-:-:S04]  /*26270*/  LEA R8, P2, R2, UR6, 0x1 ;  /* 0x0000000602087c11 */ /* 0x000fc8000f8408ff */
[----:B------:R-:W-:-:S05]  /*26280*/  LEA.HI.X R9, R2, UR7, R3, 0x1, P2 ;  /* 0x0000000702097c11 */ /* 0x000fca00090f0c03 */
[----:B------:R2:W-:Y:S04]  /*26290*/  @!P3 STG.E.128 desc[UR60][R8.64], RZ ;  /* 0x000000ff0800b986 */ /* 0x0005e8000c101d3c */
[----:B------:R2:W-:Y:S04]  /*262a0*/  @!P4 STG.E.128 desc[UR60][R8.64+0x80], RZ ;  /* 0x000080ff0800c986 */ /* 0x0005e8000c101d3c */
[----:B------:R2:W-:Y:S04]  /*262b0*/  @!P5 STG.E.128 desc[UR60][R8.64+0x100], RZ ;  /* 0x000100ff0800d986 */ /* 0x0005e8000c101d3c */
[----:B------:R2:W-:Y:S02]  /*262c0*/  @!P6 STG.E.128 desc[UR60][R8.64+0x180], RZ ;  /* 0x000180ff0800e986 */ /* 0x0005e4000c101d3c */
.L_x_2561:
[----:B------:R-:W-:Y:S05]  /*262d0*/  BSYNC B1 ;  /* 0x0000000000017941 */ /* 0x000fea0003800000 */
.L_x_2560:
[----:B------:R-:W-:Y:S01]  /*262e0*/  BSSY B1, `(.L_x_2562) ;  /* 0x0000018000017945 */ /* 0x000fe20003800000 */
[----:B------:R-:W-:-:S03]  /*262f0*/  ISETP.GE.AND P2, PT, R220, R11, PT ;  /* 0x0000000bdc00720c */ /* 0x000fc60003f46270 */
[----:B------:R-:W-:Y:S10]  /*26300*/  @P1 BRA `(.L_x_2563) ;  /* 0x0000000000541947 */ /* 0x000ff40003800000 */
[----:B--2---:R-:W-:Y:S01]  /*26310*/  IADD3 R9, P1, R6, 0x20, RZ ;  /* 0x0000002006097810 */ /* 0x004fe20007f3e0ff */
        /* <DEDUP_REMOVED lines=9> */
[----:B------:R-:W-:Y:S01]  /*263b0*/  IMAD.WIDE.U32 R2, R9, UR6, R2 ;  /* 0x0000000609027c25 */ /* 0x000fe2000f8e0002 */
[----:B------:R-:W-:-:S03]  /*263c0*/  ISETP.GE.AND P6, PT, R14, UR4, PT ;  /* 0x000000040e007c0c */ /* 0x000fc6000bfc6270 */
        /* <DEDUP_REMOVED lines=9> */
.L_x_2563:
[----:B------:R-:W-:Y:S05]  /*26460*/  BSYNC B1 ;  /* 0x0000000000017941 */ /* 0x000fea0003800000 */
.L_x_2562:
[----:B------:R-:W-:Y:S04]  /*26470*/  BSSY B1, `(.L_x_2564) ;  /* 0x0000017000017945 */ /* 0x000fe80003800000 */
[----:B------:R-:W-:Y:S05]  /*26480*/  @P2 BRA `(.L_x_2565) ;  /* 0x0000000000542947 */ /* 0x000fea0003800000 */
[----:B--23--:R-:W-:Y:S01]  /*26490*/  IADD3 R9, P1, R6, 0x40, RZ ;  /* 0x0000004006097810 */ /* 0x00cfe20007f3e0ff */
        /* <DEDUP_REMOVED lines=20> */
.L_x_2565:
[----:B------:R-:W-:Y:S05]  /*265e0*/  BSYNC B1 ;  /* 0x0000000000017941 */ /* 0x000fea0003800000 */
.L_x_2564:
        /* <DEDUP_REMOVED lines=22> */
.L_x_2556:
[----:B------:R-:W-:Y:S05]  /*26750*/  BSYNC B0 ;  /* 0x0000000000007941 */ /* 0x000fea0003800000 */
.L_x_2547:
[----:B------:R-:W-:Y:S02]  /*26760*/  ULDC UR4, c[0x0][0xc14] ;  /* 0x0003050000047ab9 */ /* 0x000fe40000000800 */
[----:B-1----:R-:W-:-:S13]  /*26770*/  ISETP.GE.AND P0, PT, R227, UR4, PT ;  /* 0x00000004e3007c0c */ /* 0x002fda000bf06270 */
[----:B------:R-:W-:Y:S05]  /*26780*/  @!P0 BRA `(.L_x_2566) ;  /* 0xfffffda800848947 */ /* 0x000fea000383ffff */
[----:B------:R-:W-:Y:S05]  /*26790*/  BRA `(.L_x_2286) ;  /* 0x0000006400c47947 */ /* 0x000fea0003800000 */
.L_x_2284:
        /* <DEDUP_REMOVED lines=9> */
[----:B------:R-:W-:Y:S01]  /*26830*/  MOV R10, RZ ;  /* 0x000000ff000a7202 */ /* 0x000fe20000000f00 */
        /* <DEDUP_REMOVED lines=9> */
[C---:B------:R-:W-:Y:S02]  /*268d0*/  ISETP.NE.AND P1, PT, R7.reuse, RZ, PT ;  /* 0x000000ff0700720c */ /* 0x040fe40003f25270 */
[----:B------:R-:W-:Y:S02]  /*268e0*/  ISETP.GE.U32.AND P0, PT, R7, 0x2, PT ;  /* 0x000000020700780c */ /* 0x000fe40003f06070 */
[----:B------:R-:W-:Y:S02]  /*268f0*/  LOP3.LUT R0, R0, 0xfffffffe, RZ, 0xc0, !PT ;  /* 0xfffffffe00007812 */ /* 0x000fe400078ec0ff */
[----:B------:R-:W-:-:S07]  /*26900*/  MOV R16, RZ ;  /* 0x000000ff00107202 */ /* 0x000fce0000000f00 */
        /* <DEDUP_REMOVED lines=16> */
[----:B------:R-:W-:Y:S02]  /*26a10*/  ISETP.GE.U32.AND P0, PT, R7, 0x8, PT ;  /* 0x000000080700780c */ /* 0x000fe40003f06070 */
[----:B------:R-:W-:-:S05]  /*26a20*/  IADD3 R3, R4, R3, RZ ;  /* 0x0000000304037210 */ /* 0x000fca0007ffe0ff */
[----:B------:R-:W0:Y:S06]  /*26a30*/  SHFL.UP PT, R2, R3, 0x8, RZ ;  /* 0x0500000003027989 */ /* 0x000e2c00000e00ff */
        /* <DEDUP_REMOVED lines=14> */
[----:B------:R-:W-:Y:S01]  /*26b20*/  MOV R5, R2 ;  /* 0x0000000200057202 */ /* 0x000fe20000000f00 */
[----:B------:R-:W-:Y:S01]  /*26b30*/  IMAD.MOV.U32 R6, RZ, RZ, RZ ;  /* 0x000000ffff067224 */ /* 0x000fe200078e00ff */
[----:B------:R-:W-:Y:S01]  /*26b40*/  ULDC UR5, c[0x0][0xc14] ;  /* 0x0003050000057ab9 */ /* 0x000fe20000000800 */
[----:B------:R-:W-:Y:S01]  /*26b50*/  ULDC UR7, c[0x0][0xc14] ;  /* 0x0003050000077ab9 */ /* 0x000fe20000000800 */
[----:B------:R-:W-:-:S05]  /*26b60*/  ULDC UR4, c[0x0][0xc10] ;  /* 0x0003040000047ab9 */ /* 0x000fca0000000800 */
.L_x_2571:
[----:B------:R-:W-:Y:S01]  /*26b70*/  VIADD R6, R6, 0x1f ;  /* 0x0000001f06067836 */ /* 0x000fe20000000000 */
[----:B------:R-:W-:-:S04]  /*26b80*/  MOV R19, UR7 ;  /* 0x0000000700137c02 */ /* 0x000fc80008000f00 */
        /* <DEDUP_REMOVED lines=13> */
.L_x_2570:
[----:B------:R-:W-:Y:S05]  /*26c60*/  BSYNC B0 ;  /* 0x0000000000007941 */ /* 0x000fea0003800000 */
.L_x_2569:
        /* <DEDUP_REMOVED lines=25> */
.L_x_2567:
[----:B------:R-:W-:-:S05]  /*26e00*/  IADD3 R7, -R2, R5, RZ ;  /* 0x0000000502077210 */ /* 0x000fca0007ffe1ff */
        /* <DEDUP_REMOVED lines=17> */
[----:B------:R-:W-:-:S05]  /*26f20*/  IADD3 R5, R5, -0x1, RZ ;  /* 0xffffffff05057810 */ /* 0x000fca0007ffe0ff */
[----:B------:R2:W3:Y:S02]  /*26f30*/  SHFL.IDX PT, R16, R4, R5, 0x1f ;  /* 0x00001f0504107589 */ /* 0x0004e400000e0000 */
.L_x_2572:
[----:B-1----:R-:W-:Y:S01]  /*26f40*/  IMAD.MOV R2, RZ, RZ, -R3 ;  /* 0x000000ffff027224 */ /* 0x002fe200078e0a03 */
[----:B--2---:R-:W-:Y:S01]  /*26f50*/  IABS R4, R6 ;  /* 0x0000000600047213 */ /* 0x004fe20000000000 */
[----:B---3--:R-:W-:Y:S02]  /*26f60*/  IMAD R16, R16, UR4, R7 ;  /* 0x0000000410107c24 */ /* 0x008fe4000f8e0207 */
[----:B------:R-:W-:Y:S01]  /*26f70*/  IMAD R5, R2, R11, RZ ;  /* 0x0000000b02057224 */ /* 0x000fe200078e02ff */
[----:B------:R-:W-:Y:S01]  /*26f80*/  IADD3 R4, RZ, -R4, RZ ;  /* 0x80000004ff047210 */ /* 0x000fe20007ffe0ff */
[----:B------:R-:W-:-:S04]  /*26f90*/  IMAD.MOV.U32 R2, RZ, RZ, RZ ;  /* 0x000000ffff027224 */ /* 0x000fc800078e00ff */
        /* <DEDUP_REMOVED lines=19> */
[----:B------:R-:W-:Y:S02]  /*270d0*/  VIADDMNMX R8, R3, UR4, R8, PT ;  /* 0x0000000403087c46 */ /* 0x000fe4000b800108 */
[----:B------:R-:W-:Y:S02]  /*270e0*/  IADD3 R4, R5, R4, RZ ;  /* 0x0000000405047210 */ /* 0x000fe40007ffe0ff */
[----:B------:R-:W-:-:S04]  /*270f0*/  IABS R7, R8 ;  /* 0x0000000800077213 */ /* 0x000fc80000000000 */
[----:B------:R-:W1:Y:S08]  /*27100*/  I2F.RP R10, R7 ;  /* 0x00000007000a7306 */ /* 0x000e700000209400 */
[----:B-1----:R-:W1:Y:S02]  /*27110*/  MUFU.RCP R10, R10 ;  /* 0x0000000a000a7308 */ /* 0x002e640000001000 */
[----:B-1----:R-:W-:-:S06]  /*27120*/  IADD3 R2, R10, 0xffffffe, RZ ;  /* 0x0ffffffe0a027810 */ /* 0x002fcc0007ffe0ff */
[----:B------:R1:W2:Y:S02]  /*27130*/  F2I.FTZ.U32.TRUNC.NTZ R3, R2 ;  /* 0x0000000200037305 */ /* 0x0002a4000021f000 */
[----:B-1----:R-:W-:Y:S01]  /*27140*/  MOV R2, RZ ;  /* 0x000000ff00027202 */ /* 0x002fe20000000f00 */
        /* <DEDUP_REMOVED lines=23> */
.L_x_2568:
[----:B------:R-:W-:Y:S01]  /*272c0*/  MOV R17, RZ ;  /* 0x000000ff00117202 */ /* 0x000fe20000000f00 */
[----:B------:R-:W-:Y:S02]  /*272d0*/  IMAD.U32 R16, RZ, RZ, UR6 ;  /* 0x00000006ff107e24 */ /* 0x000fe4000f8e00ff */
[----:B------:R-:W-:-:S07]  /*272e0*/  IMAD.MOV.U32 R18, RZ, RZ, RZ ;  /* 0x000000ffff127224 */ /* 0x000fce00078e00ff */
.L_x_2573:
        /* <DEDUP_REMOVED lines=9> */
[----:B------:R-:W-:Y:S02]  /*27380*/  ISETP.GE.AND P0, PT, R19, UR5, PT ;  /* 0x0000000513007c0c */ /* 0x000fe4000bf06270 */
[----:B-1----:R-:W-:-:S05]  /*27390*/  MOV R0, 0x1 ;  /* 0x0000000100007802 */ /* 0x002fca0000000f00 */
[----:B------:R1:W-:Y:S04]  /*273a0*/  STL [R1+0x8], R0 ;  /* 0x0000080001007387 */ /* 0x0003e80000100800 */
[----:B------:R1:W-:Y:S02]  /*273b0*/  STL [R1], RZ ;  /* 0x000000ff01007387 */ /* 0x0003e40000100800 */
[----:B------:R-:W-:Y:S05]  /*273c0*/  @P0 BRA `(.L_x_2574) ;  /* 0x0000005400c80947 */ /* 0x000fea0003800000 */
[----:B-1----:R-:W-:Y:S01]  /*273d0*/  IMAD.MOV.U32 R0, RZ, RZ, 0x1 ;  /* 0x00000001ff007424 */ /* 0x002fe200078e00ff */
[----:B------:R1:W-:Y:S01]  /*273e0*/  STL [R1], RZ ;  /* 0x000000ff01007387 */ /* 0x0003e20000100800 */
[----:B------:R-:W-:Y:S01]  /*273f0*/  ULDC.64 UR36, c[0x0][0x198] ;  /* 0x0000660000247ab9 */ /* 0x000fe20000000a00 */
[----:B------:R-:W-:Y:S02]  /*27400*/  ULDC UR38, c[0x0][0xc] ;  /* 0x0000030000267ab9 */ /* 0x000fe40000000800 */
[----:B------:R1:W-:Y:S04]  /*27410*/  STL [R1+0x8], R0 ;  /* 0x0000080001007387 */ /* 0x0003e80000100800 */
[----:B------:R1:W-:Y:S04]  /*27420*/  STL [R1+0xc], RZ ;  /* 0x00000cff01007387 */ /* 0x0003e80000100800 */
[----:B------:R1:W-:Y:S04]  /*27430*/  STL [R1+0x10], R0 ;  /* 0x0000100001007387 */ /* 0x0003e80000100800 */
[----:B------:R1:W-:Y:S02]  /*27440*/  STL [R1+0x2c], RZ ;  /* 0x00002cff01007387 */ /* 0x0003e40000100800 */
.L_x_2661:
[----:B--2---:R-:W2:Y:S02]  /*27450*/  LDC.64 R2, c[0x0][0xc60] ;  /* 0x00031800ff027b82 */ /* 0x004ea40000000a00 */
[----:B--2---:R-:W-:-:S05]  /*27460*/  IMAD.WIDE R2, R19, 0x4, R2 ;  /* 0x0000000413027825 */ /* 0x004fca00078e0202 */
[----:B------:R-:W1:Y:S01]  /*27470*/  LDG.E R11, desc[UR60][R2.64] ;  /* 0x0000003c020b7981 */ /* 0x000e62000c1e1900 */
[----:B------:R-:W-:Y:S05]  /*27480*/  YIELD ;  /* 0x0000000000007946 */ /* 0x000fea0003800000 */
[----:B------:R-:W-:Y:S01]  /*27490*/  ULDC.64 UR4, c[0x0][0xa28] ;  /* 0x00028a0000047ab9 */ /* 0x000fe20000000a00 */
[----:B------:R-:W-:Y:S02]  /*274a0*/  CS2R R8, SRZ ;  /* 0x0000000000087805 */ /* 0x000fe4000001ff00 */
[----:B------:R-:W-:Y:S01]  /*274b0*/  ISETP.NE.U32.AND P0, PT, RZ, UR4, PT ;  /* 0x00000004ff007c0c */ /* 0x000fe2000bf05070 */
[----:B------:R-:W-:Y:S01]  /*274c0*/  ULDC.64 UR8, c[0x0][0xa08] ;  /* 0x0002820000087ab9 */ /* 0x000fe20000000a00 */
[----:B------:R-:W-:-:S02]  /*274d0*/  ULDC.64 UR10, c[0x0][0xa10] ;  /* 0x00028400000a7ab9 */ /* 0x000fc40000000a00 */
[----:B------:R-:W-:Y:S02]  /*274e0*/  ISETP.NE.AND.EX P0, PT, RZ, UR5, PT, P0 ;  /* 0x00000005ff007c0c */ /* 0x000fe4000bf05300 */
[----:B-1----:R-:W-:Y:S01]  /*274f0*/  SHF.R.S32.HI R0, RZ, 0x1f, R11 ;  /* 0x0000001fff007819 */ /* 0x002fe2000001140b */
[----:B------:R-:W-:-:S10]  /*27500*/  IMAD.SHL.U32 R15, R11, 0x4, RZ ;  /* 0x000000040b0f7824 */ /* 0x000fd400078e00ff */
[C---:B------:R-:W-:Y:S01]  /*27510*/  @P0 LEA R2, P1, R11.reuse, UR4, 0x2 ;  /* 0x000000040b020c11 */ /* 0x040fe2000f8210ff */
[----:B------:R-:W-:Y:S03]  /*27520*/  STL [R1+0x1c], R11 ;  /* 0x00001c0b01007387 */ /* 0x000fe60000100800 */
[----:B------:R-:W-:Y:S01]  /*27530*/  @P0 LEA.HI.X R3, R11, UR5, R0, 0x2, P1 ;  /* 0x000000050b030c11 */ /* 0x000fe200088f1400 */
[----:B------:R-:W-:-:S04]  /*27540*/  ULDC.64 UR4, c[0x0][0xa18] ;  /* 0x0002860000047ab9 */ /* 0x000fc80000000a00 */
[----:B------:R1:W5:Y:S01]  /*27550*/  @P0 LDG.E R8, desc[UR60][R2.64] ;  /* 0x0000003c02080981 */ /* 0x000362000c1e1900 */
[----:B------:R-:W-:Y:S02]  /*27560*/  ISETP.NE.U32.AND P0, PT, RZ, UR4, PT ;  /* 0x00000004ff007c0c */ /* 0x000fe4000bf05070 */
[----:B------:R-:W-:Y:S01]  /*27570*/  SHF.L.U64.HI R14, R11, 0x2, R0 ;  /* 0x000000020b0e7819 */ /* 0x000fe20000010200 */
[----:B------:R-:W-:Y:S01]  /*27580*/  STL [R1+0x24], R15 ;  /* 0x0000240f01007387 */ /* 0x000fe20000100800 */
[----:B------:R-:W-:Y:S01]  /*27590*/  ISETP.NE.AND.EX P0, PT, RZ, UR5, PT, P0 ;  /* 0x00000005ff007c0c */ /* 0x000fe2000bf05300 */
[----:B------:R-:W-:Y:S02]  /*275a0*/  ULDC UR6, c[0x0][0x338] ;  /* 0x0000ce0000067ab9 */ /* 0x000fe40000000800 */
[----:B------:R-:W-:Y:S10]  /*275b0*/  STL [R1+0x28], R14 ;  /* 0x0000280e01007387 */ /* 0x000ff40000100800 */
[----:B------:R-:W-:-:S04]  /*275c0*/  @P0 IADD3 R12, P1, R15, UR4, RZ ;  /* 0x000000040f0c0c10 */ /* 0x000fc8000ff3e0ff */
[C---:B0-----:R-:W-:Y:S01]  /*275d0*/  @P0 IADD3.X R13, R14.reuse, UR5, RZ, P1, !PT ;  /* 0x000000050e0d0c10 */ /* 0x041fe20008ffe4ff */
[----:B------:R-:W-:Y:S02]  /*275e0*/  ULDC.64 UR4, c[0x0][0xa00] ;  /* 0x0002800000047ab9 */ /* 0x000fe40000000a00 */
[----:B------:R-:W-:Y:S02]  /*275f0*/  ISETP.NE.U32.AND P2, PT, RZ, UR4, PT ;  /* 0x00000004ff007c0c */ /* 0x000fe4000bf45070 */
[C---:B-1----:R-:W-:Y:S02]  /*27600*/  IADD3 R2, P1, R15.reuse, UR4, RZ ;  /* 0x000000040f027c10 */ /* 0x042fe4000ff3e0ff */
[----:B------:R-:W-:Y:S02]  /*27610*/  ISETP.NE.AND.EX P2, PT, RZ, UR5, PT, P2 ;  /* 0x00000005ff007c0c */ /* 0x000fe4000bf45320 */
[----:B------:R-:W-:Y:S01]  /*27620*/  IADD3.X R3, R14, UR5, RZ, P1, !PT ;  /* 0x000000050e037c10 */ /* 0x000fe20008ffe4ff */
[----:B------:R-:W-:Y:S01]  /*27630*/  ULDC UR4, c[0x0][0x288] ;  /* 0x0000a20000047ab9 */ /* 0x000fe20000000800 */
[----:B------:R-:W-:-:S02]  /*27640*/  IADD3 R6, P1, R15, UR8, RZ ;  /* 0x000000080f067c10 */ /* 0x000fc4000ff3e0ff */
[----:B------:R-:W-:Y:S01]  /*27650*/  MOV R10, UR4 ;  /* 0x00000004000a7c02 */ /* 0x000fe20008000f00 */
[----:B------:R-:W-:Y:S01]  /*27660*/  ULDC.64 UR4, c[0x0][0x3f8] ;  /* 0x0000fe0000047ab9 */ /* 0x000fe20000000a00 */
[----:B------:R-:W-:-:S04]  /*27670*/  IADD3.X R7, R14, UR9, RZ, P1, !PT ;  /* 0x000000090e077c10 */ /* 0x000fc80008ffe4ff */
[----:B------:R0:W5:Y:S04]  /*27680*/  @P0 LDG.E R10, desc[UR60][R12.64] ;  /* 0x0000003c0c0a0981 */ /* 0x000168000c1e1900 */
[----:B------:R-:W2:Y:S01]  /*27690*/  @P2 LDG.E R9, desc[UR60][R2.64] ;  /* 0x0000003c02092981 */ /* 0x000ea2000c1e1900 */
[----:B------:R-:W-:Y:S01]  /*276a0*/  UISETP.NE.U32.AND UP0, UPT, UR4, URZ, UPT ;  /* 0x0000003f0400728c */ /* 0x000fe2000bf05070 */
[----:B------:R-:W-:Y:S02]  /*276b0*/  IADD3 R4, P1, R15, UR10, RZ ;  /* 0x0000000a0f047c10 */ /* 0x000fe4000ff3e0ff */
[----:B------:R-:W-:Y:S01]  /*276c0*/  ULDC UR4, c[0x0][0x404] ;  /* 0x0001010000047ab9 */ /* 0x000fe20000000800 */
[----:B------:R-:W-:Y:S01]  /*276d0*/  UISETP.NE.AND.EX UP0, UPT, UR5, URZ, UPT, UP0 ;  /* 0x0000003f0500728c */ /* 0x000fe2000bf05300 */
[----:B------:R-:W-:-:S02]  /*276e0*/  IADD3.X R5, R14, UR11, RZ, P1, !PT ;  /* 0x0000000b0e057c10 */ /* 0x000fc40008ffe4ff */
[----:B------:R-:W-:Y:S01]  /*276f0*/  ISETP.NE.U32.AND P1, PT, RZ, UR8, PT ;  /* 0x00000008ff007c0c */ /* 0x000fe2000bf25070 */
[----:B------:R-:W-:Y:S01]  /*27700*/  USEL UR4, UR4, 0x1, UP0 ;  /* 0x0000000104047887 */ /* 0x000fe20008000000 */
[----:B------:R-:W-:Y:S02]  /*27710*/  ULDC UR5, c[0x0][0x2e0] ;  /* 0x0000b80000057ab9 */ /* 0x000fe40000000800 */
[----:B------:R-:W-:Y:S01]  /*27720*/  ISETP.NE.AND.EX P3, PT, RZ, UR9, PT, P1 ;  /* 0x00000009ff007c0c */ /* 0x000fe2000bf65310 */
[----:B------:R-:W-:Y:S01]  /*27730*/  UIMAD UR4, UR4, UR5, URZ ;  /* 0x00000005040472a4 */ /* 0x000fe2000f8e023f */
[----:B------:R-:W-:Y:S01]  /*27740*/  ISETP.NE.U32.AND P1, PT, RZ, UR10, PT ;  /* 0x0000000aff007c0c */ /* 0x000fe2000bf25070 */
[----:B------:R-:W-:-:S03]  /*27750*/  IMAD.U32 R0, RZ, RZ, UR6 ;  /* 0x00000006ff007e24 */ /* 0x000fc6000f8e00ff */
[----:B------:R-:W-:Y:S01]  /*27760*/  ISETP.NE.AND.EX P1, PT, RZ, UR11, PT, P1 ;  /* 0x0000000bff007c0c */ /* 0x000fe2000bf25310 */
[----:B--2---:R1:W-:Y:S02]  /*27770*/  STL [R1+0x30], R9 ;  /* 0x0000300901007387 */ /* 0x0043e40000100800 */
[----:B-1----:R-:W-:Y:S01]  /*27780*/  IMAD.U32 R9, RZ, RZ, UR4 ;  /* 0x00000004ff097e24 */ /* 0x002fe2000f8e00ff */
[----:B0-----:R-:W-:Y:S09]  /*27790*/  @P0 BRA `(.L_x_2575) ;  /* 0x0000000000100947 */ /* 0x001ff20003800000 */
[----:B------:R-:W-:Y:S05]  /*277a0*/  @!P2 BRA `(.L_x_2575) ;  /* 0x00000000000ca947 */ /* 0x000fea0003800000 */
[----:B-----5:R-:W2:Y:S04]  /*277b0*/  LDG.E R10, desc[UR60][R2.64] ;  /* 0x0000003c020a7981 */ /* 0x020ea8000c1e1900 */
[----:B------:R-:W2:Y:S02]  /*277c0*/  LDG.E R2, desc[UR60][R2.64+0x4] ;  /* 0x0000043c02027981 */ /* 0x000ea4000c1e1900 */
[----:B--2---:R-:W-:-:S07]  /*277d0*/  IADD3 R10, -R10, R2, RZ ;  /* 0x000000020a0a7210 */ /* 0x004fce0007ffe1ff */
.L_x_2575:
[----:B------:R-:W-:Y:S01]  /*277e0*/  IMAD.MOV.U32 R2, RZ, RZ, RZ ;  /* 0x000000ffff027224 */ /* 0x000fe200078e00ff */
[----:B------:R-:W-:-:S05]  /*277f0*/  ULDC.64 UR4, c[0x0][0xa20] ;  /* 0x0002880000047ab9 */ /* 0x000fca0000000a00 */
[----:B------:R-:W2:Y:S01]  /*27800*/  @P3 LDG.E R2, desc[UR60][R6.64] ;  /* 0x0000003c06023981 */ /* 0x000ea2000c1e1900 */
[----:B------:R-:W-:-:S06]  /*27810*/  IMAD.MOV.U32 R20, RZ, RZ, RZ ;  /* 0x000000ffff147224 */ /* 0x000fcc00078e00ff */
[----:B------:R0:W5:Y:S01]  /*27820*/  @P1 LDG.E R20, desc[UR60][R4.64] ;  /* 0x0000003c04141981 */ /* 0x000162000c1e1900 */
[----:B------:R-:W-:-:S04]  /*27830*/  ISETP.NE.U32.AND P0, PT, RZ, UR4, PT ;  /* 0x00000004ff007c0c */ /* 0x000fc8000bf05070 */
[----:B------:R-:W-:Y:S02]  /*27840*/  ISETP.NE.AND.EX P0, PT, RZ, UR5, PT, P0 ;  /* 0x00000005ff007c0c */ /* 0x000fe4000bf05300 */
[----:B--2--5:R-:W-:-:S05]  /*27850*/  IADD3 R2, R2, R8, RZ ;  /* 0x0000000802027210 */ /* 0x024fca0007ffe0ff */
[----:B------:R0:W-:Y:S06]  /*27860*/  STL [R1+0x4], R2 ;  /* 0x0000040201007387 */ /* 0x0001ec0000100800 */
[----:B------:R-:W-:Y:S05]  /*27870*/  @!P0 BRA `(.L_x_2576) ;  /* 0x0000000000108947 */ /* 0x000fea0003800000 */
[----:B0-----:R-:W-:-:S04]  /*27880*/  IADD3 R2, P0, R15, UR4, RZ ;  /* 0x000000040f027c10 */ /* 0x001fc8000ff1e0ff */
[----:B------:R-:W-:-:S05]  /*27890*/  IADD3.X R3, R14, UR5, RZ, P0, !PT ;  /* 0x000000050e037c10 */ /* 0x000fca00087fe4ff */
[----:B------:R0:W5:Y:S01]  /*278a0*/  LDG.E R9, desc[UR60][R2.64] ;  /* 0x0000003c02097981 */ /* 0x000162000c1e1900 */
[----:B------:R-:W-:Y:S05]  /*278b0*/  BRA `(.L_x_2577) ;  /* 0x0000000000107947 */ /* 0x000fea0003800000 */
.L_x_2576:
[----:B------:R-:W-:Y:S05]  /*278c0*/  @!P3 BRA `(.L_x_2577) ;  /* 0x00000000000cb947 */ /* 0x000fea0003800000 */
[----:B------:R-:W2:Y:S04]  /*278d0*/  LDG.E R9, desc[UR60][R6.64] ;  /* 0x0000003c06097981 */ /* 0x000ea8000c1e1900 */
[----:B------:R-:W2:Y:S02]  /*278e0*/  LDG.E R6, desc[UR60][R6.64+0x4] ;  /* 0x0000043c06067981 */ /* 0x000ea4000c1e1900 */
[----:B--2---:R-:W-:-:S07]  /*278f0*/  IMAD.IADD R9, R6, 0x1, -R9 ;  /* 0x0000000106097824 */ /* 0x004fce00078e0a09 */
.L_x_2577:
[----:B0-----:R-:W2:Y:S01]  /*27900*/  @P1 LDG.E R2, desc[UR60][R4.64] ;  /* 0x0000003c04021981 */ /* 0x001ea2000c1e1900 */
[----:B-----5:R-:W-:-:S03]  /*27910*/  IMAD.IADD R9, R9, 0x1, -R8 ;  /* 0x0000000109097824 */ /* 0x020fc600078e0a08 */
[----:B------:R-:W2:Y:S01]  /*27920*/  @P1 LDG.E R4, desc[UR60][R4.64+0x4] ;  /* 0x0000043c04041981 */ /* 0x000ea2000c1e1900 */
[----:B------:R-:W-:Y:S01]  /*27930*/  LEA R3, R17, 0xcf, 0x7 ;  /* 0x000000cf11037811 */ /* 0x000fe200078e38ff */
[----:B------:R-:W-:Y:S01]  /*27940*/  BSSY B0, `(.L_x_2578) ;  /* 0x0000108000007945 */ /* 0x000fe20003800000 */
[----:B------:R-:W-:Y:S02]  /*27950*/  PLOP3.LUT P2, PT, PT, PT, PT, 0x80, 0x0 ;  /* 0x000000000000781c */ /* 0x000fe40003f4f070 */
[----:B--2---:R-:W-:-:S05]  /*27960*/  @P1 IADD3 R0, -R2, R4, RZ ;  /* 0x0000000402001210 */ /* 0x004fca0007ffe1ff */
[----:B------:R-:W-:-:S05]  /*27970*/  IMAD.IADD R2, R9, 0x1, R0 ;  /* 0x0000000109027824 */ /* 0x000fca00078e0200 */
[C---:B------:R-:W-:Y:S01]  /*27980*/  IADD3 R3, R2.reuse, R3, -R10 ;  /* 0x0000000302037210 */ /* 0x040fe20007ffe80a */
[----:B------:R-:W-:-:S04]  /*27990*/  VIADD R2, R2, 0x4f ;  /* 0x0000004f02027836 */ /* 0x000fc80000000000 */
[----:B------:R-:W-:-:S04]  /*279a0*/  IMAD.HI R2, R2, 0x66666667, RZ ;  /* 0x6666666702027827 */ /* 0x000fc800078e02ff */
[----:B------:R-:W-:Y:S01]  /*279b0*/  IMAD.HI R3, R3, 0x66666667, RZ ;  /* 0x6666666703037827 */ /* 0x000fe200078e02ff */
[----:B------:R-:W-:-:S04]  /*279c0*/  SHF.R.U32.HI R4, RZ, 0x1f, R2 ;  /* 0x0000001fff047819 */ /* 0x000fc80000011602 */
[----:B------:R-:W-:Y:S02]  /*279d0*/  LEA.HI.SX32 R4, R2, R4, 0x1b ;  /* 0x0000000402047211 */ /* 0x000fe400078fdaff */
[----:B------:R-:W-:-:S04]  /*279e0*/  SHF.R.U32.HI R2, RZ, 0x1f, R3 ;  /* 0x0000001fff027819 */ /* 0x000fc80000011603 */
[----:B------:R-:W-:-:S04]  /*279f0*/  LEA.HI.SX32 R2, R3, R2, 0x1b ;  /* 0x0000000203027211 */ /* 0x000fc800078fdaff */
[----:B------:R-:W-:-:S05]  /*27a00*/  VIMNMX R6, R4, R2, PT ;  /* 0x0000000204067248 */ /* 0x000fca0003fe0100 */
[----:B------:R-:W-:Y:S01]  /*27a10*/  IMAD R2, R6, 0x50, -R9 ;  /* 0x0000005006027824 */ /* 0x000fe200078e0a09 */
[----:B------:R-:W-:-:S04]  /*27a20*/  IADD3 R9, -R9, RZ, RZ ;  /* 0x000000ff09097210 */ /* 0x000fc80007ffe1ff */
[----:B------:R-:W-:Y:S02]  /*27a30*/  VIMNMX R2, R2, R0, PT ;  /* 0x0000000002027248 */ /* 0x000fe40003fe0100 */
[----:B------:R-:W-:-:S04]  /*27a40*/  VIMNMX R9, RZ, R9, !PT ;  /* 0x00000009ff097248 */ /* 0x000fc80007fe0100 */
[----:B------:R-:W-:Y:S01]  /*27a50*/  ISETP.GT.AND P0, PT, R2, R9, PT ;  /* 0x000000090200720c */ /* 0x000fe20003f04270 */
[----:B------:R0:W-:-:S12]  /*27a60*/  STL [R1+0x20], R6 ;  /* 0x0000200601007387 */ /* 0x0001d80000100800 */
[----:B------:R-:W-:Y:S02]  /*27a70*/  @P0 VIADD R4, R2, 0x4f ;  /* 0x0000004f02040836 */ /* 0x000fe40000000000 */
[----:B------:R-:W-:-:S04]  /*27a80*/  IMAD.WIDE.U32 R2, R9, -0x33333333, RZ ;  /* 0xcccccccd09027825 */ /* 0x000fc800078e00ff */
[----:B------:R-:W-:Y:S01]  /*27a90*/  @P0 IMAD.HI R4, R4, 0x66666667, RZ ;  /* 0x6666666704040827 */ /* 0x000fe200078e02ff */
[----:B------:R-:W-:-:S04]  /*27aa0*/  SHF.R.U32.HI R0, RZ, 0x6, R3 ;  /* 0x00000006ff007819 */ /* 0x000fc80000011603 */
[----:B------:R-:W-:Y:S01]  /*27ab0*/  @P0 SHF.R.U32.HI R3, RZ, 0x1f, R4 ;  /* 0x0000001fff030819 */ /* 0x000fe20000011604 */
[----:B------:R-:W-:-:S03]  /*27ac0*/  IMAD.MOV.U32 R2, RZ, RZ, R0 ;  /* 0x000000ffff027224 */ /* 0x000fc600078e0000 */
[----:B------:R-:W-:-:S04]  /*27ad0*/  @P0 LEA.HI.SX32 R2, R4, R3, 0x1b ;  /* 0x0000000304020211 */ /* 0x000fc800078fdaff */
[----:B------:R-:W-:-:S13]  /*27ae0*/  ISETP.GT.AND P0, PT, R2, R0, PT ;  /* 0x000000000200720c */ /* 0x000fda0003f04270 */
[----:B0-----:R-:W-:Y:S05]  /*27af0*/  @!P0 BRA `(.L_x_2579) ;  /* 0x0000000c00b08947 */ /* 0x001fea0003800000 */
[----:B------:R-:W0:Y:S01]  /*27b00*/  LDC R3, c[0x0][0x428] ;  /* 0x00010a00ff037b82 */ /* 0x000e220000000800 */
[----:B------:R-:W-:Y:S01]  /*27b10*/  UMOV UR4, 0xffffffff ;  /* 0xffffffff00047882 */ /* 0x000fe20000000000 */
[----:B0-----:R-:W-:Y:S02]  /*27b20*/  ISETP.NE.AND P0, PT, R3, 0x1, PT ;  /* 0x000000010300780c */ /* 0x001fe40003f05270 */
[----:B------:R-:W-:-:S11]  /*27b30*/  MOV R3, R18 ;  /* 0x0000001200037202 */ /* 0x000fd60000000f00 */
[----:B------:R-:W0:Y:S08]  /*27b40*/  @P0 LDC R4, c[0x0][0x42c] ;  /* 0x00010b00ff040b82 */ /* 0x000e300000000800 */
[----:B------:R-:W1:Y:S01]  /*27b50*/  @P0 LDC R5, c[0x0][0x430] ;  /* 0x00010c00ff050b82 */ /* 0x000e620000000800 */
[----:B0-----:R-:W-:-:S05]  /*27b60*/  @P0 IMAD.HI.U32 R4, R18, R4, RZ ;  /* 0x0000000412040227 */ /* 0x001fca00078e00ff */
[----:B-1----:R-:W-:Y:S02]  /*27b70*/  @P0 SHF.R.U32.HI R3, RZ, R5, R4 ;  /* 0x00000005ff030219 */ /* 0x002fe40000011604 */
[----:B------:R-:W-:Y:S01]  /*27b80*/  SEL R4, R11, RZ, !P1 ;  /* 0x000000ff0b047207 */ /* 0x000fe20004800000 */
[----:B------:R-:W-:Y:S06]  /*27b90*/  BRA.DIV UR4, `(.L_x_2580) ;  /* 0x0000006a04bc7947 */ /* 0x000fec000b800000 */
.L_x_2776:
[----:B------:R-:W-:-:S03]  /*27ba0*/  UMOV UR4, 0xffffffff ;  /* 0xffffffff00047882 */ /* 0x000fc60000000000 */
[----:B------:R-:W-:Y:S05]  /*27bb0*/  BRA.DIV UR4, `(.L_x_2581) ;  /* 0x0000006a04e87947 */ /* 0x000fea000b800000 */
[----:B------:R-:W-:-:S13]  /*27bc0*/  ELECT P6, URZ, PT ;  /* 0x00000000003f782f */ /* 0x000fda00038c0000 */
.L_x_2779:
[----:B------:R-:W2:Y:S01]  /*27bd0*/  LDL R5, [R1+0x2c] ;  /* 0x00002c0001057983 */ /* 0x000ea20000100800 */
[----:B------:R-:W-:Y:S01]  /*27be0*/  BSSY B1, `(.L_x_2582) ;  /* 0x000000b000017945 */ /* 0x000fe20003800000 */
[----:B------:R-:W0:Y:S01]  /*27bf0*/  S2R R9, SR_CgaCtaId ;  /* 0x0000000000097919 */ /* 0x000e220000008800 */
[----:B--2---:R-:W-:-:S05]  /*27c00*/  VIADD R5, R5, 0x1 ;  /* 0x0000000105057836 */ /* 0x004fca0000000000 */
        /* <DEDUP_REMOVED lines=8> */
.L_x_2780:
[----:B------:R-:W-:Y:S05]  /*27c90*/  BSYNC B1 ;  /* 0x0000000000017941 */ /* 0x000fea0003800000 */
.L_x_2582:
        /* <DEDUP_REMOVED lines=8> */
.L_x_2781:
        /* <DEDUP_REMOVED lines=11> */
.L_x_2587:
[----:B-1----:R-:W2:Y:S01]  /*27dd0*/  LDL R6, [R1+0xc] ;  /* 0x00000c0001067983 */ /* 0x002ea20000100800 */
[----:B------:R-:W-:Y:S01]  /*27de0*/  R2UR UR9, R5 ;  /* 0x00000000050972ca */ /* 0x000fe200000e0000 */
[----:B------:R-:W-:Y:S01]  /*27df0*/  IMAD R7, R2, 0x50, R20 ;  /* 0x0000005002077824 */ /* 0x000fe200078e0214 */
[----:B------:R-:W-:Y:S01]  /*27e00*/  UIADD3 UR4, UP0, UR36, 0x570, URZ ;  /* 0x0000057024047890 */ /* 0x000fe2000ff1e03f */
[----:B------:R-:W-:Y:S01]  /*27e10*/  R2UR UR12, R3 ;  /* 0x00000000030c72ca */ /* 0x000fe200000e0000 */
[----:B------:R-:W-:Y:S01]  /*27e20*/  UMOV UR10, URZ ;  /* 0x0000003f000a7c82 */ /* 0x000fe20008000000 */
[----:B------:R-:W-:Y:S01]  /*27e30*/  VIADD R7, R7, 0xffffffb0 ;  /* 0xffffffb007077836 */ /* 0x000fe20000000000 */
[----:B------:R-:W-:Y:S01]  /*27e40*/  R2UR UR13, R4 ;  /* 0x00000000040d72ca */ /* 0x000fe200000e0000 */
[----:B------:R-:W-:Y:S01]  /*27e50*/  UIADD3.X UR5, URZ, UR37, URZ, UP0, !UPT ;  /* 0x000000253f057290 */ /* 0x000fe200087fe43f */
[----:B------:R-:W-:Y:S02]  /*27e60*/  UMOV UR6, 0x0 ;  /* 0x0000000000067882 */ /* 0x000fe40000000000 */
[----:B------:R-:W-:Y:S01]  /*27e70*/  R2UR UR11, R7 ;  /* 0x00000000070b72ca */ /* 0x000fe200000e0000 */
[----:B------:R-:W-:Y:S01]  /*27e80*/  UMOV UR7, 0x12f00000 ;  /* 0x12f0000000077882 */ /* 0x000fe20000000000 */
[----:B------:R-:W-:Y:S01]  /*27e90*/  UMOV UR17, 0x40 ;  /* 0x0000004000117882 */ /* 0x000fe20000000000 */
        /* <DEDUP_REMOVED lines=21> */
.L_x_2782:
        /* <DEDUP_REMOVED lines=8> */
.L_x_2589:
        /* <DEDUP_REMOVED lines=29> */
.L_x_2585:
[----:B------:R-:W-:Y:S05]  /*28240*/  BSYNC B1 ;  /* 0x0000000000017941 */ /* 0x000fea0003800000 */
.L_x_2584:
[----:B01----:R-:W2:Y:S04]  /*28250*/  LDL.LU R5, [R1+0xc] ;  /* 0x00000c0001057983 */ /* 0x003ea80000300800 */
[----:B------:R-:W3:Y:S01]  /*28260*/  LDL.LU R7, [R1+0x10] ;  /* 0x0000100001077983 */ /* 0x000ee20000300800 */
[----:B------:R-:W-:Y:S01]  /*28270*/  PLOP3.LUT P2, PT, PT, PT, PT, 0x8, 0x0 ;  /* 0x000000000000781c */ /* 0x000fe20003f4e170 */
[----:B--2---:R-:W-:-:S05]  /*28280*/  VIADD R5, R5, 0x1 ;  /* 0x0000000105057836 */ /* 0x004fca0000000000 */
        /* <DEDUP_REMOVED lines=9> */
[C---:B------:R-:W-:Y:S01]  /*28320*/  IMAD R5, R2.reuse, 0x50, R20 ;  /* 0x0000005002057824 */ /* 0x040fe200078e0214 */
[----:B------:R-:W-:-:S03]  /*28330*/  IADD3 R2, R2, -0x1, RZ ;  /* 0xffffffff02027810 */ /* 0x000fc60007ffe0ff */
[----:B------:R-:W-:-:S07]  /*28340*/  VIADD R5, R5, 0xffffff60 ;  /* 0xffffff6005057836 */ /* 0x000fce0000000000 */
.L_x_2596:
[----:B------:R-:W-:Y:S05]  /*28350*/  YIELD ;  /* 0x0000000000007946 */ /* 0x000fea0003800000 */
[----:B------:R-:W-:Y:S04]  /*28360*/  BSSY B1, `(.L_x_2590) ;  /* 0x0000058000017945 */ /* 0x000fe80003800000 */
[----:B0-----:R-:W-:Y:S05]  /*28370*/  @!P6 BRA `(.L_x_2591) ;  /* 0x000000040058e947 */ /* 0x001fea0003800000 */
[----:B------:R-:W2:Y:S04]  /*28380*/  LDL R6, [R1+0xc] ;  /* 0x00000c0001067983 */ /* 0x000ea80000100800 */
[----:B------:R-:W3:Y:S01]  /*28390*/  LDL R7, [R1+0x10] ;  /* 0x0000100001077983 */ /* 0x000ee20000100800 */
[----:B--2---:R-:W-:Y:S01]  /*283a0*/  IMAD R6, R6, 0x8, R9 ;  /* 0x0000000806067824 */ /* 0x004fe200078e0209 */
[----:B---3--:R-:W-:-:S04]  /*283b0*/  SHF.L.U32 R7, R7, 0x1f, RZ ;  /* 0x0000001f07077819 */ /* 0x008fc800000006ff */
[----:B------:R-:W0:Y:S02]  /*283c0*/  SYNCS.PHASECHK.TRANS64.TRYWAIT P0, [R6+URZ+0x388a0], R7 ;  /* 0x0388a007060075a7 */ /* 0x000e24000800017f */
[----:B0-----:R-:W-:Y:S05]  /*283d0*/  @!P0 BRA `(.L_x_2592) ;  /* 0x00000064003c8947 */ /* 0x001fea0003800000 */
.L_x_2783:
[----:B------:R-:W1:Y:S02]  /*283e0*/  S2R R8, SR_TID.X ;  /* 0x0000000000087919 */ /* 0x000e640000002100 */
[----:B-1----:R-:W-:-:S04]  /*283f0*/  LOP3.LUT R8, R8, 0x7f, RZ, 0xc0, !PT ;  /* 0x0000007f08087812 */ /* 0x002fc800078ec0ff */
[----:B------:R-:W-:-:S13]  /*28400*/  ISETP.NE.AND P0, PT, R8, RZ, PT ;  /* 0x000000ff0800720c */ /* 0x000fda0003f05270 */
        /* <DEDUP_REMOVED lines=8> */
.L_x_2593:
        /* <DEDUP_REMOVED lines=32> */
.L_x_2784:
        /* <DEDUP_REMOVED lines=8> */
.L_x_2595:
        /* <DEDUP_REMOVED lines=29> */
.L_x_2591:
[----:B------:R-:W-:Y:S05]  /*288e0*/  BSYNC B1 ;  /* 0x0000000000017941 */ /* 0x000fea0003800000 */
.L_x_2590:
        /* <DEDUP_REMOVED lines=13> */
.L_x_2579:
[----:B------:R-:W-:Y:S05]  /*289c0*/  BSYNC B0 ;  /* 0x0000000000007941 */ /* 0x000fea0003800000 */
.L_x_2578:
        /* <DEDUP_REMOVED lines=10> */
[----:B0-----:R-:W0:Y:S01]  /*28a70*/  S2R R7, SR_LANEID ;  /* 0x0000000000077919 */ /* 0x001e220000000000 */
[----:B------:R-:W-:Y:S01]  /*28a80*/  VOTEU.ANY UR4, UPT, PT ;  /* 0x0000000000047886 */ /* 0x000fe200038e0100 */
[----:B------:R-:W1:Y:S01]  /*28a90*/  LDC.64 R2, c[0x0][0xc38] ;  /* 0x00030e00ff027b82 */ /* 0x000e620000000a00 */
[----:B------:R-:W0:Y:S08]  /*28aa0*/  FLO.U32 R0, UR4 ;  /* 0x0000000400007d00 */ /* 0x000e3000080e0000 */
        /* <DEDUP_REMOVED lines=9> */
.L_x_2598:
[----:B------:R-:W1:Y:S01]  /*28b40*/  S2R R3, SR_CgaCtaId ;  /* 0x0000000000037919 */ /* 0x000e620000008800 */
[----:B------:R-:W-:-:S04]  /*28b50*/  MOV R0, 0x400 ;  /* 0x0000040000007802 */ /* 0x000fc80000000f00 */
[----:B-1----:R-:W-:-:S05]  /*28b60*/  LEA R2, R3, R0, 0x18 ;  /* 0x0000000003027211 */ /* 0x002fca00078ec0ff */
[----:B------:R1:W-:Y:S01]  /*28b70*/  STL [R1+0x14], R2 ;  /* 0x0000140201007387 */ /* 0x0003e20000100800 */
[----:B------:R-:W-:-:S05]  /*28b80*/  VIADD R0, R2, 0x24400 ;  /* 0x0002440002007836 */ /* 0x000fca0000000000 */
[----:B------:R-:W-:-:S13]  /*28b90*/  LOP3.LUT P0, RZ, R0, 0x3ff, RZ, 0xc0, !PT ;  /* 0x000003ff00ff7812 */ /* 0x000fda000780c0ff */
[----:B-1----:R-:W-:Y:S05]  /*28ba0*/  @!P0 BRA `(.L_x_2600) ;  /* 0x0000000000408947 */ /* 0x002fea0003800000 */
[----:B------:R-:W-:Y:S01]  /*28bb0*/  MOV R2, 0x0 ;  /* 0x0000000000027802 */ /* 0x000fe20000000f00 */
[----:B------:R-:W-:Y:S01]  /*28bc0*/  ULDC.64 UR6, c[0x4][0xa8] ;  /* 0x01002a0000067ab9 */ /* 0x000fe20000000a00 */
[----:B------:R-:W-:Y:S01]  /*28bd0*/  ULDC.64 UR8, c[0x4][0xb0] ;  /* 0x01002c0000087ab9 */ /* 0x000fe20000000a00 */
[----:B------:R-:W-:Y:S01]  /*28be0*/  ULDC.64 UR4, c[0x4][0x8] ;  /* 0x0100020000047ab9 */ /* 0x000fe20000000a00 */
[----:B------:R-:W-:Y:S01]  /*28bf0*/  MOV R4, UR6 ;  /* 0x0000000600047c02 */ /* 0x000fe20008000f00 */
[----:B------:R-:W-:Y:S01]  /*28c00*/  IMAD.U32 R5, RZ, RZ, UR7 ;  /* 0x00000007ff057e24 */ /* 0x000fe2000f8e00ff */
[----:B------:R-:W1:Y:S01]  /*28c10*/  LDC.64 R2, c[0x4][R2] ;  /* 0x0100000002027b82 */ /* 0x000e620000000a00 */
[----:B------:R-:W-:Y:S01]  /*28c20*/  IMAD.U32 R6, RZ, RZ, UR8 ;  /* 0x00000008ff067e24 */ /* 0x000fe2000f8e00ff */
[----:B0-----:R-:W-:Y:S01]  /*28c30*/  MOV R7, UR9 ;  /* 0x0000000900077c02 */ /* 0x001fe20008000f00 */
[----:B------:R-:W-:Y:S01]  /*28c40*/  IMAD.U32 R10, RZ, RZ, UR4 ;  /* 0x00000004ff0a7e24 */ /* 0x000fe2000f8e00ff */
[----:B------:R-:W-:Y:S01]  /*28c50*/  MOV R8, 0x70 ;  /* 0x0000007000087802 */ /* 0x000fe20000000f00 */
[----:B------:R-:W-:-:S02]  /*28c60*/  IMAD.U32 R11, RZ, RZ, UR5 ;  /* 0x00000005ff0b7e24 */ /* 0x000fc4000f8e00ff */
[----:B------:R-:W-:Y:S02]  /*28c70*/  IMAD.MOV.U32 R12, RZ, RZ, 0x1 ;  /* 0x00000001ff0c7424 */ /* 0x000fe400078e00ff */
[----:B------:R-:W-:-:S07]  /*28c80*/  IMAD.MOV.U32 R13, RZ, RZ, RZ ;  /* 0x000000ffff0d7224 */ /* 0x000fce00078e00ff */
[----:B------:R-:W-:-:S07]  /*28c90*/  LEPC R20, `(.L_x_2600) ;  /* 0x000000001014794e */ /* 0x000fce0000000000 */
[----:B-1----:R-:W-:Y:S05]  /*28ca0*/  CALL.ABS.NOINC R2 ;  /* 0x0000000002007343 */ /* 0x002fea0003c00000 */
.L_x_2600:
        /* <DEDUP_REMOVED lines=13> */
[----:B0-----:R-:W-:Y:S01]  /*28d80*/  IMAD.U32 R7, RZ, RZ, UR9 ;  /* 0x00000009ff077e24 */ /* 0x001fe2000f8e00ff */
[----:B------:R-:W-:Y:S01]  /*28d90*/  MOV R13, RZ ;  /* 0x000000ff000d7202 */ /* 0x000fe20000000f00 */
[----:B------:R-:W-:-:S02]  /*28da0*/  IMAD.U32 R10, RZ, RZ, UR4 ;  /* 0x00000004ff0a7e24 */ /* 0x000fc4000f8e00ff */
[----:B------:R-:W-:Y:S02]  /*28db0*/  IMAD.MOV.U32 R8, RZ, RZ, 0x70 ;  /* 0x00000070ff087424 */ /* 0x000fe400078e00ff */
[----:B-1----:R-:W-:-:S07]  /*28dc0*/  IMAD.MOV.U32 R12, RZ, RZ, 0x1 ;  /* 0x00000001ff0c7424 */ /* 0x002fce00078e00ff */
[----:B------:R-:W-:-:S07]  /*28dd0*/  LEPC R20, `(.L_x_2602) ;  /* 0x000000001014794e */ /* 0x000fce0000000000 */
[----:B--2---:R-:W-:Y:S05]  /*28de0*/  CALL.ABS.NOINC R2 ;  /* 0x0000000002007343 */ /* 0x004fea0003c00000 */
.L_x_2602:
        /* <DEDUP_REMOVED lines=15> */
[----:B0-----:R-:W-:Y:S05]  /*28ee0*/  CALL.ABS.NOINC R2 ;  /* 0x0000000002007343 */ /* 0x001fea0003c00000 */
.L_x_2601:
[----:B------:R-:W2:Y:S01]  /*28ef0*/  LDL.LU R2, [R1+0x24] ;  /* 0x0000240001027983 */ /* 0x000ea20000300800 */
[----:B------:R-:W-:-:S03]  /*28f00*/  ULDC.64 UR4, c[0x0][0x9f8] ;  /* 0x00027e0000047ab9 */ /* 0x000fc60000000a00 */
[----:B------:R-:W3:Y:S04]  /*28f10*/  LDL.LU R0, [R1+0x28] ;  /* 0x0000280001007983 */ /* 0x000ee80000300800 */
[----:B------:R-:W4:Y:S04]  /*28f20*/  LDL.LU R4, [R1+0x30] ;  /* 0x0000300001047983 */ /* 0x000f280000300800 */
[----:B------:R-:W4:Y:S01]  /*28f30*/  LDL.LU R6, [R1+0x1c] ;  /* 0x00001c0001067983 */ /* 0x000f220000300800 */
[----:B------:R-:W-:-:S04]  /*28f40*/  ISETP.NE.U32.AND P0, PT, RZ, UR4, PT ;  /* 0x00000004ff007c0c */ /* 0x000fc8000bf05070 */
[----:B------:R-:W-:Y:S01]  /*28f50*/  ISETP.NE.AND.EX P0, PT, RZ, UR5, PT, P0 ;  /* 0x00000005ff007c0c */ /* 0x000fe2000bf05300 */
[----:B0-----:R-:W0:Y:S02]  /*28f60*/  S2R R8, SR_TID.X ;  /* 0x0000000000087919 */ /* 0x001e240000002100 */
        /* <DEDUP_REMOVED lines=9> */
[----:B----4-:R-:W-:-:S06]  /*29000*/  IMAD.MOV.U32 R0, RZ, RZ, R6 ;  /* 0x000000ffff007224 */ /* 0x010fcc00078e0006 */
[----:B------:R0:W5:Y:S01]  /*29010*/  @P0 LDG.E R0, desc[UR60][R2.64] ;  /* 0x0000003c02000981 */ /* 0x000162000c1e1900 */
[----:B------:R-:W-:Y:S01]  /*29020*/  PLOP3.LUT P1, PT, P6, PT, PT, 0x8, 0x0 ;  /* 0x000000000000781c */ /* 0x000fe2000372e170 */
[----:B0-----:R-:W-:Y:S02]  /*29030*/  IMAD R2, R17, 0x80, R4 ;  /* 0x0000008011027824 */ /* 0x001fe400078e0204 */
[----:B------:R-:W0:Y:S02]  /*29040*/  LDC R4, c[0x0][0x428] ;  /* 0x00010a00ff047b82 */ /* 0x000e240000000800 */
[----:B0-----:R-:W-:-:S13]  /*29050*/  ISETP.NE.AND P0, PT, R4, 0x1, PT ;  /* 0x000000010400780c */ /* 0x001fda0003f05270 */
[----:B------:R-:W0:Y:S08]  /*29060*/  @P0 LDC R5, c[0x0][0x42c] ;  /* 0x00010b00ff050b82 */ /* 0x000e300000000800 */
[----:B------:R-:W1:Y:S01]  /*29070*/  @P0 LDC R4, c[0x0][0x430] ;  /* 0x00010c00ff040b82 */ /* 0x000e620000000800 */
[----:B0-----:R-:W-:Y:S01]  /*29080*/  @P0 IMAD.HI.U32 R7, R18, R5, RZ ;  /* 0x0000000512070227 */ /* 0x001fe200078e00ff */
[----:B------:R-:W-:-:S04]  /*29090*/  MOV R5, R18 ;  /* 0x0000001200057202 */ /* 0x000fc80000000f00 */
[----:B-1----:R-:W-:Y:S02]  /*290a0*/  @P0 SHF.R.U32.HI R5, RZ, R4, R7 ;  /* 0x00000004ff050219 */ /* 0x002fe40000011607 */
[----:B------:R-:W-:-:S04]  /*290b0*/  ISETP.NE.U32.AND P0, PT, RZ, UR4, PT ;  /* 0x00000004ff007c0c */ /* 0x000fc8000bf05070 */
[----:B------:R-:W-:-:S04]  /*290c0*/  ISETP.NE.AND.EX P0, PT, RZ, UR5, PT, P0 ;  /* 0x00000005ff007c0c */ /* 0x000fc8000bf05300 */
[----:B------:R-:W-:-:S09]  /*290d0*/  SEL R3, R6, RZ, !P0 ;  /* 0x000000ff06037207 */ /* 0x000fd20004000000 */
.L_x_2603:
        /* <DEDUP_REMOVED lines=16> */
.L_x_2604:
        /* <DEDUP_REMOVED lines=15> */
.L_x_2605:
        /* <DEDUP_REMOVED lines=15> */
.L_x_2606:
        /* <DEDUP_REMOVED lines=9> */
[----:B------:R-:W2:Y:S01]  /*29450*/  LDL R4, [R1+0x20] ;  /* 0x0000200001047983 */ /* 0x000ea20000100800 */
[----:B------:R-:W0:Y:S01]  /*29460*/  LDC.64 R8, c[0x0][0x3f8] ;  /* 0x0000fe00ff087b82 */ /* 0x000e220000000a00 */
[----:B------:R-:W-:Y:S02]  /*29470*/  ULDC.64 UR4, c[0x0][0xa08] ;  /* 0x0002820000047ab9 */ /* 0x000fe40000000a00 */
[----:B0-----:R-:W-:Y:S01]  /*29480*/  LOP3.LUT P0, RZ, R8, UR4, RZ, 0xfc, !PT ;  /* 0x0000000408ff7c12 */ /* 0x001fe2000f80fcff */
[----:B------:R-:W-:-:S03]  /*29490*/  UMOV UR4, 0xffffffff ;  /* 0xffffffff00047882 */ /* 0x000fc60000000000 */
[----:B------:R-:W-:-:S04]  /*294a0*/  LOP3.LUT P0, RZ, R9, UR5, RZ, 0xfc, P0 ;  /* 0x0000000509ff7c12 */ /* 0x000fc8000800fcff */
[----:B-----5:R-:W-:Y:S01]  /*294b0*/  SEL R6, R0, RZ, !P0 ;  /* 0x000000ff00067207 */ /* 0x020fe20004000000 */
[----:B--2---:R-:W-:Y:S01]  /*294c0*/  VIADD R4, R4, 0xffffffff ;  /* 0xffffffff04047836 */ /* 0x004fe20000000000 */
[----:B------:R-:W-:Y:S07]  /*294d0*/  BRA.DIV UR4, `(.L_x_2607) ;  /* 0x0000005604247947 */ /* 0x000fee000b800000 */
.L_x_2787:
[----:B------:R-:W-:Y:S01]  /*294e0*/  UMOV UR4, 0xffffffff ;  /* 0xffffffff00047882 */ /* 0x000fe20000000000 */
[----:B------:R-:W-:Y:S02]  /*294f0*/  SHF.R.S32.HI R17, RZ, 0x1f, R0 ;  /* 0x0000001fff117819 */ /* 0x000fe40000011400 */
[----:B------:R-:W-:Y:S05]  /*29500*/  BRA.DIV UR4, `(.L_x_2608) ;  /* 0x00000056044c7947 */ /* 0x000fea000b800000 */
[----:B------:R-:W-:-:S13]  /*29510*/  ELECT P6, URZ, PT ;  /* 0x00000000003f782f */ /* 0x000fda00038c0000 */
.L_x_2790:
[----:B------:R-:W-:Y:S05]  /*29520*/  @!P6 BRA `(.L_x_2609) ;  /* 0x000000040034e947 */ /* 0x000fea0003800000 */
[----:B------:R-:W-:-:S04]  /*29530*/  ISETP.NE.U32.AND P0, PT, R8, RZ, PT ;  /* 0x000000ff0800720c */ /* 0x000fc80003f05070 */
        /* <DEDUP_REMOVED lines=19> */
.L_x_2610:
        /* <DEDUP_REMOVED lines=9> */
.L_x_2791:
        /* <DEDUP_REMOVED lines=11> */
.L_x_2612:
        /* <DEDUP_REMOVED lines=37> */
.L_x_2609:
        /* <DEDUP_REMOVED lines=55> */
.L_x_2792:
[----:B------:R-:W-:Y:S05]  /*29d70*/  BSYNC B0 ;  /* 0x0000000000007941 */ /* 0x000fea0003800000 */
.L_x_2613:
        /* <DEDUP_REMOVED lines=20> */
[----:B------:R-:W-:Y:S02]  /*29ec0*/  IMAD.MOV.U32 R2, RZ, RZ, R6 ;  /* 0x000000ffff027224 */ /* 0x000fe400078e0006 */
[----:B------:R-:W-:Y:S01]  /*29ed0*/  IMAD.MOV.U32 R3, RZ, RZ, R10 ;  /* 0x000000ffff037224 */ /* 0x000fe200078e000a */
[----:B------:R-:W-:-:S13]  /*29ee0*/  ISETP.NE.AND.EX P0, PT, R9, RZ, PT, P0 ;  /* 0x000000ff0900720c */ /* 0x000fda0003f05300 */
[----:B------:R-:W-:Y:S05]  /*29ef0*/  @!P0 BRA `(.L_x_2621) ;  /* 0x0000000000448947 */ /* 0x000fea0003800000 */
[----:B------:R-:W0:Y:S01]  /*29f00*/  LDC R15, c[0x0][0x41c] ;  /* 0x00010700ff0f7b82 */ /* 0x000e220000000800 */
[----:B------:R-:W-:Y:S01]  /*29f10*/  ULDC.64 UR4, c[0x0][0x408] ;  /* 0x0001020000047ab9 */ /* 0x000fe20000000a00 */
[----:B0-----:R-:W-:-:S13]  /*29f20*/  ISETP.NE.AND P0, PT, R15, 0x1, PT ;  /* 0x000000010f00780c */ /* 0x001fda0003f05270 */
[----:B------:R-:W0:Y:S02]  /*29f30*/  @P0 LDC.64 R2, c[0x0][0x420] ;  /* 0x00010800ff020b82 */ /* 0x000e240000000a00 */
[----:B0-----:R-:W-:Y:S01]  /*29f40*/  @P0 IMAD.HI.U32 R7, R10, R2, RZ ;  /* 0x000000020a070227 */ /* 0x001fe200078e00ff */
[----:B------:R-:W-:-:S04]  /*29f50*/  MOV R2, R10 ;  /* 0x0000000a00027202 */ /* 0x000fc80000000f00 */
[----:B------:R-:W-:Y:S01]  /*29f60*/  @P0 SHF.R.U32.HI R2, RZ, R3, R7 ;  /* 0x00000003ff020219 */ /* 0x000fe20000011607 */
[----:B------:R-:W-:-:S03]  /*29f70*/  IMAD R7, R17, UR4, RZ ;  /* 0x0000000411077c24 */ /* 0x000fc6000f8e02ff */
[--C-:B------:R-:W-:Y:S01]  /*29f80*/  SHF.R.S32.HI R3, RZ, 0x1f, R2.reuse ;  /* 0x0000001fff037819 */ /* 0x100fe20000011402 */
        /* <DEDUP_REMOVED lines=8> */
.L_x_2621:
[----:B0-----:R-:W0:Y:S01]  /*2a010*/  S2R R8, SR_CgaCtaId ;  /* 0x0000000000087919 */ /* 0x001e220000008800 */
[----:B------:R-:W-:-:S04]  /*2a020*/  MOV R7, 0x400 ;  /* 0x0000040000077802 */ /* 0x000fc80000000f00 */
[----:B0-----:R-:W-:Y:S02]  /*2a030*/  LEA R7, R8, R7, 0x18 ;  /* 0x0000000708077211 */ /* 0x001fe400078ec0ff */
[----:B------:R-:W-:Y:S02]  /*2a040*/  SHF.L.U32 R8, R14, 0x1f, RZ ;  /* 0x0000001f0e087819 */ /* 0x000fe400000006ff */
[----:B------:R-:W-:-:S04]  /*2a050*/  LEA R7, R11, R7, 0x3 ;  /* 0x000000070b077211 */ /* 0x000fc800078e18ff */
[----:B------:R-:W0:Y:S02]  /*2a060*/  SYNCS.PHASECHK.TRANS64.TRYWAIT P0, [R7+URZ+0x38840], R8 ;  /* 0x03884008070075a7 */ /* 0x000e24000800017f */
[----:B0-----:R-:W-:Y:S05]  /*2a070*/  @!P0 BRA `(.L_x_2622) ;  /* 0x0000004800c48947 */ /* 0x001fea0003800000 */
.L_x_2793:
        /* <DEDUP_REMOVED lines=11> */
.L_x_2623:
        /* <DEDUP_REMOVED lines=42> */
.L_x_2794:
        /* <DEDUP_REMOVED lines=13> */
.L_x_2625:
[----:B01----:R-:W2:Y:S01]  /*2a4a0*/  LDL.LU R7, [R1] ;  /* 0x0000000001077983 */ /* 0x003ea20000300800 */
[----:B------:R-:W-:Y:S01]  /*2a4b0*/  MOV R9, 0x400 ;  /* 0x0000040000097802 */ /* 0x000fe20000000f00 */
[----:B------:R-:W0:Y:S01]  /*2a4c0*/  S2R R12, SR_CgaCtaId ;  /* 0x00000000000c7919 */ /* 0x000e220000008800 */
[----:B------:R-:W-:Y:S01]  /*2a4d0*/  R2UR UR11, R4 ;  /* 0x00000000040b72ca */ /* 0x000fe200000e0000 */
[----:B------:R-:W-:Y:S01]  /*2a4e0*/  UIADD3 UR4, UP0, UR36, 0x470, URZ ;  /* 0x0000047024047890 */ /* 0x000fe2000ff1e03f */
[----:B------:R-:W-:Y:S02]  /*2a4f0*/  R2UR UR13, R6 ;  /* 0x00000000060d72ca */ /* 0x000fe400000e0000 */
[----:B------:R-:W-:Y:S02]  /*2a500*/  R2UR UR12, R5 ;  /* 0x00000000050c72ca */ /* 0x000fe400000e0000 */
[----:B0-----:R-:W-:Y:S02]  /*2a510*/  LEA R9, R12, R9, 0x18 ;  /* 0x000000090c097211 */ /* 0x001fe400078ec0ff */
[----:B--2---:R-:W-:-:S02]  /*2a520*/  MOV R8, R7 ;  /* 0x0000000700087202 */ /* 0x004fc40000000f00 */
[----:B------:R-:W2:Y:S01]  /*2a530*/  LDL R7, [R1+0x4] ;  /* 0x0000040001077983 */ /* 0x000ea20000100800 */
[----:B------:R-:W-:Y:S01]  /*2a540*/  UMOV UR10, URZ ;  /* 0x0000003f000a7c82 */ /* 0x000fe20008000000 */
[----:B------:R-:W-:Y:S01]  /*2a550*/  UMOV UR6, 0x0 ;  /* 0x0000000000067882 */ /* 0x000fe20000000000 */
[--C-:B------:R-:W-:Y:S01]  /*2a560*/  IMAD R4, R8, 0x8, R9.reuse ;  /* 0x0000000808047824 */ /* 0x100fe200078e0209 */
[----:B------:R-:W-:Y:S01]  /*2a570*/  UMOV UR7, 0x14f00000 ;  /* 0x14f0000000077882 */ /* 0x000fe20000000000 */
[----:B------:R-:W-:Y:S01]  /*2a580*/  UMOV UR17, 0x40 ;  /* 0x0000004000117882 */ /* 0x000fe20000000000 */
[----:B------:R-:W-:Y:S02]  /*2a590*/  IMAD.MOV.U32 R6, RZ, RZ, R2 ;  /* 0x000000ffff067224 */ /* 0x000fe400078e0002 */
[----:B------:R-:W-:Y:S01]  /*2a5a0*/  R2UR UR9, R4 ;  /* 0x00000000040972ca */ /* 0x000fe200000e0000 */
[----:B------:R-:W-:-:S05]  /*2a5b0*/  IMAD R4, R8, 0xa000, R9 ;  /* 0x0000a00008047824 */ /* 0x000fca00078e0209 */
[----:B------:R-:W-:Y:S02]  /*2a5c0*/  R2UR UR16, R4 ;  /* 0x00000000041072ca */ /* 0x000fe400000e0000 */
[----:B------:R-:W-:-:S05]  /*2a5d0*/  MOV R4, R3 ;  /* 0x0000000300047202 */ /* 0x000fca0000000f00 */
[----:B------:R-:W-:-:S06]  /*2a5e0*/  UIADD3 UR9, UR9, 0x38850, URZ ;  /* 0x0003885009097890 */ /* 0x000fcc000fffe03f */
[----:B------:R-:W-:Y:S02]  /*2a5f0*/  UIADD3 UR8, UR16, 0x400, URZ ;  /* 0x0000040010087890 */ /* 0x000fe4000fffe03f */
[----:B------:R-:W-:Y:S02]  /*2a600*/  UIADD3 UR14, UR16, 0x2c00, URZ ;  /* 0x00002c00100e7890 */ /* 0x000fe4000fffe03f */
[----:B------:R-:W-:Y:S02]  /*2a610*/  UIADD3 UR15, UR16, 0x5400, URZ ;  /* 0x00005400100f7890 */ /* 0x000fe4000fffe03f */
[----:B------:R-:W-:Y:S01]  /*2a620*/  UIADD3 UR16, UR16, 0x7c00, URZ ;  /* 0x00007c0010107890 */ /* 0x000fe2000fffe03f */
        /* <DEDUP_REMOVED lines=16> */
.L_x_2620:
[----:B------:R-:W-:Y:S05]  /*2a730*/  BSYNC B2 ;  /* 0x0000000000027941 */ /* 0x000fea0003800000 */
.L_x_2619:
[----:B------:R-:W2:Y:S04]  /*2a740*/  LDL.LU R2, [R1+0x20] ;  /* 0x0000200001027983 */ /* 0x000ea80000300800 */
[----:B------:R0:W-:Y:S04]  /*2a750*/  STL [R1], R11 ;  /* 0x0000000b01007387 */ /* 0x0001e80000100800 */
[----:B------:R0:W-:Y:S02]  /*2a760*/  STL [R1+0x8], R14 ;  /* 0x0000080e01007387 */ /* 0x0001e40000100800 */
[----:B0-2---:R-:W-:-:S07]  /*2a770*/  VIADD R7, R2, 0xfffffffd ;  /* 0xfffffffd02077836 */ /* 0x005fce0000000000 */
.L_x_2618:
[----:B------:R-:W-:Y:S05]  /*2a780*/  BSYNC B1 ;  /* 0x0000000000017941 */ /* 0x000fea0003800000 */
.L_x_2617:
[----:B------:R-:W-:-:S13]  /*2a790*/  ISETP.NE.AND P0, PT, R10, RZ, PT ;  /* 0x000000ff0a00720c */ /* 0x000fda0003f05270 */
[----:B------:R-:W-:Y:S05]  /*2a7a0*/  @!P0 BRA `(.L_x_2616) ;  /* 0x0000001000688947 */ /* 0x000fea0003800000 */
[----:B------:R-:W-:-:S07]  /*2a7b0*/  IMAD.MOV.U32 R11, RZ, RZ, R6 ;  /* 0x000000ffff0b7224 */ /* 0x000fce00078e0006 */
.L_x_2640:
        /* <DEDUP_REMOVED lines=29> */
[----:B------:R-:W-:-:S04]  /*2a990*/  LEA R10, P0, R2, UR4, 0x2 ;  /* 0x00000004020a7c11 */ /* 0x000fc8000f8010ff */
[----:B------:R-:W-:-:S06]  /*2a9a0*/  LEA.HI.X R11, R2, UR5, R3, 0x2, P0 ;  /* 0x00000005020b7c11 */ /* 0x000fcc00080f1403 */
[----:B------:R0:W5:Y:S03]  /*2a9b0*/  LDG.E R11, desc[UR60][R10.64] ;  /* 0x0000003c0a0b7981 */ /* 0x000166000c1e1900 */
.L_x_2628:
[----:B------:R-:W1:Y:S01]  /*2a9c0*/  S2R R3, SR_CgaCtaId ;  /* 0x0000000000037919 */ /* 0x000e620000008800 */
[----:B------:R-:W-:-:S04]  /*2a9d0*/  MOV R2, 0x400 ;  /* 0x0000040000027802 */ /* 0x000fc80000000f00 */
[----:B-1----:R-:W-:Y:S02]  /*2a9e0*/  LEA R2, R3, R2, 0x18 ;  /* 0x0000000203027211 */ /* 0x002fe400078ec0ff */
[----:B------:R-:W-:-:S03]  /*2a9f0*/  SHF.L.U32 R3, R9, 0x1f, RZ ;  /* 0x0000001f09037819 */ /* 0x000fc600000006ff */
[----:B------:R-:W-:-:S04]  /*2aa00*/  IMAD R2, R8, 0x8, R2 ;  /* 0x0000000808027824 */ /* 0x000fc800078e0202 */
[----:B------:R-:W1:Y:S02]  /*2aa10*/  SYNCS.PHASECHK.TRANS64.TRYWAIT P0, [R2+URZ+0x38840], R3 ;  /* 0x03884003020075a7 */ /* 0x000e64000800017f */
[----:B-1----:R-:W-:Y:S05]  /*2aa20*/  @!P0 BRA `(.L_x_2629) ;  /* 0x0000004000808947 */ /* 0x002fea0003800000 */
.L_x_2795:
[----:B0-----:R-:W0:Y:S02]  /*2aa30*/  S2R R10, SR_TID.X ;  /* 0x00000000000a7919 */ /* 0x001e240000002100 */
[----:B0-----:R-:W-:-:S04]  /*2aa40*/  LOP3.LUT R10, R10, 0x7f, RZ, 0xc0, !PT ;  /* 0x0000007f0a0a7812 */ /* 0x001fc800078ec0ff */
[----:B------:R-:W-:-:S13]  /*2aa50*/  ISETP.NE.AND P0, PT, R10, RZ, PT ;  /* 0x000000ff0a00720c */ /* 0x000fda0003f05270 */
[----:B------:R-:W-:Y:S05]  /*2aa60*/  @P0 BRA `(.L_x_2630) ;  /* 0x00000000001c0947 */ /* 0x000fea0003800000 */
[----:B------:R-:W0:Y:S01]  /*2aa70*/  S2R R10, SR_TID.X ;  /* 0x00000000000a7919 */ /* 0x000e220000002100 */
[----:B-1----:R-:W-:-:S04]  /*2aa80*/  MOV R3, 0xa000 ;  /* 0x0000a00000037802 */ /* 0x002fc80000000f00 */
[----:B------:R2:W-:Y:S01]  /*2aa90*/  SYNCS.ARRIVE.TRANS64 RZ, [R2+URZ+0x38830], R3 ;  /* 0x0388300302ff79a7 */ /* 0x0005e2000800003f */
[----:B0-----:R-:W-:-:S04]  /*2aaa0*/  LOP3.LUT R10, R10, 0x1f, RZ, 0xc0, !PT ;  /* 0x0000001f0a0a7812 */ /* 0x001fc800078ec0ff */
[----:B------:R-:W-:-:S13]  /*2aab0*/  ISETP.NE.AND P1, PT, R10, RZ, PT ;  /* 0x000000ff0a00720c */ /* 0x000fda0003f25270 */
[----:B--2---:R-:W-:Y:S05]  /*2aac0*/  @!P1 BRA `(.L_x_2630) ;  /* 0x0000000000049947 */ /* 0x004fea0003800000 */
[----:B------:R-:W-:Y:S01]  /*2aad0*/  BPT.TRAP 0x1 ;  /* 0x000000040000795c */ /* 0x000fe20000300000 */
.L_x_2630:
        /* <DEDUP_REMOVED lines=42> */
.L_x_2796:
        /* <DEDUP_REMOVED lines=8> */
.L_x_2632:
        /* <DEDUP_REMOVED lines=39> */
.L_x_2627:
[----:B------:R-:W-:Y:S05]  /*2b070*/  BSYNC B1 ;  /* 0x0000000000017941 */ /* 0x000fea0003800000 */
.L_x_2626:
        /* <DEDUP_REMOVED lines=29> */
[----:B------:R-:W-:-:S05]  /*2b250*/  LEA.HI.X R13, R2, UR5, R11, 0x2, P0 ;  /* 0x00000005020d7c11 */ /* 0x000fca00080f140b */
[----:B------:R1:W5:Y:S04]  /*2b260*/  LDG.E R11, desc[UR60][R12.64] ;  /* 0x0000003c0c0b7981 */ /* 0x000368000c1e1900 */
.L_x_2635:
[----:B------:R-:W2:Y:S01]  /*2b270*/  S2R R3, SR_CgaCtaId ;  /* 0x0000000000037919 */ /* 0x000ea20000008800 */
[----:B------:R-:W-:-:S04]  /*2b280*/  MOV R2, 0x400 ;  /* 0x0000040000027802 */ /* 0x000fc80000000f00 */
[----:B--2---:R-:W-:Y:S02]  /*2b290*/  LEA R2, R3, R2, 0x18 ;  /* 0x0000000203027211 */ /* 0x004fe400078ec0ff */
[----:B------:R-:W-:-:S03]  /*2b2a0*/  SHF.L.U32 R3, R14, 0x1f, RZ ;  /* 0x0000001f0e037819 */ /* 0x000fc600000006ff */
[----:B------:R-:W-:-:S04]  /*2b2b0*/  IMAD R2, R15, 0x8, R2 ;  /* 0x000000080f027824 */ /* 0x000fc800078e0202 */
[----:B------:R-:W2:Y:S02]  /*2b2c0*/  SYNCS.PHASECHK.TRANS64.TRYWAIT P0, [R2+URZ+0x38840], R3 ;  /* 0x03884003020075a7 */ /* 0x000ea4000800017f */
[----:B--2---:R-:W-:Y:S05]  /*2b2d0*/  @!P0 BRA `(.L_x_2636) ;  /* 0x00000038007c8947 */ /* 0x004fea0003800000 */
.L_x_2797:
        /* <DEDUP_REMOVED lines=11> */
.L_x_2637:
[----:B------:R-:W3:Y:S01]  /*2b390*/  LDL R13, [R1] ;  /* 0x00000000010d7983 */ /* 0x000ee20000100800 */
[----:B0-----:R-:W-:-:S03]  /*2b3a0*/  MOV R14, 0x400 ;  /* 0x00000400000e7802 */ /* 0x001fc60000000f00 */
        /* <DEDUP_REMOVED lines=28> */
[----:B------:R-:W-:Y:S01]  /*2b570*/  LEA R2, R8, R2, 0x3 ;  /* 0x0000000208027211 */ /* 0x000fe200078e18ff */
        /* <DEDUP_REMOVED lines=11> */
.L_x_2798:
        /* <DEDUP_REMOVED lines=8> */
.L_x_2639:
        /* <DEDUP_REMOVED lines=20> */
[----:B------:R-:W-:Y:S01]  /*2b7f0*/  IMAD.MOV.U32 R4, RZ, RZ, R10 ;  /* 0x000000ffff047224 */ /* 0x000fe200078e000a */
[----:B------:R-:W-:Y:S02]  /*2b800*/  MOV R6, R11 ;  /* 0x0000000b00067202 */ /* 0x000fe40000000f00 */
        /* <DEDUP_REMOVED lines=16> */
.L_x_2634:
[----:B------:R-:W-:Y:S05]  /*2b910*/  BSYNC B1 ;  /* 0x0000000000017941 */ /* 0x000fea0003800000 */
.L_x_2633:
[C---:B------:R-:W-:Y:S01]  /*2b920*/  ISETP.GT.AND P0, PT, R7.reuse, 0x1, PT ;  /* 0x000000010700780c */ /* 0x040fe20003f04270 */
[----:B------:R-:W-:-:S12]  /*2b930*/  VIADD R7, R7, 0xfffffffe ;  /* 0xfffffffe07077836 */ /* 0x000fd80000000000 */
[----:B------:R-:W-:Y:S05]  /*2b940*/  @P0 BRA `(.L_x_2640) ;  /* 0xffffffec009c0947 */ /* 0x000fea000383ffff */
.L_x_2616:
[----:B------:R-:W-:Y:S05]  /*2b950*/  BSYNC B0 ;  /* 0x0000000000007941 */ /* 0x000fea0003800000 */
.L_x_2615:
        /* <DEDUP_REMOVED lines=8> */
[----:B------:R-:W1:Y:S02]  /*2b9e0*/  FLO.U32 R0, UR4 ;  /* 0x0000000400007d00 */ /* 0x000e6400080e0000 */
        /* <DEDUP_REMOVED lines=8> */
.L_x_2642:
[----:B------:R-:W-:Y:S05]  /*2ba70*/  BSYNC B0 ;  /* 0x0000000000007941 */ /* 0x000fea0003800000 */
.L_x_2641:
        /* <DEDUP_REMOVED lines=11> */
.L_x_2799:
        /* <DEDUP_REMOVED lines=11> */
.L_x_2646:
        /* <DEDUP_REMOVED lines=37> */
.L_x_2644:
[----:B------:R-:W-:Y:S05]  /*2be30*/  BSYNC B0 ;  /* 0x0000000000007941 */ /* 0x000fea0003800000 */
.L_x_2643:
        /* <DEDUP_REMOVED lines=9> */
.L_x_2599:
[----:B------:R-:W-:Y:S05]  /*2bed0*/  BSYNC B6 ;  /* 0x0000000000067941 */ /* 0x000fea0003800000 */
.L_x_2597:
[----:B------:R-:W-:-:S03]  /*2bee0*/  UMOV UR4, 0xffffffff ;  /* 0xffffffff00047882 */ /* 0x000fc60000000000 */
[----:B------:R-:W-:Y:S05]  /*2bef0*/  BRA.DIV UR4, `(.L_x_2647) ;  /* 0x0000002e04b07947 */ /* 0x000fea000b800000 */
[----:B------:R2:W3:Y:S04]  /*2bf00*/  SHFL.IDX PT, R4, R16, RZ, 0x1f ;  /* 0x00001fff10047589 */ /* 0x0004e800000e0000 */
[----:B------:R-:W4:Y:S02]  /*2bf10*/  SHFL.IDX PT, R16, R16, 0x1, 0x1f ;  /* 0x00201f0010107f89 */ /* 0x000f2400000e0000 */
.L_x_2803:
[----:B-1----:R-:W0:Y:S01]  /*2bf20*/  S2R R0, SR_TID.X ;  /* 0x0000000000007919 */ /* 0x002e220000002100 */
[----:B------:R-:W-:Y:S01]  /*2bf30*/  ULDC UR4, c[0x0][0xc14] ;  /* 0x0003050000047ab9 */ /* 0x000fe20000000800 */
[----:B------:R-:W-:Y:S01]  /*2bf40*/  BSSY B0, `(.L_x_2648) ;  /* 0x000000b000007945 */ /* 0x000fe20003800000 */
[----:B------:R-:W-:Y:S01]  /*2bf50*/  IMAD.MOV.U32 R3, RZ, RZ, RZ ;  /* 0x000000ffff037224 */ /* 0x000fe200078e00ff */
[----:B0-----:R-:W-:Y:S02]  /*2bf60*/  LOP3.LUT R8, R0, 0x1f, RZ, 0xc0, !PT ;  /* 0x0000001f00087812 */ /* 0x001fe400078ec0ff */
[----:B------:R-:W-:Y:S02]  /*2bf70*/  MOV R0, UR4 ;  /* 0x0000000400007c02 */ /* 0x000fe40008000f00 */
[C---:B------:R-:W-:Y:S01]  /*2bf80*/  ISETP.NE.AND P0, PT, R8.reuse, 0x1f, PT ;  /* 0x0000001f0800780c */ /* 0x040fe20003f05270 */
[----:B------:R-:W-:-:S05]  /*2bf90*/  IMAD.IADD R5, R8, 0x1, R19 ;  /* 0x0000000108057824 */ /* 0x000fca00078e0213 */
[----:B------:R-:W-:-:S13]  /*2bfa0*/  ISETP.GE.OR P0, PT, R5, R0, !P0 ;  /* 0x000000000500720c */ /* 0x000fda0004706670 */
[----:B------:R-:W-:Y:S05]  /*2bfb0*/  @P0 BRA `(.L_x_2649) ;  /* 0x00000000000c0947 */ /* 0x000fea0003800000 */
[----:B------:R-:W0:Y:S02]  /*2bfc0*/  LDC.64 R2, c[0x0][0xc58] ;  /* 0x00031600ff027b82 */ /* 0x000e240000000a00 */
[----:B0-----:R-:W-:-:S06]  /*2bfd0*/  IMAD.WIDE R2, R5, 0x4, R2 ;  /* 0x0000000405027825 */ /* 0x001fcc00078e0202 */
[----:B------:R0:W5:Y:S02]  /*2bfe0*/  LDG.E R3, desc[UR60][R2.64] ;  /* 0x0000003c02037981 */ /* 0x000164000c1e1900 */
.L_x_2649:
[----:B------:R-:W-:Y:S05]  /*2bff0*/  BSYNC B0 ;  /* 0x0000000000007941 */ /* 0x000fea0003800000 */
.L_x_2648:
        /* <DEDUP_REMOVED lines=23> */
.L_x_2811:
[----:B------:R-:W-:Y:S02]  /*2c170*/  ULDC UR4, c[0x0][0xc10] ;  /* 0x0003040000047ab9 */ /* 0x000fe40000000800 */
[----:B------:R-:W-:-:S04]  /*2c180*/  IMAD.U32 R5, RZ, RZ, UR4 ;  /* 0x00000004ff057e24 */ /* 0x000fc8000f8e00ff */
[----:B-1----:R-:W-:-:S04]  /*2c190*/  IMAD R7, R14, R5, RZ ;  /* 0x000000050e077224 */ /* 0x002fc800078e02ff */
[----:B--2-4-:R-:W-:-:S05]  /*2c1a0*/  IMAD.IADD R16, R16, 0x1, R7 ;  /* 0x0000000110107824 */ /* 0x014fca00078e0207 */
[----:B---3--:R-:W-:-:S13]  /*2c1b0*/  ISETP.GT.AND P0, PT, R16, R4, PT ;  /* 0x000000041000720c */ /* 0x008fda0003f04270 */
[----:B------:R-:W-:Y:S05]  /*2c1c0*/  @P0 BRA `(.L_x_2651) ;  /* 0x0000000000b40947 */ /* 0x000fea0003800000 */
[----:B------:R-:W1:Y:S02]  /*2c1d0*/  LDC R0, c[0x0][0xc14] ;  /* 0x00030500ff007b82 */ /* 0x000e640000000800 */
.L_x_2656:
[----:B------:R-:W-:-:S04]  /*2c1e0*/  IADD3 R19, R19, 0x1f, RZ ;  /* 0x0000001f13137810 */ /* 0x000fc80007ffe0ff */
        /* <DEDUP_REMOVED lines=11> */
[----:B0-----:R-:W-:-:S06]  /*2c2a0*/  IMAD.WIDE R2, R5, 0x4, R2 ;  /* 0x0000000405027825 */ /* 0x001fcc00078e0202 */
[----:B------:R0:W5:Y:S02]  /*2c2b0*/  LDG.E R3, desc[UR60][R2.64] ;  /* 0x0000003c02037981 */ /* 0x000164000c1e1900 */
.L_x_2654:
[----:B------:R-:W-:Y:S05]  /*2c2c0*/  BSYNC B0 ;  /* 0x0000000000007941 */ /* 0x000fea0003800000 */
.L_x_2653:
        /* <DEDUP_REMOVED lines=23> */
.L_x_2819:
[----:B------:R-:W-:Y:S02]  /*2c440*/  ULDC UR4, c[0x0][0xc10] ;  /* 0x0003040000047ab9 */ /* 0x000fe40000000800 */
[----:B------:R-:W-:-:S04]  /*2c450*/  IMAD.U32 R5, RZ, RZ, UR4 ;  /* 0x00000004ff057e24 */ /* 0x000fc8000f8e00ff */
[----:B-1----:R-:W-:-:S05]  /*2c460*/  IMAD R7, R14, R5, RZ ;  /* 0x000000050e077224 */ /* 0x002fca00078e02ff */
[----:B------:R-:W-:-:S04]  /*2c470*/  IADD3 R16, R7, R16, RZ ;  /* 0x0000001007107210 */ /* 0x000fc80007ffe0ff */
[----:B------:R-:W-:-:S13]  /*2c480*/  ISETP.GT.AND P0, PT, R16, R4, PT ;  /* 0x000000041000720c */ /* 0x000fda0003f04270 */
[----:B------:R-:W-:Y:S05]  /*2c490*/  @!P0 BRA `(.L_x_2656) ;  /* 0xfffffffc00508947 */ /* 0x000fea000383ffff */
.L_x_2651:
        /* <DEDUP_REMOVED lines=8> */
.L_x_2823:
[----:B------:R-:W-:Y:S01]  /*2c520*/  ISETP.NE.AND P0, PT, R6, RZ, PT ;  /* 0x000000ff0600720c */ /* 0x000fe20003f05270 */
[----:B------:R-:W-:-:S12]  /*2c530*/  IMAD.MOV.U32 R8, RZ, RZ, RZ ;  /* 0x000000ffff087224 */ /* 0x000fd800078e00ff */
[----:B------:R-:W-:Y:S05]  /*2c540*/  @!P0 BRA `(.L_x_2658) ;  /* 0x0000000000108947 */ /* 0x000fea0003800000 */
[----:B------:R-:W-:Y:S01]  /*2c550*/  UMOV UR4, 0xffffffff ;  /* 0xffffffff00047882 */ /* 0x000fe20000000000 */
[----:B------:R-:W-:Y:S02]  /*2c560*/  IADD3 R12, R7, -0x1, RZ ;  /* 0xffffffff070c7810 */ /* 0x000fe40007ffe0ff */
[----:B------:R-:W-:Y:S05]  /*2c570*/  BRA.DIV UR4, `(.L_x_2659) ;  /* 0x0000003204447947 */ /* 0x000fea000b800000 */
[----:B------:R3:W4:Y:S02]  /*2c580*/  SHFL.IDX PT, R8, R2, R12, 0x1f ;  /* 0x00001f0c02087589 */ /* 0x00072400000e0000 */
.L_x_2658:
[----:B01-3--:R-:W0:Y:S01]  /*2c590*/  LDC.64 R2, c[0x0][0xc68] ;  /* 0x00031a00ff027b82 */ /* 0x00be220000000a00 */
[----:B------:R-:W-:-:S04]  /*2c5a0*/  IMAD.IADD R19, R7, 0x1, R19 ;  /* 0x0000000107137824 */ /* 0x000fc800078e0213 */
[----:B0-----:R-:W-:-:S05]  /*2c5b0*/  IMAD.WIDE R2, R19, 0x4, R2 ;  /* 0x0000000413027825 */ /* 0x001fca00078e0202 */
[----:B------:R-:W2:Y:S01]  /*2c5c0*/  LDG.E R9, desc[UR60][R2.64] ;  /* 0x0000003c02097981 */ /* 0x000ea2000c1e1900 */
[----:B----4-:R-:W-:-:S04]  /*2c5d0*/  IMAD R16, R8, R5, R16 ;  /* 0x0000000508107224 */ /* 0x010fc800078e0210 */
[----:B------:R-:W-:Y:S02]  /*2c5e0*/  IMAD.IADD R11, R4, 0x1, -R16 ;  /* 0x00000001040b7824 */ /* 0x000fe400078e0a10 */
[----:B--2---:R-:W-:-:S05]  /*2c5f0*/  IMAD R6, R17, R9, RZ ;  /* 0x0000000911067224 */ /* 0x004fca00078e02ff */
[----:B------:R-:W-:-:S04]  /*2c600*/  IABS R7, R6 ;  /* 0x0000000600077213 */ /* 0x000fc80000000000 */
[----:B------:R-:W0:Y:S08]  /*2c610*/  I2F.RP R12, R7 ;  /* 0x00000007000c7306 */ /* 0x000e300000209400 */
[----:B0-----:R-:W0:Y:S02]  /*2c620*/  MUFU.RCP R12, R12 ;  /* 0x0000000c000c7308 */ /* 0x001e240000001000 */
[----:B0-----:R-:W-:-:S06]  /*2c630*/  VIADD R13, R12, 0xffffffe ;  /* 0x0ffffffe0c0d7836 */ /* 0x001fcc0000000000 */
[----:B------:R-:W0:Y:S02]  /*2c640*/  F2I.FTZ.U32.TRUNC.NTZ R3, R13 ;  /* 0x0000000d00037305 */ /* 0x000e24000021f000 */
[----:B0-----:R-:W-:-:S05]  /*2c650*/  IADD3 R2, RZ, -R3, RZ ;  /* 0x80000003ff027210 */ /* 0x001fca0007ffe0ff */
[----:B------:R-:W-:Y:S02]  /*2c660*/  IMAD R10, R2, R7, RZ ;  /* 0x00000007020a7224 */ /* 0x000fe400078e02ff */
[----:B------:R-:W-:-:S04]  /*2c670*/  IMAD.MOV.U32 R2, RZ, RZ, RZ ;  /* 0x000000ffff027224 */ /* 0x000fc800078e00ff */
[----:B------:R-:W-:Y:S01]  /*2c680*/  IMAD.HI.U32 R10, R3, R10, R2 ;  /* 0x0000000a030a7227 */ /* 0x000fe200078e0002 */
[----:B------:R-:W-:Y:S02]  /*2c690*/  IABS R3, R11 ;  /* 0x0000000b00037213 */ /* 0x000fe40000000000 */
[----:B------:R-:W-:-:S03]  /*2c6a0*/  IABS R2, R6 ;  /* 0x0000000600027213 */ /* 0x000fc60000000000 */
[----:B------:R-:W-:Y:S01]  /*2c6b0*/  IMAD.HI.U32 R10, R10, R3, RZ ;  /* 0x000000030a0a7227 */ /* 0x000fe200078e00ff */
[----:B------:R-:W-:-:S05]  /*2c6c0*/  IADD3 R2, RZ, -R2, RZ ;  /* 0x80000002ff027210 */ /* 0x000fca0007ffe0ff */
[----:B------:R-:W-:Y:S01]  /*2c6d0*/  IMAD R2, R10, R2, R3 ;  /* 0x000000020a027224 */ /* 0x000fe200078e0203 */
[----:B------:R-:W-:-:S04]  /*2c6e0*/  LOP3.LUT R3, R11, R6, RZ, 0x3c, !PT ;  /* 0x000000060b037212 */ /* 0x000fc800078e3cff */
[----:B------:R-:W-:-:S13]  /*2c6f0*/  ISETP.GT.U32.AND P0, PT, R7, R2, PT ;  /* 0x000000020700720c */ /* 0x000fda0003f04070 */
[----:B------:R-:W-:Y:S02]  /*2c700*/  @!P0 IMAD.IADD R2, R2, 0x1, -R7 ;  /* 0x0000000102028824 */ /* 0x000fe400078e0a07 */
[----:B------:R-:W-:-:S03]  /*2c710*/  @!P0 VIADD R10, R10, 0x1 ;  /* 0x000000010a0a8836 */ /* 0x000fc60000000000 */
[----:B------:R-:W-:-:S13]  /*2c720*/  ISETP.GE.U32.AND P0, PT, R2, R7, PT ;  /* 0x000000070200720c */ /* 0x000fda0003f06070 */
[----:B------:R-:W-:Y:S02]  /*2c730*/  @P0 IADD3 R10, R10, 0x1, RZ ;  /* 0x000000010a0a0810 */ /* 0x000fe40007ffe0ff */
[----:B------:R-:W-:-:S03]  /*2c740*/  ISETP.GE.AND P0, PT, R3, RZ, PT ;  /* 0x000000ff0300720c */ /* 0x000fc60003f06270 */
[----:B------:R-:W-:-:S10]  /*2c750*/  IMAD.MOV.U32 R2, RZ, RZ, R10 ;  /* 0x000000ffff027224 */ /* 0x000fd400078e000a */
[----:B------:R-:W-:Y:S01]  /*2c760*/  @!P0 IMAD.MOV R2, RZ, RZ, -R2 ;  /* 0x000000ffff028224 */ /* 0x000fe200078e0a02 */
[----:B------:R-:W-:-:S13]  /*2c770*/  ISETP.NE.AND P0, PT, R6, RZ, PT ;  /* 0x000000ff0600720c */ /* 0x000fda0003f05270 */
[----:B------:R-:W-:-:S05]  /*2c780*/  @!P0 LOP3.LUT R2, RZ, R6, RZ, 0x33, !PT ;  /* 0x00000006ff028212 */ /* 0x000fca00078e33ff */
[----:B------:R-:W-:Y:S02]  /*2c790*/  IMAD R4, R9, R2, RZ ;  /* 0x0000000209047224 */ /* 0x000fe400078e02ff */
[----:B------:R-:W-:-:S03]  /*2c7a0*/  IMAD.MOV R2, RZ, RZ, -R2 ;  /* 0x000000ffff027224 */ /* 0x000fc600078e0a02 */
[----:B------:R-:W-:Y:S01]  /*2c7b0*/  IADD3 R8, -R4, RZ, RZ ;  /* 0x000000ff04087210 */ /* 0x000fe20007ffe1ff */
[----:B------:R-:W-:-:S03]  /*2c7c0*/  IMAD R6, R6, R2, R11 ;  /* 0x0000000206067224 */ /* 0x000fc600078e020b */
[----:B------:R-:W-:-:S04]  /*2c7d0*/  VIADDMNMX R9, R8, R5, R9, PT ;  /* 0x0000000508097246 */ /* 0x000fc80003800109 */
[----:B------:R-:W-:-:S04]  /*2c7e0*/  IABS R5, R9 ;  /* 0x0000000900057213 */ /* 0x000fc80000000000 */
[----:B------:R-:W0:Y:S08]  /*2c7f0*/  I2F.RP R7, R5 ;  /* 0x0000000500077306 */ /* 0x000e300000209400 */
[----:B0-----:R-:W0:Y:S02]  /*2c800*/  MUFU.RCP R7, R7 ;  /* 0x0000000700077308 */ /* 0x001e240000001000 */
[----:B0-----:R-:W-:Y:S01]  /*2c810*/  VIADD R8, R7, 0xffffffe ;  /* 0x0ffffffe07087836 */ /* 0x001fe20000000000 */
[----:B------:R-:W-:-:S05]  /*2c820*/  IABS R7, R9 ;  /* 0x0000000900077213 */ /* 0x000fca0000000000 */
[----:B------:R0:W1:Y:S02]  /*2c830*/  F2I.FTZ.U32.TRUNC.NTZ R3, R8 ;  /* 0x0000000800037305 */ /* 0x000064000021f000 */
[----:B0-----:R-:W-:Y:S01]  /*2c840*/  IMAD.MOV R8, RZ, RZ, -R7 ;  /* 0x000000ffff087224 */ /* 0x001fe200078e0a07 */
[----:B-1----:R-:W-:-:S05]  /*2c850*/  IADD3 R2, RZ, -R3, RZ ;  /* 0x80000003ff027210 */ /* 0x002fca0007ffe0ff */
[----:B------:R-:W-:Y:S02]  /*2c860*/  IMAD R11, R2, R5, RZ ;  /* 0x00000005020b7224 */ /* 0x000fe400078e02ff */
[----:B------:R-:W-:-:S04]  /*2c870*/  IMAD.MOV.U32 R2, RZ, RZ, RZ ;  /* 0x000000ffff027224 */ /* 0x000fc800078e00ff */
[----:B------:R-:W-:Y:S01]  /*2c880*/  IMAD.HI.U32 R2, R3, R11, R2 ;  /* 0x0000000b03027227 */ /* 0x000fe200078e0002 */
[----:B------:R-:W-:-:S05]  /*2c890*/  IABS R3, R6 ;  /* 0x0000000600037213 */ /* 0x000fca0000000000 */
[----:B------:R-:W-:-:S04]  /*2c8a0*/  IMAD.HI.U32 R2, R2, R3, RZ ;  /* 0x0000000302027227 */ /* 0x000fc800078e00ff */
[----:B------:R-:W-:Y:S01]  /*2c8b0*/  IMAD R8, R2, R8, R3 ;  /* 0x0000000802087224 */ /* 0x000fe200078e0203 */
[----:B------:R-:W-:-:S04]  /*2c8c0*/  LOP3.LUT R3, R6, R9, RZ, 0x3c, !PT ;  /* 0x0000000906037212 */ /* 0x000fc800078e3cff */
[----:B------:R-:W-:-:S13]  /*2c8d0*/  ISETP.GT.U32.AND P0, PT, R5, R8, PT ;  /* 0x000000080500720c */ /* 0x000fda0003f04070 */
[----:B------:R-:W-:Y:S01]  /*2c8e0*/  @!P0 IADD3 R8, R8, -R5, RZ ;  /* 0x8000000508088210 */ /* 0x000fe20007ffe0ff */
[----:B------:R-:W-:-:S03]  /*2c8f0*/  @!P0 VIADD R2, R2, 0x1 ;  /* 0x0000000102028836 */ /* 0x000fc60000000000 */
[----:B------:R-:W-:-:S13]  /*2c900*/  ISETP.GE.U32.AND P0, PT, R8, R5, PT ;  /* 0x000000050800720c */ /* 0x000fda0003f06070 */
[----:B------:R-:W-:Y:S01]  /*2c910*/  @P0 VIADD R2, R2, 0x1 ;  /* 0x0000000102020836 */ /* 0x000fe20000000000 */
[----:B------:R-:W-:Y:S01]  /*2c920*/  ISETP.GE.AND P0, PT, R3, RZ, PT ;  /* 0x000000ff0300720c */ /* 0x000fe20003f06270 */
[----:B------:R-:W-:-:S12]  /*2c930*/  IMAD.IADD R3, R6, 0x1, R4 ;  /* 0x0000000106037824 */ /* 0x000fd800078e0204 */
[----:B------:R-:W-:Y:S02]  /*2c940*/  @!P0 IADD3 R2, -R2, RZ, RZ ;  /* 0x000000ff02028210 */ /* 0x000fe40007ffe1ff */
[----:B------:R-:W-:-:S13]  /*2c950*/  ISETP.NE.AND P0, PT, R9, RZ, PT ;  /* 0x000000ff0900720c */ /* 0x000fda0003f05270 */
[----:B------:R-:W-:Y:S01]  /*2c960*/  @!P0 LOP3.LUT R2, RZ, R9, RZ, 0x33, !PT ;  /* 0x00000009ff028212 */ /* 0x000fe200078e33ff */
[----:B------:R-:W-:-:S04]  /*2c970*/  IMAD.MOV R9, RZ, RZ, -R9 ;  /* 0x000000ffff097224 */ /* 0x000fc800078e0a09 */
[----:B------:R-:W-:Y:S01]  /*2c980*/  IMAD R18, R2, R9, R3 ;  /* 0x0000000902127224 */ /* 0x000fe200078e0203 */
[----:B------:R-:W-:-:S04]  /*2c990*/  LOP3.LUT R2, RZ, R2, RZ, 0x33, !PT ;  /* 0x00000002ff027212 */ /* 0x000fc800078e33ff */
[----:B------:R-:W-:Y:S01]  /*2c9a0*/  IADD3 R17, R17, R2, RZ ;  /* 0x0000000211117210 */ /* 0x000fe20007ffe0ff */
[----:B------:R-:W-:Y:S06]  /*2c9b0*/  BRA `(.L_x_2660) ;  /* 0x00000000001c7947 */ /* 0x000fec0003800000 */
.L_x_2652:
[----:B------:R-:W-:Y:S01]  /*2c9c0*/  UMOV UR4, URZ ;  /* 0x0000003f00047c82 */ /* 0x000fe20008000000 */
[----:B------:R-:W-:Y:S01]  /*2c9d0*/  UMOV UR5, URZ ;  /* 0x0000003f00057c82 */ /* 0x000fe20008000000 */
[----:B------:R-:W-:Y:S01]  /*2c9e0*/  ULDC UR6, c[0x0][0xc14] ;  /* 0x0003050000067ab9 */ /* 0x000fe20000000800 */
[----:B------:R-:W-:Y:S01]  /*2c9f0*/  IMAD.MOV.U32 R16, RZ, RZ, R4 ;  /* 0x000000ffff107224 */ /* 0x000fe200078e0004 */
[----:B------:R-:W-:Y:S01]  /*2ca00*/  MOV R18, UR5 ;  /* 0x0000000500127c02 */ /* 0x000fe20008000f00 */
[----:B------:R-:W-:Y:S02]  /*2ca10*/  IMAD.U32 R17, RZ, RZ, UR4 ;  /* 0x00000004ff117e24 */ /* 0x000fe4000f8e00ff */
[----:B------:R-:W-:-:S07]  /*2ca20*/  IMAD.U32 R19, RZ, RZ, UR6 ;  /* 0x00000006ff137e24 */ /* 0x000fce000f8e00ff */
.L_x_2660:
        /* <DEDUP_REMOVED lines=12> */
.L_x_2574:
[----:B-1----:R-:W3:Y:S01]  /*2caf0*/  LDL.LU R0, [R1+0x2c] ;  /* 0x00002c0001007983 */ /* 0x002ee20000300800 */
[----:B------:R-:W-:Y:S01]  /*2cb00*/  BSSY B0, `(.L_x_2662) ;  /* 0x000000b000007945 */ /* 0x000fe20003800000 */
[----:B------:R-:W1:Y:S01]  /*2cb10*/  S2R R5, SR_CgaCtaId ;  /* 0x0000000000057919 */ /* 0x000e620000008800 */
[----:B---3--:R-:W-:-:S05]  /*2cb20*/  VIADD R0, R0, 0x1 ;  /* 0x0000000100007836 */ /* 0x008fca0000000000 */
[----:B--2---:R-:W-:-:S04]  /*2cb30*/  LEA.HI R2, R0, R0, RZ, 0x1 ;  /* 0x0000000000027211 */ /* 0x004fc800078f08ff */
[----:B------:R-:W-:-:S04]  /*2cb40*/  LOP3.LUT R3, R2, 0xfffffffe, RZ, 0xc0, !PT ;  /* 0xfffffffe02037812 */ /* 0x000fc800078ec0ff */
[----:B------:R-:W-:Y:S02]  /*2cb50*/  IADD3 R3, R0, -R3, RZ ;  /* 0x8000000300037210 */ /* 0x000fe40007ffe0ff */
[----:B------:R-:W-:Y:S02]  /*2cb60*/  MOV R0, 0x400 ;  /* 0x0000040000007802 */ /* 0x000fe40000000f00 */
[----:B------:R-:W-:Y:S02]  /*2cb70*/  SHF.L.U32 R3, R3, 0x1f, RZ ;  /* 0x0000001f03037819 */ /* 0x000fe400000006ff */
[----:B-1----:R-:W-:-:S04]  /*2cb80*/  LEA R0, R5, R0, 0x18 ;  /* 0x0000000005007211 */ /* 0x002fc800078ec0ff */
[----:B------:R-:W1:Y:S02]  /*2cb90*/  SYNCS.PHASECHK.TRANS64.TRYWAIT P0, [R0+URZ+0x38820], R3 ;  /* 0x03882003000075a7 */ /* 0x000e64000800017f */
[----:B-1----:R-:W-:Y:S05]  /*2cba0*/  @!P0 BRA `(.L_x_2663) ;  /* 0x0000002800e08947 */ /* 0x002fea0003800000 */
.L_x_2826:
[----:B------:R-:W-:Y:S05]  /*2cbb0*/  BSYNC B0 ;  /* 0x0000000000007941 */ /* 0x000fea0003800000 */
.L_x_2662:
[----:B------:R-:W-:-:S03]  /*2cbc0*/  UMOV UR4, 0xffffffff ;  /* 0xffffffff00047882 */ /* 0x000fc60000000000 */
[----:B------:R-:W-:Y:S05]  /*2cbd0*/  BRA.DIV UR4, `(.L_x_2664) ;  /* 0x0000002a04e87947 */ /* 0x000fea000b800000 */
[----:B------:R-:W2:Y:S02]  /*2cbe0*/  S2R R2, SR_TID.X ;  /* 0x0000000000027919 */ /* 0x000ea40000002100 */
[----:B--2---:R-:W-:-:S04]  /*2cbf0*/  SHF.R.U32.HI R2, RZ, 0x5, R2 ;  /* 0x00000005ff027819 */ /* 0x004fc80000011602 */
[----:B------:R-:W-:-:S05]  /*2cc00*/  LOP3.LUT R2, R2, 0x3, RZ, 0xc0, !PT ;  /* 0x0000000302027812 */ /* 0x000fca00078ec0ff */
[----:B------:R2:W3:Y:S02]  /*2cc10*/  SHFL.IDX PT, R14, R2, RZ, 0x1f ;  /* 0x00001fff020e7589 */ /* 0x0004e400000e0000 */
.L_x_2829:
[----:B---3--:R-:W-:-:S13]  /*2cc20*/  ISETP.NE.AND P0, PT, R14, RZ, PT ;  /* 0x000000ff0e00720c */ /* 0x008fda0003f05270 */
[----:B------:R-:W-:Y:S05]  /*2cc30*/  @P0 BRA `(.L_x_2286) ;  /* 0x00000000009c0947 */ /* 0x000fea0003800000 */
[----:B------:R-:W-:-:S03]  /*2cc40*/  UMOV UR4, 0xffffffff ;  /* 0xffffffff00047882 */ /* 0x000fc60000000000 */
[----:B------:R-:W-:Y:S05]  /*2cc50*/  BRA.DIV UR4, `(.L_x_2665) ;  /* 0x0000002a04fc7947 */ /* 0x000fea000b800000 */
[----:B------:R-:W-:-:S13]  /*2cc60*/  ELECT P6, URZ, PT ;  /* 0x00000000003f782f */ /* 0x000fda00038c0000 */
.L_x_2832:
        /* <DEDUP_REMOVED lines=8> */
.L_x_2666:
        /* <DEDUP_REMOVED lines=14> */
.L_x_2833:
[----:B------:R-:W2:Y:S02]  /*2cdd0*/  SYNCS.PHASECHK.TRANS64.TRYWAIT P0, [R7+URZ], R2 ;  /* 0x00000002070075a7 */ /* 0x000ea4000800017f */
[----:B--2---:R-:W-:Y:S05]  /*2cde0*/  @!P0 BRA `(.L_x_2668) ;  /* 0x0000002800cc8947 */ /* 0x004fea0003800000 */
.L_x_2834:
[----:B------:R-:W-:Y:S05]  /*2cdf0*/  @!P2 BRA `(.L_x_2669) ;  /* 0x000000000004a947 */ /* 0x000fea0003800000 */
[----:B------:R-:W-:Y:S01]  /*2ce00*/  BPT.TRAP 0x1 ;  /* 0x000000040000795c */ /* 0x000fe20000300000 */
.L_x_2669:
[----:B------:R-:W3:Y:S01]  /*2ce10*/  LDL.LU R4, [R1] ;  /* 0x0000000001047983 */ /* 0x000ee20000300800 */
[----:B------:R-:W-:-:S05]  /*2ce20*/  IADD3 R0, R0, 0x38860, RZ ;  /* 0x0003886000007810 */ /* 0x000fca0007ffe0ff */
[----:B---3--:R-:W-:-:S04]  /*2ce30*/  IMAD R4, R4, 0x8, R0 ;  /* 0x0000000804047824 */ /* 0x008fc800078e0200 */
[----:B------:R-:W3:Y:S02]  /*2ce40*/  SYNCS.PHASECHK.TRANS64.TRYWAIT P0, [R4+URZ], R5 ;  /* 0x00000005040075a7 */ /* 0x000ee4000800017f */
[----:B---3--:R-:W-:Y:S05]  /*2ce50*/  @!P0 BRA `(.L_x_2670) ;  /* 0x0000002800c48947 */ /* 0x008fea0003800000 */
.L_x_2835:
[----:B------:R-:W-:-:S07]  /*2ce60*/  IMAD R3, R3, 0x8, R0 ;  /* 0x0000000803037824 */ /* 0x000fce00078e0200 */
.L_x_2671:
[----:B----4-:R4:W0:Y:S02]  /*2ce70*/  SYNCS.PHASECHK.TRANS64.TRYWAIT P0, [R3+URZ], R2 ;  /* 0x00000002030075a7 */ /* 0x010824000800017f */
[----:B0-----:R-:W-:Y:S05]  /*2ce80*/  @!P0 NANOSLEEP.SYNCS 0x989680 ;  /* 0x009896800000895d */ /* 0x001fea0003900000 */
[----:B------:R-:W0:Y:S02]  /*2ce90*/  @!P0 SYNCS.PHASECHK.TRANS64 P0, [R3+URZ], R2 ;  /* 0x00000002030085a7 */ /* 0x000e24000800007f */
[----:B0-----:R-:W-:Y:S05]  /*2cea0*/  @!P0 BRA `(.L_x_2671) ;  /* 0xfffffffc00f08947 */ /* 0x001fea000383ffff */
.L_x_2286:
[----:B------:R-:W-:Y:S05]  /*2ceb0*/  BSYNC B7 ;  /* 0x0000000000077941 */ /* 0x000fea0003800000 */
.L_x_2283:
[----:B------:R-:W-:Y:S05]  /*2cec0*/  EXIT ;  /* 0x000000000000794d */ /* 0x000fea0003800000 */
.L_x_2306:
[----:B0-----:R0:W1:Y:S02]  /*2ced0*/  SYNCS.PHASECHK.TRANS64.TRYWAIT P6, [R0+URZ+0x38890], R115 ;  /* 0x03889073000075a7 */ /* 0x00106400080c017f */
[----:B-1----:R-:W-:Y:S05]  /*2cee0*/  @!P6 NANOSLEEP.SYNCS 0x989680 ;  /* 0x009896800000e95d */ /* 0x002fea0003900000 */
[----:B------:R-:W1:Y:S02]  /*2cef0*/  @!P6 SYNCS.PHASECHK.TRANS64 P6, [R0+URZ+0x38890], R115 ;  /* 0x038890730000e5a7 */ /* 0x000e6400080c007f */
[----:B-1----:R-:W-:Y:S05]  /*2cf00*/  @!P6 BRA `(.L_x_2306) ;  /* 0xfffffffc00f0e947 */ /* 0x002fea000383ffff */
[----:B------:R-:W-:Y:S05]  /*2cf10*/  BRA `(.L_x_2672) ;  /* 0xfffffd6400c87947 */ /* 0x000fea000383ffff */
.L_x_2362:
[----:B-1----:R1:W3:Y:S02]  /*2cf20*/  SYNCS.PHASECHK.TRANS64.TRYWAIT P6, [R0+URZ+0x38890], R115 ;  /* 0x03889073000075a7 */ /* 0x0022e400080c017f */
[----:B---3--:R-:W-:Y:S05]  /*2cf30*/  @!P6 NANOSLEEP.SYNCS 0x989680 ;  /* 0x009896800000e95d */ /* 0x008fea0003900000 */
[----:B------:R-:W3:Y:S02]  /*2cf40*/  @!P6 SYNCS.PHASECHK.TRANS64 P6, [R0+URZ+0x38890], R115 ;  /* 0x038890730000e5a7 */ /* 0x000ee400080c007f */
[----:B---3--:R-:W-:Y:S05]  /*2cf50*/  @!P6 BRA `(.L_x_2362) ;  /* 0xfffffffc00f0e947 */ /* 0x008fea000383ffff */
[----:B------:R-:W-:Y:S05]  /*2cf60*/  BRA `(.L_x_2673) ;  /* 0xfffffd98007c7947 */ /* 0x000fea000383ffff */
.L_x_2387:
[----:B0-----:R0:W1:Y:S02]  /*2cf70*/  SYNCS.PHASECHK.TRANS64.TRYWAIT P3, [R0+URZ+0x38890], R115 ;  /* 0x03889073000075a7 */ /* 0x001064000806017f */
[----:B-1----:R-:W-:Y:S05]  /*2cf80*/  @!P3 NANOSLEEP.SYNCS 0x989680 ;  /* 0x009896800000b95d */ /* 0x002fea0003900000 */
[----:B------:R-:W1:Y:S02]  /*2cf90*/  @!P3 SYNCS.PHASECHK.TRANS64 P3, [R0+URZ+0x38890], R115 ;  /* 0x038890730000b5a7 */ /* 0x000e64000806007f */
[----:B-1----:R-:W-:Y:S05]  /*2cfa0*/  @!P3 BRA `(.L_x_2387) ;  /* 0xfffffffc00f0b947 */ /* 0x002fea000383ffff */
[----:B------:R-:W-:Y:S05]  /*2cfb0*/  BRA `(.L_x_2674) ;  /* 0xfffffdc800787947 */ /* 0x000fea000383ffff */
.L_x_2395:
[----:B-1----:R1:W2:Y:S02]  /*2cfc0*/  SYNCS.PHASECHK.TRANS64.TRYWAIT P2, [R0+URZ+0x388b0], R115 ;  /* 0x0388b073000075a7 */ /* 0x0022a4000804017f */
[----:B--2---:R-:W-:Y:S05]  /*2cfd0*/  @!P2 NANOSLEEP.SYNCS 0x989680 ;  /* 0x009896800000a95d */ /* 0x004fea0003900000 */
[----:B------:R-:W2:Y:S02]  /*2cfe0*/  @!P2 SYNCS.PHASECHK.TRANS64 P2, [R0+URZ+0x388b0], R115 ;  /* 0x0388b0730000a5a7 */ /* 0x000ea4000804007f */
[----:B--2---:R-:W-:Y:S05]  /*2cff0*/  @!P2 BRA `(.L_x_2395) ;  /* 0xfffffffc00f0a947 */ /* 0x004fea000383ffff */
[----:B------:R-:W-:Y:S05]  /*2d000*/  BRA `(.L_x_2675) ;  /* 0xfffffdcc00a47947 */ /* 0x000fea000383ffff */
.L_x_2423:
        /* <DEDUP_REMOVED lines=8> */
.L_x_2677:
[----:B------:R-:W-:Y:S05]  /*2d090*/  BSYNC B1 ;  /* 0x0000000000017941 */ /* 0x000fea0003800000 */
.L_x_2676:
[----:B------:R-:W-:Y:S05]  /*2d0a0*/  BRA `(.L_x_2678) ;  /* 0xfffffdf400307947 */ /* 0x000fea000383ffff */
.L_x_2424:
        /* <DEDUP_REMOVED lines=8> */
.L_x_2680:
[----:B------:R-:W-:Y:S05]  /*2d130*/  BSYNC B1 ;  /* 0x0000000000017941 */ /* 0x000fea0003800000 */
.L_x_2679:
[----:B------:R-:W-:Y:S05]  /*2d140*/  BRA `(.L_x_2681) ;  /* 0xfffffdf400107947 */ /* 0x000fea000383ffff */
.L_x_2425:
        /* <DEDUP_REMOVED lines=8> */
.L_x_2683:
[----:B------:R-:W-:Y:S05]  /*2d1d0*/  BSYNC B1 ;  /* 0x0000000000017941 */ /* 0x000fea0003800000 */
.L_x_2682:
[----:B------:R-:W-:Y:S05]  /*2d1e0*/  BRA `(.L_x_2684) ;  /* 0xfffffdf000f07947 */ /* 0x000fea000383ffff */
.L_x_2426:
        /* <DEDUP_REMOVED lines=8> */
.L_x_2686:
[----:B------:R-:W-:Y:S05]  /*2d270*/  BSYNC B1 ;  /* 0x0000000000017941 */ /* 0x000fea0003800000 */
.L_x_2685:
[----:B------:R-:W-:Y:S05]  /*2d280*/  BRA `(.L_x_2687) ;  /* 0xfffffdf000d07947 */ /* 0x000fea000383ffff */
.L_x_2427:
        /* <DEDUP_REMOVED lines=8> */
.L_x_2689:
[----:B------:R-:W-:Y:S05]  /*2d310*/  BSYNC B1 ;  /* 0x0000000000017941 */ /* 0x000fea0003800000 */
.L_x_2688:
[----:B------:R-:W-:Y:S05]  /*2d320*/  BRA `(.L_x_2690) ;  /* 0xfffffdf000b07947 */ /* 0x000fea000383ffff */
.L_x_2428:
        /* <DEDUP_REMOVED lines=8> */
.L_x_2692:
[----:B------:R-:W-:Y:S05]  /*2d3b0*/  BSYNC B1 ;  /* 0x0000000000017941 */ /* 0x000fea0003800000 */
.L_x_2691:
[----:B------:R-:W-:Y:S05]  /*2d3c0*/  BRA `(.L_x_2693) ;  /* 0xfffffdf000907947 */ /* 0x000fea000383ffff */
.L_x_2429:
        /* <DEDUP_REMOVED lines=8> */
.L_x_2695:
[----:B------:R-:W-:Y:S05]  /*2d450*/  BSYNC B1 ;  /* 0x0000000000017941 */ /* 0x000fea0003800000 */
.L_x_2694:
[----:B------:R-:W-:Y:S05]  /*2d460*/  BRA `(.L_x_2696) ;  /* 0xfffffdf000707947 */ /* 0x000fea000383ffff */
.L_x_2430:
        /* <DEDUP_REMOVED lines=8> */
.L_x_2698:
[----:B------:R-:W-:Y:S05]  /*2d4f0*/  BSYNC B1 ;  /* 0x0000000000017941 */ /* 0x000fea0003800000 */
.L_x_2697:
[----:B------:R-:W-:Y:S05]  /*2d500*/  BRA `(.L_x_2699) ;  /* 0xfffffdf000507947 */ /* 0x000fea000383ffff */
.L_x_2431:
        /* <DEDUP_REMOVED lines=8> */
.L_x_2701:
[----:B------:R-:W-:Y:S05]  /*2d590*/  BSYNC B1 ;  /* 0x0000000000017941 */ /* 0x000fea0003800000 */
.L_x_2700:
[----:B------:R-:W-:Y:S05]  /*2d5a0*/  BRA `(.L_x_2702) ;  /* 0xfffffdf000307947 */ /* 0x000fea000383ffff */
.L_x_2432:
        /* <DEDUP_REMOVED lines=8> */
.L_x_2704:
[----:B------:R-:W-:Y:S05]  /*2d630*/  BSYNC B1 ;  /* 0x0000000000017941 */ /* 0x000fea0003800000 */
.L_x_2703:
[----:B------:R-:W-:Y:S05]  /*2d640*/  BRA `(.L_x_2705) ;  /* 0xfffffdf000107947 */ /* 0x000fea000383ffff */
.L_x_2433:
        /* <DEDUP_REMOVED lines=8> */
.L_x_2707:
[----:B------:R-:W-:Y:S05]  /*2d6d0*/  BSYNC B1 ;  /* 0x0000000000017941 */ /* 0x000fea0003800000 */
.L_x_2706:
[----:B------:R-:W-:Y:S05]  /*2d6e0*/  BRA `(.L_x_2708) ;  /* 0xfffffdec00f07947 */ /* 0x000fea000383ffff */
.L_x_2434:
        /* <DEDUP_REMOVED lines=8> */
.L_x_2710:
[----:B------:R-:W-:Y:S05]  /*2d770*/  BSYNC B1 ;  /* 0x0000000000017941 */ /* 0x000fea0003800000 */
.L_x_2709:
[----:B------:R-:W-:Y:S05]  /*2d780*/  BRA `(.L_x_2711) ;  /* 0xfffffdec00d07947 */ /* 0x000fea000383ffff */
.L_x_2435:
        /* <DEDUP_REMOVED lines=8> */
.L_x_2713:
[----:B------:R-:W-:Y:S05]  /*2d810*/  BSYNC B1 ;  /* 0x0000000000017941 */ /* 0x000fea0003800000 */
.L_x_2712:
[----:B------:R-:W-:Y:S05]  /*2d820*/  BRA `(.L_x_2714) ;  /* 0xfffffdec00b07947 */ /* 0x000fea000383ffff */
.L_x_2436:
        /* <DEDUP_REMOVED lines=8> */
.L_x_2716:
[----:B------:R-:W-:Y:S05]  /*2d8b0*/  BSYNC B1 ;  /* 0x0000000000017941 */ /* 0x000fea0003800000 */
.L_x_2715:
[----:B------:R-:W-:Y:S05]  /*2d8c0*/  BRA `(.L_x_2717) ;  /* 0xfffffdec00947947 */ /* 0x000fea000383ffff */
.L_x_2437:
        /* <DEDUP_REMOVED lines=8> */
.L_x_2719:
[----:B------:R-:W-:Y:S05]  /*2d950*/  BSYNC B1 ;  /* 0x0000000000017941 */ /* 0x000fea0003800000 */
.L_x_2718:
[----:B------:R-:W-:Y:S05]  /*2d960*/  BRA `(.L_x_2720) ;  /* 0xfffffdec00787947 */ /* 0x000fea000383ffff */
.L_x_2438:
        /* <DEDUP_REMOVED lines=8> */
.L_x_2722:
[----:B------:R-:W-:Y:S05]  /*2d9f0*/  BSYNC B1 ;  /* 0x0000000000017941 */ /* 0x000fea0003800000 */
.L_x_2721:
[----:B------:R-:W-:Y:S05]  /*2da00*/  BRA `(.L_x_2723) ;  /* 0xfffffdec005c7947 */ /* 0x000fea000383ffff */
.L_x_2440:
[----:B0-----:R0:W1:Y:S02]  /*2da10*/  SYNCS.PHASECHK.TRANS64.TRYWAIT P4, [R16+URZ+0x38800], R3 ;  /* 0x03880003100075a7 */ /* 0x001064000808017f */
[----:B-1----:R-:W-:Y:S05]  /*2da20*/  @!P4 NANOSLEEP.SYNCS 0x989680 ;  /* 0x009896800000c95d */ /* 0x002fea0003900000 */
[----:B------:R-:W1:Y:S02]  /*2da30*/  @!P4 SYNCS.PHASECHK.TRANS64 P4, [R16+URZ+0x38800], R3 ;  /* 0x038800031000c5a7 */ /* 0x000e64000808007f */
[----:B-1----:R-:W-:Y:S05]  /*2da40*/  @!P4 BRA `(.L_x_2440) ;  /* 0xfffffffc00f0c947 */ /* 0x002fea000383ffff */
[----:B------:R-:W-:Y:S05]  /*2da50*/  BRA `(.L_x_2724) ;  /* 0xfffffdec00bc7947 */ /* 0x000fea000383ffff */
.L_x_2480:
        /* <DEDUP_REMOVED lines=8> */
.L_x_2726:
[----:B------:R-:W-:Y:S05]  /*2dae0*/  BSYNC B1 ;  /* 0x0000000000017941 */ /* 0x000fea0003800000 */
.L_x_2725:
[----:B------:R-:W-:Y:S05]  /*2daf0*/  BRA `(.L_x_2727) ;  /* 0xfffffe2c00587947 */ /* 0x000fea000383ffff */
.L_x_2481:
        /* <DEDUP_REMOVED lines=8> */
.L_x_2729:
[----:B------:R-:W-:Y:S05]  /*2db80*/  BSYNC B1 ;  /* 0x0000000000017941 */ /* 0x000fea0003800000 */
.L_x_2728:
[----:B------:R-:W-:Y:S05]  /*2db90*/  BRA `(.L_x_2730) ;  /* 0xfffffe2c00387947 */ /* 0x000fea000383ffff */
.L_x_2482:
        /* <DEDUP_REMOVED lines=8> */
.L_x_2732:
[----:B------:R-:W-:Y:S05]  /*2dc20*/  BSYNC B1 ;  /* 0x0000000000017941 */ /* 0x000fea0003800000 */
.L_x_2731:
[----:B------:R-:W-:Y:S05]  /*2dc30*/  BRA `(.L_x_2733) ;  /* 0xfffffe2c00187947 */ /* 0x000fea000383ffff */
.L_x_2483:
        /* <DEDUP_REMOVED lines=8> */
.L_x_2735:
[----:B------:R-:W-:Y:S05]  /*2dcc0*/  BSYNC B1 ;  /* 0x0000000000017941 */ /* 0x000fea0003800000 */
.L_x_2734:
[----:B------:R-:W-:Y:S05]  /*2dcd0*/  BRA `(.L_x_2736) ;  /* 0xfffffe2800f87947 */ /* 0x000fea000383ffff */
.L_x_2484:
        /* <DEDUP_REMOVED lines=8> */
.L_x_2738:
[----:B------:R-:W-:Y:S05]  /*2dd60*/  BSYNC B1 ;  /* 0x0000000000017941 */ /* 0x000fea0003800000 */
.L_x_2737:
[----:B------:R-:W-:Y:S05]  /*2dd70*/  BRA `(.L_x_2739) ;  /* 0xfffffe2800d87947 */ /* 0x000fea000383ffff */
.L_x_2485:
        /* <DEDUP_REMOVED lines=8> */
.L_x_2741:
[----:B------:R-:W-:Y:S05]  /*2de00*/  BSYNC B1 ;  /* 0x0000000000017941 */ /* 0x000fea0003800000 */
.L_x_2740:
[----:B------:R-:W-:Y:S05]  /*2de10*/  BRA `(.L_x_2742) ;  /* 0xfffffe2800b87947 */ /* 0x000fea000383ffff */
.L_x_2486:
        /* <DEDUP_REMOVED lines=8> */
.L_x_2744:
[----:B------:R-:W-:Y:S05]  /*2dea0*/  BSYNC B1 ;  /* 0x0000000000017941 */ /* 0x000fea0003800000 */
.L_x_2743:
[----:B------:R-:W-:Y:S05]  /*2deb0*/  BRA `(.L_x_2745) ;  /* 0xfffffe2800987947 */ /* 0x000fea000383ffff */
.L_x_2487:
        /* <DEDUP_REMOVED lines=8> */
.L_x_2747:
[----:B------:R-:W-:Y:S05]  /*2df40*/  BSYNC B1 ;  /* 0x0000000000017941 */ /* 0x000fea0003800000 */
.L_x_2746:
[----:B------:R-:W-:Y:S05]  /*2df50*/  BRA `(.L_x_2748) ;  /* 0xfffffe2800787947 */ /* 0x000fea000383ffff */
.L_x_2488:
        /* <DEDUP_REMOVED lines=8> */
.L_x_2750:
[----:B------:R-:W-:Y:S05]  /*2dfe0*/  BSYNC B1 ;  /* 0x0000000000017941 */ /* 0x000fea0003800000 */
.L_x_2749:
[----:B------:R-:W-:Y:S05]  /*2dff0*/  BRA `(.L_x_2751) ;  /* 0xfffffe2800587947 */ /* 0x000fea000383ffff */
.L_x_2489:
        /* <DEDUP_REMOVED lines=8> */
.L_x_2753:
[----:B------:R-:W-:Y:S05]  /*2e080*/  BSYNC B1 ;  /* 0x0000000000017941 */ /* 0x000fea0003800000 */
.L_x_2752:
[----:B------:R-:W-:Y:S05]  /*2e090*/  BRA `(.L_x_2754) ;  /* 0xfffffe2800387947 */ /* 0x000fea000383ffff */
.L_x_2490:
        /* <DEDUP_REMOVED lines=8> */
.L_x_2756:
[----:B------:R-:W-:Y:S05]  /*2e120*/  BSYNC B1 ;  /* 0x0000000000017941 */ /* 0x000fea0003800000 */
.L_x_2755:
[----:B------:R-:W-:Y:S05]  /*2e130*/  BRA `(.L_x_2757) ;  /* 0xfffffe2800187947 */ /* 0x000fea000383ffff */
.L_x_2491:
        /* <DEDUP_REMOVED lines=8> */
.L_x_2759:
[----:B------:R-:W-:Y:S05]  /*2e1c0*/  BSYNC B1 ;  /* 0x0000000000017941 */ /* 0x000fea0003800000 */
.L_x_2758:
[----:B------:R-:W-:Y:S05]  /*2e1d0*/  BRA `(.L_x_2760) ;  /* 0xfffffe2400f87947 */ /* 0x000fea000383ffff */
.L_x_2492:
        /* <DEDUP_REMOVED lines=8> */
.L_x_2762:
[----:B------:R-:W-:Y:S05]  /*2e260*/  BSYNC B1 ;  /* 0x0000000000017941 */ /* 0x000fea0003800000 */
.L_x_2761:
[----:B------:R-:W-:Y:S05]  /*2e270*/  BRA `(.L_x_2763) ;  /* 0xfffffe2400d87947 */ /* 0x000fea000383ffff */
.L_x_2493:
        /* <DEDUP_REMOVED lines=8> */
.L_x_2765:
[----:B------:R-:W-:Y:S05]  /*2e300*/  BSYNC B1 ;  /* 0x0000000000017941 */ /* 0x000fea0003800000 */
.L_x_2764:
[----:B------:R-:W-:Y:S05]  /*2e310*/  BRA `(.L_x_2766) ;  /* 0xfffffe2400bc7947 */ /* 0x000fea000383ffff */
.L_x_2494:
        /* <DEDUP_REMOVED lines=8> */
.L_x_2768:
[----:B------:R-:W-:Y:S05]  /*2e3a0*/  BSYNC B1 ;  /* 0x0000000000017941 */ /* 0x000fea0003800000 */
.L_x_2767:
[----:B------:R-:W-:Y:S05]  /*2e3b0*/  BRA `(.L_x_2769) ;  /* 0xfffffe2400a07947 */ /* 0x000fea000383ffff */
.L_x_2495:
        /* <DEDUP_REMOVED lines=8> */
.L_x_2771:
[----:B------:R-:W-:Y:S05]  /*2e440*/  BSYNC B1 ;  /* 0x0000000000017941 */ /* 0x000fea0003800000 */
.L_x_2770:
[----:B------:R-:W-:Y:S05]  /*2e450*/  BRA `(.L_x_2772) ;  /* 0xfffffe2400887947 */ /* 0x000fea000383ffff */
.L_x_2497:
[----:B0-----:R0:W1:Y:S02]  /*2e460*/  SYNCS.PHASECHK.TRANS64.TRYWAIT P4, [R16+URZ+0x38800], R9 ;  /* 0x03880009100075a7 */ /* 0x001064000808017f */
[----:B-1----:R-:W-:Y:S05]  /*2e470*/  @!P4 NANOSLEEP.SYNCS 0x989680 ;  /* 0x009896800000c95d */ /* 0x002fea0003900000 */
[----:B------:R-:W1:Y:S02]  /*2e480*/  @!P4 SYNCS.PHASECHK.TRANS64 P4, [R16+URZ+0x38800], R9 ;  /* 0x038800091000c5a7 */ /* 0x000e64000808007f */
[----:B-1----:R-:W-:Y:S05]  /*2e490*/  @!P4 BRA `(.L_x_2497) ;  /* 0xfffffffc00f0c947 */ /* 0x002fea000383ffff */
[----:B------:R-:W-:Y:S05]  /*2e4a0*/  BRA `(.L_x_2773) ;  /* 0xfffffe2400ec7947 */ /* 0x000fea000383ffff */
.L_x_2515:
[----:B-1----:R1:W2:Y:S02]  /*2e4b0*/  SYNCS.PHASECHK.TRANS64.TRYWAIT P2, [R0+URZ+0x38830], R3 ;  /* 0x03883003000075a7 */ /* 0x0022a4000804017f */
[----:B--2---:R-:W-:Y:S05]  /*2e4c0*/  @!P2 NANOSLEEP.SYNCS 0x989680 ;  /* 0x009896800000a95d */ /* 0x004fea0003900000 */
[----:B------:R-:W2:Y:S02]  /*2e4d0*/  @!P2 SYNCS.PHASECHK.TRANS64 P2, [R0+URZ+0x38830], R3 ;  /* 0x038830030000a5a7 */ /* 0x000ea4000804007f */
[----:B--2---:R-:W-:Y:S05]  /*2e4e0*/  @!P2 BRA `(.L_x_2515) ;  /* 0xfffffffc00f0a947 */ /* 0x004fea000383ffff */
[----:B------:R-:W-:Y:S05]  /*2e4f0*/  BRA `(.L_x_2514) ;  /* 0xfffffe5c006c7947 */ /* 0x000fea000383ffff */
.L_x_2522:
[----:B-1----:R1:W2:Y:S02]  /*2e500*/  SYNCS.PHASECHK.TRANS64.TRYWAIT P2, [R11+URZ+0x38830], R4 ;  /* 0x038830040b0075a7 */ /* 0x0022a4000804017f */
[----:B--2---:R-:W-:Y:S05]  /*2e510*/  @!P2 NANOSLEEP.SYNCS 0x989680 ;  /* 0x009896800000a95d */ /* 0x004fea0003900000 */
[----:B------:R-:W2:Y:S02]  /*2e520*/  @!P2 SYNCS.PHASECHK.TRANS64 P2, [R11+URZ+0x38830], R4 ;  /* 0x038830040b00a5a7 */ /* 0x000ea4000804007f */
[----:B--2---:R-:W-:Y:S05]  /*2e530*/  @!P2 BRA `(.L_x_2522) ;  /* 0xfffffffc00f0a947 */ /* 0x004fea000383ffff */
[----:B------:R-:W-:Y:S05]  /*2e540*/  BRA `(.L_x_2521) ;  /* 0xfffffeac00687947 */ /* 0x000fea000383ffff */
.L_x_2527:
[----:B-1----:R1:W2:Y:S02]  /*2e550*/  SYNCS.PHASECHK.TRANS64.TRYWAIT P2, [R9+URZ+0x38850], R0 ;  /* 0x03885000090075a7 */ /* 0x0022a4000804017f */
[----:B--2---:R-:W-:Y:S05]  /*2e560*/  @!P2 NANOSLEEP.SYNCS 0x989680 ;  /* 0x009896800000a95d */ /* 0x004fea0003900000 */
[----:B------:R-:W2:Y:S02]  /*2e570*/  @!P2 SYNCS.PHASECHK.TRANS64 P2, [R9+URZ+0x38850], R0 ;  /* 0x038850000900a5a7 */ /* 0x000ea4000804007f */
[----:B--2---:R-:W-:Y:S05]  /*2e580*/  @!P2 BRA `(.L_x_2527) ;  /* 0xfffffffc00f0a947 */ /* 0x004fea000383ffff */
[----:B------:R-:W-:Y:S05]  /*2e590*/  BRA `(.L_x_2526) ;  /* 0xfffffee400247947 */ /* 0x000fea000383ffff */
.L_x_2535:
[----:B-1----:R1:W2:Y:S02]  /*2e5a0*/  SYNCS.PHASECHK.TRANS64.TRYWAIT P2, [R4+URZ+0x38830], R5 ;  /* 0x03883005040075a7 */ /* 0x0022a4000804017f */
[----:B--2---:R-:W-:Y:S05]  /*2e5b0*/  @!P2 NANOSLEEP.SYNCS 0x989680 ;  /* 0x009896800000a95d */ /* 0x004fea0003900000 */
[----:B------:R-:W2:Y:S02]  /*2e5c0*/  @!P2 SYNCS.PHASECHK.TRANS64 P2, [R4+URZ+0x38830], R5 ;  /* 0x038830050400a5a7 */ /* 0x000ea4000804007f */
[----:B--2---:R-:W-:Y:S05]  /*2e5d0*/  @!P2 BRA `(.L_x_2535) ;  /* 0xfffffffc00f0a947 */ /* 0x004fea000383ffff */
[----:B------:R-:W-:Y:S05]  /*2e5e0*/  BRA `(.L_x_2534) ;  /* 0xfffffef800ec7947 */ /* 0x000fea000383ffff */
.L_x_2540:
[----:B-1----:R1:W2:Y:S02]  /*2e5f0*/  SYNCS.PHASECHK.TRANS64.TRYWAIT P2, [R9+URZ+0x38850], R0 ;  /* 0x03885000090075a7 */ /* 0x0022a4000804017f */
[----:B--2---:R-:W-:Y:S05]  /*2e600*/  @!P2 NANOSLEEP.SYNCS 0x989680 ;  /* 0x009896800000a95d */ /* 0x004fea0003900000 */
[----:B------:R-:W2:Y:S02]  /*2e610*/  @!P2 SYNCS.PHASECHK.TRANS64 P2, [R9+URZ+0x38850], R0 ;  /* 0x038850000900a5a7 */ /* 0x000ea4000804007f */
[----:B--2---:R-:W-:Y:S05]  /*2e620*/  @!P2 BRA `(.L_x_2540) ;  /* 0xfffffffc00f0a947 */ /* 0x004fea000383ffff */
[----:B------:R-:W-:Y:S05]  /*2e630*/  BRA `(.L_x_2539) ;  /* 0xffffff3000a87947 */ /* 0x000fea000383ffff */
.L_x_2546:
[----:B-1----:R1:W2:Y:S02]  /*2e640*/  SYNCS.PHASECHK.TRANS64.TRYWAIT P0, [R0+URZ+0x38850], R7 ;  /* 0x03885007000075a7 */ /* 0x0022a4000800017f */
[----:B--2---:R-:W-:Y:S05]  /*2e650*/  @!P0 NANOSLEEP.SYNCS 0x989680 ;  /* 0x009896800000895d */ /* 0x004fea0003900000 */
[----:B------:R-:W2:Y:S02]  /*2e660*/  @!P0 SYNCS.PHASECHK.TRANS64 P0, [R0+URZ+0x38850], R7 ;  /* 0x03885007000085a7 */ /* 0x000ea4000800007f */
[----:B--2---:R-:W-:Y:S05]  /*2e670*/  @!P0 BRA `(.L_x_2546) ;  /* 0xfffffffc00f08947 */ /* 0x004fea000383ffff */
[----:B------:R-:W-:Y:S05]  /*2e680*/  BRA `(.L_x_2545) ;  /* 0xffffff4800cc7947 */ /* 0x000fea000383ffff */
.L_x_2580:
[----:B------:R-:W0:Y:S01]  /*2e690*/  S2R R6, SR_TID.X ;  /* 0x0000000000067919 */ /* 0x000e220000002100 */
[----:B------:R-:W-:Y:S01]  /*2e6a0*/  BSSY B1, `(.L_x_2774) ;  /* 0x000000a000017945 */ /* 0x000fe20003800000 */
[----:B------:R-:W-:Y:S01]  /*2e6b0*/  MOV R12, RZ ;  /* 0x000000ff000c7202 */ /* 0x000fe20000000f00 */
[----:B------:R-:W-:Y:S02]  /*2e6c0*/  IMAD.MOV.U32 R11, RZ, RZ, 0x1f ;  /* 0x0000001fff0b7424 */ /* 0x000fe400078e00ff */
[----:B------:R-:W-:Y:S01]  /*2e6d0*/  IMAD.MOV.U32 R15, RZ, RZ, -0x1 ;  /* 0xffffffffff0f7424 */ /* 0x000fe200078e00ff */
[----:B0-----:R-:W-:-:S04]  /*2e6e0*/  SHF.R.U32.HI R6, RZ, 0x5, R6 ;  /* 0x00000005ff067819 */ /* 0x001fc80000011606 */
[----:B------:R-:W-:-:S05]  /*2e6f0*/  LOP3.LUT R6, R6, 0x3, RZ, 0xc0, !PT ;  /* 0x0000000306067812 */ /* 0x000fca00078ec0ff */
[----:B------:R-:W-:-:S07]  /*2e700*/  IMAD.MOV.U32 R13, RZ, RZ, R6 ;  /* 0x000000ffff0d7224 */ /* 0x000fce00078e0006 */
[----:B------:R-:W-:Y:S05]  /*2e710*/  WARPSYNC.COLLECTIVE R15, `(.L_x_2775) ;  /* 0x000000000f087348 */ /* 0x000fea0003c00000 */
[----:B------:R0:W1:Y:S02]  /*2e720*/  SHFL.IDX P6, R14, R13, R12, R11 ;  /* 0x0000000c0d0e7389 */ /* 0x00006400000c000b */
[----:B01----:R-:W-:Y:S01]  /*2e730*/  ENDCOLLECTIVE ;  /* 0x000000000000791b */ /* 0x003fe20003800000 */
.L_x_2775:
[----:B------:R-:W-:Y:S05]  /*2e740*/  BSYNC B1 ;  /* 0x0000000000017941 */ /* 0x000fea0003800000 */
.L_x_2774:
[----:B------:R-:W-:Y:S05]  /*2e750*/  BRA `(.L_x_2776) ;  /* 0xffffff9400107947 */ /* 0x000fea000383ffff */
.L_x_2581:
[----:B------:R-:W-:Y:S01]  /*2e760*/  BSSY B1, `(.L_x_2777) ;  /* 0x0000006000017945 */ /* 0x000fe20003800000 */
[----:B------:R-:W-:-:S07]  /*2e770*/  MOV R15, 0xffffffff ;  /* 0xffffffff000f7802 */ /* 0x000fce0000000f00 */
[----:B------:R-:W-:Y:S05]  /*2e780*/  WARPSYNC.COLLECTIVE R15, `(.L_x_2778) ;  /* 0x000000000f0c7348 */ /* 0x000fea0003c00000 */
[----:B------:R-:W-:Y:S02]  /*2e790*/  ELECT P6, UR62, PT ;  /* 0x00000000003e782f */ /* 0x000fe400038c0000 */
[----:B------:R-:W-:Y:S01]  /*2e7a0*/  MOV R14, UR62 ;  /* 0x0000003e000e7c02 */ /* 0x000fe20008000f00 */
[----:B------:R-:W-:Y:S10]  /*2e7b0*/  ENDCOLLECTIVE ;  /* 0x000000000000791b */ /* 0x000ff40003800000 */
.L_x_2778:
[----:B------:R-:W-:Y:S05]  /*2e7c0*/  BSYNC B1 ;  /* 0x0000000000017941 */ /* 0x000fea0003800000 */
.L_x_2777:
[----:B------:R-:W-:Y:S05]  /*2e7d0*/  BRA `(.L_x_2779) ;  /* 0xffffff9000fc7947 */ /* 0x000fea000383ffff */
.L_x_2583:
[----:B0-----:R0:W1:Y:S02]  /*2e7e0*/  SYNCS.PHASECHK.TRANS64.TRYWAIT P0, [R9+URZ+0x38820], R5 ;  /* 0x03882005090075a7 */ /* 0x001064000800017f */
[----:B-1----:R-:W-:Y:S05]  /*2e7f0*/  @!P0 NANOSLEEP.SYNCS 0x989680 ;  /* 0x009896800000895d */ /* 0x002fea0003900000 */
[----:B------:R-:W1:Y:S02]  /*2e800*/  @!P0 SYNCS.PHASECHK.TRANS64 P0, [R9+URZ+0x38820], R5 ;  /* 0x03882005090085a7 */ /* 0x000e64000800007f */
[----:B-1----:R-:W-:Y:S05]  /*2e810*/  @!P0 BRA `(.L_x_2583) ;  /* 0xfffffffc00f08947 */ /* 0x002fea000383ffff */
[----:B------:R-:W-:Y:S05]  /*2e820*/  BRA `(.L_x_2780) ;  /* 0xffffff9400187947 */ /* 0x000fea000383ffff */
.L_x_2586:
[----:B0-----:R0:W1:Y:S02]  /*2e830*/  SYNCS.PHASECHK.TRANS64.TRYWAIT P0, [R5+URZ+0x388a0], R8 ;  /* 0x0388a008050075a7 */ /* 0x001064000800017f */
[----:B-1----:R-:W-:Y:S05]  /*2e840*/  @!P0 NANOSLEEP.SYNCS 0x989680 ;  /* 0x009896800000895d */ /* 0x002fea0003900000 */
[----:B------:R-:W1:Y:S02]  /*2e850*/  @!P0 SYNCS.PHASECHK.TRANS64 P0, [R5+URZ+0x388a0], R8 ;  /* 0x0388a008050085a7 */ /* 0x000e64000800007f */
[----:B-1----:R-:W-:Y:S05]  /*2e860*/  @!P0 BRA `(.L_x_2586) ;  /* 0xfffffffc00f08947 */ /* 0x002fea000383ffff */
[----:B------:R-:W-:Y:S05]  /*2e870*/  BRA `(.L_x_2781) ;  /* 0xffffff9400287947 */ /* 0x000fea000383ffff */
.L_x_2588:
[----:B-1----:R1:W2:Y:S02]  /*2e880*/  SYNCS.PHASECHK.TRANS64.TRYWAIT P0, [R5+URZ+0x388c0], R8 ;  /* 0x0388c008050075a7 */ /* 0x0022a4000800017f */
[----:B--2---:R-:W-:Y:S05]  /*2e890*/  @!P0 NANOSLEEP.SYNCS 0x989680 ;  /* 0x009896800000895d */ /* 0x004fea0003900000 */
[----:B------:R-:W2:Y:S02]  /*2e8a0*/  @!P0 SYNCS.PHASECHK.TRANS64 P0, [R5+URZ+0x388c0], R8 ;  /* 0x0388c008050085a7 */ /* 0x000ea4000800007f */
[----:B--2---:R-:W-:Y:S05]  /*2e8b0*/  @!P0 BRA `(.L_x_2588) ;  /* 0xfffffffc00f08947 */ /* 0x004fea000383ffff */
[----:B------:R-:W-:Y:S05]  /*2e8c0*/  BRA `(.L_x_2782) ;  /* 0xffffff9400c87947 */ /* 0x000fea000383ffff */
.L_x_2592:
[----:B0-----:R0:W1:Y:S02]  /*2e8d0*/  SYNCS.PHASECHK.TRANS64.TRYWAIT P0, [R6+URZ+0x388a0], R7 ;  /* 0x0388a007060075a7 */ /* 0x001064000800017f */
[----:B-1----:R-:W-:Y:S05]  /*2e8e0*/  @!P0 NANOSLEEP.SYNCS 0x989680 ;  /* 0x009896800000895d */ /* 0x002fea0003900000 */
[----:B------:R-:W1:Y:S02]  /*2e8f0*/  @!P0 SYNCS.PHASECHK.TRANS64 P0, [R6+URZ+0x388a0], R7 ;  /* 0x0388a007060085a7 */ /* 0x000e64000800007f */
[----:B-1----:R-:W-:Y:S05]  /*2e900*/  @!P0 BRA `(.L_x_2592) ;  /* 0xfffffffc00f08947 */ /* 0x002fea000383ffff */
[----:B------:R-:W-:Y:S05]  /*2e910*/  BRA `(.L_x_2783) ;  /* 0xffffff9800b07947 */ /* 0x000fea000383ffff */
.L_x_2594:
[----:B-1----:R1:W2:Y:S02]  /*2e920*/  SYNCS.PHASECHK.TRANS64.TRYWAIT P1, [R6+URZ+0x388c0], R7 ;  /* 0x0388c007060075a7 */ /* 0x0022a4000802017f */
[----:B--2---:R-:W-:Y:S05]  /*2e930*/  @!P1 NANOSLEEP.SYNCS 0x989680 ;  /* 0x009896800000995d */ /* 0x004fea0003900000 */
[----:B------:R-:W2:Y:S02]  /*2e940*/  @!P1 SYNCS.PHASECHK.TRANS64 P1, [R6+URZ+0x388c0], R7 ;  /* 0x0388c007060095a7 */ /* 0x000ea4000802007f */
[----:B--2---:R-:W-:Y:S05]  /*2e950*/  @!P1 BRA `(.L_x_2594) ;  /* 0xfffffffc00f09947 */ /* 0x004fea000383ffff */
[----:B------:R-:W-:Y:S05]  /*2e960*/  BRA `(.L_x_2784) ;  /* 0xffffff9c00487947 */ /* 0x000fea000383ffff */
.L_x_2607:
        /* <DEDUP_REMOVED lines=11> */
.L_x_2786:
[----:B------:R-:W-:Y:S05]  /*2ea20*/  BSYNC B0 ;  /* 0x0000000000007941 */ /* 0x000fea0003800000 */
.L_x_2785:
[----:B------:R-:W-:Y:S05]  /*2ea30*/  BRA `(.L_x_2787) ;  /* 0xffffffa800a87947 */ /* 0x000fea000383ffff */
.L_x_2608:
[----:B------:R-:W-:Y:S01]  /*2ea40*/  BSSY B0, `(.L_x_2788) ;  /* 0x0000006000007945 */ /* 0x000fe20003800000 */
[----:B------:R-:W-:-:S07]  /*2ea50*/  IMAD.MOV.U32 R15, RZ, RZ, -0x1 ;  /* 0xffffffffff0f7424 */ /* 0x000fce00078e00ff */
[----:B------:R-:W-:Y:S05]  /*2ea60*/  WARPSYNC.COLLECTIVE R15, `(.L_x_2789) ;  /* 0x000000000f0c7348 */ /* 0x000fea0003c00000 */
[----:B------:R-:W-:Y:S02]  /*2ea70*/  ELECT P6, UR62, PT ;  /* 0x00000000003e782f */ /* 0x000fe400038c0000 */
[----:B------:R-:W-:Y:S01]  /*2ea80*/  MOV R14, UR62 ;  /* 0x0000003e000e7c02 */ /* 0x000fe20008000f00 */
[----:B------:R-:W-:Y:S10]  /*2ea90*/  ENDCOLLECTIVE ;  /* 0x000000000000791b */ /* 0x000ff40003800000 */
.L_x_2789:
[----:B------:R-:W-:Y:S05]  /*2eaa0*/  BSYNC B0 ;  /* 0x0000000000007941 */ /* 0x000fea0003800000 */
.L_x_2788:
[----:B------:R-:W-:Y:S05]  /*2eab0*/  BRA `(.L_x_2790) ;  /* 0xffffffa800987947 */ /* 0x000fea000383ffff */
.L_x_2611:
[----:B0-----:R0:W1:Y:S02]  /*2eac0*/  SYNCS.PHASECHK.TRANS64.TRYWAIT P0, [R7+URZ+0x38840], R10 ;  /* 0x0388400a070075a7 */ /* 0x001064000800017f */
[----:B-1----:R-:W-:Y:S05]  /*2ead0*/  @!P0 NANOSLEEP.SYNCS 0x989680 ;  /* 0x009896800000895d */ /* 0x002fea0003900000 */
[----:B------:R-:W1:Y:S02]  /*2eae0*/  @!P0 SYNCS.PHASECHK.TRANS64 P0, [R7+URZ+0x38840], R10 ;  /* 0x0388400a070085a7 */ /* 0x000e64000800007f */
[----:B-1----:R-:W-:Y:S05]  /*2eaf0*/  @!P0 BRA `(.L_x_2611) ;  /* 0xfffffffc00f08947 */ /* 0x002fea000383ffff */
[----:B------:R-:W-:Y:S05]  /*2eb00*/  BRA `(.L_x_2791) ;  /* 0xffffffa800fc7947 */ /* 0x000fea000383ffff */
.L_x_2614:
        /* <DEDUP_REMOVED lines=8> */
.L_x_2622:
[----:B0-----:R0:W1:Y:S02]  /*2eb90*/  SYNCS.PHASECHK.TRANS64.TRYWAIT P0, [R7+URZ+0x38840], R8 ;  /* 0x03884008070075a7 */ /* 0x001064000800017f */
[----:B-1----:R-:W-:Y:S05]  /*2eba0*/  @!P0 NANOSLEEP.SYNCS 0x989680 ;  /* 0x009896800000895d */ /* 0x002fea0003900000 */
[----:B------:R-:W1:Y:S02]  /*2ebb0*/  @!P0 SYNCS.PHASECHK.TRANS64 P0, [R7+URZ+0x38840], R8 ;  /* 0x03884008070085a7 */ /* 0x000e64000800007f */
[----:B-1----:R-:W-:Y:S05]  /*2ebc0*/  @!P0 BRA `(.L_x_2622) ;  /* 0xfffffffc00f08947 */ /* 0x002fea000383ffff */
[----:B------:R-:W-:Y:S05]  /*2ebd0*/  BRA `(.L_x_2793) ;  /* 0xffffffb400287947 */ /* 0x000fea000383ffff */
.L_x_2624:
[----:B0-----:R0:W1:Y:S02]  /*2ebe0*/  SYNCS.PHASECHK.TRANS64.TRYWAIT P0, [R8+URZ+0x60], R7 ;  /* 0x00006007080075a7 */ /* 0x001064000800017f */
[----:B-1----:R-:W-:Y:S05]  /*2ebf0*/  @!P0 NANOSLEEP.SYNCS 0x989680 ;  /* 0x009896800000895d */ /* 0x002fea0003900000 */
[----:B------:R-:W1:Y:S02]  /*2ec00*/  @!P0 SYNCS.PHASECHK.TRANS64 P0, [R8+URZ+0x60], R7 ;  /* 0x00006007080085a7 */ /* 0x000e64000800007f */
[----:B-1----:R-:W-:Y:S05]  /*2ec10*/  @!P0 BRA `(.L_x_2624) ;  /* 0xfffffffc00f08947 */ /* 0x002fea000383ffff */
[----:B------:R-:W-:Y:S05]  /*2ec20*/  BRA `(.L_x_2794) ;  /* 0xffffffb400e87947 */ /* 0x000fea000383ffff */
.L_x_2629:
[----:B-1----:R1:W2:Y:S02]  /*2ec30*/  SYNCS.PHASECHK.TRANS64.TRYWAIT P0, [R2+URZ+0x38840], R3 ;  /* 0x03884003020075a7 */ /* 0x0022a4000800017f */
[----:B--2---:R-:W-:Y:S05]  /*2ec40*/  @!P0 NANOSLEEP.SYNCS 0x989680 ;  /* 0x009896800000895d */ /* 0x004fea0003900000 */
[----:B------:R-:W2:Y:S02]  /*2ec50*/  @!P0 SYNCS.PHASECHK.TRANS64 P0, [R2+URZ+0x38840], R3 ;  /* 0x03884003020085a7 */ /* 0x000ea4000800007f */
[----:B--2---:R-:W-:Y:S05]  /*2ec60*/  @!P0 BRA `(.L_x_2629) ;  /* 0xfffffffc00f08947 */ /* 0x004fea000383ffff */
[----:B------:R-:W-:Y:S05]  /*2ec70*/  BRA `(.L_x_2795) ;  /* 0xffffffbc006c7947 */ /* 0x000fea000383ffff */
.L_x_2631:
[----:B0-----:R0:W1:Y:S02]  /*2ec80*/  SYNCS.PHASECHK.TRANS64.TRYWAIT P1, [R3+URZ+0x60], R2 ;  /* 0x00006002030075a7 */ /* 0x001064000802017f */
[----:B-1----:R-:W-:Y:S05]  /*2ec90*/  @!P1 NANOSLEEP.SYNCS 0x989680 ;  /* 0x009896800000995d */ /* 0x002fea0003900000 */
[----:B------:R-:W1:Y:S02]  /*2eca0*/  @!P1 SYNCS.PHASECHK.TRANS64 P1, [R3+URZ+0x60], R2 ;  /* 0x00006002030095a7 */ /* 0x000e64000802007f */
[----:B-1----:R-:W-:Y:S05]  /*2ecb0*/  @!P1 BRA `(.L_x_2631) ;  /* 0xfffffffc00f09947 */ /* 0x002fea000383ffff */
[----:B------:R-:W-:Y:S05]  /*2ecc0*/  BRA `(.L_x_2796) ;  /* 0xffffffc0002c7947 */ /* 0x000fea000383ffff */
.L_x_2636:
[----:B--2---:R2:W3:Y:S02]  /*2ecd0*/  SYNCS.PHASECHK.TRANS64.TRYWAIT P0, [R2+URZ+0x38840], R3 ;  /* 0x03884003020075a7 */ /* 0x0044e4000800017f */
[----:B---3--:R-:W-:Y:S05]  /*2ece0*/  @!P0 NANOSLEEP.SYNCS 0x989680 ;  /* 0x009896800000895d */ /* 0x008fea0003900000 */
[----:B------:R-:W3:Y:S02]  /*2ecf0*/  @!P0 SYNCS.PHASECHK.TRANS64 P0, [R2+URZ+0x38840], R3 ;  /* 0x03884003020085a7 */ /* 0x000ee4000800007f */
[----:B---3--:R-:W-:Y:S05]  /*2ed00*/  @!P0 BRA `(.L_x_2636) ;  /* 0xfffffffc00f08947 */ /* 0x008fea000383ffff */
[----:B------:R-:W-:Y:S05]  /*2ed10*/  BRA `(.L_x_2797) ;  /* 0xffffffc400707947 */ /* 0x000fea000383ffff */
.L_x_2638:
[----:B0-----:R0:W1:Y:S02]  /*2ed20*/  SYNCS.PHASECHK.TRANS64.TRYWAIT P1, [R2+URZ+0x60], R9 ;  /* 0x00006009020075a7 */ /* 0x001064000802017f */
[----:B-1----:R-:W-:Y:S05]  /*2ed30*/  @!P1 NANOSLEEP.SYNCS 0x989680 ;  /* 0x009896800000995d */ /* 0x002fea0003900000 */
[----:B------:R-:W1:Y:S02]  /*2ed40*/  @!P1 SYNCS.PHASECHK.TRANS64 P1, [R2+URZ+0x60], R9 ;  /* 0x00006009020095a7 */ /* 0x000e64000802007f */
[----:B-1----:R-:W-:Y:S05]  /*2ed50*/  @!P1 BRA `(.L_x_2638) ;  /* 0xfffffffc00f09947 */ /* 0x002fea000383ffff */
[----:B------:R-:W-:Y:S05]  /*2ed60*/  BRA `(.L_x_2798) ;  /* 0xffffffc800307947 */ /* 0x000fea000383ffff */
.L_x_2645:
[----:B-1----:R1:W2:Y:S02]  /*2ed70*/  SYNCS.PHASECHK.TRANS64.TRYWAIT P0, [R3+URZ+0x38860], R0 ;  /* 0x03886000030075a7 */ /* 0x0022a4000800017f */
[----:B--2---:R-:W-:Y:S05]  /*2ed80*/  @!P0 NANOSLEEP.SYNCS 0x989680 ;  /* 0x009896800000895d */ /* 0x004fea0003900000 */
[----:B------:R-:W2:Y:S02]  /*2ed90*/  @!P0 SYNCS.PHASECHK.TRANS64 P0, [R3+URZ+0x38860], R0 ;  /* 0x03886000030085a7 */ /* 0x000ea4000800007f */
[----:B--2---:R-:W-:Y:S05]  /*2eda0*/  @!P0 BRA `(.L_x_2645) ;  /* 0xfffffffc00f08947 */ /* 0x004fea000383ffff */
[----:B------:R-:W-:Y:S05]  /*2edb0*/  BRA `(.L_x_2799) ;  /* 0xffffffcc005c7947 */ /* 0x000fea000383ffff */
.L_x_2647:
[----:B------:R-:W-:Y:S01]  /*2edc0*/  BSSY B0, `(.L_x_2800) ;  /* 0x0000008000007945 */ /* 0x000fe20003800000 */
[----:B------:R-:W-:Y:S01]  /*2edd0*/  MOV R13, R16 ;  /* 0x00000010000d7202 */ /* 0x000fe20000000f00 */
[----:B------:R-:W-:Y:S01]  /*2ede0*/  IMAD.MOV.U32 R12, RZ, RZ, RZ ;  /* 0x000000ffff0c7224 */ /* 0x000fe200078e00ff */
[----:B0-----:R-:W-:Y:S01]  /*2edf0*/  MOV R15, 0xffffffff ;  /* 0xffffffff000f7802 */ /* 0x001fe20000000f00 */
[----:B------:R-:W-:-:S07]  /*2ee00*/  IMAD.MOV.U32 R11, RZ, RZ, 0x1f ;  /* 0x0000001fff0b7424 */ /* 0x000fce00078e00ff */
[----:B-1----:R-:W-:Y:S05]  /*2ee10*/  WARPSYNC.COLLECTIVE R15, `(.L_x_2801) ;  /* 0x000000000f087348 */ /* 0x002fea0003c00000 */
[----:B------:R0:W2:Y:S02]  /*2ee20*/  SHFL.IDX P6, R14, R13, R12, R11 ;  /* 0x0000000c0d0e7389 */ /* 0x0000a400000c000b */
[----:B012---:R-:W-:Y:S01]  /*2ee30*/  ENDCOLLECTIVE ;  /* 0x000000000000791b */ /* 0x007fe20003800000 */
.L_x_2801:
[----:B------:R-:W-:Y:S05]  /*2ee40*/  BSYNC B0 ;  /* 0x0000000000007941 */ /* 0x000fea0003800000 */
.L_x_2800:
        /* <DEDUP_REMOVED lines=8> */
.L_x_2802:
[----:B------:R-:W-:Y:S01]  /*2eed0*/  MOV R16, R14 ;  /* 0x0000000e00107202 */ /* 0x000fe20000000f00 */
[----:B------:R-:W-:Y:S06]  /*2eee0*/  BRA `(.L_x_2803) ;  /* 0xffffffd0000c7947 */ /* 0x000fec000383ffff */
.L_x_2650:
[----:B------:R-:W-:Y:S01]  /*2eef0*/  BSSY B0, `(.L_x_2804) ;  /* 0x0000008000007945 */ /* 0x000fe20003800000 */
[----:B-----5:R-:W-:Y:S01]  /*2ef00*/  IMAD.MOV.U32 R13, RZ, RZ, R3 ;  /* 0x000000ffff0d7224 */ /* 0x020fe200078e0003 */
[----:B------:R-:W-:Y:S01]  /*2ef10*/  MOV R11, RZ ;  /* 0x000000ff000b7202 */ /* 0x000fe20000000f00 */
[----:B------:R-:W-:Y:S02]  /*2ef20*/  IMAD.MOV.U32 R12, RZ, RZ, 0x1 ;  /* 0x00000001ff0c7424 */ /* 0x000fe400078e00ff */
[----:B------:R-:W-:-:S07]  /*2ef30*/  IMAD.MOV.U32 R15, RZ, RZ, -0x1 ;  /* 0xffffffffff0f7424 */ /* 0x000fce00078e00ff */
[----:B0-234-:R-:W-:Y:S05]  /*2ef40*/  WARPSYNC.COLLECTIVE R15, `(.L_x_2805) ;  /* 0x000000000f087348 */ /* 0x01dfea0003c00000 */
[----:B------:R1:W0:Y:S02]  /*2ef50*/  SHFL.UP P6, R14, R13, R12, R11 ;  /* 0x0400000c0d0e7389 */ /* 0x00022400000c000b */
[----:B01234-:R-:W-:Y:S01]  /*2ef60*/  ENDCOLLECTIVE ;  /* 0x000000000000791b */ /* 0x01ffe20003800000 */
.L_x_2805:
[----:B------:R-:W-:Y:S05]  /*2ef70*/  BSYNC B0 ;  /* 0x0000000000007941 */ /* 0x000fea0003800000 */
.L_x_2804:
        /* <DEDUP_REMOVED lines=10> */
.L_x_2806:
        /* <DEDUP_REMOVED lines=8> */
.L_x_2807:
        /* <DEDUP_REMOVED lines=8> */
.L_x_2808:
        /* <DEDUP_REMOVED lines=8> */
.L_x_2809:
        /* <DEDUP_REMOVED lines=8> */
.L_x_2810:
[----:B------:R-:W-:Y:S05]  /*2f220*/  BRA `(.L_x_2811) ;  /* 0xffffffcc00d07947 */ /* 0x000fea000383ffff */
.L_x_2655:
        /* <DEDUP_REMOVED lines=8> */
.L_x_2813:
[----:B------:R-:W-:Y:S05]  /*2f2b0*/  BSYNC B0 ;  /* 0x0000000000007941 */ /* 0x000fea0003800000 */
.L_x_2812:
        /* <DEDUP_REMOVED lines=10> */
.L_x_2814:
        /* <DEDUP_REMOVED lines=8> */
.L_x_2815:
        /* <DEDUP_REMOVED lines=8> */
.L_x_2816:
        /* <DEDUP_REMOVED lines=8> */
.L_x_2817:
        /* <DEDUP_REMOVED lines=8> */
.L_x_2818:
[----:B------:R-:W-:Y:S05]  /*2f560*/  BRA `(.L_x_2819) ;  /* 0xffffffcc00b47947 */ /* 0x000fea000383ffff */
.L_x_2657:
[----:B------:R-:W-:Y:S01]  /*2f570*/  BSSY B0, `(.L_x_2820) ;  /* 0x0000006000007945 */ /* 0x000fe20003800000 */
[----:B------:R-:W-:Y:S01]  /*2f580*/  PLOP3.LUT P6, PT, P6, PT, PT, 0x8, 0x0 ;  /* 0x000000000000781c */ /* 0x000fe200037ce170 */
[----:B------:R-:W-:-:S12]  /*2f590*/  IMAD.MOV.U32 R15, RZ, RZ, -0x1 ;  /* 0xffffffffff0f7424 */ /* 0x000fd800078e00ff */
[----:B0-----:R-:W-:Y:S05]  /*2f5a0*/  WARPSYNC.COLLECTIVE R15, `(.L_x_2821) ;  /* 0x000000000f087348 */ /* 0x001fea0003c00000 */
[----:B------:R-:W-:Y:S01]  /*2f5b0*/  VOTE.ANY R14, PT, P6 ;  /* 0x00000000000e7806 */ /* 0x000fe200030e0100 */
[----:B0-----:R-:W-:Y:S06]  /*2f5c0*/  ENDCOLLECTIVE ;  /* 0x000000000000791b */ /* 0x001fec0003800000 */
.L_x_2821:
[----:B------:R-:W-:Y:S05]  /*2f5d0*/  BSYNC B0 ;  /* 0x0000000000007941 */ /* 0x000fea0003800000 */
.L_x_2820:
        /* <DEDUP_REMOVED lines=9> */
.L_x_2822:
[----:B------:R-:W-:Y:S01]  /*2f670*/  IMAD.MOV.U32 R17, RZ, RZ, R14 ;  /* 0x000000ffff117224 */ /* 0x000fe200078e000e */
[----:B------:R-:W-:Y:S06]  /*2f680*/  BRA `(.L_x_2823) ;  /* 0xffffffcc00a47947 */ /* 0x000fec000383ffff */
.L_x_2659:
[----:B------:R-:W-:Y:S01]  /*2f690*/  BSSY B0, `(.L_x_2824) ;  /* 0x0000007000007945 */ /* 0x000fe20003800000 */
[----:B------:R-:W-:Y:S01]  /*2f6a0*/  IMAD.MOV.U32 R13, RZ, RZ, R2 ;  /* 0x000000ffff0d7224 */ /* 0x000fe200078e0002 */
[----:B------:R-:W-:Y:S01]  /*2f6b0*/  MOV R11, 0x1f ;  /* 0x0000001f000b7802 */ /* 0x000fe20000000f00 */
[----:B------:R-:W-:-:S07]  /*2f6c0*/  IMAD.MOV.U32 R15, RZ, RZ, -0x1 ;  /* 0xffffffffff0f7424 */ /* 0x000fce00078e00ff */
[----:B012---:R-:W-:Y:S05]  /*2f6d0*/  WARPSYNC.COLLECTIVE R15, `(.L_x_2825) ;  /* 0x000000000f087348 */ /* 0x007fea0003c00000 */
[----:B------:R3:W4:Y:S02]  /*2f6e0*/  SHFL.IDX P6, R14, R13, R12, R11 ;  /* 0x0000000c0d0e7389 */ /* 0x00072400000c000b */
[----:B01234-:R-:W-:Y:S01]  /*2f6f0*/  ENDCOLLECTIVE ;  /* 0x000000000000791b */ /* 0x01ffe20003800000 */
.L_x_2825:
[----:B------:R-:W-:Y:S05]  /*2f700*/  BSYNC B0 ;  /* 0x0000000000007941 */ /* 0x000fea0003800000 */
.L_x_2824:
[----:B------:R-:W-:Y:S01]  /*2f710*/  IMAD.MOV.U32 R8, RZ, RZ, R14 ;  /* 0x000000ffff087224 */ /* 0x000fe200078e000e */
[----:B------:R-:W-:Y:S06]  /*2f720*/  BRA `(.L_x_2658) ;  /* 0xffffffcc00987947 */ /* 0x000fec000383ffff */
.L_x_2663:
[----:B-1----:R1:W2:Y:S02]  /*2f730*/  SYNCS.PHASECHK.TRANS64.TRYWAIT P0, [R0+URZ+0x38820], R3 ;  /* 0x03882003000075a7 */ /* 0x0022a4000800017f */
[----:B--2---:R-:W-:Y:S05]  /*2f740*/  @!P0 NANOSLEEP.SYNCS 0x989680 ;  /* 0x009896800000895d */ /* 0x004fea0003900000 */
[----:B------:R-:W2:Y:S02]  /*2f750*/  @!P0 SYNCS.PHASECHK.TRANS64 P0, [R0+URZ+0x38820], R3 ;  /* 0x03882003000085a7 */ /* 0x000ea4000800007f */
[----:B--2---:R-:W-:Y:S05]  /*2f760*/  @!P0 BRA `(.L_x_2663) ;  /* 0xfffffffc00f08947 */ /* 0x004fea000383ffff */
[----:B------:R-:W-:Y:S05]  /*2f770*/  BRA `(.L_x_2826) ;  /* 0xffffffd4000c7947 */ /* 0x000fea000383ffff */
.L_x_2664:
        /* <DEDUP_REMOVED lines=11> */
.L_x_2828:
[----:B------:R-:W-:Y:S05]  /*2f830*/  BSYNC B0 ;  /* 0x0000000000007941 */ /* 0x000fea0003800000 */
.L_x_2827:
[----:B------:R-:W-:Y:S05]  /*2f840*/  BRA `(.L_x_2829) ;  /* 0xffffffd000f47947 */ /* 0x000fea000383ffff */
.L_x_2665:
[----:B------:R-:W-:Y:S01]  /*2f850*/  BSSY B0, `(.L_x_2830) ;  /* 0x0000006000007945 */ /* 0x000fe20003800000 */
[----:B------:R-:W-:-:S07]  /*2f860*/  IMAD.MOV.U32 R15, RZ, RZ, -0x1 ;  /* 0xffffffffff0f7424 */ /* 0x000fce00078e00ff */
[----:B012---:R-:W-:Y:S05]  /*2f870*/  WARPSYNC.COLLECTIVE R15, `(.L_x_2831) ;  /* 0x000000000f0c7348 */ /* 0x007fea0003c00000 */
[----:B------:R-:W-:Y:S02]  /*2f880*/  ELECT P6, UR62, PT ;  /* 0x00000000003e782f */ /* 0x000fe400038c0000 */
[----:B------:R-:W-:Y:S01]  /*2f890*/  MOV R14, UR62 ;  /* 0x0000003e000e7c02 */ /* 0x000fe20008000f00 */
[----:B012---:R-:W-:Y:S10]  /*2f8a0*/  ENDCOLLECTIVE ;  /* 0x000000000000791b */ /* 0x007ff40003800000 */
.L_x_2831:
[----:B------:R-:W-:Y:S05]  /*2f8b0*/  BSYNC B0 ;  /* 0x0000000000007941 */ /* 0x000fea0003800000 */
.L_x_2830:
[----:B------:R-:W-:Y:S05]  /*2f8c0*/  BRA `(.L_x_2832) ;  /* 0xffffffd000e87947 */ /* 0x000fea000383ffff */
.L_x_2667:
[----:B-1----:R1:W2:Y:S02]  /*2f8d0*/  SYNCS.PHASECHK.TRANS64.TRYWAIT P0, [R6+URZ], R5 ;  /* 0x00000005060075a7 */ /* 0x0022a4000800017f */
[----:B--2---:R-:W-:Y:S05]  /*2f8e0*/  @!P0 NANOSLEEP.SYNCS 0x989680 ;  /* 0x009896800000895d */ /* 0x004fea0003900000 */
[----:B------:R-:W2:Y:S02]  /*2f8f0*/  @!P0 SYNCS.PHASECHK.TRANS64 P0, [R6+URZ], R5 ;  /* 0x00000005060085a7 */ /* 0x000ea4000800007f */
[----:B--2---:R-:W-:Y:S05]  /*2f900*/  @!P0 BRA `(.L_x_2667) ;  /* 0xfffffffc00f08947 */ /* 0x004fea000383ffff */
[----:B------:R-:W-:Y:S05]  /*2f910*/  BRA `(.L_x_2833) ;  /* 0xffffffd4002c7947 */ /* 0x000fea000383ffff */
.L_x_2668:
[----:B--2---:R2:W3:Y:S02]  /*2f920*/  SYNCS.PHASECHK.TRANS64.TRYWAIT P0, [R7+URZ], R2 ;  /* 0x00000002070075a7 */ /* 0x0044e4000800017f */
[----:B---3--:R-:W-:Y:S05]  /*2f930*/  @!P0 NANOSLEEP.SYNCS 0x989680 ;  /* 0x009896800000895d */ /* 0x008fea0003900000 */
[----:B------:R-:W3:Y:S02]  /*2f940*/  @!P0 SYNCS.PHASECHK.TRANS64 P0, [R7+URZ], R2 ;  /* 0x00000002070085a7 */ /* 0x000ee4000800007f */
[----:B---3--:R-:W-:Y:S05]  /*2f950*/  @!P0 BRA `(.L_x_2668) ;  /* 0xfffffffc00f08947 */ /* 0x008fea000383ffff */
[----:B------:R-:W-:Y:S05]  /*2f960*/  BRA `(.L_x_2834) ;  /* 0xffffffd400207947 */ /* 0x000fea000383ffff */
.L_x_2670:
[----:B---3--:R3:W4:Y:S02]  /*2f970*/  SYNCS.PHASECHK.TRANS64.TRYWAIT P0, [R4+URZ], R5 ;  /* 0x00000005040075a7 */ /* 0x008724000800017f */
[----:B----4-:R-:W-:Y:S05]  /*2f980*/  @!P0 NANOSLEEP.SYNCS 0x989680 ;  /* 0x009896800000895d */ /* 0x010fea0003900000 */
[----:B------:R-:W4:Y:S02]  /*2f990*/  @!P0 SYNCS.PHASECHK.TRANS64 P0, [R4+URZ], R5 ;  /* 0x00000005040085a7 */ /* 0x000f24000800007f */
[----:B----4-:R-:W-:Y:S05]  /*2f9a0*/  @!P0 BRA `(.L_x_2670) ;  /* 0xfffffffc00f08947 */ /* 0x010fea000383ffff */
[----:B------:R-:W-:Y:S05]  /*2f9b0*/  BRA `(.L_x_2835) ;  /* 0xffffffd400287947 */ /* 0x000fea000383ffff */
.L_x_2836:
        /* <DEDUP_REMOVED lines=12> */
.L_x_2846:


//--------------------- .nv.global.init           --------------------------
	.section	.nv.global.init,"aw",@progbits
.nv.global.init:
	.type		$str$23,@object
	.size		$str$23,($str$24 - $str$23)
$str$23:
        /*0000*/ 	.byte	0x28, 0x61, 0x64, 0x64, 0x72, 0x65, 0x73, 0x73, 0x20, 0x26, 0x20, 0x6d, 0x61, 0x73, 0x6b, 0x29
        /*0010*/ 	.byte	0x20, 0x3d, 0x3d, 0x20, 0x30, 0x00
	.type		$str$24,@object
	.size		$str$24,(__unnamed_9 - $str$24)
$str$24:
        /*0016*/ 	.byte	0x2f, 0x74, 0x6d, 0x70, 0x2f, 0x6f, 0x73, 0x73, 0x5f, 0x6b, 0x65, 0x72, 0x6e, 0x65, 0x6c, 0x73
        /*0026*/ 	.byte	0x5f, 0x73, 0x72, 0x63, 0x2f, 0x66, 0x6c, 0x61, 0x73, 0x68, 0x5f, 0x61, 0x74, 0x74, 0x65, 0x6e
        /*0036*/ 	.byte	0x74, 0x69, 0x6f, 0x6e, 0x2f, 0x63, 0x73, 0x72, 0x63, 0x2f, 0x63, 0x75, 0x74, 0x6c, 0x61, 0x73
        /*0046*/ 	.byte	0x73, 0x2f, 0x69, 0x6e, 0x63, 0x6c, 0x75, 0x64, 0x65, 0x2f, 0x63, 0x75, 0x74, 0x65, 0x2f, 0x70
        /*0056*/ 	.byte	0x6f, 0x69, 0x6e, 0x74, 0x65, 0x72, 0x5f, 0x66, 0x6c, 0x61, 0x67, 0x67, 0x65, 0x64, 0x2e, 0x68
        /*0066*/ 	.byte	0x70, 0x70, 0x00
	.type		__unnamed_9,@object
	.size		__unnamed_9,(__unnamed_5 - __unnamed_9)
__unnamed_9:
        /* <DEDUP_REMOVED lines=23> */
        /*01d9*/ 	.byte	0x3a, 0x43, 0x3c, 0x30, 0x3e, 0x3e, 0x3e, 0x3e, 0x3e, 0x20, 0x26, 0x5d, 0x00
	.type		__unnamed_5,@object
	.size		__unnamed_5,(__unnamed_4 - __unnamed_5)
__unnamed_5:
        /* <DEDUP_REMOVED lines=24> */
	.type		__unnamed_4,@object
	.size		__unnamed_4,(__unnamed_7 - __unnamed_4)
__unnamed_4:
        /* <DEDUP_REMOVED lines=24> */
	.type		__unnamed_7,@object
	.size		__unnamed_7,(__unnamed_8 - __unnamed_7)
__unnamed_7:
        /* <DEDUP_REMOVED lines=28> */
        /*06a6*/ 	.byte	0x36, 0x33, 0x38, 0x34, 0x3e, 0x3e, 0x3e, 0x3e, 0x3e, 0x5d, 0x00
	.type		__unnamed_8,@object
	.size		__unnamed_8,(__unnamed_3 - __unnamed_8)
__unnamed_8:
        /* <DEDUP_REMOVED lines=29> */
	.type		__unnamed_3,@object
	.size		__unnamed_3,(__unnamed_2 - __unnamed_3)
__unnamed_3:
        /* <DEDUP_REMOVED lines=29> */
	.type		__unnamed_2,@object
	.size		__unnamed_2,(__unnamed_6 - __unnamed_2)
__unnamed_2:
        /* <DEDUP_REMOVED lines=29> */
	.type		__unnamed_6,@object
	.size		__unnamed_6,(__unnamed_1 - __unnamed_6)
__unnamed_6:
        /* <DEDUP_REMOVED lines=29> */
	.type		__unnamed_1,@object
	.size		__unnamed_1,(.L_0 - __unnamed_1)
__unnamed_1:
        /* <DEDUP_REMOVED lines=28> */
        /*0fa1*/ 	.byte	0x32, 0x30, 0x34, 0x38, 0x30, 0x3e, 0x3e, 0x3e, 0x3e, 0x3e, 0x20, 0x26, 0x5d, 0x00
.L_0:


//--------------------- .nv.shared._ZN7cutlass13device_kernelIN5flash11enable_sm90INS1_16FlashAttnFwdSm90INS1_25CollectiveMainloopFwdSm90ILi2EN4cute5tupleIJNS5_1CILi1EEES8_S8_EEENS6_IJNS7_ILi128EEENS7_ILi80EEENS7_ILi256EEEEEELi256ENS_6half_tEfNS_4arch4Sm90ELb0ELb0ELb0ELb0ELb0ELb0ELb0ELb1ELb1ELb0ELb0ELb0EEENS1_21CollectiveEpilogueFwdINS6_IJSA_SC_SB_EEES9_SE_SG_Li256ELb0ELb0ELb0ELb0EEENS1_29StaticPersistentTileSchedulerILb0EEEEEEEEEvNT_6ParamsE --------------------------
	.section	.nv.shared._ZN7cutlass13device_kernelIN5flash11enable_sm90INS1_16FlashAttnFwdSm90INS1_25CollectiveMainloopFwdSm90ILi2EN4cute5tupleIJNS5_1CILi1EEES8_S8_EEENS6_IJNS7_ILi128EEENS7_ILi80EEENS7_ILi256EEEEEELi256ENS_6half_tEfNS_4arch4Sm90ELb0ELb0ELb0ELb0ELb0ELb0ELb0ELb1ELb1ELb0ELb0ELb0EEENS1_21CollectiveEpilogueFwdINS6_IJSA_SC_SB_EEES9_SE_SG_Li256ELb0ELb0ELb0ELb0EEENS1_29StaticPersistentTileSchedulerILb0EEEEEEEEEvNT_6ParamsE,"aw",@nobits
	.sectionflags	@""
	.align	16
	.zero		1024


//--------------------- .nv.shared.reserved.0     --------------------------
	.section	.nv.shared.reserved.0,"aw",@nobits
	.weak		__nv_reservedSMEM_offset_0_alias
	.size		__nv_reservedSMEM_offset_0_alias, 0, 0
	.other		__nv_reservedSMEM_offset_0_alias,@"STO_CUDA_RESERVED_SHARED STV_DEFAULT"
__nv_reservedSMEM_offset_0_alias:
	.zero		0


//--------------------- .nv.global                --------------------------
	.section	.nv.global,"aw",@nobits
.nv.global:
	.type		_ZN66_INTERNAL_4283bf05_30_flash_fwd_hdim256_fp16_sm90_cu_ee213261_35224cute1_E,@object
	.size		_ZN66_INTERNAL_4283bf05_30_flash_fwd_hdim256_fp16_sm90_cu_ee213261_35224cute1_E,(_ZN66_INTERNAL_4283bf05_30_flash_fwd_hdim256_fp16_sm90_cu_ee213261_35224cuda3std3__45__cpo6cbeginE - _ZN66_INTERNAL_4283bf05_30_flash_fwd_hdim256_fp16_sm90_cu_ee213261_35224cute1_E)
_ZN66_INTERNAL_4283bf05_30_flash_fwd_hdim256_fp16_sm90_cu_ee213261_35224cute1_E:
	.zero		1
	.type		_ZN66_INTERNAL_4283bf05_30_flash_fwd_hdim256_fp16_sm90_cu_ee213261_35224cuda3std3__45__cpo6cbeginE,@object
	.size		_ZN66_INTERNAL_4283bf05_30_flash_fwd_hdim256_fp16_sm90_cu_ee213261_35224cuda3std3__45__cpo6cbeginE,(_ZN66_INTERNAL_4283bf05_30_flash_fwd_hdim256_fp16_sm90_cu_ee213261_35224cuda3std3__48in_placeE - _ZN66_INTERNAL_4283bf05_30_flash_fwd_hdim256_fp16_sm90_cu_ee213261_35224cuda3std3__45__cpo6cbeginE)
_ZN66_INTERNAL_4283bf05_30_flash_fwd_hdim256_fp16_sm90_cu_ee213261_35224cuda3std3__45__cpo6cbeginE:
	.zero		1
	.type		_ZN66_INTERNAL_4283bf05_30_flash_fwd_hdim256_fp16_sm90_cu_ee213261_35224cuda3std3__48in_placeE,@object
	.size		_ZN66_INTERNAL_4283bf05_30_flash_fwd_hdim256_fp16_sm90_cu_ee213261_35224cuda3std3__48in_placeE,(_ZN66_INTERNAL_4283bf05_30_flash_fwd_hdim256_fp16_sm90_cu_ee213261_35224cuda3std6ranges3__45__cpo9iter_moveE - _ZN66_INTERNAL_4283bf05_30_flash_fwd_hdim256_fp16_sm90_cu_ee213261_35224cuda3std3__48in_placeE)
_ZN66_INTERNAL_4283bf05_30_flash_fwd_hdim256_fp16_sm90_cu_ee213261_35224cuda3std3__48in_placeE:
	.zero		1
	.type		_ZN66_INTERNAL_4283bf05_30_flash_fwd_hdim256_fp16_sm90_cu_ee213261_35224cuda3std6ranges3__45__cpo9iter_moveE,@object
	.size		_ZN66_INTERNAL_4283bf05_30_flash_fwd_hdim256_fp16_sm90_cu_ee213261_35224cuda3std6ranges3__45__cpo9iter_moveE,(_ZN66_INTERNAL_4283bf05_30_flash_fwd_hdim256_fp16_sm90_cu_ee213261_35224cuda3std3__45__cpo5beginE - _ZN66_INTERNAL_4283bf05_30_flash_fwd_hdim256_fp16_sm90_cu_ee213261_35224cuda3std6ranges3__45__cpo9iter_moveE)
_ZN66_INTERNAL_4283bf05_30_flash_fwd_hdim256_fp16_sm90_cu_ee213261_35224cuda3std6ranges3__45__cpo9iter_moveE:
	.zero		1
	.type		_ZN66_INTERNAL_4283bf05_30_flash_fwd_hdim256_fp16_sm90_cu_ee213261_35224cuda3std3__45__cpo5beginE,@object
	.size		_ZN66_INTERNAL_4283bf05_30_flash_fwd_hdim256_fp16_sm90_cu_ee213261_35224cuda3std3__45__cpo5beginE,(_ZN66_INTERNAL_4283bf05_30_flash_fwd_hdim256_fp16_sm90_cu_ee213261_35224cuda3std3__468_GLOBAL__N__4283bf05_30_flash_fwd_hdim256_fp16_sm90_cu_ee213261_35226ignoreE - _ZN66_INTERNAL_4283bf05_30_flash_fwd_hdim256_fp16_sm90_cu_ee213261_35224cuda3std3__45__cpo5beginE)
_ZN66_INTERNAL_4283bf05_30_flash_fwd_hdim256_fp16_sm90_cu_ee213261_35224cuda3std3__45__cpo5beginE:
	.zero		1
	.type		_ZN66_INTERNAL_4283bf05_30_flash_fwd_hdim256_fp16_sm90_cu_ee213261_35224cuda3std3__468_GLOBAL__N__4283bf05_30_flash_fwd_hdim256_fp16_sm90_cu_ee213261_35226ignoreE,@object
	.size		_ZN66_INTERNAL_4283bf05_30_flash_fwd_hdim256_fp16_sm90_cu_ee213261_35224cuda3std3__468_GLOBAL__N__4283bf05_30_flash_fwd_hdim256_fp16_sm90_cu_ee213261_35226ignoreE,(_ZN66_INTERNAL_4283bf05_30_flash_fwd_hdim256_fp16_sm90_cu_ee213261_35224cute7productE - _ZN66_INTERNAL_4283bf05_30_flash_fwd_hdim256_fp16_sm90_cu_ee213261_35224cuda3std3__468_GLOBAL__N__4283bf05_30_flash_fwd_hdim256_fp16_sm90_cu_ee213261_35226ignoreE)
_ZN66_INTERNAL_4283bf05_30_flash_fwd_hdim256_fp16_sm90_cu_ee213261_35224cuda3std3__468_GLOBAL__N__4283bf05_30_flash_fwd_hdim256_fp16_sm90_cu_ee213261_35226ignoreE:
	.zero		1
	.type		_ZN66_INTERNAL_4283bf05_30_flash_fwd_hdim256_fp16_sm90_cu_ee213261_35224cute7productE,@object
	.size		_ZN66_INTERNAL_4283bf05_30_flash_fwd_hdim256_fp16_sm90_cu_ee213261_35224cute7productE,(_ZN66_INTERNAL_4283bf05_30_flash_fwd_hdim256_fp16_sm90_cu_ee213261_35224cuda3std3__45__cpo3endE - _ZN66_INTERNAL_4283bf05_30_flash_fwd_hdim256_fp16_sm90_cu_ee213261_35224cute7productE)
_ZN66_INTERNAL_4283bf05_30_flash_fwd_hdim256_fp16_sm90_cu_ee213261_35224cute7productE:
	.zero		1
	.type		_ZN66_INTERNAL_4283bf05_30_flash_fwd_hdim256_fp16_sm90_cu_ee213261_35224cuda3std3__45__cpo3endE,@object
	.size		_ZN66_INTERNAL_4283bf05_30_flash_fwd_hdim256_fp16_sm90_cu_ee213261_35224cuda3std3__45__cpo3endE,(_ZN66_INTERNAL_4283bf05_30_flash_fwd_hdim256_fp16_sm90_cu_ee213261_35224cuda3std3__419piecewise_constructE - _ZN66_INTERNAL_4283bf05_30_flash_fwd_hdim256_fp16_sm90_cu_ee213261_35224cuda3std3__45__cpo3endE)
_ZN66_INTERNAL_4283bf05_30_flash_fwd_hdim256_fp16_sm90_cu_ee213261_35224cuda3std3__45__cpo3endE:
	.zero		1
	.type		_ZN66_INTERNAL_4283bf05_30_flash_fwd_hdim256_fp16_sm90_cu_ee213261_35224cuda3std3__419piecewise_constructE,@object
	.size		_ZN66_INTERNAL_4283bf05_30_flash_fwd_hdim256_fp16_sm90_cu_ee213261_35224cuda3std3__419piecewise_constructE,(_ZN66_INTERNAL_4283bf05_30_flash_fwd_hdim256_fp16_sm90_cu_ee213261_35224cuda3std3__45__cpo4cendE - _ZN66_INTERNAL_4283bf05_30_flash_fwd_hdim256_fp16_sm90_cu_ee213261_35224cuda3std3__419piecewise_constructE)
_ZN66_INTERNAL_4283bf05_30_flash_fwd_hdim256_fp16_sm90_cu_ee213261_35224cuda3std3__419piecewise_constructE:
	.zero		1
	.type		_ZN66_INTERNAL_4283bf05_30_flash_fwd_hdim256_fp16_sm90_cu_ee213261_35224cuda3std3__45__cpo4cendE,@object
	.size		_ZN66_INTERNAL_4283bf05_30_flash_fwd_hdim256_fp16_sm90_cu_ee213261_35224cuda3std3__45__cpo4cendE,(_ZN66_INTERNAL_4283bf05_30_flash_fwd_hdim256_fp16_sm90_cu_ee213261_35224cuda3std6ranges3__45__cpo4swapE - _ZN66_INTERNAL_4283bf05_30_flash_fwd_hdim256_fp16_sm90_cu_ee213261_35224cuda3std3__45__cpo4cendE)
_ZN66_INTERNAL_4283bf05_30_flash_fwd_hdim256_fp16_sm90_cu_ee213261_35224cuda3std3__45__cpo4cendE:
	.zero		1
	.type		_ZN66_INTERNAL_4283bf05_30_flash_fwd_hdim256_fp16_sm90_cu_ee213261_35224cuda3std6ranges3__45__cpo4swapE,@object
	.size		_ZN66_INTERNAL_4283bf05_30_flash_fwd_hdim256_fp16_sm90_cu_ee213261_35224cuda3std6ranges3__45__cpo4swapE,(.L_16 - _ZN66_INTERNAL_4283bf05_30_flash_fwd_hdim256_fp16_sm90_cu_ee213261_35224cuda3std6ranges3__45__cpo4swapE)
_ZN66_INTERNAL_4283bf05_30_flash_fwd_hdim256_fp16_sm90_cu_ee213261_35224cuda3std6ranges3__45__cpo4swapE:
	.zero		1
.L_16:


//--------------------- .nv.shared._ZN7cutlass13device_kernelIN5flash11enable_sm90INS1_16FlashAttnFwdSm90INS1_25CollectiveMainloopFwdSm90ILi2EN4cute5tupleIJNS5_1CILi2EEENS7_ILi1EEES9_EEENS6_IJNS7_ILi128EEENS7_ILi80EEENS7_ILi256EEEEEELi256ENS_6half_tEfNS_4arch4Sm90ELb0ELb0ELb0ELb0ELb0ELb0ELb0ELb1ELb1ELb0ELb0ELb0EEENS1_21CollectiveEpilogueFwdINS6_IJSB_SD_SC_EEESA_SF_SH_Li256ELb0ELb0ELb0ELb0EEENS1_29StaticPersistentTileSchedulerILb0EEEEEEEEEvNT_6ParamsE --------------------------
	.section	.nv.shared._ZN7cutlass13device_kernelIN5flash11enable_sm90INS1_16FlashAttnFwdSm90INS1_25CollectiveMainloopFwdSm90ILi2EN4cute5tupleIJNS5_1CILi2EEENS7_ILi1EEES9_EEENS6_IJNS7_ILi128EEENS7_ILi80EEENS7_ILi256EEEEEELi256ENS_6half_tEfNS_4arch4Sm90ELb0ELb0ELb0ELb0ELb0ELb0ELb0ELb1ELb1ELb0ELb0ELb0EEENS1_21CollectiveEpilogueFwdINS6_IJSB_SD_SC_EEESA_SF_SH_Li256ELb0ELb0ELb0ELb0EEENS1_29StaticPersistentTileSchedulerILb0EEEEEEEEEvNT_6ParamsE,"aw",@nobits
	.sectionflags	@""
	.align	16
	.zero		1024


//--------------------- .nv.shared._ZN7cutlass13device_kernelIN5flash11enable_sm90INS1_16FlashAttnFwdSm90INS1_25CollectiveMainloopFwdSm90ILi2EN4cute5tupleIJNS5_1CILi1EEES8_S8_EEENS6_IJNS7_ILi128EEENS7_ILi80EEENS7_ILi256EEEEEELi256ENS_6half_tEfNS_4arch4Sm90ELb0ELb0ELb0ELb1ELb0ELb0ELb0ELb1ELb1ELb0ELb0ELb0EEENS1_21CollectiveEpilogueFwdINS6_IJSA_SC_SB_EEES9_SE_SG_Li256ELb1ELb0ELb0ELb0EEENS1_36VarlenDynamicPersistentTileSchedulerILi128ELi80ELi256ELi32ELb0ELb0ELb1ELb0ELb1ELb1EEEEEEEEEvNT_6ParamsE --------------------------
	.section	.nv.shared._ZN7cutlass13device_kernelIN5flash11enable_sm90INS1_16FlashAttnFwdSm90INS1_25CollectiveMainloopFwdSm90ILi2EN4cute5tupleIJNS5_1CILi1EEES8_S8_EEENS6_IJNS7_ILi128EEENS7_ILi80EEENS7_ILi256EEEEEELi256ENS_6half_tEfNS_4arch4Sm90ELb0ELb0ELb0ELb1ELb0ELb0ELb0ELb1ELb1ELb0ELb0ELb0EEENS1_21CollectiveEpilogueFwdINS6_IJSA_SC_SB_EEES9_SE_SG_Li256ELb1ELb0ELb0ELb0EEENS1_36VarlenDynamicPersistentTileSchedulerILi128ELi80ELi256ELi32ELb0ELb0ELb1ELb0ELb1ELb1EEEEEEEEEvNT_6ParamsE,"aw",@nobits
	.sectionflags	@""
	.align	16
	.zero		1024


//--------------------- .nv.shared._ZN7cutlass13device_kernelIN5flash11enable_sm90INS1_16FlashAttnFwdSm90INS1_25CollectiveMainloopFwdSm90ILi2EN4cute5tupleIJNS5_1CILi1EEES8_S8_EEENS6_IJNS7_ILi128EEENS7_ILi80EEENS7_ILi256EEEEEELi256ENS_6half_tEfNS_4arch4Sm90ELb0ELb0ELb0ELb1ELb0ELb1ELb0ELb1ELb1ELb0ELb0ELb0EEENS1_21CollectiveEpilogueFwdINS6_IJSA_SC_SB_EEES9_SE_SG_Li256ELb1ELb0ELb0ELb0EEENS1_36VarlenDynamicPersistentTileSchedulerILi128ELi80ELi256ELi32ELb0ELb0ELb1ELb0ELb1ELb1EEEEEEEEEvNT_6ParamsE --------------------------
	.section	.nv.shared._ZN7cutlass13device_kernelIN5flash11enable_sm90INS1_16FlashAttnFwdSm90INS1_25CollectiveMainloopFwdSm90ILi2EN4cute5tupleIJNS5_1CILi1EEES8_S8_EEENS6_IJNS7_ILi128EEENS7_ILi80EEENS7_ILi256EEEEEELi256ENS_6half_tEfNS_4arch4Sm90ELb0ELb0ELb0ELb1ELb0ELb1ELb0ELb1ELb1ELb0ELb0ELb0EEENS1_21CollectiveEpilogueFwdINS6_IJSA_SC_SB_EEES9_SE_SG_Li256ELb1ELb0ELb0ELb0EEENS1_36VarlenDynamicPersistentTileSchedulerILi128ELi80ELi256ELi32ELb0ELb0ELb1ELb0ELb1ELb1EEEEEEEEEvNT_6ParamsE,"aw",@nobits
	.sectionflags	@""
	.align	16
	.zero		1024


//--------------------- .nv.shared._ZN7cutlass13device_kernelIN5flash11enable_sm90INS1_16FlashAttnFwdSm90INS1_25CollectiveMainloopFwdSm90ILi2EN4cute5tupleIJNS5_1CILi1EEES8_S8_EEENS6_IJNS7_ILi128EEENS7_ILi64EEENS7_ILi256EEEEEELi256ENS_6half_tEfNS_4arch4Sm90ELb0ELb1ELb0ELb0ELb0ELb0ELb0ELb1ELb1ELb0ELb0ELb0EEENS1_21CollectiveEpilogueFwdINS6_IJSA_SC_SB_EEES9_SE_SG_Li256ELb0ELb0ELb0ELb0EEENS1_30DynamicPersistentTileSchedulerILi256ELi32ELb0ELb0ELb1EEEEEEEEEvNT_6ParamsE --------------------------
	.section	.nv.shared._ZN7cutlass13device_kernelIN5flash11enable_sm90INS1_16FlashAttnFwdSm90INS1_25CollectiveMainloopFwdSm90ILi2EN4cute5tupleIJNS5_1CILi1EEES8_S8_EEENS6_IJNS7_ILi128EEENS7_ILi64EEENS7_ILi256EEEEEELi256ENS_6half_tEfNS_4arch4Sm90ELb0ELb1ELb0ELb0ELb0ELb0ELb0ELb1ELb1ELb0ELb0ELb0EEENS1_21CollectiveEpilogueFwdINS6_IJSA_SC_SB_EEES9_SE_SG_Li256ELb0ELb0ELb0ELb0EEENS1_30DynamicPersistentTileSchedulerILi256ELi32ELb0ELb0ELb1EEEEEEEEEvNT_6ParamsE,"aw",@nobits
	.sectionflags	@""
	.align	16
	.zero		1024


//--------------------- .nv.shared._ZN7cutlass13device_kernelIN5flash11enable_sm90INS1_16FlashAttnFwdSm90INS1_25CollectiveMainloopFwdSm90ILi2EN4cute5tupleIJNS5_1CILi1EEES8_S8_EEENS6_IJNS7_ILi128EEENS7_ILi64EEENS7_ILi256EEEEEELi256ENS_6half_tEfNS_4arch4Sm90ELb0ELb1ELb0ELb1ELb0ELb0ELb0ELb1ELb1ELb0ELb0ELb0EEENS1_21CollectiveEpilogueFwdINS6_IJSA_SC_SB_EEES9_SE_SG_Li256ELb1ELb0ELb0ELb0EEENS1_36VarlenDynamicPersistentTileSchedulerILi128ELi64ELi256ELi32ELb0ELb0ELb1ELb1ELb0ELb1EEEEEEEEEvNT_6ParamsE --------------------------
	.section	.nv.shared._ZN7cutlass13device_kernelIN5flash11enable_sm90INS1_16FlashAttnFwdSm90INS1_25CollectiveMainloopFwdSm90ILi2EN4cute5tupleIJNS5_1CILi1EEES8_S8_EEENS6_IJNS7_ILi128EEENS7_ILi64EEENS7_ILi256EEEEEELi256ENS_6half_tEfNS_4arch4Sm90ELb0ELb1ELb0ELb1ELb0ELb0ELb0ELb1ELb1ELb0ELb0ELb0EEENS1_21CollectiveEpilogueFwdINS6_IJSA_SC_SB_EEES9_SE_SG_Li256ELb1ELb0ELb0ELb0EEENS1_36VarlenDynamicPersistentTileSchedulerILi128ELi64ELi256ELi32ELb0ELb0ELb1ELb1ELb0ELb1EEEEEEEEEvNT_6ParamsE,"aw",@nobits
	.sectionflags	@""
	.align	16
	.zero		1024


//--------------------- .nv.shared._ZN7cutlass13device_kernelIN5flash11enable_sm90INS1_16FlashAttnFwdSm90INS1_25CollectiveMainloopFwdSm90ILi2EN4cute5tupleIJNS5_1CILi1EEES8_S8_EEENS6_IJNS7_ILi128EEENS7_ILi64EEENS7_ILi256EEEEEELi256ENS_6half_tEfNS_4arch4Sm90ELb0ELb1ELb0ELb1ELb0ELb1ELb0ELb1ELb1ELb0ELb0ELb0EEENS1_21CollectiveEpilogueFwdINS6_IJSA_SC_SB_EEES9_SE_SG_Li256ELb1ELb0ELb0ELb0EEENS1_36VarlenDynamicPersistentTileSchedulerILi128ELi64ELi256ELi32ELb0ELb0ELb1ELb1ELb0ELb1EEEEEEEEEvNT_6ParamsE --------------------------
	.section	.nv.shared._ZN7cutlass13device_kernelIN5flash11enable_sm90INS1_16FlashAttnFwdSm90INS1_25CollectiveMainloopFwdSm90ILi2EN4cute5tupleIJNS5_1CILi1EEES8_S8_EEENS6_IJNS7_ILi128EEENS7_ILi64EEENS7_ILi256EEEEEELi256ENS_6half_tEfNS_4arch4Sm90ELb0ELb1ELb0ELb1ELb0ELb1ELb0ELb1ELb1ELb0ELb0ELb0EEENS1_21CollectiveEpilogueFwdINS6_IJSA_SC_SB_EEES9_SE_SG_Li256ELb1ELb0ELb0ELb0EEENS1_36VarlenDynamicPersistentTileSchedulerILi128ELi64ELi256ELi32ELb0ELb0ELb1ELb1ELb0ELb1EEEEEEEEEvNT_6ParamsE,"aw",@nobits
	.sectionflags	@""
	.align	16
	.zero		1024


//--------------------- .nv.shared._ZN7cutlass13device_kernelIN5flash11enable_sm90INS1_16FlashAttnFwdSm90INS1_25CollectiveMainloopFwdSm90ILi2EN4cute5tupleIJNS5_1CILi1EEES8_S8_EEENS6_IJNS7_ILi128EEENS7_ILi80EEENS7_ILi256EEEEEELi256ENS_6half_tEfNS_4arch4Sm90ELb1ELb0ELb0ELb0ELb0ELb0ELb0ELb1ELb1ELb0ELb0ELb0EEENS1_21CollectiveEpilogueFwdINS6_IJSA_SC_SB_EEES9_SE_SG_Li256ELb0ELb0ELb0ELb0EEENS1_30DynamicPersistentTileSchedulerILi256ELi32ELb0ELb0ELb1EEEEEEEEEvNT_6ParamsE --------------------------
	.section	.nv.shared._ZN7cutlass13device_kernelIN5flash11enable_sm90INS1_16FlashAttnFwdSm90INS1_25CollectiveMainloopFwdSm90ILi2EN4cute5tupleIJNS5_1CILi1EEES8_S8_EEENS6_IJNS7_ILi128EEENS7_ILi80EEENS7_ILi256EEEEEELi256ENS_6half_tEfNS_4arch4Sm90ELb1ELb0ELb0ELb0ELb0ELb0ELb0ELb1ELb1ELb0ELb0ELb0EEENS1_21CollectiveEpilogueFwdINS6_IJSA_SC_SB_EEES9_SE_SG_Li256ELb0ELb0ELb0ELb0EEENS1_30DynamicPersistentTileSchedulerILi256ELi32ELb0ELb0ELb1EEEEEEEEEvNT_6ParamsE,"aw",@nobits
	.sectionflags	@""
	.align	16
	.zero		1024


//--------------------- .nv.shared._ZN7cutlass13device_kernelIN5flash11enable_sm90INS1_16FlashAttnFwdSm90INS1_25CollectiveMainloopFwdSm90ILi2EN4cute5tupleIJNS5_1CILi1EEES8_S8_EEENS6_IJNS7_ILi128EEENS7_ILi80EEENS7_ILi256EEEEEELi256ENS_6half_tEfNS_4arch4Sm90ELb1ELb0ELb0ELb1ELb0ELb0ELb0ELb1ELb1ELb0ELb0ELb0EEENS1_21CollectiveEpilogueFwdINS6_IJSA_SC_SB_EEES9_SE_SG_Li256ELb1ELb0ELb0ELb0EEENS1_36VarlenDynamicPersistentTileSchedulerILi128ELi80ELi256ELi32ELb0ELb0ELb1ELb1ELb1ELb1EEEEEEEEEvNT_6ParamsE --------------------------
	.section	.nv.shared._ZN7cutlass13device_kernelIN5flash11enable_sm90INS1_16FlashAttnFwdSm90INS1_25CollectiveMainloopFwdSm90ILi2EN4cute5tupleIJNS5_1CILi1EEES8_S8_EEENS6_IJNS7_ILi128EEENS7_ILi80EEENS7_ILi256EEEEEELi256ENS_6half_tEfNS_4arch4Sm90ELb1ELb0ELb0ELb1ELb0ELb0ELb0ELb1ELb1ELb0ELb0ELb0EEENS1_21CollectiveEpilogueFwdINS6_IJSA_SC_SB_EEES9_SE_SG_Li256ELb1ELb0ELb0ELb0EEENS1_36VarlenDynamicPersistentTileSchedulerILi128ELi80ELi256ELi32ELb0ELb0ELb1ELb1ELb1ELb1EEEEEEEEEvNT_6ParamsE,"aw",@nobits
	.sectionflags	@""
	.align	16
	.zero		1024


//--------------------- .nv.shared._ZN7cutlass13device_kernelIN5flash11enable_sm90INS1_16FlashAttnFwdSm90INS1_25CollectiveMainloopFwdSm90ILi2EN4cute5tupleIJNS5_1CILi1EEES8_S8_EEENS6_IJNS7_ILi128EEENS7_ILi80EEENS7_ILi256EEEEEELi256ENS_6half_tEfNS_4arch4Sm90ELb1ELb0ELb0ELb1ELb0ELb1ELb0ELb1ELb1ELb0ELb0ELb0EEENS1_21CollectiveEpilogueFwdINS6_IJSA_SC_SB_EEES9_SE_SG_Li256ELb1ELb0ELb0ELb0EEENS1_36VarlenDynamicPersistentTileSchedulerILi128ELi80ELi256ELi32ELb0ELb0ELb1ELb1ELb1ELb1EEEEEEEEEvNT_6ParamsE --------------------------
	.section	.nv.shared._ZN7cutlass13device_kernelIN5flash11enable_sm90INS1_16FlashAttnFwdSm90INS1_25CollectiveMainloopFwdSm90ILi2EN4cute5tupleIJNS5_1CILi1EEES8_S8_EEENS6_IJNS7_ILi128EEENS7_ILi80EEENS7_ILi256EEEEEELi256ENS_6half_tEfNS_4arch4Sm90ELb1ELb0ELb0ELb1ELb0ELb1ELb0ELb1ELb1ELb0ELb0ELb0EEENS1_21CollectiveEpilogueFwdINS6_IJSA_SC_SB_EEES9_SE_SG_Li256ELb1ELb0ELb0ELb0EEENS1_36VarlenDynamicPersistentTileSchedulerILi128ELi80ELi256ELi32ELb0ELb0ELb1ELb1ELb1ELb1EEEEEEEEEvNT_6ParamsE,"aw",@nobits
	.sectionflags	@""
	.align	16
	.zero		1024


//--------------------- .nv.constant0._ZN7cutlass13device_kernelIN5flash11enable_sm90INS1_16FlashAttnFwdSm90INS1_25CollectiveMainloopFwdSm90ILi2EN4cute5tupleIJNS5_1CILi1EEES8_S8_EEENS6_IJNS7_ILi128EEENS7_ILi80EEENS7_ILi256EEEEEELi256ENS_6half_tEfNS_4arch4Sm90ELb0ELb0ELb0ELb0ELb0ELb0ELb0ELb1ELb1ELb0ELb0ELb0EEENS1_21CollectiveEpilogueFwdINS6_IJSA_SC_SB_EEES9_SE_SG_Li256ELb0ELb0ELb0ELb0EEENS1_29StaticPersistentTileSchedulerILb0EEEEEEEEEvNT_6ParamsE --------------------------
	.section	.nv.constant0._ZN7cutlass13device_kernelIN5flash11enable_sm90INS1_16FlashAttnFwdSm90INS1_25CollectiveMainloopFwdSm90ILi2EN4cute5tupleIJNS5_1CILi1EEES8_S8_EEENS6_IJNS7_ILi128EEENS7_ILi80EEENS7_ILi256EEEEEELi256ENS_6half_tEfNS_4arch4Sm90ELb0ELb0ELb0ELb0ELb0ELb0ELb0ELb1ELb1ELb0ELb0ELb0EEENS1_21CollectiveEpilogueFwdINS6_IJSA_SC_SB_EEES9_SE_SG_Li256ELb0ELb0ELb0ELb0EEENS1_29StaticPersistentTileSchedulerILb0EEEEEEEEEvNT_6ParamsE,"a",@progbits
	.sectionflags	@""
	.align	4
.nv.constant0._ZN7cutlass13device_kernelIN5flash11enable_sm90INS1_16FlashAttnFwdSm90INS1_25CollectiveMainloopFwdSm90ILi2EN4cute5tupleIJNS5_1CILi1EEES8_S8_EEENS6_IJNS7_ILi128EEENS7_ILi80EEENS7_ILi256EEEEEELi256ENS_6half_tEfNS_4arch4Sm90ELb0ELb0ELb0ELb0ELb0ELb0ELb0ELb1ELb1ELb0ELb0ELb0EEENS1_21CollectiveEpilogueFwdINS6_IJSA_SC_SB_EEES9_SE_SG_Li256ELb0ELb0ELb0ELb0EEENS1_29StaticPersistentTileSchedulerILb0EEEEEEEEEvNT_6ParamsE:
	.zero		3584


//--------------------- .nv.constant0._ZN7cutlass13device_kernelIN5flash11enable_sm90INS1_16FlashAttnFwdSm90INS1_25CollectiveMainloopFwdSm90ILi2EN4cute5tupleIJNS5_1CILi2EEENS7_ILi1EEES9_EEENS6_IJNS7_ILi128EEENS7_ILi80EEENS7_ILi256EEEEEELi256ENS_6half_tEfNS_4arch4Sm90ELb0ELb0ELb0ELb0ELb0ELb0ELb0ELb1ELb1ELb0ELb0ELb0EEENS1_21CollectiveEpilogueFwdINS6_IJSB_SD_SC_EEESA_SF_SH_Li256ELb0ELb0ELb0ELb0EEENS1_29StaticPersistentTileSchedulerILb0EEEEEEEEEvNT_6ParamsE --------------------------
	.section	.nv.constant0._ZN7cutlass13device_kernelIN5flash11enable_sm90INS1_16FlashAttnFwdSm90INS1_25CollectiveMainloopFwdSm90ILi2EN4cute5tupleIJNS5_1CILi2EEENS7_ILi1EEES9_EEENS6_IJNS7_ILi128EEENS7_ILi80EEENS7_ILi256EEEEEELi256ENS_6half_tEfNS_4arch4Sm90ELb0ELb0ELb0ELb0ELb0ELb0ELb0ELb1ELb1ELb0ELb0ELb0EEENS1_21CollectiveEpilogueFwdINS6_IJSB_SD_SC_EEESA_SF_SH_Li256ELb0ELb0ELb0ELb0EEENS1_29StaticPersistentTileSchedulerILb0EEEEEEEEEvNT_6ParamsE,"a",@progbits
	.sectionflags	@""
	.align	4
.nv.constant0._ZN7cutlass13device_kernelIN5flash11enable_sm90INS1_16FlashAttnFwdSm90INS1_25CollectiveMainloopFwdSm90ILi2EN4cute5tupleIJNS5_1CILi2EEENS7_ILi1EEES9_EEENS6_IJNS7_ILi128EEENS7_ILi80EEENS7_ILi256EEEEEELi256ENS_6half_tEfNS_4arch4Sm90ELb0ELb0ELb0ELb0ELb0ELb0ELb0ELb1ELb1ELb0ELb0ELb0EEENS1_21CollectiveEpilogueFwdINS6_IJSB_SD_SC_EEESA_SF_SH_Li256ELb0ELb0ELb0ELb0EEENS1_29StaticPersistentTileSchedulerILb0EEEEEEEEEvNT_6ParamsE:
	.zero		3584


//--------------------- .nv.constant0._ZN7cutlass13device_kernelIN5flash11enable_sm90INS1_16FlashAttnFwdSm90INS1_25CollectiveMainloopFwdSm90ILi2EN4cute5tupleIJNS5_1CILi1EEES8_S8_EEENS6_IJNS7_ILi128EEENS7_ILi80EEENS7_ILi256EEEEEELi256ENS_6half_tEfNS_4arch4Sm90ELb0ELb0ELb0ELb1ELb0ELb0ELb0ELb1ELb1ELb0ELb0ELb0EEENS1_21CollectiveEpilogueFwdINS6_IJSA_SC_SB_EEES9_SE_SG_Li256ELb1ELb0ELb0ELb0EEENS1_36VarlenDynamicPersistentTileSchedulerILi128ELi80ELi256ELi32ELb0ELb0ELb1ELb0ELb1ELb1EEEEEEEEEvNT_6ParamsE --------------------------
	.section	.nv.constant0._ZN7cutlass13device_kernelIN5flash11enable_sm90INS1_16FlashAttnFwdSm90INS1_25CollectiveMainloopFwdSm90ILi2EN4cute5tupleIJNS5_1CILi1EEES8_S8_EEENS6_IJNS7_ILi128EEENS7_ILi80EEENS7_ILi256EEEEEELi256ENS_6half_tEfNS_4arch4Sm90ELb0ELb0ELb0ELb1ELb0ELb0ELb0ELb1ELb1ELb0ELb0ELb0EEENS1_21CollectiveEpilogueFwdINS6_IJSA_SC_SB_EEES9_SE_SG_Li256ELb1ELb0ELb0ELb0EEENS1_36VarlenDynamicPersistentTileSchedulerILi128ELi80ELi256ELi32ELb0ELb0ELb1ELb0ELb1ELb1EEEEEEEEEvNT_6ParamsE,"a",@progbits
	.sectionflags	@""
	.align	4
.nv.constant0._ZN7cutlass13device_kernelIN5flash11enable_sm90INS1_16FlashAttnFwdSm90INS1_25CollectiveMainloopFwdSm90ILi2EN4cute5tupleIJNS5_1CILi1EEES8_S8_EEENS6_IJNS7_ILi128EEENS7_ILi80EEENS7_ILi256EEEEEELi256ENS_6half_tEfNS_4arch4Sm90ELb0ELb0ELb0ELb1ELb0ELb0ELb0ELb1ELb1ELb0ELb0ELb0EEENS1_21CollectiveEpilogueFwdINS6_IJSA_SC_SB_EEES9_SE_SG_Li256ELb1ELb0ELb0ELb0EEENS1_36VarlenDynamicPersistentTileSchedulerILi128ELi80ELi256ELi32ELb0ELb0ELb1ELb0ELb1ELb1EEEEEEEEEvNT_6ParamsE:
	.zero		3200


//--------------------- .nv.constant0._ZN7cutlass13device_kernelIN5flash11enable_sm90INS1_16FlashAttnFwdSm90INS1_25CollectiveMainloopFwdSm90ILi2EN4cute5tupleIJNS5_1CILi1EEES8_S8_EEENS6_IJNS7_ILi128EEENS7_ILi80EEENS7_ILi256EEEEEELi256ENS_6half_tEfNS_4arch4Sm90ELb0ELb0ELb0ELb1ELb0ELb1ELb0ELb1ELb1ELb0ELb0ELb0EEENS1_21CollectiveEpilogueFwdINS6_IJSA_SC_SB_EEES9_SE_SG_Li256ELb1ELb0ELb0ELb0EEENS1_36VarlenDynamicPersistentTileSchedulerILi128ELi80ELi256ELi32ELb0ELb0ELb1ELb0ELb1ELb1EEEEEEEEEvNT_6ParamsE --------------------------
	.section	.nv.constant0._ZN7cutlass13device_kernelIN5flash11enable_sm90INS1_16FlashAttnFwdSm90INS1_25CollectiveMainloopFwdSm90ILi2EN4cute5tupleIJNS5_1CILi1EEES8_S8_EEENS6_IJNS7_ILi128EEENS7_ILi80EEENS7_ILi256EEEEEELi256ENS_6half_tEfNS_4arch4Sm90ELb0ELb0ELb0ELb1ELb0ELb1ELb0ELb1ELb1ELb0ELb0ELb0EEENS1_21CollectiveEpilogueFwdINS6_IJSA_SC_SB_EEES9_SE_SG_Li256ELb1ELb0ELb0ELb0EEENS1_36VarlenDynamicPersistentTileSchedulerILi128ELi80ELi256ELi32ELb0ELb0ELb1ELb0ELb1ELb1EEEEEEEEEvNT_6ParamsE,"a",@progbits
	.sectionflags	@""
	.align	4
.nv.constant0._ZN7cutlass13device_kernelIN5flash11enable_sm90INS1_16FlashAttnFwdSm90INS1_25CollectiveMainloopFwdSm90ILi2EN4cute5tupleIJNS5_1CILi1EEES8_S8_EEENS6_IJNS7_ILi128EEENS7_ILi80EEENS7_ILi256EEEEEELi256ENS_6half_tEfNS_4arch4Sm90ELb0ELb0ELb0ELb1ELb0ELb1ELb0ELb1ELb1ELb0ELb0ELb0EEENS1_21CollectiveEpilogueFwdINS6_IJSA_SC_SB_EEES9_SE_SG_Li256ELb1ELb0ELb0ELb0EEENS1_36VarlenDynamicPersistentTileSchedulerILi128ELi80ELi256ELi32ELb0ELb0ELb1ELb0ELb1ELb1EEEEEEEEEvNT_6ParamsE:
	.zero		3200


//--------------------- .nv.constant0._ZN7cutlass13device_kernelIN5flash11enable_sm90INS1_16FlashAttnFwdSm90INS1_25CollectiveMainloopFwdSm90ILi2EN4cute5tupleIJNS5_1CILi1EEES8_S8_EEENS6_IJNS7_ILi128EEENS7_ILi64EEENS7_ILi256EEEEEELi256ENS_6half_tEfNS_4arch4Sm90ELb0ELb1ELb0ELb0ELb0ELb0ELb0ELb1ELb1ELb0ELb0ELb0EEENS1_21CollectiveEpilogueFwdINS6_IJSA_SC_SB_EEES9_SE_SG_Li256ELb0ELb0ELb0ELb0EEENS1_30DynamicPersistentTileSchedulerILi256ELi32ELb0ELb0ELb1EEEEEEEEEvNT_6ParamsE --------------------------
	.section	.nv.constant0._ZN7cutlass13device_kernelIN5flash11enable_sm90INS1_16FlashAttnFwdSm90INS1_25CollectiveMainloopFwdSm90ILi2EN4cute5tupleIJNS5_1CILi1EEES8_S8_EEENS6_IJNS7_ILi128EEENS7_ILi64EEENS7_ILi256EEEEEELi256ENS_6half_tEfNS_4arch4Sm90ELb0ELb1ELb0ELb0ELb0ELb0ELb0ELb1ELb1ELb0ELb0ELb0EEENS1_21CollectiveEpilogueFwdINS6_IJSA_SC_SB_EEES9_SE_SG_Li256ELb0ELb0ELb0ELb0EEENS1_30DynamicPersistentTileSchedulerILi256ELi32ELb0ELb0ELb1EEEEEEEEEvNT_6ParamsE,"a",@progbits
	.sectionflags	@""
	.align	4
.nv.constant0._ZN7cutlass13device_kernelIN5flash11enable_sm90INS1_16FlashAttnFwdSm90INS1_25CollectiveMainloopFwdSm90ILi2EN4cute5tupleIJNS5_1CILi1EEES8_S8_EEENS6_IJNS7_ILi128EEENS7_ILi64EEENS7_ILi256EEEEEELi256ENS_6half_tEfNS_4arch4Sm90ELb0ELb1ELb0ELb0ELb0ELb0ELb0ELb1ELb1ELb0ELb0ELb0EEENS1_21CollectiveEpilogueFwdINS6_IJSA_SC_SB_EEES9_SE_SG_Li256ELb0ELb0ELb0ELb0EEENS1_30DynamicPersistentTileSchedulerILi256ELi32ELb0ELb0ELb1EEEEEEEEEvNT_6ParamsE:
	.zero		3584


//--------------------- .nv.constant0._ZN7cutlass13device_kernelIN5flash11enable_sm90INS1_16FlashAttnFwdSm90INS1_25CollectiveMainloopFwdSm90ILi2EN4cute5tupleIJNS5_1CILi1EEES8_S8_EEENS6_IJNS7_ILi128EEENS7_ILi64EEENS7_ILi256EEEEEELi256ENS_6half_tEfNS_4arch4Sm90ELb0ELb1ELb0ELb1ELb0ELb0ELb0ELb1ELb1ELb0ELb0ELb0EEENS1_21CollectiveEpilogueFwdINS6_IJSA_SC_SB_EEES9_SE_SG_Li256ELb1ELb0ELb0ELb0EEENS1_36VarlenDynamicPersistentTileSchedulerILi128ELi64ELi256ELi32ELb0ELb0ELb1ELb1ELb0ELb1EEEEEEEEEvNT_6ParamsE --------------------------
	.section	.nv.constant0._ZN7cutlass13device_kernelIN5flash11enable_sm90INS1_16FlashAttnFwdSm90INS1_25CollectiveMainloopFwdSm90ILi2EN4cute5tupleIJNS5_1CILi1EEES8_S8_EEENS6_IJNS7_ILi128EEENS7_ILi64EEENS7_ILi256EEEEEELi256ENS_6half_tEfNS_4arch4Sm90ELb0ELb1ELb0ELb1ELb0ELb0ELb0ELb1ELb1ELb0ELb0ELb0EEENS1_21CollectiveEpilogueFwdINS6_IJSA_SC_SB_EEES9_SE_SG_Li256ELb1ELb0ELb0ELb0EEENS1_36VarlenDynamicPersistentTileSchedulerILi128ELi64ELi256ELi32ELb0ELb0ELb1ELb1ELb0ELb1EEEEEEEEEvNT_6ParamsE,"a",@progbits
	.sectionflags	@""
	.align	4
.nv.constant0._ZN7cutlass13device_kernelIN5flash11enable_sm90INS1_16FlashAttnFwdSm90INS1_25CollectiveMainloopFwdSm90ILi2EN4cute5tupleIJNS5_1CILi1EEES8_S8_EEENS6_IJNS7_ILi128EEENS7_ILi64EEENS7_ILi256EEEEEELi256ENS_6half_tEfNS_4arch4Sm90ELb0ELb1ELb0ELb1ELb0ELb0ELb0ELb1ELb1ELb0ELb0ELb0EEENS1_21CollectiveEpilogueFwdINS6_IJSA_SC_SB_EEES9_SE_SG_Li256ELb1ELb0ELb0ELb0EEENS1_36VarlenDynamicPersistentTileSchedulerILi128ELi64ELi256ELi32ELb0ELb0ELb1ELb1ELb0ELb1EEEEEEEEEvNT_6ParamsE:
	.zero		3200


//--------------------- .nv.constant0._ZN7cutlass13device_kernelIN5flash11enable_sm90INS1_16FlashAttnFwdSm90INS1_25CollectiveMainloopFwdSm90ILi2EN4cute5tupleIJNS5_1CILi1EEES8_S8_EEENS6_IJNS7_ILi128EEENS7_ILi64EEENS7_ILi256EEEEEELi256ENS_6half_tEfNS_4arch4Sm90ELb0ELb1ELb0ELb1ELb0ELb1ELb0ELb1ELb1ELb0ELb0ELb0EEENS1_21CollectiveEpilogueFwdINS6_IJSA_SC_SB_EEES9_SE_SG_Li256ELb1ELb0ELb0ELb0EEENS1_36VarlenDynamicPersistentTileSchedulerILi128ELi64ELi256ELi32ELb0ELb0ELb1ELb1ELb0ELb1EEEEEEEEEvNT_6ParamsE --------------------------
	.section	.nv.constant0._ZN7cutlass13device_kernelIN5flash11enable_sm90INS1_16FlashAttnFwdSm90INS1_25CollectiveMainloopFwdSm90ILi2EN4cute5tupleIJNS5_1CILi1EEES8_S8_EEENS6_IJNS7_ILi128EEENS7_ILi64EEENS7_ILi256EEEEEELi256ENS_6half_tEfNS_4arch4Sm90ELb0ELb1ELb0ELb1ELb0ELb1ELb0ELb1ELb1ELb0ELb0ELb0EEENS1_21CollectiveEpilogueFwdINS6_IJSA_SC_SB_EEES9_SE_SG_Li256ELb1ELb0ELb0ELb0EEENS1_36VarlenDynamicPersistentTileSchedulerILi128ELi64ELi256ELi32ELb0ELb0ELb1ELb1ELb0ELb1EEEEEEEEEvNT_6ParamsE,"a",@progbits
	.sectionflags	@""
	.align	4
.nv.constant0._ZN7cutlass13device_kernelIN5flash11enable_sm90INS1_16FlashAttnFwdSm90INS1_25CollectiveMainloopFwdSm90ILi2EN4cute5tupleIJNS5_1CILi1EEES8_S8_EEENS6_IJNS7_ILi128EEENS7_ILi64EEENS7_ILi256EEEEEELi256ENS_6half_tEfNS_4arch4Sm90ELb0ELb1ELb0ELb1ELb0ELb1ELb0ELb1ELb1ELb0ELb0ELb0EEENS1_21CollectiveEpilogueFwdINS6_IJSA_SC_SB_EEES9_SE_SG_Li256ELb1ELb0ELb0ELb0EEENS1_36VarlenDynamicPersistentTileSchedulerILi128ELi64ELi256ELi32ELb0ELb0ELb1ELb1ELb0ELb1EEEEEEEEEvNT_6ParamsE:
	.zero		3200


//--------------------- .nv.constant0._ZN7cutlass13device_kernelIN5flash11enable_sm90INS1_16FlashAttnFwdSm90INS1_25CollectiveMainloopFwdSm90ILi2EN4cute5tupleIJNS5_1CILi1EEES8_S8_EEENS6_IJNS7_ILi128EEENS7_ILi80EEENS7_ILi256EEEEEELi256ENS_6half_tEfNS_4arch4Sm90ELb1ELb0ELb0ELb0ELb0ELb0ELb0ELb1ELb1ELb0ELb0ELb0EEENS1_21CollectiveEpilogueFwdINS6_IJSA_SC_SB_EEES9_SE_SG_Li256ELb0ELb0ELb0ELb0EEENS1_30DynamicPersistentTileSchedulerILi256ELi32ELb0ELb0ELb1EEEEEEEEEvNT_6ParamsE --------------------------
	.section	.nv.constant0._ZN7cutlass13device_kernelIN5flash11enable_sm90INS1_16FlashAttnFwdSm90INS1_25CollectiveMainloopFwdSm90ILi2EN4cute5tupleIJNS5_1CILi1EEES8_S8_EEENS6_IJNS7_ILi128EEENS7_ILi80EEENS7_ILi256EEEEEELi256ENS_6half_tEfNS_4arch4Sm90ELb1ELb0ELb0ELb0ELb0ELb0ELb0ELb1ELb1ELb0ELb0ELb0EEENS1_21CollectiveEpilogueFwdINS6_IJSA_SC_SB_EEES9_SE_SG_Li256ELb0ELb0ELb0ELb0EEENS1_30DynamicPersistentTileSchedulerILi256ELi32ELb0ELb0ELb1EEEEEEEEEvNT_6ParamsE,"a",@progbits
	.sectionflags	@""
	.align	4
.nv.constant0._ZN7cutlass13device_kernelIN5flash11enable_sm90INS1_16FlashAttnFwdSm90INS1_25CollectiveMainloopFwdSm90ILi2EN4cute5tupleIJNS5_1CILi1EEES8_S8_EEENS6_IJNS7_ILi128EEENS7_ILi80EEENS7_ILi256EEEEEELi256ENS_6half_tEfNS_4arch4Sm90ELb1ELb0ELb0ELb0ELb0ELb0ELb0ELb1ELb1ELb0ELb0ELb0EEENS1_21CollectiveEpilogueFwdINS6_IJSA_SC_SB_EEES9_SE_SG_Li256ELb0ELb0ELb0ELb0EEENS1_30DynamicPersistentTileSchedulerILi256ELi32ELb0ELb0ELb1EEEEEEEEEvNT_6ParamsE:
	.zero		3584


//--------------------- .nv.constant0._ZN7cutlass13device_kernelIN5flash11enable_sm90INS1_16FlashAttnFwdSm90INS1_25CollectiveMainloopFwdSm90ILi2EN4cute5tupleIJNS5_1CILi1EEES8_S8_EEENS6_IJNS7_ILi128EEENS7_ILi80EEENS7_ILi256EEEEEELi256ENS_6half_tEfNS_4arch4Sm90ELb1ELb0ELb0ELb1ELb0ELb0ELb0ELb1ELb1ELb0ELb0ELb0EEENS1_21CollectiveEpilogueFwdINS6_IJSA_SC_SB_EEES9_SE_SG_Li256ELb1ELb0ELb0ELb0EEENS1_36VarlenDynamicPersistentTileSchedulerILi128ELi80ELi256ELi32ELb0ELb0ELb1ELb1ELb1ELb1EEEEEEEEEvNT_6ParamsE --------------------------
	.section	.nv.constant0._ZN7cutlass13device_kernelIN5flash11enable_sm90INS1_16FlashAttnFwdSm90INS1_25CollectiveMainloopFwdSm90ILi2EN4cute5tupleIJNS5_1CILi1EEES8_S8_EEENS6_IJNS7_ILi128EEENS7_ILi80EEENS7_ILi256EEEEEELi256ENS_6half_tEfNS_4arch4Sm90ELb1ELb0ELb0ELb1ELb0ELb0ELb0ELb1ELb1ELb0ELb0ELb0EEENS1_21CollectiveEpilogueFwdINS6_IJSA_SC_SB_EEES9_SE_SG_Li256ELb1ELb0ELb0ELb0EEENS1_36VarlenDynamicPersistentTileSchedulerILi128ELi80ELi256ELi32ELb0ELb0ELb1ELb1ELb1ELb1EEEEEEEEEvNT_6ParamsE,"a",@progbits
	.sectionflags	@""
	.align	4
.nv.constant0._ZN7cutlass13device_kernelIN5flash11enable_sm90INS1_16FlashAttnFwdSm90INS1_25CollectiveMainloopFwdSm90ILi2EN4cute5tupleIJNS5_1CILi1EEES8_S8_EEENS6_IJNS7_ILi128EEENS7_ILi80EEENS7_ILi256EEEEEELi256ENS_6half_tEfNS_4arch4Sm90ELb1ELb0ELb0ELb1ELb0ELb0ELb0ELb1ELb1ELb0ELb0ELb0EEENS1_21CollectiveEpilogueFwdINS6_IJSA_SC_SB_EEES9_SE_SG_Li256ELb1ELb0ELb0ELb0EEENS1_36VarlenDynamicPersistentTileSchedulerILi128ELi80ELi256ELi32ELb0ELb0ELb1ELb1ELb1ELb1EEEEEEEEEvNT_6ParamsE:
	.zero		3200


//--------------------- .nv.constant0._ZN7cutlass13device_kernelIN5flash11enable_sm90INS1_16FlashAttnFwdSm90INS1_25CollectiveMainloopFwdSm90ILi2EN4cute5tupleIJNS5_1CILi1EEES8_S8_EEENS6_IJNS7_ILi128EEENS7_ILi80EEENS7_ILi256EEEEEELi256ENS_6half_tEfNS_4arch4Sm90ELb1ELb0ELb0ELb1ELb0ELb1ELb0ELb1ELb1ELb0ELb0ELb0EEENS1_21CollectiveEpilogueFwdINS6_IJSA_SC_SB_EEES9_SE_SG_Li256ELb1ELb0ELb0ELb0EEENS1_36VarlenDynamicPersistentTileSchedulerILi128ELi80ELi256ELi32ELb0ELb0ELb1ELb1ELb1ELb1EEEEEEEEEvNT_6ParamsE --------------------------
	.section	.nv.constant0._ZN7cutlass13device_kernelIN5flash11enable_sm90INS1_16FlashAttnFwdSm90INS1_25CollectiveMainloopFwdSm90ILi2EN4cute5tupleIJNS5_1CILi1EEES8_S8_EEENS6_IJNS7_ILi128EEENS7_ILi80EEENS7_ILi256EEEEEELi256ENS_6half_tEfNS_4arch4Sm90ELb1ELb0ELb0ELb1ELb0ELb1ELb0ELb1ELb1ELb0ELb0ELb0EEENS1_21CollectiveEpilogueFwdINS6_IJSA_SC_SB_EEES9_SE_SG_Li256ELb1ELb0ELb0ELb0EEENS1_36VarlenDynamicPersistentTileSchedulerILi128ELi80ELi256ELi32ELb0ELb0ELb1ELb1ELb1ELb1EEEEEEEEEvNT_6ParamsE,"a",@progbits
	.sectionflags	@""
	.align	4
.nv.constant0._ZN7cutlass13device_kernelIN5flash11enable_sm90INS1_16FlashAttnFwdSm90INS1_25CollectiveMainloopFwdSm90ILi2EN4cute5tupleIJNS5_1CILi1EEES8_S8_EEENS6_IJNS7_ILi128EEENS7_ILi80EEENS7_ILi256EEEEEELi256ENS_6half_tEfNS_4arch4Sm90ELb1ELb0ELb0ELb1ELb0ELb1ELb0ELb1ELb1ELb0ELb0ELb0EEENS1_21CollectiveEpilogueFwdINS6_IJSA_SC_SB_EEES9_SE_SG_Li256ELb1ELb0ELb0ELb0EEENS1_36VarlenDynamicPersistentTileSchedulerILi128ELi80ELi256ELi32ELb0ELb0ELb1ELb1ELb1ELb1EEEEEEEEEvNT_6ParamsE:
	.zero		3200


//--------------------- SYMBOLS --------------------------

	.type		.nv.reservedSmem.offset0,@object
	.size		.nv.reservedSmem.offset0,0x4
	.type		__assertfail,@function
